//
// Generated by NVIDIA NVVM Compiler
//
// Compiler Build ID: CL-36424714
// Cuda compilation tools, release 13.0, V13.0.88
// Based on NVVM 20.0.0
//

.version 9.0
.target sm_100
.address_size 64

	// .globl	_Z30count_tokens_per_expert_kernelPKjPii
.extern .shared .align 16 .b8 smem[];

.visible .entry _Z30count_tokens_per_expert_kernelPKjPii(
	.param .u64 .ptr .align 1 _Z30count_tokens_per_expert_kernelPKjPii_param_0,
	.param .u64 .ptr .align 1 _Z30count_tokens_per_expert_kernelPKjPii_param_1,
	.param .u32 _Z30count_tokens_per_expert_kernelPKjPii_param_2
)
{
	.reg .pred 	%p<2>;
	.reg .b32 	%r<8>;
	.reg .b64 	%rd<9>;

	ld.param.u64 	%rd1, [_Z30count_tokens_per_expert_kernelPKjPii_param_0];
	ld.param.u64 	%rd2, [_Z30count_tokens_per_expert_kernelPKjPii_param_1];
	ld.param.u32 	%r2, [_Z30count_tokens_per_expert_kernelPKjPii_param_2];
	mov.u32 	%r3, %ctaid.x;
	mov.u32 	%r4, %ntid.x;
	mov.u32 	%r5, %tid.x;
	mad.lo.s32 	%r1, %r3, %r4, %r5;
	setp.ge.s32 	%p1, %r1, %r2;
	@%p1 bra 	$L__BB0_2;
	cvta.to.global.u64 	%rd3, %rd1;
	cvta.to.global.u64 	%rd4, %rd2;
	mul.wide.s32 	%rd5, %r1, 4;
	add.s64 	%rd6, %rd3, %rd5;
	ld.global.nc.u32 	%r6, [%rd6];
	mul.wide.u32 	%rd7, %r6, 4;
	add.s64 	%rd8, %rd4, %rd7;
	atom.global.add.u32 	%r7, [%rd8], 1;
$L__BB0_2:
	ret;

}
	// .globl	_Z21exclusive_scan_kernelPKiPiS1_ii
.visible .entry _Z21exclusive_scan_kernelPKiPiS1_ii(
	.param .u64 .ptr .align 1 _Z21exclusive_scan_kernelPKiPiS1_ii_param_0,
	.param .u64 .ptr .align 1 _Z21exclusive_scan_kernelPKiPiS1_ii_param_1,
	.param .u64 .ptr .align 1 _Z21exclusive_scan_kernelPKiPiS1_ii_param_2,
	.param .u32 _Z21exclusive_scan_kernelPKiPiS1_ii_param_3,
	.param .u32 _Z21exclusive_scan_kernelPKiPiS1_ii_param_4
)
{
	.reg .pred 	%p<11>;
	.reg .b32 	%r<136>;
	.reg .b64 	%rd<34>;

	ld.param.u64 	%rd13, [_Z21exclusive_scan_kernelPKiPiS1_ii_param_0];
	ld.param.u64 	%rd14, [_Z21exclusive_scan_kernelPKiPiS1_ii_param_1];
	ld.param.u64 	%rd15, [_Z21exclusive_scan_kernelPKiPiS1_ii_param_2];
	ld.param.u32 	%r37, [_Z21exclusive_scan_kernelPKiPiS1_ii_param_3];
	ld.param.u32 	%r38, [_Z21exclusive_scan_kernelPKiPiS1_ii_param_4];
	cvta.to.global.u64 	%rd1, %rd13;
	cvta.to.global.u64 	%rd2, %rd15;
	cvta.to.global.u64 	%rd3, %rd14;
	mov.u32 	%r39, %tid.x;
	mov.u32 	%r40, %ctaid.x;
	or.b32  	%r41, %r39, %r40;
	setp.ne.s32 	%p1, %r41, 0;
	@%p1 bra 	$L__BB1_14;
	setp.lt.s32 	%p2, %r37, 1;
	mov.b32 	%r134, 0;
	mov.u32 	%r135, %r134;
	@%p2 bra 	$L__BB1_13;
	add.s32 	%r1, %r38, -1;
	and.b32  	%r2, %r37, 7;
	setp.lt.u32 	%p3, %r37, 8;
	mov.b32 	%r126, 0;
	mov.u32 	%r135, %r126;
	mov.u32 	%r134, %r126;
	@%p3 bra 	$L__BB1_5;
	and.b32  	%r126, %r37, 2147483640;
	neg.s32 	%r116, %r126;
	add.s64 	%rd33, %rd3, 16;
	add.s64 	%rd32, %rd2, 16;
	add.s64 	%rd31, %rd1, 16;
	mov.b32 	%r135, 0;
	mov.u32 	%r134, %r135;
$L__BB1_4:
	.pragma "nounroll";
	st.global.u32 	[%rd33+-16], %r134;
	st.global.u32 	[%rd32+-16], %r135;
	ld.global.nc.u32 	%r46, [%rd31+-16];
	add.s32 	%r47, %r46, %r134;
	add.s32 	%r48, %r1, %r46;
	div.s32 	%r49, %r48, %r38;
	add.s32 	%r50, %r49, %r135;
	st.global.u32 	[%rd33+-12], %r47;
	st.global.u32 	[%rd32+-12], %r50;
	ld.global.nc.u32 	%r51, [%rd31+-12];
	add.s32 	%r52, %r51, %r47;
	add.s32 	%r53, %r1, %r51;
	div.s32 	%r54, %r53, %r38;
	add.s32 	%r55, %r54, %r50;
	st.global.u32 	[%rd33+-8], %r52;
	st.global.u32 	[%rd32+-8], %r55;
	ld.global.nc.u32 	%r56, [%rd31+-8];
	add.s32 	%r57, %r56, %r52;
	add.s32 	%r58, %r1, %r56;
	div.s32 	%r59, %r58, %r38;
	add.s32 	%r60, %r59, %r55;
	st.global.u32 	[%rd33+-4], %r57;
	st.global.u32 	[%rd32+-4], %r60;
	ld.global.nc.u32 	%r61, [%rd31+-4];
	add.s32 	%r62, %r61, %r57;
	add.s32 	%r63, %r1, %r61;
	div.s32 	%r64, %r63, %r38;
	add.s32 	%r65, %r64, %r60;
	st.global.u32 	[%rd33], %r62;
	st.global.u32 	[%rd32], %r65;
	ld.global.nc.u32 	%r66, [%rd31];
	add.s32 	%r67, %r66, %r62;
	add.s32 	%r68, %r1, %r66;
	div.s32 	%r69, %r68, %r38;
	add.s32 	%r70, %r69, %r65;
	st.global.u32 	[%rd33+4], %r67;
	st.global.u32 	[%rd32+4], %r70;
	ld.global.nc.u32 	%r71, [%rd31+4];
	add.s32 	%r72, %r71, %r67;
	add.s32 	%r73, %r1, %r71;
	div.s32 	%r74, %r73, %r38;
	add.s32 	%r75, %r74, %r70;
	st.global.u32 	[%rd33+8], %r72;
	st.global.u32 	[%rd32+8], %r75;
	ld.global.nc.u32 	%r76, [%rd31+8];
	add.s32 	%r77, %r76, %r72;
	add.s32 	%r78, %r1, %r76;
	div.s32 	%r79, %r78, %r38;
	add.s32 	%r80, %r79, %r75;
	st.global.u32 	[%rd33+12], %r77;
	st.global.u32 	[%rd32+12], %r80;
	ld.global.nc.u32 	%r81, [%rd31+12];
	add.s32 	%r134, %r81, %r77;
	add.s32 	%r82, %r1, %r81;
	div.s32 	%r83, %r82, %r38;
	add.s32 	%r135, %r83, %r80;
	add.s32 	%r116, %r116, 8;
	add.s64 	%rd33, %rd33, 32;
	add.s64 	%rd32, %rd32, 32;
	add.s64 	%rd31, %rd31, 32;
	setp.ne.s32 	%p4, %r116, 0;
	@%p4 bra 	$L__BB1_4;
$L__BB1_5:
	setp.eq.s32 	%p5, %r2, 0;
	@%p5 bra 	$L__BB1_13;
	and.b32  	%r16, %r37, 3;
	setp.lt.u32 	%p6, %r2, 4;
	@%p6 bra 	$L__BB1_8;
	mul.wide.u32 	%rd16, %r126, 4;
	add.s64 	%rd17, %rd3, %rd16;
	st.global.u32 	[%rd17], %r134;
	add.s64 	%rd18, %rd2, %rd16;
	st.global.u32 	[%rd18], %r135;
	add.s64 	%rd19, %rd1, %rd16;
	ld.global.nc.u32 	%r85, [%rd19];
	add.s32 	%r86, %r85, %r134;
	add.s32 	%r87, %r1, %r85;
	div.s32 	%r88, %r87, %r38;
	add.s32 	%r89, %r88, %r135;
	st.global.u32 	[%rd17+4], %r86;
	st.global.u32 	[%rd18+4], %r89;
	ld.global.nc.u32 	%r90, [%rd19+4];
	add.s32 	%r91, %r90, %r86;
	add.s32 	%r92, %r1, %r90;
	div.s32 	%r93, %r92, %r38;
	add.s32 	%r94, %r93, %r89;
	st.global.u32 	[%rd17+8], %r91;
	st.global.u32 	[%rd18+8], %r94;
	ld.global.nc.u32 	%r95, [%rd19+8];
	add.s32 	%r96, %r95, %r91;
	add.s32 	%r97, %r1, %r95;
	div.s32 	%r98, %r97, %r38;
	add.s32 	%r99, %r98, %r94;
	st.global.u32 	[%rd17+12], %r96;
	st.global.u32 	[%rd18+12], %r99;
	ld.global.nc.u32 	%r100, [%rd19+12];
	add.s32 	%r134, %r100, %r96;
	add.s32 	%r101, %r1, %r100;
	div.s32 	%r102, %r101, %r38;
	add.s32 	%r135, %r102, %r99;
	add.s32 	%r126, %r126, 4;
$L__BB1_8:
	setp.eq.s32 	%p7, %r16, 0;
	@%p7 bra 	$L__BB1_13;
	setp.eq.s32 	%p8, %r16, 1;
	@%p8 bra 	$L__BB1_11;
	mul.wide.u32 	%rd20, %r126, 4;
	add.s64 	%rd21, %rd3, %rd20;
	st.global.u32 	[%rd21], %r134;
	add.s64 	%rd22, %rd2, %rd20;
	st.global.u32 	[%rd22], %r135;
	add.s64 	%rd23, %rd1, %rd20;
	ld.global.nc.u32 	%r104, [%rd23];
	add.s32 	%r105, %r104, %r134;
	add.s32 	%r106, %r1, %r104;
	div.s32 	%r107, %r106, %r38;
	add.s32 	%r108, %r107, %r135;
	st.global.u32 	[%rd21+4], %r105;
	st.global.u32 	[%rd22+4], %r108;
	ld.global.nc.u32 	%r109, [%rd23+4];
	add.s32 	%r134, %r109, %r105;
	add.s32 	%r110, %r1, %r109;
	div.s32 	%r111, %r110, %r38;
	add.s32 	%r135, %r111, %r108;
	add.s32 	%r126, %r126, 2;
$L__BB1_11:
	and.b32  	%r112, %r37, 1;
	setp.eq.b32 	%p9, %r112, 1;
	not.pred 	%p10, %p9;
	@%p10 bra 	$L__BB1_13;
	mul.wide.u32 	%rd24, %r126, 4;
	add.s64 	%rd25, %rd3, %rd24;
	st.global.u32 	[%rd25], %r134;
	add.s64 	%rd26, %rd2, %rd24;
	st.global.u32 	[%rd26], %r135;
	add.s64 	%rd27, %rd1, %rd24;
	ld.global.nc.u32 	%r113, [%rd27];
	add.s32 	%r134, %r113, %r134;
	add.s32 	%r114, %r1, %r113;
	div.s32 	%r115, %r114, %r38;
	add.s32 	%r135, %r115, %r135;
$L__BB1_13:
	mul.wide.s32 	%rd28, %r37, 4;
	add.s64 	%rd29, %rd3, %rd28;
	st.global.u32 	[%rd29], %r134;
	add.s64 	%rd30, %rd2, %rd28;
	st.global.u32 	[%rd30], %r135;
$L__BB1_14:
	ret;

}
	// .globl	_Z24build_token_lists_kernelPKjPKiPiS3_S3_ii
.visible .entry _Z24build_token_lists_kernelPKjPKiPiS3_S3_ii(
	.param .u64 .ptr .align 1 _Z24build_token_lists_kernelPKjPKiPiS3_S3_ii_param_0,
	.param .u64 .ptr .align 1 _Z24build_token_lists_kernelPKjPKiPiS3_S3_ii_param_1,
	.param .u64 .ptr .align 1 _Z24build_token_lists_kernelPKjPKiPiS3_S3_ii_param_2,
	.param .u64 .ptr .align 1 _Z24build_token_lists_kernelPKjPKiPiS3_S3_ii_param_3,
	.param .u64 .ptr .align 1 _Z24build_token_lists_kernelPKjPKiPiS3_S3_ii_param_4,
	.param .u32 _Z24build_token_lists_kernelPKjPKiPiS3_S3_ii_param_5,
	.param .u32 _Z24build_token_lists_kernelPKjPKiPiS3_S3_ii_param_6
)
{
	.reg .pred 	%p<2>;
	.reg .b32 	%r<15>;
	.reg .b64 	%rd<19>;

	ld.param.u64 	%rd1, [_Z24build_token_lists_kernelPKjPKiPiS3_S3_ii_param_0];
	ld.param.u64 	%rd2, [_Z24build_token_lists_kernelPKjPKiPiS3_S3_ii_param_1];
	ld.param.u64 	%rd3, [_Z24build_token_lists_kernelPKjPKiPiS3_S3_ii_param_2];
	ld.param.u64 	%rd4, [_Z24build_token_lists_kernelPKjPKiPiS3_S3_ii_param_3];
	ld.param.u64 	%rd5, [_Z24build_token_lists_kernelPKjPKiPiS3_S3_ii_param_4];
	ld.param.u32 	%r3, [_Z24build_token_lists_kernelPKjPKiPiS3_S3_ii_param_5];
	ld.param.u32 	%r2, [_Z24build_token_lists_kernelPKjPKiPiS3_S3_ii_param_6];
	mov.u32 	%r4, %ctaid.x;
	mov.u32 	%r5, %ntid.x;
	mov.u32 	%r6, %tid.x;
	mad.lo.s32 	%r1, %r4, %r5, %r6;
	mul.lo.s32 	%r7, %r2, %r3;
	setp.ge.s32 	%p1, %r1, %r7;
	@%p1 bra 	$L__BB2_2;
	cvta.to.global.u64 	%rd6, %rd1;
	cvta.to.global.u64 	%rd7, %rd5;
	cvta.to.global.u64 	%rd8, %rd2;
	cvta.to.global.u64 	%rd9, %rd3;
	cvta.to.global.u64 	%rd10, %rd4;
	div.s32 	%r8, %r1, %r2;
	mul.lo.s32 	%r9, %r8, %r2;
	sub.s32 	%r10, %r1, %r9;
	mul.wide.s32 	%rd11, %r1, 4;
	add.s64 	%rd12, %rd6, %rd11;
	ld.global.nc.u32 	%r11, [%rd12];
	mul.wide.s32 	%rd13, %r11, 4;
	add.s64 	%rd14, %rd7, %rd13;
	atom.global.add.u32 	%r12, [%rd14], 1;
	add.s64 	%rd15, %rd8, %rd13;
	ld.global.nc.u32 	%r13, [%rd15];
	add.s32 	%r14, %r13, %r12;
	mul.wide.s32 	%rd16, %r14, 4;
	add.s64 	%rd17, %rd9, %rd16;
	st.global.u32 	[%rd17], %r8;
	add.s64 	%rd18, %rd10, %rd16;
	st.global.u32 	[%rd18], %r10;
$L__BB2_2:
	ret;

}
	// .globl	_Z10moe_kernelI6__halfLb1EEvPKT_S3_S3_S3_PKfPKjPS1_iiii
.visible .entry _Z10moe_kernelI6__halfLb1EEvPKT_S3_S3_S3_PKfPKjPS1_iiii(
	.param .u64 .ptr .align 1 _Z10moe_kernelI6__halfLb1EEvPKT_S3_S3_S3_PKfPKjPS1_iiii_param_0,
	.param .u64 .ptr .align 1 _Z10moe_kernelI6__halfLb1EEvPKT_S3_S3_S3_PKfPKjPS1_iiii_param_1,
	.param .u64 .ptr .align 1 _Z10moe_kernelI6__halfLb1EEvPKT_S3_S3_S3_PKfPKjPS1_iiii_param_2,
	.param .u64 .ptr .align 1 _Z10moe_kernelI6__halfLb1EEvPKT_S3_S3_S3_PKfPKjPS1_iiii_param_3,
	.param .u64 .ptr .align 1 _Z10moe_kernelI6__halfLb1EEvPKT_S3_S3_S3_PKfPKjPS1_iiii_param_4,
	.param .u64 .ptr .align 1 _Z10moe_kernelI6__halfLb1EEvPKT_S3_S3_S3_PKfPKjPS1_iiii_param_5,
	.param .u64 .ptr .align 1 _Z10moe_kernelI6__halfLb1EEvPKT_S3_S3_S3_PKfPKjPS1_iiii_param_6,
	.param .u32 _Z10moe_kernelI6__halfLb1EEvPKT_S3_S3_S3_PKfPKjPS1_iiii_param_7,
	.param .u32 _Z10moe_kernelI6__halfLb1EEvPKT_S3_S3_S3_PKfPKjPS1_iiii_param_8,
	.param .u32 _Z10moe_kernelI6__halfLb1EEvPKT_S3_S3_S3_PKfPKjPS1_iiii_param_9,
	.param .u32 _Z10moe_kernelI6__halfLb1EEvPKT_S3_S3_S3_PKfPKjPS1_iiii_param_10
)
.maxntid 256
.minnctapersm 2
{
	.reg .pred 	%p<124>;
	.reg .b16 	%rs<231>;
	.reg .b32 	%r<175>;
	.reg .b32 	%f<591>;
	.reg .b64 	%rd<307>;

	ld.param.u64 	%rd27, [_Z10moe_kernelI6__halfLb1EEvPKT_S3_S3_S3_PKfPKjPS1_iiii_param_0];
	ld.param.u64 	%rd28, [_Z10moe_kernelI6__halfLb1EEvPKT_S3_S3_S3_PKfPKjPS1_iiii_param_1];
	ld.param.u64 	%rd29, [_Z10moe_kernelI6__halfLb1EEvPKT_S3_S3_S3_PKfPKjPS1_iiii_param_2];
	ld.param.u64 	%rd30, [_Z10moe_kernelI6__halfLb1EEvPKT_S3_S3_S3_PKfPKjPS1_iiii_param_3];
	ld.param.u64 	%rd31, [_Z10moe_kernelI6__halfLb1EEvPKT_S3_S3_S3_PKfPKjPS1_iiii_param_4];
	ld.param.u64 	%rd32, [_Z10moe_kernelI6__halfLb1EEvPKT_S3_S3_S3_PKfPKjPS1_iiii_param_5];
	ld.param.u64 	%rd33, [_Z10moe_kernelI6__halfLb1EEvPKT_S3_S3_S3_PKfPKjPS1_iiii_param_6];
	ld.param.u32 	%r92, [_Z10moe_kernelI6__halfLb1EEvPKT_S3_S3_S3_PKfPKjPS1_iiii_param_7];
	ld.param.u32 	%r93, [_Z10moe_kernelI6__halfLb1EEvPKT_S3_S3_S3_PKfPKjPS1_iiii_param_8];
	ld.param.u32 	%r94, [_Z10moe_kernelI6__halfLb1EEvPKT_S3_S3_S3_PKfPKjPS1_iiii_param_9];
	ld.param.u32 	%r95, [_Z10moe_kernelI6__halfLb1EEvPKT_S3_S3_S3_PKfPKjPS1_iiii_param_10];
	cvta.to.global.u64 	%rd1, %rd33;
	mov.u32 	%r1, %ctaid.x;
	mov.u32 	%r2, %tid.x;
	and.b32  	%r3, %r2, 31;
	mul.lo.s32 	%r96, %r92, %r1;
	cvt.s64.s32 	%rd2, %r96;
	setp.ge.s32 	%p1, %r2, %r92;
	@%p1 bra 	$L__BB3_12;
	not.b32 	%r97, %r2;
	add.s32 	%r4, %r92, %r97;
	shr.u32 	%r98, %r4, 8;
	add.s32 	%r5, %r98, 1;
	and.b32  	%r6, %r5, 7;
	setp.lt.u32 	%p2, %r4, 1792;
	mov.u32 	%r158, %r2;
	@%p2 bra 	$L__BB3_4;
	and.b32  	%r7, %r5, 33554424;
	mov.b32 	%r157, 0;
	mov.u32 	%r158, %r2;
$L__BB3_3:
	.pragma "nounroll";
	cvt.u64.u32 	%rd42, %r158;
	add.s64 	%rd43, %rd42, %rd2;
	shl.b64 	%rd44, %rd43, 1;
	add.s64 	%rd34, %rd27, %rd44;
	// begin inline asm
	ld.global.nc.b16 %rs1, [%rd34];
	// end inline asm
	// begin inline asm
	{  cvt.f32.f16 %f218, %rs1;}

	// end inline asm
	shl.b32 	%r100, %r158, 2;
	mov.u32 	%r101, smem;
	add.s32 	%r102, %r101, %r100;
	st.shared.f32 	[%r102], %f218;
	add.s64 	%rd35, %rd34, 512;
	// begin inline asm
	ld.global.nc.b16 %rs3, [%rd35];
	// end inline asm
	// begin inline asm
	{  cvt.f32.f16 %f219, %rs3;}

	// end inline asm
	st.shared.f32 	[%r102+1024], %f219;
	add.s64 	%rd36, %rd34, 1024;
	// begin inline asm
	ld.global.nc.b16 %rs5, [%rd36];
	// end inline asm
	// begin inline asm
	{  cvt.f32.f16 %f220, %rs5;}

	// end inline asm
	st.shared.f32 	[%r102+2048], %f220;
	add.s64 	%rd37, %rd34, 1536;
	// begin inline asm
	ld.global.nc.b16 %rs7, [%rd37];
	// end inline asm
	// begin inline asm
	{  cvt.f32.f16 %f221, %rs7;}

	// end inline asm
	st.shared.f32 	[%r102+3072], %f221;
	add.s64 	%rd38, %rd34, 2048;
	// begin inline asm
	ld.global.nc.b16 %rs9, [%rd38];
	// end inline asm
	// begin inline asm
	{  cvt.f32.f16 %f222, %rs9;}

	// end inline asm
	st.shared.f32 	[%r102+4096], %f222;
	add.s64 	%rd39, %rd34, 2560;
	// begin inline asm
	ld.global.nc.b16 %rs11, [%rd39];
	// end inline asm
	// begin inline asm
	{  cvt.f32.f16 %f223, %rs11;}

	// end inline asm
	st.shared.f32 	[%r102+5120], %f223;
	add.s64 	%rd40, %rd34, 3072;
	// begin inline asm
	ld.global.nc.b16 %rs13, [%rd40];
	// end inline asm
	// begin inline asm
	{  cvt.f32.f16 %f224, %rs13;}

	// end inline asm
	st.shared.f32 	[%r102+6144], %f224;
	add.s64 	%rd41, %rd34, 3584;
	// begin inline asm
	ld.global.nc.b16 %rs15, [%rd41];
	// end inline asm
	// begin inline asm
	{  cvt.f32.f16 %f225, %rs15;}

	// end inline asm
	st.shared.f32 	[%r102+7168], %f225;
	add.s32 	%r158, %r158, 2048;
	add.s32 	%r157, %r157, 8;
	setp.ne.s32 	%p3, %r157, %r7;
	@%p3 bra 	$L__BB3_3;
$L__BB3_4:
	setp.eq.s32 	%p4, %r6, 0;
	@%p4 bra 	$L__BB3_12;
	setp.lt.u32 	%p5, %r6, 4;
	@%p5 bra 	$L__BB3_7;
	cvt.u64.u32 	%rd49, %r158;
	add.s64 	%rd50, %rd49, %rd2;
	shl.b64 	%rd51, %rd50, 1;
	add.s64 	%rd45, %rd27, %rd51;
	// begin inline asm
	ld.global.nc.b16 %rs17, [%rd45];
	// end inline asm
	// begin inline asm
	{  cvt.f32.f16 %f226, %rs17;}

	// end inline asm
	shl.b32 	%r103, %r158, 2;
	mov.u32 	%r104, smem;
	add.s32 	%r105, %r104, %r103;
	st.shared.f32 	[%r105], %f226;
	add.s64 	%rd46, %rd45, 512;
	// begin inline asm
	ld.global.nc.b16 %rs19, [%rd46];
	// end inline asm
	// begin inline asm
	{  cvt.f32.f16 %f227, %rs19;}

	// end inline asm
	st.shared.f32 	[%r105+1024], %f227;
	add.s64 	%rd47, %rd45, 1024;
	// begin inline asm
	ld.global.nc.b16 %rs21, [%rd47];
	// end inline asm
	// begin inline asm
	{  cvt.f32.f16 %f228, %rs21;}

	// end inline asm
	st.shared.f32 	[%r105+2048], %f228;
	add.s64 	%rd48, %rd45, 1536;
	// begin inline asm
	ld.global.nc.b16 %rs23, [%rd48];
	// end inline asm
	// begin inline asm
	{  cvt.f32.f16 %f229, %rs23;}

	// end inline asm
	st.shared.f32 	[%r105+3072], %f229;
	add.s32 	%r158, %r158, 1024;
$L__BB3_7:
	and.b32  	%r106, %r5, 3;
	setp.eq.s32 	%p6, %r106, 0;
	@%p6 bra 	$L__BB3_12;
	setp.eq.s32 	%p7, %r106, 1;
	@%p7 bra 	$L__BB3_10;
	cvt.u64.u32 	%rd54, %r158;
	add.s64 	%rd55, %rd54, %rd2;
	shl.b64 	%rd56, %rd55, 1;
	add.s64 	%rd52, %rd27, %rd56;
	// begin inline asm
	ld.global.nc.b16 %rs25, [%rd52];
	// end inline asm
	// begin inline asm
	{  cvt.f32.f16 %f230, %rs25;}

	// end inline asm
	shl.b32 	%r107, %r158, 2;
	mov.u32 	%r108, smem;
	add.s32 	%r109, %r108, %r107;
	st.shared.f32 	[%r109], %f230;
	add.s64 	%rd53, %rd52, 512;
	// begin inline asm
	ld.global.nc.b16 %rs27, [%rd53];
	// end inline asm
	// begin inline asm
	{  cvt.f32.f16 %f231, %rs27;}

	// end inline asm
	st.shared.f32 	[%r109+1024], %f231;
	add.s32 	%r158, %r158, 512;
$L__BB3_10:
	and.b32  	%r110, %r4, 256;
	setp.ne.s32 	%p8, %r110, 0;
	@%p8 bra 	$L__BB3_12;
	cvt.u64.u32 	%rd58, %r158;
	add.s64 	%rd59, %rd58, %rd2;
	shl.b64 	%rd60, %rd59, 1;
	add.s64 	%rd57, %rd27, %rd60;
	// begin inline asm
	ld.global.nc.b16 %rs29, [%rd57];
	// end inline asm
	// begin inline asm
	{  cvt.f32.f16 %f232, %rs29;}

	// end inline asm
	shl.b32 	%r111, %r158, 2;
	mov.u32 	%r112, smem;
	add.s32 	%r113, %r112, %r111;
	st.shared.f32 	[%r113], %f232;
$L__BB3_12:
	bar.sync 	0;
	setp.lt.s32 	%p9, %r94, 1;
	@%p9 bra 	$L__BB3_209;
	shl.b32 	%r115, %r92, 2;
	mov.u32 	%r116, smem;
	add.s32 	%r17, %r116, %r115;
	mul.lo.s32 	%r18, %r94, %r1;
	mul.lo.s32 	%r19, %r93, %r92;
	shl.b32 	%r117, %r2, 2;
	and.b32  	%r20, %r117, 896;
	add.s32 	%r21, %r92, -1;
	sub.s32 	%r22, %r21, %r20;
	add.s32 	%r23, %r93, -1;
	and.b32  	%r24, %r92, 3;
	and.b32  	%r25, %r92, 2147483644;
	and.b32  	%r26, %r22, 1024;
	or.b32  	%r27, %r20, %r3;
	cvt.u64.u32 	%rd61, %r27;
	add.s64 	%rd62, %rd61, %rd2;
	shl.b64 	%rd63, %rd62, 1;
	add.s64 	%rd3, %rd1, %rd63;
	or.b32  	%r28, %r27, 32;
	or.b32  	%r29, %r27, 64;
	or.b32  	%r30, %r27, 96;
	or.b32  	%r31, %r20, 1024;
	and.b32  	%r32, %r93, 3;
	and.b32  	%r33, %r93, 2147483644;
	neg.s32 	%r34, %r25;
	shl.b32 	%r35, %r93, 2;
	shl.b32 	%r36, %r93, 1;
	mul.lo.s32 	%r37, %r93, 3;
	cvta.to.global.u64 	%rd4, %rd32;
	cvta.to.global.u64 	%rd5, %rd31;
	mov.b32 	%r161, 0;
$L__BB3_14:
	setp.ge.s32 	%p10, %r20, %r93;
	add.s32 	%r118, %r161, %r18;
	mul.wide.u32 	%rd64, %r118, 4;
	add.s64 	%rd65, %rd4, %rd64;
	ld.global.nc.u32 	%r119, [%rd65];
	add.s64 	%rd66, %rd5, %rd64;
	ld.global.nc.f32 	%f1, [%rd66];
	mul.lo.s32 	%r120, %r19, %r119;
	cvt.s64.s32 	%rd6, %r120;
	@%p10 bra 	$L__BB3_106;
	mov.u32 	%r162, %r20;
$L__BB3_16:
	setp.lt.s32 	%p11, %r92, 1;
	mov.f32 	%f526, 0f00000000;
	mov.f32 	%f524, %f526;
	mov.f32 	%f522, %f526;
	mov.f32 	%f520, %f526;
	mov.f32 	%f527, %f526;
	mov.f32 	%f525, %f526;
	mov.f32 	%f523, %f526;
	mov.f32 	%f521, %f526;
	@%p11 bra 	$L__BB3_79;
	setp.lt.u32 	%p12, %r21, 3;
	add.s32 	%r40, %r162, %r3;
	mov.b32 	%r163, 0;
	mov.f32 	%f526, 0f00000000;
	@%p12 bra 	$L__BB3_52;
	cvt.u64.u32 	%rd7, %r40;
	add.s32 	%r41, %r40, 32;
	add.s32 	%r42, %r40, 64;
	add.s32 	%r164, %r116, 8;
	add.s32 	%r43, %r40, 96;
	mov.f32 	%f526, 0f00000000;
	mov.b32 	%r165, 0;
	mov.u32 	%r166, %r37;
	mov.u32 	%r167, %r36;
	mov.u32 	%r168, %r93;
	mov.u32 	%r169, %r34;
	mov.f32 	%f524, %f526;
	mov.f32 	%f522, %f526;
	mov.f32 	%f520, %f526;
	mov.f32 	%f527, %f526;
	mov.f32 	%f525, %f526;
	mov.f32 	%f523, %f526;
	mov.f32 	%f521, %f526;
$L__BB3_19:
	.pragma "nounroll";
	setp.ge.s32 	%p13, %r40, %r93;
	ld.shared.f32 	%f75, [%r164+-8];
	cvt.s64.s32 	%rd67, %r165;
	add.s64 	%rd11, %rd67, %rd6;
	@%p13 bra 	$L__BB3_21;
	add.s64 	%rd70, %rd11, %rd7;
	shl.b64 	%rd71, %rd70, 1;
	add.s64 	%rd68, %rd28, %rd71;
	// begin inline asm
	ld.global.nc.b16 %rs31, [%rd68];
	// end inline asm
	// begin inline asm
	{  cvt.f32.f16 %f236, %rs31;}

	// end inline asm
	fma.rn.f32 	%f520, %f75, %f236, %f520;
	add.s64 	%rd69, %rd29, %rd71;
	// begin inline asm
	ld.global.nc.b16 %rs33, [%rd69];
	// end inline asm
	// begin inline asm
	{  cvt.f32.f16 %f237, %rs33;}

	// end inline asm
	fma.rn.f32 	%f521, %f75, %f237, %f521;
$L__BB3_21:
	setp.ge.s32 	%p14, %r41, %r93;
	@%p14 bra 	$L__BB3_23;
	add.s64 	%rd74, %rd11, %rd7;
	shl.b64 	%rd75, %rd74, 1;
	add.s64 	%rd76, %rd28, %rd75;
	add.s64 	%rd72, %rd76, 64;
	// begin inline asm
	ld.global.nc.b16 %rs35, [%rd72];
	// end inline asm
	// begin inline asm
	{  cvt.f32.f16 %f238, %rs35;}

	// end inline asm
	fma.rn.f32 	%f522, %f75, %f238, %f522;
	add.s64 	%rd77, %rd29, %rd75;
	add.s64 	%rd73, %rd77, 64;
	// begin inline asm
	ld.global.nc.b16 %rs37, [%rd73];
	// end inline asm
	// begin inline asm
	{  cvt.f32.f16 %f239, %rs37;}

	// end inline asm
	fma.rn.f32 	%f523, %f75, %f239, %f523;
$L__BB3_23:
	setp.ge.s32 	%p15, %r42, %r93;
	@%p15 bra 	$L__BB3_25;
	add.s64 	%rd80, %rd11, %rd7;
	shl.b64 	%rd81, %rd80, 1;
	add.s64 	%rd82, %rd28, %rd81;
	add.s64 	%rd78, %rd82, 128;
	// begin inline asm
	ld.global.nc.b16 %rs39, [%rd78];
	// end inline asm
	// begin inline asm
	{  cvt.f32.f16 %f240, %rs39;}

	// end inline asm
	fma.rn.f32 	%f524, %f75, %f240, %f524;
	add.s64 	%rd83, %rd29, %rd81;
	add.s64 	%rd79, %rd83, 128;
	// begin inline asm
	ld.global.nc.b16 %rs41, [%rd79];
	// end inline asm
	// begin inline asm
	{  cvt.f32.f16 %f241, %rs41;}

	// end inline asm
	fma.rn.f32 	%f525, %f75, %f241, %f525;
$L__BB3_25:
	setp.ge.s32 	%p16, %r43, %r93;
	@%p16 bra 	$L__BB3_27;
	add.s64 	%rd86, %rd11, %rd7;
	shl.b64 	%rd87, %rd86, 1;
	add.s64 	%rd88, %rd28, %rd87;
	add.s64 	%rd84, %rd88, 192;
	// begin inline asm
	ld.global.nc.b16 %rs43, [%rd84];
	// end inline asm
	// begin inline asm
	{  cvt.f32.f16 %f242, %rs43;}

	// end inline asm
	fma.rn.f32 	%f526, %f75, %f242, %f526;
	add.s64 	%rd89, %rd29, %rd87;
	add.s64 	%rd85, %rd89, 192;
	// begin inline asm
	ld.global.nc.b16 %rs45, [%rd85];
	// end inline asm
	// begin inline asm
	{  cvt.f32.f16 %f243, %rs45;}

	// end inline asm
	fma.rn.f32 	%f527, %f75, %f243, %f527;
$L__BB3_27:
	setp.ge.s32 	%p17, %r40, %r93;
	ld.shared.f32 	%f92, [%r164+-4];
	cvt.s64.s32 	%rd90, %r168;
	add.s64 	%rd12, %rd90, %rd6;
	@%p17 bra 	$L__BB3_29;
	add.s64 	%rd93, %rd12, %rd7;
	shl.b64 	%rd94, %rd93, 1;
	add.s64 	%rd91, %rd28, %rd94;
	// begin inline asm
	ld.global.nc.b16 %rs47, [%rd91];
	// end inline asm
	// begin inline asm
	{  cvt.f32.f16 %f244, %rs47;}

	// end inline asm
	fma.rn.f32 	%f520, %f92, %f244, %f520;
	add.s64 	%rd92, %rd29, %rd94;
	// begin inline asm
	ld.global.nc.b16 %rs49, [%rd92];
	// end inline asm
	// begin inline asm
	{  cvt.f32.f16 %f245, %rs49;}

	// end inline asm
	fma.rn.f32 	%f521, %f92, %f245, %f521;
$L__BB3_29:
	setp.ge.s32 	%p18, %r41, %r93;
	@%p18 bra 	$L__BB3_31;
	add.s64 	%rd97, %rd12, %rd7;
	shl.b64 	%rd98, %rd97, 1;
	add.s64 	%rd99, %rd28, %rd98;
	add.s64 	%rd95, %rd99, 64;
	// begin inline asm
	ld.global.nc.b16 %rs51, [%rd95];
	// end inline asm
	// begin inline asm
	{  cvt.f32.f16 %f246, %rs51;}

	// end inline asm
	fma.rn.f32 	%f522, %f92, %f246, %f522;
	add.s64 	%rd100, %rd29, %rd98;
	add.s64 	%rd96, %rd100, 64;
	// begin inline asm
	ld.global.nc.b16 %rs53, [%rd96];
	// end inline asm
	// begin inline asm
	{  cvt.f32.f16 %f247, %rs53;}

	// end inline asm
	fma.rn.f32 	%f523, %f92, %f247, %f523;
$L__BB3_31:
	setp.ge.s32 	%p19, %r42, %r93;
	@%p19 bra 	$L__BB3_33;
	add.s64 	%rd103, %rd12, %rd7;
	shl.b64 	%rd104, %rd103, 1;
	add.s64 	%rd105, %rd28, %rd104;
	add.s64 	%rd101, %rd105, 128;
	// begin inline asm
	ld.global.nc.b16 %rs55, [%rd101];
	// end inline asm
	// begin inline asm
	{  cvt.f32.f16 %f248, %rs55;}

	// end inline asm
	fma.rn.f32 	%f524, %f92, %f248, %f524;
	add.s64 	%rd106, %rd29, %rd104;
	add.s64 	%rd102, %rd106, 128;
	// begin inline asm
	ld.global.nc.b16 %rs57, [%rd102];
	// end inline asm
	// begin inline asm
	{  cvt.f32.f16 %f249, %rs57;}

	// end inline asm
	fma.rn.f32 	%f525, %f92, %f249, %f525;
$L__BB3_33:
	setp.ge.s32 	%p20, %r43, %r93;
	@%p20 bra 	$L__BB3_35;
	add.s64 	%rd109, %rd12, %rd7;
	shl.b64 	%rd110, %rd109, 1;
	add.s64 	%rd111, %rd28, %rd110;
	add.s64 	%rd107, %rd111, 192;
	// begin inline asm
	ld.global.nc.b16 %rs59, [%rd107];
	// end inline asm
	// begin inline asm
	{  cvt.f32.f16 %f250, %rs59;}

	// end inline asm
	fma.rn.f32 	%f526, %f92, %f250, %f526;
	add.s64 	%rd112, %rd29, %rd110;
	add.s64 	%rd108, %rd112, 192;
	// begin inline asm
	ld.global.nc.b16 %rs61, [%rd108];
	// end inline asm
	// begin inline asm
	{  cvt.f32.f16 %f251, %rs61;}

	// end inline asm
	fma.rn.f32 	%f527, %f92, %f251, %f527;
$L__BB3_35:
	setp.ge.s32 	%p21, %r40, %r93;
	ld.shared.f32 	%f109, [%r164];
	cvt.s64.s32 	%rd113, %r167;
	add.s64 	%rd13, %rd113, %rd6;
	@%p21 bra 	$L__BB3_37;
	add.s64 	%rd116, %rd13, %rd7;
	shl.b64 	%rd117, %rd116, 1;
	add.s64 	%rd114, %rd28, %rd117;
	// begin inline asm
	ld.global.nc.b16 %rs63, [%rd114];
	// end inline asm
	// begin inline asm
	{  cvt.f32.f16 %f252, %rs63;}

	// end inline asm
	fma.rn.f32 	%f520, %f109, %f252, %f520;
	add.s64 	%rd115, %rd29, %rd117;
	// begin inline asm
	ld.global.nc.b16 %rs65, [%rd115];
	// end inline asm
	// begin inline asm
	{  cvt.f32.f16 %f253, %rs65;}

	// end inline asm
	fma.rn.f32 	%f521, %f109, %f253, %f521;
$L__BB3_37:
	setp.ge.s32 	%p22, %r41, %r93;
	@%p22 bra 	$L__BB3_39;
	add.s64 	%rd120, %rd13, %rd7;
	shl.b64 	%rd121, %rd120, 1;
	add.s64 	%rd122, %rd28, %rd121;
	add.s64 	%rd118, %rd122, 64;
	// begin inline asm
	ld.global.nc.b16 %rs67, [%rd118];
	// end inline asm
	// begin inline asm
	{  cvt.f32.f16 %f254, %rs67;}

	// end inline asm
	fma.rn.f32 	%f522, %f109, %f254, %f522;
	add.s64 	%rd123, %rd29, %rd121;
	add.s64 	%rd119, %rd123, 64;
	// begin inline asm
	ld.global.nc.b16 %rs69, [%rd119];
	// end inline asm
	// begin inline asm
	{  cvt.f32.f16 %f255, %rs69;}

	// end inline asm
	fma.rn.f32 	%f523, %f109, %f255, %f523;
$L__BB3_39:
	setp.ge.s32 	%p23, %r42, %r93;
	@%p23 bra 	$L__BB3_41;
	add.s64 	%rd126, %rd13, %rd7;
	shl.b64 	%rd127, %rd126, 1;
	add.s64 	%rd128, %rd28, %rd127;
	add.s64 	%rd124, %rd128, 128;
	// begin inline asm
	ld.global.nc.b16 %rs71, [%rd124];
	// end inline asm
	// begin inline asm
	{  cvt.f32.f16 %f256, %rs71;}

	// end inline asm
	fma.rn.f32 	%f524, %f109, %f256, %f524;
	add.s64 	%rd129, %rd29, %rd127;
	add.s64 	%rd125, %rd129, 128;
	// begin inline asm
	ld.global.nc.b16 %rs73, [%rd125];
	// end inline asm
	// begin inline asm
	{  cvt.f32.f16 %f257, %rs73;}

	// end inline asm
	fma.rn.f32 	%f525, %f109, %f257, %f525;
$L__BB3_41:
	setp.ge.s32 	%p24, %r43, %r93;
	@%p24 bra 	$L__BB3_43;
	add.s64 	%rd132, %rd13, %rd7;
	shl.b64 	%rd133, %rd132, 1;
	add.s64 	%rd134, %rd28, %rd133;
	add.s64 	%rd130, %rd134, 192;
	// begin inline asm
	ld.global.nc.b16 %rs75, [%rd130];
	// end inline asm
	// begin inline asm
	{  cvt.f32.f16 %f258, %rs75;}

	// end inline asm
	fma.rn.f32 	%f526, %f109, %f258, %f526;
	add.s64 	%rd135, %rd29, %rd133;
	add.s64 	%rd131, %rd135, 192;
	// begin inline asm
	ld.global.nc.b16 %rs77, [%rd131];
	// end inline asm
	// begin inline asm
	{  cvt.f32.f16 %f259, %rs77;}

	// end inline asm
	fma.rn.f32 	%f527, %f109, %f259, %f527;
$L__BB3_43:
	setp.ge.s32 	%p25, %r40, %r93;
	ld.shared.f32 	%f126, [%r164+4];
	cvt.s64.s32 	%rd136, %r166;
	add.s64 	%rd14, %rd136, %rd6;
	@%p25 bra 	$L__BB3_45;
	add.s64 	%rd139, %rd14, %rd7;
	shl.b64 	%rd140, %rd139, 1;
	add.s64 	%rd137, %rd28, %rd140;
	// begin inline asm
	ld.global.nc.b16 %rs79, [%rd137];
	// end inline asm
	// begin inline asm
	{  cvt.f32.f16 %f260, %rs79;}

	// end inline asm
	fma.rn.f32 	%f520, %f126, %f260, %f520;
	add.s64 	%rd138, %rd29, %rd140;
	// begin inline asm
	ld.global.nc.b16 %rs81, [%rd138];
	// end inline asm
	// begin inline asm
	{  cvt.f32.f16 %f261, %rs81;}

	// end inline asm
	fma.rn.f32 	%f521, %f126, %f261, %f521;
$L__BB3_45:
	setp.ge.s32 	%p26, %r41, %r93;
	@%p26 bra 	$L__BB3_47;
	add.s64 	%rd143, %rd14, %rd7;
	shl.b64 	%rd144, %rd143, 1;
	add.s64 	%rd145, %rd28, %rd144;
	add.s64 	%rd141, %rd145, 64;
	// begin inline asm
	ld.global.nc.b16 %rs83, [%rd141];
	// end inline asm
	// begin inline asm
	{  cvt.f32.f16 %f262, %rs83;}

	// end inline asm
	fma.rn.f32 	%f522, %f126, %f262, %f522;
	add.s64 	%rd146, %rd29, %rd144;
	add.s64 	%rd142, %rd146, 64;
	// begin inline asm
	ld.global.nc.b16 %rs85, [%rd142];
	// end inline asm
	// begin inline asm
	{  cvt.f32.f16 %f263, %rs85;}

	// end inline asm
	fma.rn.f32 	%f523, %f126, %f263, %f523;
$L__BB3_47:
	setp.ge.s32 	%p27, %r42, %r93;
	@%p27 bra 	$L__BB3_49;
	add.s64 	%rd149, %rd14, %rd7;
	shl.b64 	%rd150, %rd149, 1;
	add.s64 	%rd151, %rd28, %rd150;
	add.s64 	%rd147, %rd151, 128;
	// begin inline asm
	ld.global.nc.b16 %rs87, [%rd147];
	// end inline asm
	// begin inline asm
	{  cvt.f32.f16 %f264, %rs87;}

	// end inline asm
	fma.rn.f32 	%f524, %f126, %f264, %f524;
	add.s64 	%rd152, %rd29, %rd150;
	add.s64 	%rd148, %rd152, 128;
	// begin inline asm
	ld.global.nc.b16 %rs89, [%rd148];
	// end inline asm
	// begin inline asm
	{  cvt.f32.f16 %f265, %rs89;}

	// end inline asm
	fma.rn.f32 	%f525, %f126, %f265, %f525;
$L__BB3_49:
	setp.ge.s32 	%p28, %r43, %r93;
	@%p28 bra 	$L__BB3_51;
	add.s64 	%rd155, %rd14, %rd7;
	shl.b64 	%rd156, %rd155, 1;
	add.s64 	%rd157, %rd28, %rd156;
	add.s64 	%rd153, %rd157, 192;
	// begin inline asm
	ld.global.nc.b16 %rs91, [%rd153];
	// end inline asm
	// begin inline asm
	{  cvt.f32.f16 %f266, %rs91;}

	// end inline asm
	fma.rn.f32 	%f526, %f126, %f266, %f526;
	add.s64 	%rd158, %rd29, %rd156;
	add.s64 	%rd154, %rd158, 192;
	// begin inline asm
	ld.global.nc.b16 %rs93, [%rd154];
	// end inline asm
	// begin inline asm
	{  cvt.f32.f16 %f267, %rs93;}

	// end inline asm
	fma.rn.f32 	%f527, %f126, %f267, %f527;
$L__BB3_51:
	add.s32 	%r169, %r169, 4;
	add.s32 	%r168, %r168, %r35;
	add.s32 	%r167, %r167, %r35;
	add.s32 	%r166, %r166, %r35;
	add.s32 	%r165, %r165, %r35;
	add.s32 	%r164, %r164, 16;
	setp.eq.s32 	%p29, %r169, 0;
	mov.u32 	%r163, %r25;
	@%p29 bra 	$L__BB3_52;
	bra.uni 	$L__BB3_19;
$L__BB3_52:
	setp.eq.s32 	%p30, %r24, 0;
	@%p30 bra 	$L__BB3_79;
	shl.b32 	%r125, %r163, 2;
	add.s32 	%r45, %r116, %r125;
	ld.shared.f32 	%f10, [%r45];
	mul.lo.s32 	%r46, %r163, %r93;
	cvt.s64.s32 	%rd159, %r46;
	add.s64 	%rd8, %rd159, %rd6;
	setp.ge.s32 	%p31, %r40, %r93;
	@%p31 bra 	$L__BB3_55;
	cvt.u64.u32 	%rd162, %r40;
	add.s64 	%rd163, %rd8, %rd162;
	shl.b64 	%rd164, %rd163, 1;
	add.s64 	%rd160, %rd28, %rd164;
	// begin inline asm
	ld.global.nc.b16 %rs95, [%rd160];
	// end inline asm
	// begin inline asm
	{  cvt.f32.f16 %f268, %rs95;}

	// end inline asm
	fma.rn.f32 	%f520, %f10, %f268, %f520;
	add.s64 	%rd161, %rd29, %rd164;
	// begin inline asm
	ld.global.nc.b16 %rs97, [%rd161];
	// end inline asm
	// begin inline asm
	{  cvt.f32.f16 %f269, %rs97;}

	// end inline asm
	fma.rn.f32 	%f521, %f10, %f269, %f521;
$L__BB3_55:
	add.s32 	%r47, %r40, 32;
	setp.ge.s32 	%p32, %r47, %r93;
	@%p32 bra 	$L__BB3_57;
	cvt.u64.u32 	%rd167, %r40;
	add.s64 	%rd168, %rd8, %rd167;
	shl.b64 	%rd169, %rd168, 1;
	add.s64 	%rd170, %rd28, %rd169;
	add.s64 	%rd165, %rd170, 64;
	// begin inline asm
	ld.global.nc.b16 %rs99, [%rd165];
	// end inline asm
	// begin inline asm
	{  cvt.f32.f16 %f270, %rs99;}

	// end inline asm
	fma.rn.f32 	%f522, %f10, %f270, %f522;
	add.s64 	%rd171, %rd29, %rd169;
	add.s64 	%rd166, %rd171, 64;
	// begin inline asm
	ld.global.nc.b16 %rs101, [%rd166];
	// end inline asm
	// begin inline asm
	{  cvt.f32.f16 %f271, %rs101;}

	// end inline asm
	fma.rn.f32 	%f523, %f10, %f271, %f523;
$L__BB3_57:
	add.s32 	%r48, %r40, 64;
	setp.ge.s32 	%p33, %r48, %r93;
	@%p33 bra 	$L__BB3_59;
	cvt.u64.u32 	%rd174, %r40;
	add.s64 	%rd175, %rd8, %rd174;
	shl.b64 	%rd176, %rd175, 1;
	add.s64 	%rd177, %rd28, %rd176;
	add.s64 	%rd172, %rd177, 128;
	// begin inline asm
	ld.global.nc.b16 %rs103, [%rd172];
	// end inline asm
	// begin inline asm
	{  cvt.f32.f16 %f272, %rs103;}

	// end inline asm
	fma.rn.f32 	%f524, %f10, %f272, %f524;
	add.s64 	%rd178, %rd29, %rd176;
	add.s64 	%rd173, %rd178, 128;
	// begin inline asm
	ld.global.nc.b16 %rs105, [%rd173];
	// end inline asm
	// begin inline asm
	{  cvt.f32.f16 %f273, %rs105;}

	// end inline asm
	fma.rn.f32 	%f525, %f10, %f273, %f525;
$L__BB3_59:
	add.s32 	%r49, %r40, 96;
	setp.ge.s32 	%p34, %r49, %r93;
	@%p34 bra 	$L__BB3_61;
	cvt.u64.u32 	%rd181, %r40;
	add.s64 	%rd182, %rd8, %rd181;
	shl.b64 	%rd183, %rd182, 1;
	add.s64 	%rd184, %rd28, %rd183;
	add.s64 	%rd179, %rd184, 192;
	// begin inline asm
	ld.global.nc.b16 %rs107, [%rd179];
	// end inline asm
	// begin inline asm
	{  cvt.f32.f16 %f274, %rs107;}

	// end inline asm
	fma.rn.f32 	%f526, %f10, %f274, %f526;
	add.s64 	%rd185, %rd29, %rd183;
	add.s64 	%rd180, %rd185, 192;
	// begin inline asm
	ld.global.nc.b16 %rs109, [%rd180];
	// end inline asm
	// begin inline asm
	{  cvt.f32.f16 %f275, %rs109;}

	// end inline asm
	fma.rn.f32 	%f527, %f10, %f275, %f527;
$L__BB3_61:
	setp.eq.s32 	%p35, %r24, 1;
	@%p35 bra 	$L__BB3_79;
	setp.ge.s32 	%p36, %r40, %r93;
	ld.shared.f32 	%f27, [%r45+4];
	add.s32 	%r50, %r46, %r93;
	cvt.s64.s32 	%rd186, %r50;
	add.s64 	%rd9, %rd186, %rd6;
	@%p36 bra 	$L__BB3_64;
	cvt.u64.u32 	%rd189, %r40;
	add.s64 	%rd190, %rd9, %rd189;
	shl.b64 	%rd191, %rd190, 1;
	add.s64 	%rd187, %rd28, %rd191;
	// begin inline asm
	ld.global.nc.b16 %rs111, [%rd187];
	// end inline asm
	// begin inline asm
	{  cvt.f32.f16 %f276, %rs111;}

	// end inline asm
	fma.rn.f32 	%f520, %f27, %f276, %f520;
	add.s64 	%rd188, %rd29, %rd191;
	// begin inline asm
	ld.global.nc.b16 %rs113, [%rd188];
	// end inline asm
	// begin inline asm
	{  cvt.f32.f16 %f277, %rs113;}

	// end inline asm
	fma.rn.f32 	%f521, %f27, %f277, %f521;
$L__BB3_64:
	setp.ge.s32 	%p37, %r47, %r93;
	@%p37 bra 	$L__BB3_66;
	cvt.u64.u32 	%rd194, %r40;
	add.s64 	%rd195, %rd9, %rd194;
	shl.b64 	%rd196, %rd195, 1;
	add.s64 	%rd197, %rd28, %rd196;
	add.s64 	%rd192, %rd197, 64;
	// begin inline asm
	ld.global.nc.b16 %rs115, [%rd192];
	// end inline asm
	// begin inline asm
	{  cvt.f32.f16 %f278, %rs115;}

	// end inline asm
	fma.rn.f32 	%f522, %f27, %f278, %f522;
	add.s64 	%rd198, %rd29, %rd196;
	add.s64 	%rd193, %rd198, 64;
	// begin inline asm
	ld.global.nc.b16 %rs117, [%rd193];
	// end inline asm
	// begin inline asm
	{  cvt.f32.f16 %f279, %rs117;}

	// end inline asm
	fma.rn.f32 	%f523, %f27, %f279, %f523;
$L__BB3_66:
	setp.ge.s32 	%p38, %r48, %r93;
	@%p38 bra 	$L__BB3_68;
	cvt.u64.u32 	%rd201, %r40;
	add.s64 	%rd202, %rd9, %rd201;
	shl.b64 	%rd203, %rd202, 1;
	add.s64 	%rd204, %rd28, %rd203;
	add.s64 	%rd199, %rd204, 128;
	// begin inline asm
	ld.global.nc.b16 %rs119, [%rd199];
	// end inline asm
	// begin inline asm
	{  cvt.f32.f16 %f280, %rs119;}

	// end inline asm
	fma.rn.f32 	%f524, %f27, %f280, %f524;
	add.s64 	%rd205, %rd29, %rd203;
	add.s64 	%rd200, %rd205, 128;
	// begin inline asm
	ld.global.nc.b16 %rs121, [%rd200];
	// end inline asm
	// begin inline asm
	{  cvt.f32.f16 %f281, %rs121;}

	// end inline asm
	fma.rn.f32 	%f525, %f27, %f281, %f525;
$L__BB3_68:
	setp.ge.s32 	%p39, %r49, %r93;
	@%p39 bra 	$L__BB3_70;
	cvt.u64.u32 	%rd208, %r40;
	add.s64 	%rd209, %rd9, %rd208;
	shl.b64 	%rd210, %rd209, 1;
	add.s64 	%rd211, %rd28, %rd210;
	add.s64 	%rd206, %rd211, 192;
	// begin inline asm
	ld.global.nc.b16 %rs123, [%rd206];
	// end inline asm
	// begin inline asm
	{  cvt.f32.f16 %f282, %rs123;}

	// end inline asm
	fma.rn.f32 	%f526, %f27, %f282, %f526;
	add.s64 	%rd212, %rd29, %rd210;
	add.s64 	%rd207, %rd212, 192;
	// begin inline asm
	ld.global.nc.b16 %rs125, [%rd207];
	// end inline asm
	// begin inline asm
	{  cvt.f32.f16 %f283, %rs125;}

	// end inline asm
	fma.rn.f32 	%f527, %f27, %f283, %f527;
$L__BB3_70:
	setp.eq.s32 	%p40, %r24, 2;
	@%p40 bra 	$L__BB3_79;
	setp.ge.s32 	%p41, %r40, %r93;
	ld.shared.f32 	%f44, [%r45+8];
	add.s32 	%r127, %r50, %r93;
	cvt.s64.s32 	%rd213, %r127;
	add.s64 	%rd10, %rd213, %rd6;
	@%p41 bra 	$L__BB3_73;
	cvt.u64.u32 	%rd216, %r40;
	add.s64 	%rd217, %rd10, %rd216;
	shl.b64 	%rd218, %rd217, 1;
	add.s64 	%rd214, %rd28, %rd218;
	// begin inline asm
	ld.global.nc.b16 %rs127, [%rd214];
	// end inline asm
	// begin inline asm
	{  cvt.f32.f16 %f284, %rs127;}

	// end inline asm
	fma.rn.f32 	%f520, %f44, %f284, %f520;
	add.s64 	%rd215, %rd29, %rd218;
	// begin inline asm
	ld.global.nc.b16 %rs129, [%rd215];
	// end inline asm
	// begin inline asm
	{  cvt.f32.f16 %f285, %rs129;}

	// end inline asm
	fma.rn.f32 	%f521, %f44, %f285, %f521;
$L__BB3_73:
	setp.ge.s32 	%p42, %r47, %r93;
	@%p42 bra 	$L__BB3_75;
	cvt.u64.u32 	%rd221, %r40;
	add.s64 	%rd222, %rd10, %rd221;
	shl.b64 	%rd223, %rd222, 1;
	add.s64 	%rd224, %rd28, %rd223;
	add.s64 	%rd219, %rd224, 64;
	// begin inline asm
	ld.global.nc.b16 %rs131, [%rd219];
	// end inline asm
	// begin inline asm
	{  cvt.f32.f16 %f286, %rs131;}

	// end inline asm
	fma.rn.f32 	%f522, %f44, %f286, %f522;
	add.s64 	%rd225, %rd29, %rd223;
	add.s64 	%rd220, %rd225, 64;
	// begin inline asm
	ld.global.nc.b16 %rs133, [%rd220];
	// end inline asm
	// begin inline asm
	{  cvt.f32.f16 %f287, %rs133;}

	// end inline asm
	fma.rn.f32 	%f523, %f44, %f287, %f523;
$L__BB3_75:
	setp.ge.s32 	%p43, %r48, %r93;
	@%p43 bra 	$L__BB3_77;
	cvt.u64.u32 	%rd228, %r40;
	add.s64 	%rd229, %rd10, %rd228;
	shl.b64 	%rd230, %rd229, 1;
	add.s64 	%rd231, %rd28, %rd230;
	add.s64 	%rd226, %rd231, 128;
	// begin inline asm
	ld.global.nc.b16 %rs135, [%rd226];
	// end inline asm
	// begin inline asm
	{  cvt.f32.f16 %f288, %rs135;}

	// end inline asm
	fma.rn.f32 	%f524, %f44, %f288, %f524;
	add.s64 	%rd232, %rd29, %rd230;
	add.s64 	%rd227, %rd232, 128;
	// begin inline asm
	ld.global.nc.b16 %rs137, [%rd227];
	// end inline asm
	// begin inline asm
	{  cvt.f32.f16 %f289, %rs137;}

	// end inline asm
	fma.rn.f32 	%f525, %f44, %f289, %f525;
$L__BB3_77:
	setp.ge.s32 	%p44, %r49, %r93;
	@%p44 bra 	$L__BB3_79;
	cvt.u64.u32 	%rd235, %r40;
	add.s64 	%rd236, %rd10, %rd235;
	shl.b64 	%rd237, %rd236, 1;
	add.s64 	%rd238, %rd28, %rd237;
	add.s64 	%rd233, %rd238, 192;
	// begin inline asm
	ld.global.nc.b16 %rs139, [%rd233];
	// end inline asm
	// begin inline asm
	{  cvt.f32.f16 %f290, %rs139;}

	// end inline asm
	fma.rn.f32 	%f526, %f44, %f290, %f526;
	add.s64 	%rd239, %rd29, %rd237;
	add.s64 	%rd234, %rd239, 192;
	// begin inline asm
	ld.global.nc.b16 %rs141, [%rd234];
	// end inline asm
	// begin inline asm
	{  cvt.f32.f16 %f291, %rs141;}

	// end inline asm
	fma.rn.f32 	%f527, %f44, %f291, %f527;
$L__BB3_79:
	add.s32 	%r51, %r162, %r3;
	setp.eq.s32 	%p45, %r95, 1;
	@%p45 bra 	$L__BB3_89;
	setp.ne.s32 	%p46, %r95, 0;
	@%p46 bra 	$L__BB3_97;
	setp.ge.s32 	%p59, %r51, %r93;
	shl.b32 	%r132, %r51, 2;
	add.s32 	%r52, %r17, %r132;
	@%p59 bra 	$L__BB3_83;
	mul.f32 	%f384, %f520, 0fBFB8AA3B;
	ex2.approx.f32 	%f385, %f384;
	add.f32 	%f386, %f385, 0f3F800000;
	div.rn.f32 	%f387, %f520, %f386;
	mul.f32 	%f388, %f387, %f521;
	st.shared.f32 	[%r52+4], %f388;
$L__BB3_83:
	add.s32 	%r133, %r51, 32;
	setp.ge.s32 	%p60, %r133, %r93;
	@%p60 bra 	$L__BB3_85;
	mul.f32 	%f389, %f522, 0fBFB8AA3B;
	ex2.approx.f32 	%f390, %f389;
	add.f32 	%f391, %f390, 0f3F800000;
	div.rn.f32 	%f392, %f522, %f391;
	mul.f32 	%f393, %f392, %f523;
	st.shared.f32 	[%r52+132], %f393;
$L__BB3_85:
	add.s32 	%r134, %r51, 64;
	setp.ge.s32 	%p61, %r134, %r93;
	@%p61 bra 	$L__BB3_87;
	mul.f32 	%f394, %f524, 0fBFB8AA3B;
	ex2.approx.f32 	%f395, %f394;
	add.f32 	%f396, %f395, 0f3F800000;
	div.rn.f32 	%f397, %f524, %f396;
	mul.f32 	%f398, %f397, %f525;
	st.shared.f32 	[%r52+260], %f398;
$L__BB3_87:
	add.s32 	%r135, %r51, 96;
	setp.ge.s32 	%p62, %r135, %r93;
	@%p62 bra 	$L__BB3_105;
	mul.f32 	%f399, %f526, 0fBFB8AA3B;
	ex2.approx.f32 	%f400, %f399;
	add.f32 	%f401, %f400, 0f3F800000;
	div.rn.f32 	%f402, %f526, %f401;
	mul.f32 	%f403, %f402, %f527;
	st.shared.f32 	[%r52+388], %f403;
	bra.uni 	$L__BB3_105;
$L__BB3_89:
	setp.ge.s32 	%p47, %r51, %r93;
	shl.b32 	%r128, %r51, 2;
	add.s32 	%r53, %r17, %r128;
	@%p47 bra 	$L__BB3_91;
	mul.f32 	%f292, %f520, 0f3F000000;
	mul.f32 	%f293, %f520, 0f3D372713;
	mul.f32 	%f294, %f520, %f293;
	fma.rn.f32 	%f295, %f520, %f294, %f520;
	mul.f32 	%f296, %f295, 0f3F4C422A;
	abs.f32 	%f297, %f296;
	mul.f32 	%f298, %f297, 0f4038AA3B;
	ex2.approx.ftz.f32 	%f299, %f298;
	add.f32 	%f300, %f299, 0f3F800000;
	rcp.approx.ftz.f32 	%f301, %f300;
	fma.rn.f32 	%f302, %f301, 0fC0000000, 0f3F800000;
	setp.ge.f32 	%p48, %f297, 0f41102CB4;
	selp.f32 	%f303, 0f3F800000, %f302, %p48;
	copysign.f32 	%f304, %f296, %f303;
	mul.f32 	%f305, %f296, %f296;
	fma.rn.f32 	%f306, %f305, 0f3C80F082, 0fBD563CAE;
	fma.rn.f32 	%f307, %f306, %f305, 0f3E085941;
	fma.rn.f32 	%f308, %f307, %f305, 0fBEAAA9ED;
	fma.rn.f32 	%f309, %f308, %f305, 0f00000000;
	fma.rn.f32 	%f310, %f309, %f296, %f296;
	setp.ge.f32 	%p49, %f297, 0f3F19999A;
	selp.f32 	%f311, %f304, %f310, %p49;
	add.f32 	%f312, %f311, 0f3F800000;
	mul.f32 	%f313, %f292, %f312;
	mul.f32 	%f314, %f313, %f521;
	st.shared.f32 	[%r53+4], %f314;
$L__BB3_91:
	add.s32 	%r129, %r51, 32;
	setp.ge.s32 	%p50, %r129, %r93;
	@%p50 bra 	$L__BB3_93;
	mul.f32 	%f315, %f522, 0f3F000000;
	mul.f32 	%f316, %f522, 0f3D372713;
	mul.f32 	%f317, %f522, %f316;
	fma.rn.f32 	%f318, %f522, %f317, %f522;
	mul.f32 	%f319, %f318, 0f3F4C422A;
	abs.f32 	%f320, %f319;
	mul.f32 	%f321, %f320, 0f4038AA3B;
	ex2.approx.ftz.f32 	%f322, %f321;
	add.f32 	%f323, %f322, 0f3F800000;
	rcp.approx.ftz.f32 	%f324, %f323;
	fma.rn.f32 	%f325, %f324, 0fC0000000, 0f3F800000;
	setp.ge.f32 	%p51, %f320, 0f41102CB4;
	selp.f32 	%f326, 0f3F800000, %f325, %p51;
	copysign.f32 	%f327, %f319, %f326;
	mul.f32 	%f328, %f319, %f319;
	fma.rn.f32 	%f329, %f328, 0f3C80F082, 0fBD563CAE;
	fma.rn.f32 	%f330, %f329, %f328, 0f3E085941;
	fma.rn.f32 	%f331, %f330, %f328, 0fBEAAA9ED;
	fma.rn.f32 	%f332, %f331, %f328, 0f00000000;
	fma.rn.f32 	%f333, %f332, %f319, %f319;
	setp.ge.f32 	%p52, %f320, 0f3F19999A;
	selp.f32 	%f334, %f327, %f333, %p52;
	add.f32 	%f335, %f334, 0f3F800000;
	mul.f32 	%f336, %f315, %f335;
	mul.f32 	%f337, %f336, %f523;
	st.shared.f32 	[%r53+132], %f337;
$L__BB3_93:
	add.s32 	%r130, %r51, 64;
	setp.ge.s32 	%p53, %r130, %r93;
	@%p53 bra 	$L__BB3_95;
	mul.f32 	%f338, %f524, 0f3F000000;
	mul.f32 	%f339, %f524, 0f3D372713;
	mul.f32 	%f340, %f524, %f339;
	fma.rn.f32 	%f341, %f524, %f340, %f524;
	mul.f32 	%f342, %f341, 0f3F4C422A;
	abs.f32 	%f343, %f342;
	mul.f32 	%f344, %f343, 0f4038AA3B;
	ex2.approx.ftz.f32 	%f345, %f344;
	add.f32 	%f346, %f345, 0f3F800000;
	rcp.approx.ftz.f32 	%f347, %f346;
	fma.rn.f32 	%f348, %f347, 0fC0000000, 0f3F800000;
	setp.ge.f32 	%p54, %f343, 0f41102CB4;
	selp.f32 	%f349, 0f3F800000, %f348, %p54;
	copysign.f32 	%f350, %f342, %f349;
	mul.f32 	%f351, %f342, %f342;
	fma.rn.f32 	%f352, %f351, 0f3C80F082, 0fBD563CAE;
	fma.rn.f32 	%f353, %f352, %f351, 0f3E085941;
	fma.rn.f32 	%f354, %f353, %f351, 0fBEAAA9ED;
	fma.rn.f32 	%f355, %f354, %f351, 0f00000000;
	fma.rn.f32 	%f356, %f355, %f342, %f342;
	setp.ge.f32 	%p55, %f343, 0f3F19999A;
	selp.f32 	%f357, %f350, %f356, %p55;
	add.f32 	%f358, %f357, 0f3F800000;
	mul.f32 	%f359, %f338, %f358;
	mul.f32 	%f360, %f359, %f525;
	st.shared.f32 	[%r53+260], %f360;
$L__BB3_95:
	add.s32 	%r131, %r51, 96;
	setp.ge.s32 	%p56, %r131, %r93;
	@%p56 bra 	$L__BB3_105;
	mul.f32 	%f361, %f526, 0f3F000000;
	mul.f32 	%f362, %f526, 0f3D372713;
	mul.f32 	%f363, %f526, %f362;
	fma.rn.f32 	%f364, %f526, %f363, %f526;
	mul.f32 	%f365, %f364, 0f3F4C422A;
	abs.f32 	%f366, %f365;
	mul.f32 	%f367, %f366, 0f4038AA3B;
	ex2.approx.ftz.f32 	%f368, %f367;
	add.f32 	%f369, %f368, 0f3F800000;
	rcp.approx.ftz.f32 	%f370, %f369;
	fma.rn.f32 	%f371, %f370, 0fC0000000, 0f3F800000;
	setp.ge.f32 	%p57, %f366, 0f41102CB4;
	selp.f32 	%f372, 0f3F800000, %f371, %p57;
	copysign.f32 	%f373, %f365, %f372;
	mul.f32 	%f374, %f365, %f365;
	fma.rn.f32 	%f375, %f374, 0f3C80F082, 0fBD563CAE;
	fma.rn.f32 	%f376, %f375, %f374, 0f3E085941;
	fma.rn.f32 	%f377, %f376, %f374, 0fBEAAA9ED;
	fma.rn.f32 	%f378, %f377, %f374, 0f00000000;
	fma.rn.f32 	%f379, %f378, %f365, %f365;
	setp.ge.f32 	%p58, %f366, 0f3F19999A;
	selp.f32 	%f380, %f373, %f379, %p58;
	add.f32 	%f381, %f380, 0f3F800000;
	mul.f32 	%f382, %f361, %f381;
	mul.f32 	%f383, %f382, %f527;
	st.shared.f32 	[%r53+388], %f383;
	bra.uni 	$L__BB3_105;
$L__BB3_97:
	setp.ge.s32 	%p63, %r51, %r93;
	shl.b32 	%r136, %r51, 2;
	add.s32 	%r66, %r17, %r136;
	@%p63 bra 	$L__BB3_99;
	max.f32 	%f404, %f520, 0f00000000;
	mul.f32 	%f405, %f404, %f521;
	st.shared.f32 	[%r66+4], %f405;
$L__BB3_99:
	add.s32 	%r137, %r51, 32;
	setp.ge.s32 	%p64, %r137, %r93;
	@%p64 bra 	$L__BB3_101;
	max.f32 	%f406, %f522, 0f00000000;
	mul.f32 	%f407, %f406, %f523;
	st.shared.f32 	[%r66+132], %f407;
$L__BB3_101:
	add.s32 	%r138, %r51, 64;
	setp.ge.s32 	%p65, %r138, %r93;
	@%p65 bra 	$L__BB3_103;
	max.f32 	%f408, %f524, 0f00000000;
	mul.f32 	%f409, %f408, %f525;
	st.shared.f32 	[%r66+260], %f409;
$L__BB3_103:
	add.s32 	%r139, %r51, 96;
	setp.ge.s32 	%p66, %r139, %r93;
	@%p66 bra 	$L__BB3_105;
	max.f32 	%f410, %f526, 0f00000000;
	mul.f32 	%f411, %f410, %f527;
	st.shared.f32 	[%r66+388], %f411;
$L__BB3_105:
	add.s32 	%r162, %r162, 1024;
	setp.lt.s32 	%p67, %r162, %r93;
	@%p67 bra 	$L__BB3_16;
$L__BB3_106:
	setp.ge.s32 	%p68, %r20, %r92;
	bar.sync 	0;
	@%p68 bra 	$L__BB3_208;
	setp.lt.s32 	%p69, %r93, 1;
	@%p69 bra 	$L__BB3_180;
	mov.u32 	%r170, %r20;
$L__BB3_109:
	setp.lt.u32 	%p85, %r23, 3;
	add.s32 	%r69, %r170, %r3;
	mov.b32 	%r172, 0;
	mov.f32 	%f559, 0f00000000;
	mov.f32 	%f558, %f559;
	mov.f32 	%f557, %f559;
	mov.f32 	%f556, %f559;
	@%p85 bra 	$L__BB3_144;
	cvt.u64.u32 	%rd19, %r69;
	add.s32 	%r77, %r69, 32;
	add.s32 	%r78, %r69, 64;
	add.s32 	%r79, %r69, 96;
	mov.b32 	%r171, 0;
	mov.f32 	%f559, 0f00000000;
$L__BB3_111:
	.pragma "nounroll";
	setp.ge.s32 	%p86, %r69, %r92;
	shl.b32 	%r149, %r171, 2;
	add.s32 	%r71, %r17, %r149;
	ld.shared.f32 	%f147, [%r71+4];
	mul.lo.s32 	%r72, %r171, %r92;
	cvt.s64.s32 	%rd248, %r72;
	add.s64 	%rd249, %rd248, %rd6;
	add.s64 	%rd250, %rd249, %rd19;
	shl.b64 	%rd251, %rd250, 1;
	add.s64 	%rd15, %rd30, %rd251;
	@%p86 bra 	$L__BB3_113;
	// begin inline asm
	ld.global.nc.b16 %rs167, [%rd15];
	// end inline asm
	// begin inline asm
	{  cvt.f32.f16 %f438, %rs167;}

	// end inline asm
	fma.rn.f32 	%f556, %f147, %f438, %f556;
$L__BB3_113:
	setp.ge.s32 	%p87, %r77, %r92;
	@%p87 bra 	$L__BB3_115;
	add.s64 	%rd253, %rd15, 64;
	// begin inline asm
	ld.global.nc.b16 %rs169, [%rd253];
	// end inline asm
	// begin inline asm
	{  cvt.f32.f16 %f439, %rs169;}

	// end inline asm
	fma.rn.f32 	%f557, %f147, %f439, %f557;
$L__BB3_115:
	setp.ge.s32 	%p88, %r78, %r92;
	@%p88 bra 	$L__BB3_117;
	add.s64 	%rd254, %rd15, 128;
	// begin inline asm
	ld.global.nc.b16 %rs171, [%rd254];
	// end inline asm
	// begin inline asm
	{  cvt.f32.f16 %f440, %rs171;}

	// end inline asm
	fma.rn.f32 	%f558, %f147, %f440, %f558;
$L__BB3_117:
	setp.ge.s32 	%p89, %r79, %r92;
	@%p89 bra 	$L__BB3_119;
	add.s64 	%rd255, %rd15, 192;
	// begin inline asm
	ld.global.nc.b16 %rs173, [%rd255];
	// end inline asm
	// begin inline asm
	{  cvt.f32.f16 %f441, %rs173;}

	// end inline asm
	fma.rn.f32 	%f559, %f147, %f441, %f559;
$L__BB3_119:
	setp.ge.s32 	%p90, %r69, %r92;
	ld.shared.f32 	%f156, [%r71+8];
	add.s32 	%r73, %r72, %r92;
	cvt.s64.s32 	%rd256, %r73;
	add.s64 	%rd257, %rd256, %rd6;
	add.s64 	%rd258, %rd257, %rd19;
	shl.b64 	%rd259, %rd258, 1;
	add.s64 	%rd16, %rd30, %rd259;
	@%p90 bra 	$L__BB3_121;
	// begin inline asm
	ld.global.nc.b16 %rs175, [%rd16];
	// end inline asm
	// begin inline asm
	{  cvt.f32.f16 %f442, %rs175;}

	// end inline asm
	fma.rn.f32 	%f556, %f156, %f442, %f556;
$L__BB3_121:
	setp.ge.s32 	%p91, %r77, %r92;
	@%p91 bra 	$L__BB3_123;
	add.s64 	%rd261, %rd16, 64;
	// begin inline asm
	ld.global.nc.b16 %rs177, [%rd261];
	// end inline asm
	// begin inline asm
	{  cvt.f32.f16 %f443, %rs177;}

	// end inline asm
	fma.rn.f32 	%f557, %f156, %f443, %f557;
$L__BB3_123:
	setp.ge.s32 	%p92, %r78, %r92;
	@%p92 bra 	$L__BB3_125;
	add.s64 	%rd262, %rd16, 128;
	// begin inline asm
	ld.global.nc.b16 %rs179, [%rd262];
	// end inline asm
	// begin inline asm
	{  cvt.f32.f16 %f444, %rs179;}

	// end inline asm
	fma.rn.f32 	%f558, %f156, %f444, %f558;
$L__BB3_125:
	setp.ge.s32 	%p93, %r79, %r92;
	@%p93 bra 	$L__BB3_127;
	add.s64 	%rd263, %rd16, 192;
	// begin inline asm
	ld.global.nc.b16 %rs181, [%rd263];
	// end inline asm
	// begin inline asm
	{  cvt.f32.f16 %f445, %rs181;}

	// end inline asm
	fma.rn.f32 	%f559, %f156, %f445, %f559;
$L__BB3_127:
	setp.ge.s32 	%p94, %r69, %r92;
	ld.shared.f32 	%f165, [%r71+12];
	add.s32 	%r74, %r73, %r92;
	cvt.s64.s32 	%rd264, %r74;
	add.s64 	%rd265, %rd264, %rd6;
	add.s64 	%rd266, %rd265, %rd19;
	shl.b64 	%rd267, %rd266, 1;
	add.s64 	%rd17, %rd30, %rd267;
	@%p94 bra 	$L__BB3_129;
	// begin inline asm
	ld.global.nc.b16 %rs183, [%rd17];
	// end inline asm
	// begin inline asm
	{  cvt.f32.f16 %f446, %rs183;}

	// end inline asm
	fma.rn.f32 	%f556, %f165, %f446, %f556;
$L__BB3_129:
	setp.ge.s32 	%p95, %r77, %r92;
	@%p95 bra 	$L__BB3_131;
	add.s64 	%rd269, %rd17, 64;
	// begin inline asm
	ld.global.nc.b16 %rs185, [%rd269];
	// end inline asm
	// begin inline asm
	{  cvt.f32.f16 %f447, %rs185;}

	// end inline asm
	fma.rn.f32 	%f557, %f165, %f447, %f557;
$L__BB3_131:
	setp.ge.s32 	%p96, %r78, %r92;
	@%p96 bra 	$L__BB3_133;
	add.s64 	%rd270, %rd17, 128;
	// begin inline asm
	ld.global.nc.b16 %rs187, [%rd270];
	// end inline asm
	// begin inline asm
	{  cvt.f32.f16 %f448, %rs187;}

	// end inline asm
	fma.rn.f32 	%f558, %f165, %f448, %f558;
$L__BB3_133:
	setp.ge.s32 	%p97, %r79, %r92;
	@%p97 bra 	$L__BB3_135;
	add.s64 	%rd271, %rd17, 192;
	// begin inline asm
	ld.global.nc.b16 %rs189, [%rd271];
	// end inline asm
	// begin inline asm
	{  cvt.f32.f16 %f449, %rs189;}

	// end inline asm
	fma.rn.f32 	%f559, %f165, %f449, %f559;
$L__BB3_135:
	setp.ge.s32 	%p98, %r69, %r92;
	ld.shared.f32 	%f174, [%r71+16];
	add.s32 	%r150, %r74, %r92;
	cvt.s64.s32 	%rd272, %r150;
	add.s64 	%rd273, %rd272, %rd6;
	add.s64 	%rd274, %rd273, %rd19;
	shl.b64 	%rd275, %rd274, 1;
	add.s64 	%rd18, %rd30, %rd275;
	@%p98 bra 	$L__BB3_137;
	// begin inline asm
	ld.global.nc.b16 %rs191, [%rd18];
	// end inline asm
	// begin inline asm
	{  cvt.f32.f16 %f450, %rs191;}

	// end inline asm
	fma.rn.f32 	%f556, %f174, %f450, %f556;
$L__BB3_137:
	setp.ge.s32 	%p99, %r77, %r92;
	@%p99 bra 	$L__BB3_139;
	add.s64 	%rd277, %rd18, 64;
	// begin inline asm
	ld.global.nc.b16 %rs193, [%rd277];
	// end inline asm
	// begin inline asm
	{  cvt.f32.f16 %f451, %rs193;}

	// end inline asm
	fma.rn.f32 	%f557, %f174, %f451, %f557;
$L__BB3_139:
	setp.ge.s32 	%p100, %r78, %r92;
	@%p100 bra 	$L__BB3_141;
	add.s64 	%rd278, %rd18, 128;
	// begin inline asm
	ld.global.nc.b16 %rs195, [%rd278];
	// end inline asm
	// begin inline asm
	{  cvt.f32.f16 %f452, %rs195;}

	// end inline asm
	fma.rn.f32 	%f558, %f174, %f452, %f558;
$L__BB3_141:
	setp.ge.s32 	%p101, %r79, %r92;
	@%p101 bra 	$L__BB3_143;
	add.s64 	%rd279, %rd18, 192;
	// begin inline asm
	ld.global.nc.b16 %rs197, [%rd279];
	// end inline asm
	// begin inline asm
	{  cvt.f32.f16 %f453, %rs197;}

	// end inline asm
	fma.rn.f32 	%f559, %f174, %f453, %f559;
$L__BB3_143:
	add.s32 	%r171, %r171, 4;
	setp.eq.s32 	%p102, %r171, %r33;
	mov.u32 	%r172, %r33;
	@%p102 bra 	$L__BB3_144;
	bra.uni 	$L__BB3_111;
$L__BB3_144:
	setp.eq.s32 	%p103, %r32, 0;
	@%p103 bra 	$L__BB3_171;
	shl.b32 	%r151, %r172, 2;
	add.s32 	%r81, %r17, %r151;
	ld.shared.f32 	%f187, [%r81+4];
	mul.lo.s32 	%r82, %r172, %r92;
	cvt.s64.s32 	%rd280, %r82;
	add.s64 	%rd281, %rd280, %rd6;
	setp.ge.s32 	%p104, %r69, %r92;
	cvt.u64.u32 	%rd20, %r69;
	add.s64 	%rd282, %rd281, %rd20;
	shl.b64 	%rd283, %rd282, 1;
	add.s64 	%rd21, %rd30, %rd283;
	@%p104 bra 	$L__BB3_147;
	// begin inline asm
	ld.global.nc.b16 %rs199, [%rd21];
	// end inline asm
	// begin inline asm
	{  cvt.f32.f16 %f454, %rs199;}

	// end inline asm
	fma.rn.f32 	%f556, %f187, %f454, %f556;
$L__BB3_147:
	add.s32 	%r83, %r69, 32;
	setp.ge.s32 	%p105, %r83, %r92;
	@%p105 bra 	$L__BB3_149;
	add.s64 	%rd285, %rd21, 64;
	// begin inline asm
	ld.global.nc.b16 %rs201, [%rd285];
	// end inline asm
	// begin inline asm
	{  cvt.f32.f16 %f455, %rs201;}

	// end inline asm
	fma.rn.f32 	%f557, %f187, %f455, %f557;
$L__BB3_149:
	add.s32 	%r84, %r69, 64;
	setp.ge.s32 	%p106, %r84, %r92;
	@%p106 bra 	$L__BB3_151;
	add.s64 	%rd286, %rd21, 128;
	// begin inline asm
	ld.global.nc.b16 %rs203, [%rd286];
	// end inline asm
	// begin inline asm
	{  cvt.f32.f16 %f456, %rs203;}

	// end inline asm
	fma.rn.f32 	%f558, %f187, %f456, %f558;
$L__BB3_151:
	add.s32 	%r85, %r69, 96;
	setp.ge.s32 	%p107, %r85, %r92;
	@%p107 bra 	$L__BB3_153;
	add.s64 	%rd287, %rd21, 192;
	// begin inline asm
	ld.global.nc.b16 %rs205, [%rd287];
	// end inline asm
	// begin inline asm
	{  cvt.f32.f16 %f457, %rs205;}

	// end inline asm
	fma.rn.f32 	%f559, %f187, %f457, %f559;
$L__BB3_153:
	setp.eq.s32 	%p108, %r32, 1;
	@%p108 bra 	$L__BB3_171;
	setp.ge.s32 	%p109, %r69, %r92;
	ld.shared.f32 	%f196, [%r81+8];
	add.s32 	%r86, %r82, %r92;
	cvt.s64.s32 	%rd288, %r86;
	add.s64 	%rd289, %rd288, %rd6;
	add.s64 	%rd290, %rd289, %rd20;
	shl.b64 	%rd291, %rd290, 1;
	add.s64 	%rd22, %rd30, %rd291;
	@%p109 bra 	$L__BB3_156;
	// begin inline asm
	ld.global.nc.b16 %rs207, [%rd22];
	// end inline asm
	// begin inline asm
	{  cvt.f32.f16 %f458, %rs207;}

	// end inline asm
	fma.rn.f32 	%f556, %f196, %f458, %f556;
$L__BB3_156:
	setp.ge.s32 	%p110, %r83, %r92;
	@%p110 bra 	$L__BB3_158;
	add.s64 	%rd293, %rd22, 64;
	// begin inline asm
	ld.global.nc.b16 %rs209, [%rd293];
	// end inline asm
	// begin inline asm
	{  cvt.f32.f16 %f459, %rs209;}

	// end inline asm
	fma.rn.f32 	%f557, %f196, %f459, %f557;
$L__BB3_158:
	setp.ge.s32 	%p111, %r84, %r92;
	@%p111 bra 	$L__BB3_160;
	add.s64 	%rd294, %rd22, 128;
	// begin inline asm
	ld.global.nc.b16 %rs211, [%rd294];
	// end inline asm
	// begin inline asm
	{  cvt.f32.f16 %f460, %rs211;}

	// end inline asm
	fma.rn.f32 	%f558, %f196, %f460, %f558;
$L__BB3_160:
	setp.ge.s32 	%p112, %r85, %r92;
	@%p112 bra 	$L__BB3_162;
	add.s64 	%rd295, %rd22, 192;
	// begin inline asm
	ld.global.nc.b16 %rs213, [%rd295];
	// end inline asm
	// begin inline asm
	{  cvt.f32.f16 %f461, %rs213;}

	// end inline asm
	fma.rn.f32 	%f559, %f196, %f461, %f559;
$L__BB3_162:
	setp.eq.s32 	%p113, %r32, 2;
	@%p113 bra 	$L__BB3_171;
	setp.ge.s32 	%p114, %r69, %r92;
	ld.shared.f32 	%f205, [%r81+12];
	add.s32 	%r152, %r86, %r92;
	cvt.s64.s32 	%rd296, %r152;
	add.s64 	%rd297, %rd296, %rd6;
	add.s64 	%rd298, %rd297, %rd20;
	shl.b64 	%rd299, %rd298, 1;
	add.s64 	%rd23, %rd30, %rd299;
	@%p114 bra 	$L__BB3_165;
	// begin inline asm
	ld.global.nc.b16 %rs215, [%rd23];
	// end inline asm
	// begin inline asm
	{  cvt.f32.f16 %f462, %rs215;}

	// end inline asm
	fma.rn.f32 	%f556, %f205, %f462, %f556;
$L__BB3_165:
	setp.ge.s32 	%p115, %r83, %r92;
	@%p115 bra 	$L__BB3_167;
	add.s64 	%rd301, %rd23, 64;
	// begin inline asm
	ld.global.nc.b16 %rs217, [%rd301];
	// end inline asm
	// begin inline asm
	{  cvt.f32.f16 %f463, %rs217;}

	// end inline asm
	fma.rn.f32 	%f557, %f205, %f463, %f557;
$L__BB3_167:
	setp.ge.s32 	%p116, %r84, %r92;
	@%p116 bra 	$L__BB3_169;
	add.s64 	%rd302, %rd23, 128;
	// begin inline asm
	ld.global.nc.b16 %rs219, [%rd302];
	// end inline asm
	// begin inline asm
	{  cvt.f32.f16 %f464, %rs219;}

	// end inline asm
	fma.rn.f32 	%f558, %f205, %f464, %f558;
$L__BB3_169:
	setp.ge.s32 	%p117, %r85, %r92;
	@%p117 bra 	$L__BB3_171;
	add.s64 	%rd303, %rd23, 192;
	// begin inline asm
	ld.global.nc.b16 %rs221, [%rd303];
	// end inline asm
	// begin inline asm
	{  cvt.f32.f16 %f465, %rs221;}

	// end inline asm
	fma.rn.f32 	%f559, %f205, %f465, %f559;
$L__BB3_171:
	setp.lt.s32 	%p118, %r69, %r92;
	cvt.u64.u32 	%rd304, %r69;
	add.s64 	%rd305, %rd304, %rd2;
	shl.b64 	%rd306, %rd305, 1;
	add.s64 	%rd24, %rd1, %rd306;
	@%p118 bra 	$L__BB3_172;
	bra.uni 	$L__BB3_173;
$L__BB3_172:
	ld.global.u16 	%rs223, [%rd24];
	// begin inline asm
	{  cvt.f32.f16 %f466, %rs223;}

	// end inline asm
	fma.rn.f32 	%f467, %f1, %f556, %f466;
	// begin inline asm
	{  cvt.rn.f16.f32 %rs224, %f467;}

	// end inline asm
	st.global.u16 	[%rd24], %rs224;
$L__BB3_173:
	add.s32 	%r153, %r69, 32;
	setp.ge.s32 	%p119, %r153, %r92;
	@%p119 bra 	$L__BB3_175;
	ld.global.u16 	%rs225, [%rd24+64];
	// begin inline asm
	{  cvt.f32.f16 %f468, %rs225;}

	// end inline asm
	fma.rn.f32 	%f469, %f1, %f557, %f468;
	// begin inline asm
	{  cvt.rn.f16.f32 %rs226, %f469;}

	// end inline asm
	st.global.u16 	[%rd24+64], %rs226;
$L__BB3_175:
	add.s32 	%r154, %r69, 64;
	setp.ge.s32 	%p120, %r154, %r92;
	@%p120 bra 	$L__BB3_177;
	ld.global.u16 	%rs227, [%rd24+128];
	// begin inline asm
	{  cvt.f32.f16 %f470, %rs227;}

	// end inline asm
	fma.rn.f32 	%f471, %f1, %f558, %f470;
	// begin inline asm
	{  cvt.rn.f16.f32 %rs228, %f471;}

	// end inline asm
	st.global.u16 	[%rd24+128], %rs228;
$L__BB3_177:
	add.s32 	%r155, %r69, 96;
	setp.ge.s32 	%p121, %r155, %r92;
	@%p121 bra 	$L__BB3_179;
	ld.global.u16 	%rs229, [%rd24+192];
	// begin inline asm
	{  cvt.f32.f16 %f472, %rs229;}

	// end inline asm
	fma.rn.f32 	%f473, %f1, %f559, %f472;
	// begin inline asm
	{  cvt.rn.f16.f32 %rs230, %f473;}

	// end inline asm
	st.global.u16 	[%rd24+192], %rs230;
$L__BB3_179:
	add.s32 	%r170, %r170, 1024;
	setp.lt.s32 	%p122, %r170, %r92;
	@%p122 bra 	$L__BB3_109;
	bra.uni 	$L__BB3_208;
$L__BB3_180:
	setp.ne.s32 	%p70, %r26, 0;
	mov.u32 	%r174, %r20;
	@%p70 bra 	$L__BB3_189;
	setp.ge.s32 	%p71, %r27, %r92;
	@%p71 bra 	$L__BB3_183;
	ld.global.u16 	%rs143, [%rd3];
	// begin inline asm
	{  cvt.f32.f16 %f412, %rs143;}

	// end inline asm
	fma.rn.f32 	%f413, %f1, 0f00000000, %f412;
	// begin inline asm
	{  cvt.rn.f16.f32 %rs144, %f413;}

	// end inline asm
	st.global.u16 	[%rd3], %rs144;
$L__BB3_183:
	setp.ge.s32 	%p72, %r28, %r92;
	@%p72 bra 	$L__BB3_185;
	ld.global.u16 	%rs145, [%rd3+64];
	// begin inline asm
	{  cvt.f32.f16 %f414, %rs145;}

	// end inline asm
	fma.rn.f32 	%f415, %f1, 0f00000000, %f414;
	// begin inline asm
	{  cvt.rn.f16.f32 %rs146, %f415;}

	// end inline asm
	st.global.u16 	[%rd3+64], %rs146;
$L__BB3_185:
	setp.ge.s32 	%p73, %r29, %r92;
	@%p73 bra 	$L__BB3_187;
	ld.global.u16 	%rs147, [%rd3+128];
	// begin inline asm
	{  cvt.f32.f16 %f416, %rs147;}

	// end inline asm
	fma.rn.f32 	%f417, %f1, 0f00000000, %f416;
	// begin inline asm
	{  cvt.rn.f16.f32 %rs148, %f417;}

	// end inline asm
	st.global.u16 	[%rd3+128], %rs148;
$L__BB3_187:
	setp.ge.s32 	%p74, %r30, %r92;
	mov.u32 	%r174, %r31;
	@%p74 bra 	$L__BB3_189;
	ld.global.u16 	%rs149, [%rd3+192];
	// begin inline asm
	{  cvt.f32.f16 %f418, %rs149;}

	// end inline asm
	fma.rn.f32 	%f419, %f1, 0f00000000, %f418;
	// begin inline asm
	{  cvt.rn.f16.f32 %rs150, %f419;}

	// end inline asm
	st.global.u16 	[%rd3+192], %rs150;
$L__BB3_189:
	setp.lt.u32 	%p75, %r22, 1024;
	@%p75 bra 	$L__BB3_208;
	mul.f32 	%f217, %f1, 0f00000000;
$L__BB3_191:
	add.s32 	%r89, %r174, %r3;
	setp.ge.s32 	%p76, %r89, %r92;
	cvt.u64.u32 	%rd240, %r89;
	add.s64 	%rd241, %rd240, %rd2;
	shl.b64 	%rd242, %rd241, 1;
	add.s64 	%rd25, %rd1, %rd242;
	@%p76 bra 	$L__BB3_193;
	ld.global.u16 	%rs151, [%rd25];
	// begin inline asm
	{  cvt.f32.f16 %f420, %rs151;}

	// end inline asm
	add.f32 	%f421, %f420, %f217;
	// begin inline asm
	{  cvt.rn.f16.f32 %rs152, %f421;}

	// end inline asm
	st.global.u16 	[%rd25], %rs152;
$L__BB3_193:
	add.s32 	%r140, %r89, 32;
	setp.ge.s32 	%p77, %r140, %r92;
	@%p77 bra 	$L__BB3_195;
	ld.global.u16 	%rs153, [%rd25+64];
	// begin inline asm
	{  cvt.f32.f16 %f422, %rs153;}

	// end inline asm
	add.f32 	%f423, %f422, %f217;
	// begin inline asm
	{  cvt.rn.f16.f32 %rs154, %f423;}

	// end inline asm
	st.global.u16 	[%rd25+64], %rs154;
$L__BB3_195:
	add.s32 	%r141, %r89, 64;
	setp.ge.s32 	%p78, %r141, %r92;
	@%p78 bra 	$L__BB3_197;
	ld.global.u16 	%rs155, [%rd25+128];
	// begin inline asm
	{  cvt.f32.f16 %f424, %rs155;}

	// end inline asm
	add.f32 	%f425, %f424, %f217;
	// begin inline asm
	{  cvt.rn.f16.f32 %rs156, %f425;}

	// end inline asm
	st.global.u16 	[%rd25+128], %rs156;
$L__BB3_197:
	add.s32 	%r142, %r89, 96;
	setp.ge.s32 	%p79, %r142, %r92;
	@%p79 bra 	$L__BB3_199;
	ld.global.u16 	%rs157, [%rd25+192];
	// begin inline asm
	{  cvt.f32.f16 %f426, %rs157;}

	// end inline asm
	add.f32 	%f427, %f426, %f217;
	// begin inline asm
	{  cvt.rn.f16.f32 %rs158, %f427;}

	// end inline asm
	st.global.u16 	[%rd25+192], %rs158;
$L__BB3_199:
	add.s32 	%r143, %r89, 1024;
	setp.ge.s32 	%p80, %r143, %r92;
	cvt.u64.u32 	%rd243, %r3;
	cvt.u64.u32 	%rd244, %r174;
	add.s64 	%rd245, %rd244, %rd243;
	add.s64 	%rd246, %rd245, %rd2;
	shl.b64 	%rd247, %rd246, 1;
	add.s64 	%rd26, %rd1, %rd247;
	@%p80 bra 	$L__BB3_201;
	ld.global.u16 	%rs159, [%rd26+2048];
	// begin inline asm
	{  cvt.f32.f16 %f428, %rs159;}

	// end inline asm
	add.f32 	%f429, %f428, %f217;
	// begin inline asm
	{  cvt.rn.f16.f32 %rs160, %f429;}

	// end inline asm
	st.global.u16 	[%rd26+2048], %rs160;
$L__BB3_201:
	add.s32 	%r144, %r89, 1056;
	setp.ge.s32 	%p81, %r144, %r92;
	@%p81 bra 	$L__BB3_203;
	ld.global.u16 	%rs161, [%rd26+2112];
	// begin inline asm
	{  cvt.f32.f16 %f430, %rs161;}

	// end inline asm
	add.f32 	%f431, %f430, %f217;
	// begin inline asm
	{  cvt.rn.f16.f32 %rs162, %f431;}

	// end inline asm
	st.global.u16 	[%rd26+2112], %rs162;
$L__BB3_203:
	add.s32 	%r145, %r89, 1088;
	setp.ge.s32 	%p82, %r145, %r92;
	@%p82 bra 	$L__BB3_205;
	ld.global.u16 	%rs163, [%rd26+2176];
	// begin inline asm
	{  cvt.f32.f16 %f432, %rs163;}

	// end inline asm
	add.f32 	%f433, %f432, %f217;
	// begin inline asm
	{  cvt.rn.f16.f32 %rs164, %f433;}

	// end inline asm
	st.global.u16 	[%rd26+2176], %rs164;
$L__BB3_205:
	add.s32 	%r146, %r89, 1120;
	setp.ge.s32 	%p83, %r146, %r92;
	@%p83 bra 	$L__BB3_207;
	ld.global.u16 	%rs165, [%rd26+2240];
	// begin inline asm
	{  cvt.f32.f16 %f434, %rs165;}

	// end inline asm
	add.f32 	%f435, %f434, %f217;
	// begin inline asm
	{  cvt.rn.f16.f32 %rs166, %f435;}

	// end inline asm
	st.global.u16 	[%rd26+2240], %rs166;
$L__BB3_207:
	add.s32 	%r174, %r174, 2048;
	setp.lt.s32 	%p84, %r174, %r92;
	@%p84 bra 	$L__BB3_191;
$L__BB3_208:
	bar.sync 	0;
	add.s32 	%r161, %r161, 1;
	setp.ne.s32 	%p123, %r161, %r94;
	@%p123 bra 	$L__BB3_14;
$L__BB3_209:
	ret;

}
	// .globl	_Z10moe_kernelI6__halfLb0EEvPKT_S3_S3_S3_PKfPKjPS1_iiii
.visible .entry _Z10moe_kernelI6__halfLb0EEvPKT_S3_S3_S3_PKfPKjPS1_iiii(
	.param .u64 .ptr .align 1 _Z10moe_kernelI6__halfLb0EEvPKT_S3_S3_S3_PKfPKjPS1_iiii_param_0,
	.param .u64 .ptr .align 1 _Z10moe_kernelI6__halfLb0EEvPKT_S3_S3_S3_PKfPKjPS1_iiii_param_1,
	.param .u64 .ptr .align 1 _Z10moe_kernelI6__halfLb0EEvPKT_S3_S3_S3_PKfPKjPS1_iiii_param_2,
	.param .u64 .ptr .align 1 _Z10moe_kernelI6__halfLb0EEvPKT_S3_S3_S3_PKfPKjPS1_iiii_param_3,
	.param .u64 .ptr .align 1 _Z10moe_kernelI6__halfLb0EEvPKT_S3_S3_S3_PKfPKjPS1_iiii_param_4,
	.param .u64 .ptr .align 1 _Z10moe_kernelI6__halfLb0EEvPKT_S3_S3_S3_PKfPKjPS1_iiii_param_5,
	.param .u64 .ptr .align 1 _Z10moe_kernelI6__halfLb0EEvPKT_S3_S3_S3_PKfPKjPS1_iiii_param_6,
	.param .u32 _Z10moe_kernelI6__halfLb0EEvPKT_S3_S3_S3_PKfPKjPS1_iiii_param_7,
	.param .u32 _Z10moe_kernelI6__halfLb0EEvPKT_S3_S3_S3_PKfPKjPS1_iiii_param_8,
	.param .u32 _Z10moe_kernelI6__halfLb0EEvPKT_S3_S3_S3_PKfPKjPS1_iiii_param_9,
	.param .u32 _Z10moe_kernelI6__halfLb0EEvPKT_S3_S3_S3_PKfPKjPS1_iiii_param_10
)
.maxntid 256
.minnctapersm 2
{
	.reg .pred 	%p<201>;
	.reg .b16 	%rs<215>;
	.reg .b32 	%r<307>;
	.reg .b32 	%f<599>;
	.reg .b64 	%rd<257>;

	ld.param.u64 	%rd36, [_Z10moe_kernelI6__halfLb0EEvPKT_S3_S3_S3_PKfPKjPS1_iiii_param_0];
	ld.param.u64 	%rd37, [_Z10moe_kernelI6__halfLb0EEvPKT_S3_S3_S3_PKfPKjPS1_iiii_param_1];
	ld.param.u64 	%rd38, [_Z10moe_kernelI6__halfLb0EEvPKT_S3_S3_S3_PKfPKjPS1_iiii_param_2];
	ld.param.u64 	%rd39, [_Z10moe_kernelI6__halfLb0EEvPKT_S3_S3_S3_PKfPKjPS1_iiii_param_4];
	ld.param.u64 	%rd40, [_Z10moe_kernelI6__halfLb0EEvPKT_S3_S3_S3_PKfPKjPS1_iiii_param_5];
	ld.param.u64 	%rd41, [_Z10moe_kernelI6__halfLb0EEvPKT_S3_S3_S3_PKfPKjPS1_iiii_param_6];
	ld.param.u32 	%r141, [_Z10moe_kernelI6__halfLb0EEvPKT_S3_S3_S3_PKfPKjPS1_iiii_param_7];
	ld.param.u32 	%r142, [_Z10moe_kernelI6__halfLb0EEvPKT_S3_S3_S3_PKfPKjPS1_iiii_param_8];
	ld.param.u32 	%r143, [_Z10moe_kernelI6__halfLb0EEvPKT_S3_S3_S3_PKfPKjPS1_iiii_param_9];
	ld.param.u32 	%r144, [_Z10moe_kernelI6__halfLb0EEvPKT_S3_S3_S3_PKfPKjPS1_iiii_param_10];
	mov.u32 	%r1, %ctaid.x;
	mov.u32 	%r282, %tid.x;
	shr.u32 	%r3, %r282, 5;
	and.b32  	%r4, %r282, 31;
	mul.lo.s32 	%r145, %r141, %r1;
	cvt.s64.s32 	%rd1, %r145;
	setp.ge.s32 	%p1, %r282, %r141;
	@%p1 bra 	$L__BB4_12;
	not.b32 	%r146, %r282;
	add.s32 	%r5, %r141, %r146;
	shr.u32 	%r147, %r5, 8;
	add.s32 	%r6, %r147, 1;
	and.b32  	%r7, %r6, 7;
	setp.lt.u32 	%p2, %r5, 1792;
	@%p2 bra 	$L__BB4_4;
	and.b32  	%r8, %r6, 33554424;
	mov.b32 	%r281, 0;
$L__BB4_3:
	.pragma "nounroll";
	cvt.u64.u32 	%rd50, %r282;
	add.s64 	%rd51, %rd50, %rd1;
	shl.b64 	%rd52, %rd51, 1;
	add.s64 	%rd42, %rd36, %rd52;
	// begin inline asm
	ld.global.nc.b16 %rs1, [%rd42];
	// end inline asm
	// begin inline asm
	{  cvt.f32.f16 %f233, %rs1;}

	// end inline asm
	shl.b32 	%r149, %r282, 2;
	mov.u32 	%r150, smem;
	add.s32 	%r151, %r150, %r149;
	st.shared.f32 	[%r151], %f233;
	add.s64 	%rd43, %rd42, 512;
	// begin inline asm
	ld.global.nc.b16 %rs3, [%rd43];
	// end inline asm
	// begin inline asm
	{  cvt.f32.f16 %f234, %rs3;}

	// end inline asm
	st.shared.f32 	[%r151+1024], %f234;
	add.s64 	%rd44, %rd42, 1024;
	// begin inline asm
	ld.global.nc.b16 %rs5, [%rd44];
	// end inline asm
	// begin inline asm
	{  cvt.f32.f16 %f235, %rs5;}

	// end inline asm
	st.shared.f32 	[%r151+2048], %f235;
	add.s64 	%rd45, %rd42, 1536;
	// begin inline asm
	ld.global.nc.b16 %rs7, [%rd45];
	// end inline asm
	// begin inline asm
	{  cvt.f32.f16 %f236, %rs7;}

	// end inline asm
	st.shared.f32 	[%r151+3072], %f236;
	add.s64 	%rd46, %rd42, 2048;
	// begin inline asm
	ld.global.nc.b16 %rs9, [%rd46];
	// end inline asm
	// begin inline asm
	{  cvt.f32.f16 %f237, %rs9;}

	// end inline asm
	st.shared.f32 	[%r151+4096], %f237;
	add.s64 	%rd47, %rd42, 2560;
	// begin inline asm
	ld.global.nc.b16 %rs11, [%rd47];
	// end inline asm
	// begin inline asm
	{  cvt.f32.f16 %f238, %rs11;}

	// end inline asm
	st.shared.f32 	[%r151+5120], %f238;
	add.s64 	%rd48, %rd42, 3072;
	// begin inline asm
	ld.global.nc.b16 %rs13, [%rd48];
	// end inline asm
	// begin inline asm
	{  cvt.f32.f16 %f239, %rs13;}

	// end inline asm
	st.shared.f32 	[%r151+6144], %f239;
	add.s64 	%rd49, %rd42, 3584;
	// begin inline asm
	ld.global.nc.b16 %rs15, [%rd49];
	// end inline asm
	// begin inline asm
	{  cvt.f32.f16 %f240, %rs15;}

	// end inline asm
	st.shared.f32 	[%r151+7168], %f240;
	add.s32 	%r282, %r282, 2048;
	add.s32 	%r281, %r281, 8;
	setp.ne.s32 	%p3, %r281, %r8;
	@%p3 bra 	$L__BB4_3;
$L__BB4_4:
	setp.eq.s32 	%p4, %r7, 0;
	@%p4 bra 	$L__BB4_12;
	setp.lt.u32 	%p5, %r7, 4;
	@%p5 bra 	$L__BB4_7;
	cvt.u64.u32 	%rd57, %r282;
	add.s64 	%rd58, %rd57, %rd1;
	shl.b64 	%rd59, %rd58, 1;
	add.s64 	%rd53, %rd36, %rd59;
	// begin inline asm
	ld.global.nc.b16 %rs17, [%rd53];
	// end inline asm
	// begin inline asm
	{  cvt.f32.f16 %f241, %rs17;}

	// end inline asm
	shl.b32 	%r152, %r282, 2;
	mov.u32 	%r153, smem;
	add.s32 	%r154, %r153, %r152;
	st.shared.f32 	[%r154], %f241;
	add.s64 	%rd54, %rd53, 512;
	// begin inline asm
	ld.global.nc.b16 %rs19, [%rd54];
	// end inline asm
	// begin inline asm
	{  cvt.f32.f16 %f242, %rs19;}

	// end inline asm
	st.shared.f32 	[%r154+1024], %f242;
	add.s64 	%rd55, %rd53, 1024;
	// begin inline asm
	ld.global.nc.b16 %rs21, [%rd55];
	// end inline asm
	// begin inline asm
	{  cvt.f32.f16 %f243, %rs21;}

	// end inline asm
	st.shared.f32 	[%r154+2048], %f243;
	add.s64 	%rd56, %rd53, 1536;
	// begin inline asm
	ld.global.nc.b16 %rs23, [%rd56];
	// end inline asm
	// begin inline asm
	{  cvt.f32.f16 %f244, %rs23;}

	// end inline asm
	st.shared.f32 	[%r154+3072], %f244;
	add.s32 	%r282, %r282, 1024;
$L__BB4_7:
	and.b32  	%r155, %r6, 3;
	setp.eq.s32 	%p6, %r155, 0;
	@%p6 bra 	$L__BB4_12;
	setp.eq.s32 	%p7, %r155, 1;
	@%p7 bra 	$L__BB4_10;
	cvt.u64.u32 	%rd62, %r282;
	add.s64 	%rd63, %rd62, %rd1;
	shl.b64 	%rd64, %rd63, 1;
	add.s64 	%rd60, %rd36, %rd64;
	// begin inline asm
	ld.global.nc.b16 %rs25, [%rd60];
	// end inline asm
	// begin inline asm
	{  cvt.f32.f16 %f245, %rs25;}

	// end inline asm
	shl.b32 	%r156, %r282, 2;
	mov.u32 	%r157, smem;
	add.s32 	%r158, %r157, %r156;
	st.shared.f32 	[%r158], %f245;
	add.s64 	%rd61, %rd60, 512;
	// begin inline asm
	ld.global.nc.b16 %rs27, [%rd61];
	// end inline asm
	// begin inline asm
	{  cvt.f32.f16 %f246, %rs27;}

	// end inline asm
	st.shared.f32 	[%r158+1024], %f246;
	add.s32 	%r282, %r282, 512;
$L__BB4_10:
	and.b32  	%r159, %r5, 256;
	setp.ne.s32 	%p8, %r159, 0;
	@%p8 bra 	$L__BB4_12;
	cvt.u64.u32 	%rd66, %r282;
	add.s64 	%rd67, %rd66, %rd1;
	shl.b64 	%rd68, %rd67, 1;
	add.s64 	%rd65, %rd36, %rd68;
	// begin inline asm
	ld.global.nc.b16 %rs29, [%rd65];
	// end inline asm
	// begin inline asm
	{  cvt.f32.f16 %f247, %rs29;}

	// end inline asm
	shl.b32 	%r160, %r282, 2;
	mov.u32 	%r161, smem;
	add.s32 	%r162, %r161, %r160;
	st.shared.f32 	[%r162], %f247;
$L__BB4_12:
	bar.sync 	0;
	setp.lt.s32 	%p9, %r143, 1;
	@%p9 bra 	$L__BB4_336;
	shl.b32 	%r164, %r141, 2;
	mov.u32 	%r165, smem;
	add.s32 	%r18, %r165, %r164;
	mul.lo.s32 	%r19, %r143, %r1;
	mul.lo.s32 	%r20, %r142, %r141;
	shl.b32 	%r21, %r3, 7;
	add.s32 	%r166, %r142, -1;
	sub.s32 	%r22, %r166, %r21;
	sub.s32 	%r23, %r166, %r4;
	and.b32  	%r24, %r141, 3;
	and.b32  	%r25, %r141, 2147483644;
	and.b32  	%r26, %r22, 1024;
	or.b32  	%r27, %r21, %r4;
	shl.b32 	%r167, %r27, 2;
	add.s32 	%r28, %r18, %r167;
	or.b32  	%r29, %r27, 32;
	or.b32  	%r30, %r27, 64;
	or.b32  	%r31, %r27, 96;
	or.b32  	%r32, %r21, 1024;
	and.b32  	%r33, %r22, 3072;
	or.b32  	%r34, %r27, 1024;
	or.b32  	%r35, %r27, 1056;
	or.b32  	%r36, %r27, 1088;
	or.b32  	%r37, %r27, 1120;
	or.b32  	%r38, %r21, 2048;
	or.b32  	%r39, %r27, 2048;
	or.b32  	%r40, %r27, 2080;
	or.b32  	%r41, %r27, 2112;
	or.b32  	%r42, %r27, 2144;
	or.b32  	%r43, %r21, 3072;
	and.b32  	%r44, %r23, 96;
	shl.b32 	%r168, %r4, 2;
	add.s32 	%r45, %r18, %r168;
	cvt.u64.u32 	%rd2, %r4;
	or.b32  	%r46, %r4, 32;
	or.b32  	%r47, %r4, 64;
	or.b32  	%r48, %r4, 96;
	neg.s32 	%r49, %r25;
	shl.b32 	%r50, %r142, 2;
	shl.b32 	%r51, %r142, 1;
	mul.lo.s32 	%r52, %r142, 3;
	cvta.to.global.u64 	%rd3, %rd40;
	cvta.to.global.u64 	%rd4, %rd39;
	cvta.to.global.u64 	%rd5, %rd41;
	mov.b32 	%r285, 0;
$L__BB4_14:
	setp.ge.s32 	%p10, %r21, %r142;
	add.s32 	%r169, %r285, %r19;
	mul.wide.u32 	%rd69, %r169, 4;
	add.s64 	%rd70, %rd3, %rd69;
	ld.global.nc.u32 	%r170, [%rd70];
	add.s64 	%rd71, %rd4, %rd69;
	ld.global.nc.f32 	%f1, [%rd71];
	mul.lo.s32 	%r171, %r20, %r170;
	cvt.s64.s32 	%rd6, %r171;
	@%p10 bra 	$L__BB4_323;
	setp.eq.s32 	%p11, %r144, 0;
	@%p11 bra 	$L__BB4_90;
	setp.ne.s32 	%p12, %r144, 1;
	mov.u32 	%r291, %r21;
	@%p12 bra 	$L__BB4_17;
	bra.uni 	$L__BB4_259;
$L__BB4_17:
	setp.lt.s32 	%p114, %r141, 1;
	@%p114 bra 	$L__BB4_262;
	mov.u32 	%r299, %r21;
$L__BB4_19:
	setp.lt.u32 	%p148, %r141, 4;
	add.s32 	%r109, %r299, %r4;
	mov.b32 	%r301, 0;
	mov.f32 	%f563, 0f00000000;
	mov.f32 	%f562, %f563;
	mov.f32 	%f561, %f563;
	mov.f32 	%f560, %f563;
	@%p148 bra 	$L__BB4_54;
	cvt.u64.u32 	%rd29, %r109;
	add.s32 	%r117, %r46, %r299;
	add.s32 	%r118, %r117, 32;
	add.s32 	%r119, %r117, 64;
	mov.b32 	%r300, 0;
	mov.f32 	%f563, 0f00000000;
$L__BB4_21:
	.pragma "nounroll";
	setp.ge.s32 	%p149, %r109, %r142;
	shl.b32 	%r258, %r300, 2;
	add.s32 	%r111, %r165, %r258;
	ld.shared.f32 	%f154, [%r111];
	mul.lo.s32 	%r112, %r300, %r142;
	cvt.s64.s32 	%rd184, %r112;
	add.s64 	%rd185, %rd184, %rd6;
	add.s64 	%rd186, %rd185, %rd29;
	shl.b64 	%rd187, %rd186, 1;
	add.s64 	%rd25, %rd37, %rd187;
	@%p149 bra 	$L__BB4_23;
	// begin inline asm
	ld.global.nc.b16 %rs143, [%rd25];
	// end inline asm
	// begin inline asm
	{  cvt.f32.f16 %f415, %rs143;}

	// end inline asm
	fma.rn.f32 	%f560, %f154, %f415, %f560;
$L__BB4_23:
	setp.ge.s32 	%p150, %r117, %r142;
	@%p150 bra 	$L__BB4_25;
	add.s64 	%rd189, %rd25, 64;
	// begin inline asm
	ld.global.nc.b16 %rs145, [%rd189];
	// end inline asm
	// begin inline asm
	{  cvt.f32.f16 %f416, %rs145;}

	// end inline asm
	fma.rn.f32 	%f561, %f154, %f416, %f561;
$L__BB4_25:
	setp.ge.s32 	%p151, %r118, %r142;
	@%p151 bra 	$L__BB4_27;
	add.s64 	%rd190, %rd25, 128;
	// begin inline asm
	ld.global.nc.b16 %rs147, [%rd190];
	// end inline asm
	// begin inline asm
	{  cvt.f32.f16 %f417, %rs147;}

	// end inline asm
	fma.rn.f32 	%f562, %f154, %f417, %f562;
$L__BB4_27:
	setp.ge.s32 	%p152, %r119, %r142;
	@%p152 bra 	$L__BB4_29;
	add.s64 	%rd191, %rd25, 192;
	// begin inline asm
	ld.global.nc.b16 %rs149, [%rd191];
	// end inline asm
	// begin inline asm
	{  cvt.f32.f16 %f418, %rs149;}

	// end inline asm
	fma.rn.f32 	%f563, %f154, %f418, %f563;
$L__BB4_29:
	setp.ge.s32 	%p153, %r109, %r142;
	ld.shared.f32 	%f163, [%r111+4];
	add.s32 	%r113, %r112, %r142;
	cvt.s64.s32 	%rd192, %r113;
	add.s64 	%rd193, %rd192, %rd6;
	add.s64 	%rd194, %rd193, %rd29;
	shl.b64 	%rd195, %rd194, 1;
	add.s64 	%rd26, %rd37, %rd195;
	@%p153 bra 	$L__BB4_31;
	// begin inline asm
	ld.global.nc.b16 %rs151, [%rd26];
	// end inline asm
	// begin inline asm
	{  cvt.f32.f16 %f419, %rs151;}

	// end inline asm
	fma.rn.f32 	%f560, %f163, %f419, %f560;
$L__BB4_31:
	setp.ge.s32 	%p154, %r117, %r142;
	@%p154 bra 	$L__BB4_33;
	add.s64 	%rd197, %rd26, 64;
	// begin inline asm
	ld.global.nc.b16 %rs153, [%rd197];
	// end inline asm
	// begin inline asm
	{  cvt.f32.f16 %f420, %rs153;}

	// end inline asm
	fma.rn.f32 	%f561, %f163, %f420, %f561;
$L__BB4_33:
	setp.ge.s32 	%p155, %r118, %r142;
	@%p155 bra 	$L__BB4_35;
	add.s64 	%rd198, %rd26, 128;
	// begin inline asm
	ld.global.nc.b16 %rs155, [%rd198];
	// end inline asm
	// begin inline asm
	{  cvt.f32.f16 %f421, %rs155;}

	// end inline asm
	fma.rn.f32 	%f562, %f163, %f421, %f562;
$L__BB4_35:
	setp.ge.s32 	%p156, %r119, %r142;
	@%p156 bra 	$L__BB4_37;
	add.s64 	%rd199, %rd26, 192;
	// begin inline asm
	ld.global.nc.b16 %rs157, [%rd199];
	// end inline asm
	// begin inline asm
	{  cvt.f32.f16 %f422, %rs157;}

	// end inline asm
	fma.rn.f32 	%f563, %f163, %f422, %f563;
$L__BB4_37:
	setp.ge.s32 	%p157, %r109, %r142;
	ld.shared.f32 	%f172, [%r111+8];
	add.s32 	%r114, %r113, %r142;
	cvt.s64.s32 	%rd200, %r114;
	add.s64 	%rd201, %rd200, %rd6;
	add.s64 	%rd202, %rd201, %rd29;
	shl.b64 	%rd203, %rd202, 1;
	add.s64 	%rd27, %rd37, %rd203;
	@%p157 bra 	$L__BB4_39;
	// begin inline asm
	ld.global.nc.b16 %rs159, [%rd27];
	// end inline asm
	// begin inline asm
	{  cvt.f32.f16 %f423, %rs159;}

	// end inline asm
	fma.rn.f32 	%f560, %f172, %f423, %f560;
$L__BB4_39:
	setp.ge.s32 	%p158, %r117, %r142;
	@%p158 bra 	$L__BB4_41;
	add.s64 	%rd205, %rd27, 64;
	// begin inline asm
	ld.global.nc.b16 %rs161, [%rd205];
	// end inline asm
	// begin inline asm
	{  cvt.f32.f16 %f424, %rs161;}

	// end inline asm
	fma.rn.f32 	%f561, %f172, %f424, %f561;
$L__BB4_41:
	setp.ge.s32 	%p159, %r118, %r142;
	@%p159 bra 	$L__BB4_43;
	add.s64 	%rd206, %rd27, 128;
	// begin inline asm
	ld.global.nc.b16 %rs163, [%rd206];
	// end inline asm
	// begin inline asm
	{  cvt.f32.f16 %f425, %rs163;}

	// end inline asm
	fma.rn.f32 	%f562, %f172, %f425, %f562;
$L__BB4_43:
	setp.ge.s32 	%p160, %r119, %r142;
	@%p160 bra 	$L__BB4_45;
	add.s64 	%rd207, %rd27, 192;
	// begin inline asm
	ld.global.nc.b16 %rs165, [%rd207];
	// end inline asm
	// begin inline asm
	{  cvt.f32.f16 %f426, %rs165;}

	// end inline asm
	fma.rn.f32 	%f563, %f172, %f426, %f563;
$L__BB4_45:
	setp.ge.s32 	%p161, %r109, %r142;
	ld.shared.f32 	%f181, [%r111+12];
	add.s32 	%r260, %r114, %r142;
	cvt.s64.s32 	%rd208, %r260;
	add.s64 	%rd209, %rd208, %rd6;
	add.s64 	%rd210, %rd209, %rd29;
	shl.b64 	%rd211, %rd210, 1;
	add.s64 	%rd28, %rd37, %rd211;
	@%p161 bra 	$L__BB4_47;
	// begin inline asm
	ld.global.nc.b16 %rs167, [%rd28];
	// end inline asm
	// begin inline asm
	{  cvt.f32.f16 %f427, %rs167;}

	// end inline asm
	fma.rn.f32 	%f560, %f181, %f427, %f560;
$L__BB4_47:
	setp.ge.s32 	%p162, %r117, %r142;
	@%p162 bra 	$L__BB4_49;
	add.s64 	%rd213, %rd28, 64;
	// begin inline asm
	ld.global.nc.b16 %rs169, [%rd213];
	// end inline asm
	// begin inline asm
	{  cvt.f32.f16 %f428, %rs169;}

	// end inline asm
	fma.rn.f32 	%f561, %f181, %f428, %f561;
$L__BB4_49:
	setp.ge.s32 	%p163, %r118, %r142;
	@%p163 bra 	$L__BB4_51;
	add.s64 	%rd214, %rd28, 128;
	// begin inline asm
	ld.global.nc.b16 %rs171, [%rd214];
	// end inline asm
	// begin inline asm
	{  cvt.f32.f16 %f429, %rs171;}

	// end inline asm
	fma.rn.f32 	%f562, %f181, %f429, %f562;
$L__BB4_51:
	setp.ge.s32 	%p164, %r119, %r142;
	@%p164 bra 	$L__BB4_53;
	add.s64 	%rd215, %rd28, 192;
	// begin inline asm
	ld.global.nc.b16 %rs173, [%rd215];
	// end inline asm
	// begin inline asm
	{  cvt.f32.f16 %f430, %rs173;}

	// end inline asm
	fma.rn.f32 	%f563, %f181, %f430, %f563;
$L__BB4_53:
	add.s32 	%r300, %r300, 4;
	setp.eq.s32 	%p165, %r300, %r25;
	mov.u32 	%r301, %r25;
	@%p165 bra 	$L__BB4_54;
	bra.uni 	$L__BB4_21;
$L__BB4_54:
	setp.eq.s32 	%p166, %r24, 0;
	@%p166 bra 	$L__BB4_81;
	shl.b32 	%r261, %r301, 2;
	add.s32 	%r121, %r165, %r261;
	ld.shared.f32 	%f194, [%r121];
	mul.lo.s32 	%r122, %r301, %r142;
	cvt.s64.s32 	%rd216, %r122;
	add.s64 	%rd217, %rd216, %rd6;
	setp.ge.s32 	%p167, %r109, %r142;
	cvt.u64.u32 	%rd30, %r109;
	add.s64 	%rd218, %rd217, %rd30;
	shl.b64 	%rd219, %rd218, 1;
	add.s64 	%rd31, %rd37, %rd219;
	@%p167 bra 	$L__BB4_57;
	// begin inline asm
	ld.global.nc.b16 %rs175, [%rd31];
	// end inline asm
	// begin inline asm
	{  cvt.f32.f16 %f431, %rs175;}

	// end inline asm
	fma.rn.f32 	%f560, %f194, %f431, %f560;
$L__BB4_57:
	add.s32 	%r123, %r46, %r299;
	setp.ge.s32 	%p168, %r123, %r142;
	@%p168 bra 	$L__BB4_59;
	add.s64 	%rd221, %rd31, 64;
	// begin inline asm
	ld.global.nc.b16 %rs177, [%rd221];
	// end inline asm
	// begin inline asm
	{  cvt.f32.f16 %f432, %rs177;}

	// end inline asm
	fma.rn.f32 	%f561, %f194, %f432, %f561;
$L__BB4_59:
	add.s32 	%r124, %r123, 32;
	setp.ge.s32 	%p169, %r124, %r142;
	@%p169 bra 	$L__BB4_61;
	add.s64 	%rd222, %rd31, 128;
	// begin inline asm
	ld.global.nc.b16 %rs179, [%rd222];
	// end inline asm
	// begin inline asm
	{  cvt.f32.f16 %f433, %rs179;}

	// end inline asm
	fma.rn.f32 	%f562, %f194, %f433, %f562;
$L__BB4_61:
	add.s32 	%r125, %r123, 64;
	setp.ge.s32 	%p170, %r125, %r142;
	@%p170 bra 	$L__BB4_63;
	add.s64 	%rd223, %rd31, 192;
	// begin inline asm
	ld.global.nc.b16 %rs181, [%rd223];
	// end inline asm
	// begin inline asm
	{  cvt.f32.f16 %f434, %rs181;}

	// end inline asm
	fma.rn.f32 	%f563, %f194, %f434, %f563;
$L__BB4_63:
	setp.eq.s32 	%p171, %r24, 1;
	@%p171 bra 	$L__BB4_81;
	setp.ge.s32 	%p172, %r109, %r142;
	ld.shared.f32 	%f203, [%r121+4];
	add.s32 	%r126, %r122, %r142;
	cvt.s64.s32 	%rd224, %r126;
	add.s64 	%rd225, %rd224, %rd6;
	add.s64 	%rd226, %rd225, %rd30;
	shl.b64 	%rd227, %rd226, 1;
	add.s64 	%rd32, %rd37, %rd227;
	@%p172 bra 	$L__BB4_66;
	// begin inline asm
	ld.global.nc.b16 %rs183, [%rd32];
	// end inline asm
	// begin inline asm
	{  cvt.f32.f16 %f435, %rs183;}

	// end inline asm
	fma.rn.f32 	%f560, %f203, %f435, %f560;
$L__BB4_66:
	setp.ge.s32 	%p173, %r123, %r142;
	@%p173 bra 	$L__BB4_68;
	add.s64 	%rd229, %rd32, 64;
	// begin inline asm
	ld.global.nc.b16 %rs185, [%rd229];
	// end inline asm
	// begin inline asm
	{  cvt.f32.f16 %f436, %rs185;}

	// end inline asm
	fma.rn.f32 	%f561, %f203, %f436, %f561;
$L__BB4_68:
	setp.ge.s32 	%p174, %r124, %r142;
	@%p174 bra 	$L__BB4_70;
	add.s64 	%rd230, %rd32, 128;
	// begin inline asm
	ld.global.nc.b16 %rs187, [%rd230];
	// end inline asm
	// begin inline asm
	{  cvt.f32.f16 %f437, %rs187;}

	// end inline asm
	fma.rn.f32 	%f562, %f203, %f437, %f562;
$L__BB4_70:
	setp.ge.s32 	%p175, %r125, %r142;
	@%p175 bra 	$L__BB4_72;
	add.s64 	%rd231, %rd32, 192;
	// begin inline asm
	ld.global.nc.b16 %rs189, [%rd231];
	// end inline asm
	// begin inline asm
	{  cvt.f32.f16 %f438, %rs189;}

	// end inline asm
	fma.rn.f32 	%f563, %f203, %f438, %f563;
$L__BB4_72:
	setp.eq.s32 	%p176, %r24, 2;
	@%p176 bra 	$L__BB4_81;
	setp.ge.s32 	%p177, %r109, %r142;
	ld.shared.f32 	%f212, [%r121+8];
	add.s32 	%r263, %r126, %r142;
	cvt.s64.s32 	%rd232, %r263;
	add.s64 	%rd233, %rd232, %rd6;
	add.s64 	%rd234, %rd233, %rd30;
	shl.b64 	%rd235, %rd234, 1;
	add.s64 	%rd33, %rd37, %rd235;
	@%p177 bra 	$L__BB4_75;
	// begin inline asm
	ld.global.nc.b16 %rs191, [%rd33];
	// end inline asm
	// begin inline asm
	{  cvt.f32.f16 %f439, %rs191;}

	// end inline asm
	fma.rn.f32 	%f560, %f212, %f439, %f560;
$L__BB4_75:
	setp.ge.s32 	%p178, %r123, %r142;
	@%p178 bra 	$L__BB4_77;
	add.s64 	%rd237, %rd33, 64;
	// begin inline asm
	ld.global.nc.b16 %rs193, [%rd237];
	// end inline asm
	// begin inline asm
	{  cvt.f32.f16 %f440, %rs193;}

	// end inline asm
	fma.rn.f32 	%f561, %f212, %f440, %f561;
$L__BB4_77:
	setp.ge.s32 	%p179, %r124, %r142;
	@%p179 bra 	$L__BB4_79;
	add.s64 	%rd238, %rd33, 128;
	// begin inline asm
	ld.global.nc.b16 %rs195, [%rd238];
	// end inline asm
	// begin inline asm
	{  cvt.f32.f16 %f441, %rs195;}

	// end inline asm
	fma.rn.f32 	%f562, %f212, %f441, %f562;
$L__BB4_79:
	setp.ge.s32 	%p180, %r125, %r142;
	@%p180 bra 	$L__BB4_81;
	add.s64 	%rd239, %rd33, 192;
	// begin inline asm
	ld.global.nc.b16 %rs197, [%rd239];
	// end inline asm
	// begin inline asm
	{  cvt.f32.f16 %f442, %rs197;}

	// end inline asm
	fma.rn.f32 	%f563, %f212, %f442, %f563;
$L__BB4_81:
	setp.lt.s32 	%p181, %r109, %r142;
	shl.b32 	%r264, %r299, 2;
	add.s32 	%r127, %r45, %r264;
	@%p181 bra 	$L__BB4_82;
	bra.uni 	$L__BB4_83;
$L__BB4_82:
	max.f32 	%f443, %f560, 0f00000000;
	st.shared.f32 	[%r127+4], %f443;
$L__BB4_83:
	add.s32 	%r116, %r46, %r299;
	setp.ge.s32 	%p182, %r116, %r142;
	@%p182 bra 	$L__BB4_85;
	max.f32 	%f444, %f561, 0f00000000;
	st.shared.f32 	[%r127+132], %f444;
$L__BB4_85:
	add.s32 	%r265, %r116, 32;
	setp.ge.s32 	%p183, %r265, %r142;
	@%p183 bra 	$L__BB4_87;
	max.f32 	%f445, %f562, 0f00000000;
	st.shared.f32 	[%r127+260], %f445;
$L__BB4_87:
	add.s32 	%r266, %r116, 64;
	setp.ge.s32 	%p184, %r266, %r142;
	@%p184 bra 	$L__BB4_89;
	max.f32 	%f446, %f563, 0f00000000;
	st.shared.f32 	[%r127+388], %f446;
$L__BB4_89:
	add.s32 	%r299, %r299, 1024;
	setp.lt.s32 	%p185, %r299, %r142;
	@%p185 bra 	$L__BB4_19;
	bra.uni 	$L__BB4_323;
$L__BB4_90:
	setp.lt.s32 	%p60, %r141, 1;
	@%p60 bra 	$L__BB4_163;
	mov.u32 	%r286, %r21;
$L__BB4_92:
	setp.lt.u32 	%p76, %r141, 4;
	add.s32 	%r55, %r286, %r4;
	mov.b32 	%r288, 0;
	mov.f32 	%f485, 0f00000000;
	mov.f32 	%f484, %f485;
	mov.f32 	%f483, %f485;
	mov.f32 	%f482, %f485;
	@%p76 bra 	$L__BB4_127;
	cvt.u64.u32 	%rd11, %r55;
	add.s32 	%r62, %r46, %r286;
	add.s32 	%r63, %r62, 32;
	add.s32 	%r64, %r62, 64;
	mov.b32 	%r287, 0;
	mov.f32 	%f485, 0f00000000;
$L__BB4_94:
	.pragma "nounroll";
	setp.ge.s32 	%p77, %r55, %r142;
	shl.b32 	%r204, %r287, 2;
	add.s32 	%r57, %r165, %r204;
	ld.shared.f32 	%f6, [%r57];
	mul.lo.s32 	%r58, %r287, %r142;
	cvt.s64.s32 	%rd128, %r58;
	add.s64 	%rd129, %rd128, %rd6;
	add.s64 	%rd130, %rd129, %rd11;
	shl.b64 	%rd131, %rd130, 1;
	add.s64 	%rd7, %rd37, %rd131;
	@%p77 bra 	$L__BB4_96;
	// begin inline asm
	ld.global.nc.b16 %rs87, [%rd7];
	// end inline asm
	// begin inline asm
	{  cvt.f32.f16 %f369, %rs87;}

	// end inline asm
	fma.rn.f32 	%f482, %f6, %f369, %f482;
$L__BB4_96:
	setp.ge.s32 	%p78, %r62, %r142;
	@%p78 bra 	$L__BB4_98;
	add.s64 	%rd133, %rd7, 64;
	// begin inline asm
	ld.global.nc.b16 %rs89, [%rd133];
	// end inline asm
	// begin inline asm
	{  cvt.f32.f16 %f370, %rs89;}

	// end inline asm
	fma.rn.f32 	%f483, %f6, %f370, %f483;
$L__BB4_98:
	setp.ge.s32 	%p79, %r63, %r142;
	@%p79 bra 	$L__BB4_100;
	add.s64 	%rd134, %rd7, 128;
	// begin inline asm
	ld.global.nc.b16 %rs91, [%rd134];
	// end inline asm
	// begin inline asm
	{  cvt.f32.f16 %f371, %rs91;}

	// end inline asm
	fma.rn.f32 	%f484, %f6, %f371, %f484;
$L__BB4_100:
	setp.ge.s32 	%p80, %r64, %r142;
	@%p80 bra 	$L__BB4_102;
	add.s64 	%rd135, %rd7, 192;
	// begin inline asm
	ld.global.nc.b16 %rs93, [%rd135];
	// end inline asm
	// begin inline asm
	{  cvt.f32.f16 %f372, %rs93;}

	// end inline asm
	fma.rn.f32 	%f485, %f6, %f372, %f485;
$L__BB4_102:
	setp.ge.s32 	%p81, %r55, %r142;
	ld.shared.f32 	%f15, [%r57+4];
	add.s32 	%r59, %r58, %r142;
	cvt.s64.s32 	%rd136, %r59;
	add.s64 	%rd137, %rd136, %rd6;
	add.s64 	%rd138, %rd137, %rd11;
	shl.b64 	%rd139, %rd138, 1;
	add.s64 	%rd8, %rd37, %rd139;
	@%p81 bra 	$L__BB4_104;
	// begin inline asm
	ld.global.nc.b16 %rs95, [%rd8];
	// end inline asm
	// begin inline asm
	{  cvt.f32.f16 %f373, %rs95;}

	// end inline asm
	fma.rn.f32 	%f482, %f15, %f373, %f482;
$L__BB4_104:
	setp.ge.s32 	%p82, %r62, %r142;
	@%p82 bra 	$L__BB4_106;
	add.s64 	%rd141, %rd8, 64;
	// begin inline asm
	ld.global.nc.b16 %rs97, [%rd141];
	// end inline asm
	// begin inline asm
	{  cvt.f32.f16 %f374, %rs97;}

	// end inline asm
	fma.rn.f32 	%f483, %f15, %f374, %f483;
$L__BB4_106:
	setp.ge.s32 	%p83, %r63, %r142;
	@%p83 bra 	$L__BB4_108;
	add.s64 	%rd142, %rd8, 128;
	// begin inline asm
	ld.global.nc.b16 %rs99, [%rd142];
	// end inline asm
	// begin inline asm
	{  cvt.f32.f16 %f375, %rs99;}

	// end inline asm
	fma.rn.f32 	%f484, %f15, %f375, %f484;
$L__BB4_108:
	setp.ge.s32 	%p84, %r64, %r142;
	@%p84 bra 	$L__BB4_110;
	add.s64 	%rd143, %rd8, 192;
	// begin inline asm
	ld.global.nc.b16 %rs101, [%rd143];
	// end inline asm
	// begin inline asm
	{  cvt.f32.f16 %f376, %rs101;}

	// end inline asm
	fma.rn.f32 	%f485, %f15, %f376, %f485;
$L__BB4_110:
	setp.ge.s32 	%p85, %r55, %r142;
	ld.shared.f32 	%f24, [%r57+8];
	add.s32 	%r60, %r59, %r142;
	cvt.s64.s32 	%rd144, %r60;
	add.s64 	%rd145, %rd144, %rd6;
	add.s64 	%rd146, %rd145, %rd11;
	shl.b64 	%rd147, %rd146, 1;
	add.s64 	%rd9, %rd37, %rd147;
	@%p85 bra 	$L__BB4_112;
	// begin inline asm
	ld.global.nc.b16 %rs103, [%rd9];
	// end inline asm
	// begin inline asm
	{  cvt.f32.f16 %f377, %rs103;}

	// end inline asm
	fma.rn.f32 	%f482, %f24, %f377, %f482;
$L__BB4_112:
	setp.ge.s32 	%p86, %r62, %r142;
	@%p86 bra 	$L__BB4_114;
	add.s64 	%rd149, %rd9, 64;
	// begin inline asm
	ld.global.nc.b16 %rs105, [%rd149];
	// end inline asm
	// begin inline asm
	{  cvt.f32.f16 %f378, %rs105;}

	// end inline asm
	fma.rn.f32 	%f483, %f24, %f378, %f483;
$L__BB4_114:
	setp.ge.s32 	%p87, %r63, %r142;
	@%p87 bra 	$L__BB4_116;
	add.s64 	%rd150, %rd9, 128;
	// begin inline asm
	ld.global.nc.b16 %rs107, [%rd150];
	// end inline asm
	// begin inline asm
	{  cvt.f32.f16 %f379, %rs107;}

	// end inline asm
	fma.rn.f32 	%f484, %f24, %f379, %f484;
$L__BB4_116:
	setp.ge.s32 	%p88, %r64, %r142;
	@%p88 bra 	$L__BB4_118;
	add.s64 	%rd151, %rd9, 192;
	// begin inline asm
	ld.global.nc.b16 %rs109, [%rd151];
	// end inline asm
	// begin inline asm
	{  cvt.f32.f16 %f380, %rs109;}

	// end inline asm
	fma.rn.f32 	%f485, %f24, %f380, %f485;
$L__BB4_118:
	setp.ge.s32 	%p89, %r55, %r142;
	ld.shared.f32 	%f33, [%r57+12];
	add.s32 	%r206, %r60, %r142;
	cvt.s64.s32 	%rd152, %r206;
	add.s64 	%rd153, %rd152, %rd6;
	add.s64 	%rd154, %rd153, %rd11;
	shl.b64 	%rd155, %rd154, 1;
	add.s64 	%rd10, %rd37, %rd155;
	@%p89 bra 	$L__BB4_120;
	// begin inline asm
	ld.global.nc.b16 %rs111, [%rd10];
	// end inline asm
	// begin inline asm
	{  cvt.f32.f16 %f381, %rs111;}

	// end inline asm
	fma.rn.f32 	%f482, %f33, %f381, %f482;
$L__BB4_120:
	setp.ge.s32 	%p90, %r62, %r142;
	@%p90 bra 	$L__BB4_122;
	add.s64 	%rd157, %rd10, 64;
	// begin inline asm
	ld.global.nc.b16 %rs113, [%rd157];
	// end inline asm
	// begin inline asm
	{  cvt.f32.f16 %f382, %rs113;}

	// end inline asm
	fma.rn.f32 	%f483, %f33, %f382, %f483;
$L__BB4_122:
	setp.ge.s32 	%p91, %r63, %r142;
	@%p91 bra 	$L__BB4_124;
	add.s64 	%rd158, %rd10, 128;
	// begin inline asm
	ld.global.nc.b16 %rs115, [%rd158];
	// end inline asm
	// begin inline asm
	{  cvt.f32.f16 %f383, %rs115;}

	// end inline asm
	fma.rn.f32 	%f484, %f33, %f383, %f484;
$L__BB4_124:
	setp.ge.s32 	%p92, %r64, %r142;
	@%p92 bra 	$L__BB4_126;
	add.s64 	%rd159, %rd10, 192;
	// begin inline asm
	ld.global.nc.b16 %rs117, [%rd159];
	// end inline asm
	// begin inline asm
	{  cvt.f32.f16 %f384, %rs117;}

	// end inline asm
	fma.rn.f32 	%f485, %f33, %f384, %f485;
$L__BB4_126:
	add.s32 	%r287, %r287, 4;
	setp.eq.s32 	%p93, %r287, %r25;
	mov.u32 	%r288, %r25;
	@%p93 bra 	$L__BB4_127;
	bra.uni 	$L__BB4_94;
$L__BB4_127:
	setp.eq.s32 	%p94, %r24, 0;
	@%p94 bra 	$L__BB4_154;
	shl.b32 	%r207, %r288, 2;
	add.s32 	%r66, %r165, %r207;
	ld.shared.f32 	%f46, [%r66];
	mul.lo.s32 	%r67, %r288, %r142;
	cvt.s64.s32 	%rd160, %r67;
	add.s64 	%rd161, %rd160, %rd6;
	setp.ge.s32 	%p95, %r55, %r142;
	cvt.u64.u32 	%rd12, %r55;
	add.s64 	%rd162, %rd161, %rd12;
	shl.b64 	%rd163, %rd162, 1;
	add.s64 	%rd13, %rd37, %rd163;
	@%p95 bra 	$L__BB4_130;
	// begin inline asm
	ld.global.nc.b16 %rs119, [%rd13];
	// end inline asm
	// begin inline asm
	{  cvt.f32.f16 %f385, %rs119;}

	// end inline asm
	fma.rn.f32 	%f482, %f46, %f385, %f482;
$L__BB4_130:
	add.s32 	%r68, %r46, %r286;
	setp.ge.s32 	%p96, %r68, %r142;
	@%p96 bra 	$L__BB4_132;
	add.s64 	%rd165, %rd13, 64;
	// begin inline asm
	ld.global.nc.b16 %rs121, [%rd165];
	// end inline asm
	// begin inline asm
	{  cvt.f32.f16 %f386, %rs121;}

	// end inline asm
	fma.rn.f32 	%f483, %f46, %f386, %f483;
$L__BB4_132:
	add.s32 	%r69, %r68, 32;
	setp.ge.s32 	%p97, %r69, %r142;
	@%p97 bra 	$L__BB4_134;
	add.s64 	%rd166, %rd13, 128;
	// begin inline asm
	ld.global.nc.b16 %rs123, [%rd166];
	// end inline asm
	// begin inline asm
	{  cvt.f32.f16 %f387, %rs123;}

	// end inline asm
	fma.rn.f32 	%f484, %f46, %f387, %f484;
$L__BB4_134:
	add.s32 	%r70, %r68, 64;
	setp.ge.s32 	%p98, %r70, %r142;
	@%p98 bra 	$L__BB4_136;
	add.s64 	%rd167, %rd13, 192;
	// begin inline asm
	ld.global.nc.b16 %rs125, [%rd167];
	// end inline asm
	// begin inline asm
	{  cvt.f32.f16 %f388, %rs125;}

	// end inline asm
	fma.rn.f32 	%f485, %f46, %f388, %f485;
$L__BB4_136:
	setp.eq.s32 	%p99, %r24, 1;
	@%p99 bra 	$L__BB4_154;
	setp.ge.s32 	%p100, %r55, %r142;
	ld.shared.f32 	%f55, [%r66+4];
	add.s32 	%r71, %r67, %r142;
	cvt.s64.s32 	%rd168, %r71;
	add.s64 	%rd169, %rd168, %rd6;
	add.s64 	%rd170, %rd169, %rd12;
	shl.b64 	%rd171, %rd170, 1;
	add.s64 	%rd14, %rd37, %rd171;
	@%p100 bra 	$L__BB4_139;
	// begin inline asm
	ld.global.nc.b16 %rs127, [%rd14];
	// end inline asm
	// begin inline asm
	{  cvt.f32.f16 %f389, %rs127;}

	// end inline asm
	fma.rn.f32 	%f482, %f55, %f389, %f482;
$L__BB4_139:
	setp.ge.s32 	%p101, %r68, %r142;
	@%p101 bra 	$L__BB4_141;
	add.s64 	%rd173, %rd14, 64;
	// begin inline asm
	ld.global.nc.b16 %rs129, [%rd173];
	// end inline asm
	// begin inline asm
	{  cvt.f32.f16 %f390, %rs129;}

	// end inline asm
	fma.rn.f32 	%f483, %f55, %f390, %f483;
$L__BB4_141:
	setp.ge.s32 	%p102, %r69, %r142;
	@%p102 bra 	$L__BB4_143;
	add.s64 	%rd174, %rd14, 128;
	// begin inline asm
	ld.global.nc.b16 %rs131, [%rd174];
	// end inline asm
	// begin inline asm
	{  cvt.f32.f16 %f391, %rs131;}

	// end inline asm
	fma.rn.f32 	%f484, %f55, %f391, %f484;
$L__BB4_143:
	setp.ge.s32 	%p103, %r70, %r142;
	@%p103 bra 	$L__BB4_145;
	add.s64 	%rd175, %rd14, 192;
	// begin inline asm
	ld.global.nc.b16 %rs133, [%rd175];
	// end inline asm
	// begin inline asm
	{  cvt.f32.f16 %f392, %rs133;}

	// end inline asm
	fma.rn.f32 	%f485, %f55, %f392, %f485;
$L__BB4_145:
	setp.eq.s32 	%p104, %r24, 2;
	@%p104 bra 	$L__BB4_154;
	setp.ge.s32 	%p105, %r55, %r142;
	ld.shared.f32 	%f64, [%r66+8];
	add.s32 	%r209, %r71, %r142;
	cvt.s64.s32 	%rd176, %r209;
	add.s64 	%rd177, %rd176, %rd6;
	add.s64 	%rd178, %rd177, %rd12;
	shl.b64 	%rd179, %rd178, 1;
	add.s64 	%rd15, %rd37, %rd179;
	@%p105 bra 	$L__BB4_148;
	// begin inline asm
	ld.global.nc.b16 %rs135, [%rd15];
	// end inline asm
	// begin inline asm
	{  cvt.f32.f16 %f393, %rs135;}

	// end inline asm
	fma.rn.f32 	%f482, %f64, %f393, %f482;
$L__BB4_148:
	setp.ge.s32 	%p106, %r68, %r142;
	@%p106 bra 	$L__BB4_150;
	add.s64 	%rd181, %rd15, 64;
	// begin inline asm
	ld.global.nc.b16 %rs137, [%rd181];
	// end inline asm
	// begin inline asm
	{  cvt.f32.f16 %f394, %rs137;}

	// end inline asm
	fma.rn.f32 	%f483, %f64, %f394, %f483;
$L__BB4_150:
	setp.ge.s32 	%p107, %r69, %r142;
	@%p107 bra 	$L__BB4_152;
	add.s64 	%rd182, %rd15, 128;
	// begin inline asm
	ld.global.nc.b16 %rs139, [%rd182];
	// end inline asm
	// begin inline asm
	{  cvt.f32.f16 %f395, %rs139;}

	// end inline asm
	fma.rn.f32 	%f484, %f64, %f395, %f484;
$L__BB4_152:
	setp.ge.s32 	%p108, %r70, %r142;
	@%p108 bra 	$L__BB4_154;
	add.s64 	%rd183, %rd15, 192;
	// begin inline asm
	ld.global.nc.b16 %rs141, [%rd183];
	// end inline asm
	// begin inline asm
	{  cvt.f32.f16 %f396, %rs141;}

	// end inline asm
	fma.rn.f32 	%f485, %f64, %f396, %f485;
$L__BB4_154:
	setp.ge.s32 	%p109, %r55, %r142;
	shl.b32 	%r210, %r286, 2;
	add.s32 	%r72, %r45, %r210;
	@%p109 bra 	$L__BB4_156;
	mul.f32 	%f397, %f482, 0fBFB8AA3B;
	ex2.approx.f32 	%f398, %f397;
	add.f32 	%f399, %f398, 0f3F800000;
	div.rn.f32 	%f400, %f482, %f399;
	st.shared.f32 	[%r72+4], %f400;
$L__BB4_156:
	add.s32 	%r73, %r46, %r286;
	setp.ge.s32 	%p110, %r73, %r142;
	@%p110 bra 	$L__BB4_158;
	mul.f32 	%f401, %f483, 0fBFB8AA3B;
	ex2.approx.f32 	%f402, %f401;
	add.f32 	%f403, %f402, 0f3F800000;
	div.rn.f32 	%f404, %f483, %f403;
	st.shared.f32 	[%r72+132], %f404;
$L__BB4_158:
	add.s32 	%r211, %r73, 32;
	setp.ge.s32 	%p111, %r211, %r142;
	@%p111 bra 	$L__BB4_160;
	mul.f32 	%f405, %f484, 0fBFB8AA3B;
	ex2.approx.f32 	%f406, %f405;
	add.f32 	%f407, %f406, 0f3F800000;
	div.rn.f32 	%f408, %f484, %f407;
	st.shared.f32 	[%r72+260], %f408;
$L__BB4_160:
	add.s32 	%r212, %r73, 64;
	setp.ge.s32 	%p112, %r212, %r142;
	@%p112 bra 	$L__BB4_162;
	mul.f32 	%f409, %f485, 0fBFB8AA3B;
	ex2.approx.f32 	%f410, %f409;
	add.f32 	%f411, %f410, 0f3F800000;
	div.rn.f32 	%f412, %f485, %f411;
	st.shared.f32 	[%r72+388], %f412;
$L__BB4_162:
	add.s32 	%r286, %r286, 1024;
	setp.lt.s32 	%p113, %r286, %r142;
	@%p113 bra 	$L__BB4_92;
	bra.uni 	$L__BB4_323;
$L__BB4_163:
	setp.ne.s32 	%p61, %r26, 0;
	mov.u32 	%r290, %r21;
	@%p61 bra 	$L__BB4_172;
	setp.ge.s32 	%p62, %r27, %r142;
	@%p62 bra 	$L__BB4_166;
	mov.b32 	%r183, 0;
	st.shared.u32 	[%r28+4], %r183;
$L__BB4_166:
	setp.ge.s32 	%p63, %r29, %r142;
	@%p63 bra 	$L__BB4_168;
	mov.b32 	%r184, 0;
	st.shared.u32 	[%r28+132], %r184;
$L__BB4_168:
	setp.ge.s32 	%p64, %r30, %r142;
	@%p64 bra 	$L__BB4_170;
	mov.b32 	%r185, 0;
	st.shared.u32 	[%r28+260], %r185;
$L__BB4_170:
	setp.ge.s32 	%p65, %r31, %r142;
	mov.u32 	%r290, %r32;
	@%p65 bra 	$L__BB4_172;
	mov.b32 	%r186, 0;
	st.shared.u32 	[%r28+388], %r186;
$L__BB4_172:
	setp.lt.u32 	%p66, %r22, 1024;
	@%p66 bra 	$L__BB4_323;
$L__BB4_173:
	add.s32 	%r77, %r290, %r4;
	setp.lt.s32 	%p67, %r77, %r142;
	shl.b32 	%r187, %r290, 2;
	add.s32 	%r78, %r45, %r187;
	@%p67 bra 	$L__BB4_174;
	bra.uni 	$L__BB4_175;
$L__BB4_174:
	mov.b32 	%r188, 0;
	st.shared.u32 	[%r78+4], %r188;
$L__BB4_175:
	add.s32 	%r80, %r46, %r290;
	setp.ge.s32 	%p68, %r80, %r142;
	@%p68 bra 	$L__BB4_177;
	mov.b32 	%r189, 0;
	st.shared.u32 	[%r78+132], %r189;
$L__BB4_177:
	add.s32 	%r190, %r80, 32;
	setp.ge.s32 	%p69, %r190, %r142;
	@%p69 bra 	$L__BB4_179;
	mov.b32 	%r191, 0;
	st.shared.u32 	[%r78+260], %r191;
$L__BB4_179:
	add.s32 	%r192, %r80, 64;
	setp.ge.s32 	%p70, %r192, %r142;
	@%p70 bra 	$L__BB4_181;
	mov.b32 	%r193, 0;
	st.shared.u32 	[%r78+388], %r193;
$L__BB4_181:
	add.s32 	%r194, %r77, 1024;
	setp.lt.s32 	%p71, %r194, %r142;
	@%p71 bra 	$L__BB4_182;
	bra.uni 	$L__BB4_183;
$L__BB4_182:
	mov.b32 	%r195, 0;
	st.shared.u32 	[%r78+4100], %r195;
$L__BB4_183:
	add.s32 	%r196, %r80, 1024;
	setp.ge.s32 	%p72, %r196, %r142;
	@%p72 bra 	$L__BB4_185;
	mov.b32 	%r197, 0;
	st.shared.u32 	[%r78+4228], %r197;
$L__BB4_185:
	add.s32 	%r198, %r80, 1056;
	setp.ge.s32 	%p73, %r198, %r142;
	@%p73 bra 	$L__BB4_187;
	mov.b32 	%r199, 0;
	st.shared.u32 	[%r78+4356], %r199;
$L__BB4_187:
	add.s32 	%r200, %r80, 1088;
	setp.ge.s32 	%p74, %r200, %r142;
	@%p74 bra 	$L__BB4_189;
	mov.b32 	%r201, 0;
	st.shared.u32 	[%r78+4484], %r201;
$L__BB4_189:
	add.s32 	%r290, %r290, 2048;
	setp.lt.s32 	%p75, %r290, %r142;
	@%p75 bra 	$L__BB4_173;
	bra.uni 	$L__BB4_323;
$L__BB4_190:
	.pragma "nounroll";
	setp.ge.s32 	%p15, %r95, %r142;
	ld.shared.f32 	%f80, [%r292+-8];
	cvt.s64.s32 	%rd72, %r293;
	add.s64 	%rd73, %rd72, %rd6;
	add.s64 	%rd74, %rd73, %rd20;
	shl.b64 	%rd75, %rd74, 1;
	add.s64 	%rd16, %rd37, %rd75;
	@%p15 bra 	$L__BB4_192;
	// begin inline asm
	ld.global.nc.b16 %rs31, [%rd16];
	// end inline asm
	// begin inline asm
	{  cvt.f32.f16 %f251, %rs31;}

	// end inline asm
	fma.rn.f32 	%f521, %f80, %f251, %f521;
$L__BB4_192:
	setp.ge.s32 	%p16, %r96, %r142;
	@%p16 bra 	$L__BB4_194;
	add.s64 	%rd77, %rd16, 64;
	// begin inline asm
	ld.global.nc.b16 %rs33, [%rd77];
	// end inline asm
	// begin inline asm
	{  cvt.f32.f16 %f252, %rs33;}

	// end inline asm
	fma.rn.f32 	%f522, %f80, %f252, %f522;
$L__BB4_194:
	setp.ge.s32 	%p17, %r97, %r142;
	@%p17 bra 	$L__BB4_196;
	add.s64 	%rd78, %rd16, 128;
	// begin inline asm
	ld.global.nc.b16 %rs35, [%rd78];
	// end inline asm
	// begin inline asm
	{  cvt.f32.f16 %f253, %rs35;}

	// end inline asm
	fma.rn.f32 	%f523, %f80, %f253, %f523;
$L__BB4_196:
	setp.ge.s32 	%p18, %r98, %r142;
	@%p18 bra 	$L__BB4_198;
	add.s64 	%rd79, %rd16, 192;
	// begin inline asm
	ld.global.nc.b16 %rs37, [%rd79];
	// end inline asm
	// begin inline asm
	{  cvt.f32.f16 %f254, %rs37;}

	// end inline asm
	fma.rn.f32 	%f524, %f80, %f254, %f524;
$L__BB4_198:
	setp.ge.s32 	%p19, %r95, %r142;
	ld.shared.f32 	%f89, [%r292+-4];
	cvt.s64.s32 	%rd80, %r296;
	add.s64 	%rd81, %rd80, %rd6;
	add.s64 	%rd82, %rd81, %rd20;
	shl.b64 	%rd83, %rd82, 1;
	add.s64 	%rd17, %rd37, %rd83;
	@%p19 bra 	$L__BB4_200;
	// begin inline asm
	ld.global.nc.b16 %rs39, [%rd17];
	// end inline asm
	// begin inline asm
	{  cvt.f32.f16 %f255, %rs39;}

	// end inline asm
	fma.rn.f32 	%f521, %f89, %f255, %f521;
$L__BB4_200:
	setp.ge.s32 	%p20, %r96, %r142;
	@%p20 bra 	$L__BB4_202;
	add.s64 	%rd85, %rd17, 64;
	// begin inline asm
	ld.global.nc.b16 %rs41, [%rd85];
	// end inline asm
	// begin inline asm
	{  cvt.f32.f16 %f256, %rs41;}

	// end inline asm
	fma.rn.f32 	%f522, %f89, %f256, %f522;
$L__BB4_202:
	setp.ge.s32 	%p21, %r97, %r142;
	@%p21 bra 	$L__BB4_204;
	add.s64 	%rd86, %rd17, 128;
	// begin inline asm
	ld.global.nc.b16 %rs43, [%rd86];
	// end inline asm
	// begin inline asm
	{  cvt.f32.f16 %f257, %rs43;}

	// end inline asm
	fma.rn.f32 	%f523, %f89, %f257, %f523;
$L__BB4_204:
	setp.ge.s32 	%p22, %r98, %r142;
	@%p22 bra 	$L__BB4_206;
	add.s64 	%rd87, %rd17, 192;
	// begin inline asm
	ld.global.nc.b16 %rs45, [%rd87];
	// end inline asm
	// begin inline asm
	{  cvt.f32.f16 %f258, %rs45;}

	// end inline asm
	fma.rn.f32 	%f524, %f89, %f258, %f524;
$L__BB4_206:
	setp.ge.s32 	%p23, %r95, %r142;
	ld.shared.f32 	%f98, [%r292];
	cvt.s64.s32 	%rd88, %r295;
	add.s64 	%rd89, %rd88, %rd6;
	add.s64 	%rd90, %rd89, %rd20;
	shl.b64 	%rd91, %rd90, 1;
	add.s64 	%rd18, %rd37, %rd91;
	@%p23 bra 	$L__BB4_208;
	// begin inline asm
	ld.global.nc.b16 %rs47, [%rd18];
	// end inline asm
	// begin inline asm
	{  cvt.f32.f16 %f259, %rs47;}

	// end inline asm
	fma.rn.f32 	%f521, %f98, %f259, %f521;
$L__BB4_208:
	setp.ge.s32 	%p24, %r96, %r142;
	@%p24 bra 	$L__BB4_210;
	add.s64 	%rd93, %rd18, 64;
	// begin inline asm
	ld.global.nc.b16 %rs49, [%rd93];
	// end inline asm
	// begin inline asm
	{  cvt.f32.f16 %f260, %rs49;}

	// end inline asm
	fma.rn.f32 	%f522, %f98, %f260, %f522;
$L__BB4_210:
	setp.ge.s32 	%p25, %r97, %r142;
	@%p25 bra 	$L__BB4_212;
	add.s64 	%rd94, %rd18, 128;
	// begin inline asm
	ld.global.nc.b16 %rs51, [%rd94];
	// end inline asm
	// begin inline asm
	{  cvt.f32.f16 %f261, %rs51;}

	// end inline asm
	fma.rn.f32 	%f523, %f98, %f261, %f523;
$L__BB4_212:
	setp.ge.s32 	%p26, %r98, %r142;
	@%p26 bra 	$L__BB4_214;
	add.s64 	%rd95, %rd18, 192;
	// begin inline asm
	ld.global.nc.b16 %rs53, [%rd95];
	// end inline asm
	// begin inline asm
	{  cvt.f32.f16 %f262, %rs53;}

	// end inline asm
	fma.rn.f32 	%f524, %f98, %f262, %f524;
$L__BB4_214:
	setp.ge.s32 	%p27, %r95, %r142;
	ld.shared.f32 	%f107, [%r292+4];
	cvt.s64.s32 	%rd96, %r294;
	add.s64 	%rd97, %rd96, %rd6;
	add.s64 	%rd98, %rd97, %rd20;
	shl.b64 	%rd99, %rd98, 1;
	add.s64 	%rd19, %rd37, %rd99;
	@%p27 bra 	$L__BB4_216;
	// begin inline asm
	ld.global.nc.b16 %rs55, [%rd19];
	// end inline asm
	// begin inline asm
	{  cvt.f32.f16 %f263, %rs55;}

	// end inline asm
	fma.rn.f32 	%f521, %f107, %f263, %f521;
$L__BB4_216:
	setp.ge.s32 	%p28, %r96, %r142;
	@%p28 bra 	$L__BB4_218;
	add.s64 	%rd101, %rd19, 64;
	// begin inline asm
	ld.global.nc.b16 %rs57, [%rd101];
	// end inline asm
	// begin inline asm
	{  cvt.f32.f16 %f264, %rs57;}

	// end inline asm
	fma.rn.f32 	%f522, %f107, %f264, %f522;
$L__BB4_218:
	setp.ge.s32 	%p29, %r97, %r142;
	@%p29 bra 	$L__BB4_220;
	add.s64 	%rd102, %rd19, 128;
	// begin inline asm
	ld.global.nc.b16 %rs59, [%rd102];
	// end inline asm
	// begin inline asm
	{  cvt.f32.f16 %f265, %rs59;}

	// end inline asm
	fma.rn.f32 	%f523, %f107, %f265, %f523;
$L__BB4_220:
	setp.ge.s32 	%p30, %r98, %r142;
	@%p30 bra 	$L__BB4_222;
	add.s64 	%rd103, %rd19, 192;
	// begin inline asm
	ld.global.nc.b16 %rs61, [%rd103];
	// end inline asm
	// begin inline asm
	{  cvt.f32.f16 %f266, %rs61;}

	// end inline asm
	fma.rn.f32 	%f524, %f107, %f266, %f524;
$L__BB4_222:
	add.s32 	%r297, %r297, 4;
	add.s32 	%r296, %r296, %r50;
	add.s32 	%r295, %r295, %r50;
	add.s32 	%r294, %r294, %r50;
	add.s32 	%r293, %r293, %r50;
	add.s32 	%r292, %r292, 16;
	setp.eq.s32 	%p31, %r297, 0;
	mov.u32 	%r298, %r25;
	@%p31 bra 	$L__BB4_223;
	bra.uni 	$L__BB4_190;
$L__BB4_223:
	setp.eq.s32 	%p32, %r24, 0;
	@%p32 bra 	$L__BB4_260;
	shl.b32 	%r176, %r298, 2;
	add.s32 	%r100, %r165, %r176;
	ld.shared.f32 	%f124, [%r100];
	mul.lo.s32 	%r101, %r298, %r142;
	cvt.s64.s32 	%rd104, %r101;
	add.s64 	%rd105, %rd104, %rd6;
	setp.ge.s32 	%p33, %r95, %r142;
	cvt.u64.u32 	%rd21, %r95;
	add.s64 	%rd106, %rd105, %rd21;
	shl.b64 	%rd107, %rd106, 1;
	add.s64 	%rd22, %rd37, %rd107;
	@%p33 bra 	$L__BB4_226;
	// begin inline asm
	ld.global.nc.b16 %rs63, [%rd22];
	// end inline asm
	// begin inline asm
	{  cvt.f32.f16 %f267, %rs63;}

	// end inline asm
	fma.rn.f32 	%f521, %f124, %f267, %f521;
$L__BB4_226:
	add.s32 	%r102, %r46, %r291;
	setp.ge.s32 	%p34, %r102, %r142;
	@%p34 bra 	$L__BB4_228;
	add.s64 	%rd109, %rd22, 64;
	// begin inline asm
	ld.global.nc.b16 %rs65, [%rd109];
	// end inline asm
	// begin inline asm
	{  cvt.f32.f16 %f268, %rs65;}

	// end inline asm
	fma.rn.f32 	%f522, %f124, %f268, %f522;
$L__BB4_228:
	add.s32 	%r103, %r102, 32;
	setp.ge.s32 	%p35, %r103, %r142;
	@%p35 bra 	$L__BB4_230;
	add.s64 	%rd110, %rd22, 128;
	// begin inline asm
	ld.global.nc.b16 %rs67, [%rd110];
	// end inline asm
	// begin inline asm
	{  cvt.f32.f16 %f269, %rs67;}

	// end inline asm
	fma.rn.f32 	%f523, %f124, %f269, %f523;
$L__BB4_230:
	add.s32 	%r104, %r102, 64;
	setp.ge.s32 	%p36, %r104, %r142;
	@%p36 bra 	$L__BB4_232;
	add.s64 	%rd111, %rd22, 192;
	// begin inline asm
	ld.global.nc.b16 %rs69, [%rd111];
	// end inline asm
	// begin inline asm
	{  cvt.f32.f16 %f270, %rs69;}

	// end inline asm
	fma.rn.f32 	%f524, %f124, %f270, %f524;
$L__BB4_232:
	setp.eq.s32 	%p37, %r24, 1;
	@%p37 bra 	$L__BB4_260;
	setp.ge.s32 	%p38, %r95, %r142;
	ld.shared.f32 	%f133, [%r100+4];
	add.s32 	%r105, %r101, %r142;
	cvt.s64.s32 	%rd112, %r105;
	add.s64 	%rd113, %rd112, %rd6;
	add.s64 	%rd114, %rd113, %rd21;
	shl.b64 	%rd115, %rd114, 1;
	add.s64 	%rd23, %rd37, %rd115;
	@%p38 bra 	$L__BB4_235;
	// begin inline asm
	ld.global.nc.b16 %rs71, [%rd23];
	// end inline asm
	// begin inline asm
	{  cvt.f32.f16 %f271, %rs71;}

	// end inline asm
	fma.rn.f32 	%f521, %f133, %f271, %f521;
$L__BB4_235:
	setp.ge.s32 	%p39, %r102, %r142;
	@%p39 bra 	$L__BB4_237;
	add.s64 	%rd117, %rd23, 64;
	// begin inline asm
	ld.global.nc.b16 %rs73, [%rd117];
	// end inline asm
	// begin inline asm
	{  cvt.f32.f16 %f272, %rs73;}

	// end inline asm
	fma.rn.f32 	%f522, %f133, %f272, %f522;
$L__BB4_237:
	setp.ge.s32 	%p40, %r103, %r142;
	@%p40 bra 	$L__BB4_239;
	add.s64 	%rd118, %rd23, 128;
	// begin inline asm
	ld.global.nc.b16 %rs75, [%rd118];
	// end inline asm
	// begin inline asm
	{  cvt.f32.f16 %f273, %rs75;}

	// end inline asm
	fma.rn.f32 	%f523, %f133, %f273, %f523;
$L__BB4_239:
	setp.ge.s32 	%p41, %r104, %r142;
	@%p41 bra 	$L__BB4_241;
	add.s64 	%rd119, %rd23, 192;
	// begin inline asm
	ld.global.nc.b16 %rs77, [%rd119];
	// end inline asm
	// begin inline asm
	{  cvt.f32.f16 %f274, %rs77;}

	// end inline asm
	fma.rn.f32 	%f524, %f133, %f274, %f524;
$L__BB4_241:
	setp.eq.s32 	%p42, %r24, 2;
	@%p42 bra 	$L__BB4_260;
	setp.ge.s32 	%p43, %r95, %r142;
	ld.shared.f32 	%f142, [%r100+8];
	add.s32 	%r178, %r105, %r142;
	cvt.s64.s32 	%rd120, %r178;
	add.s64 	%rd121, %rd120, %rd6;
	add.s64 	%rd122, %rd121, %rd21;
	shl.b64 	%rd123, %rd122, 1;
	add.s64 	%rd24, %rd37, %rd123;
	@%p43 bra 	$L__BB4_244;
	// begin inline asm
	ld.global.nc.b16 %rs79, [%rd24];
	// end inline asm
	// begin inline asm
	{  cvt.f32.f16 %f275, %rs79;}

	// end inline asm
	fma.rn.f32 	%f521, %f142, %f275, %f521;
$L__BB4_244:
	setp.ge.s32 	%p44, %r102, %r142;
	@%p44 bra 	$L__BB4_246;
	add.s64 	%rd125, %rd24, 64;
	// begin inline asm
	ld.global.nc.b16 %rs81, [%rd125];
	// end inline asm
	// begin inline asm
	{  cvt.f32.f16 %f276, %rs81;}

	// end inline asm
	fma.rn.f32 	%f522, %f142, %f276, %f522;
$L__BB4_246:
	setp.ge.s32 	%p45, %r103, %r142;
	@%p45 bra 	$L__BB4_248;
	add.s64 	%rd126, %rd24, 128;
	// begin inline asm
	ld.global.nc.b16 %rs83, [%rd126];
	// end inline asm
	// begin inline asm
	{  cvt.f32.f16 %f277, %rs83;}

	// end inline asm
	fma.rn.f32 	%f523, %f142, %f277, %f523;
$L__BB4_248:
	setp.ge.s32 	%p46, %r104, %r142;
	@%p46 bra 	$L__BB4_260;
	add.s64 	%rd127, %rd24, 192;
	// begin inline asm
	ld.global.nc.b16 %rs85, [%rd127];
	// end inline asm
	// begin inline asm
	{  cvt.f32.f16 %f278, %rs85;}

	// end inline asm
	fma.rn.f32 	%f524, %f142, %f278, %f524;
	bra.uni 	$L__BB4_260;
$L__BB4_250:
	setp.lt.u32 	%p14, %r141, 4;
	add.s32 	%r95, %r291, %r4;
	mov.b32 	%r298, 0;
	mov.f32 	%f524, 0f00000000;
	mov.f32 	%f523, %f524;
	mov.f32 	%f522, %f524;
	mov.f32 	%f521, %f524;
	@%p14 bra 	$L__BB4_223;
	cvt.u64.u32 	%rd20, %r95;
	add.s32 	%r96, %r46, %r291;
	add.s32 	%r97, %r96, 32;
	add.s32 	%r98, %r96, 64;
	add.s32 	%r292, %r165, 8;
	mov.f32 	%f524, 0f00000000;
	mov.b32 	%r293, 0;
	mov.u32 	%r294, %r52;
	mov.u32 	%r295, %r51;
	mov.u32 	%r296, %r142;
	mov.u32 	%r297, %r49;
	bra.uni 	$L__BB4_190;
$L__BB4_252:
	add.s32 	%r106, %r46, %r291;
	setp.ge.s32 	%p50, %r106, %r142;
	@%p50 bra 	$L__BB4_254;
	mul.f32 	%f301, %f522, 0f3F000000;
	mul.f32 	%f302, %f522, 0f3D372713;
	mul.f32 	%f303, %f522, %f302;
	fma.rn.f32 	%f304, %f522, %f303, %f522;
	mul.f32 	%f305, %f304, 0f3F4C422A;
	abs.f32 	%f306, %f305;
	mul.f32 	%f307, %f306, 0f4038AA3B;
	ex2.approx.ftz.f32 	%f308, %f307;
	add.f32 	%f309, %f308, 0f3F800000;
	rcp.approx.ftz.f32 	%f310, %f309;
	fma.rn.f32 	%f311, %f310, 0fC0000000, 0f3F800000;
	setp.ge.f32 	%p51, %f306, 0f41102CB4;
	selp.f32 	%f312, 0f3F800000, %f311, %p51;
	copysign.f32 	%f313, %f305, %f312;
	mul.f32 	%f314, %f305, %f305;
	fma.rn.f32 	%f315, %f314, 0f3C80F082, 0fBD563CAE;
	fma.rn.f32 	%f316, %f315, %f314, 0f3E085941;
	fma.rn.f32 	%f317, %f316, %f314, 0fBEAAA9ED;
	fma.rn.f32 	%f318, %f317, %f314, 0f00000000;
	fma.rn.f32 	%f319, %f318, %f305, %f305;
	setp.ge.f32 	%p52, %f306, 0f3F19999A;
	selp.f32 	%f320, %f313, %f319, %p52;
	add.f32 	%f321, %f320, 0f3F800000;
	mul.f32 	%f322, %f301, %f321;
	st.shared.f32 	[%r94+132], %f322;
$L__BB4_254:
	add.s32 	%r181, %r106, 32;
	setp.ge.s32 	%p53, %r181, %r142;
	@%p53 bra 	$L__BB4_256;
	mul.f32 	%f323, %f523, 0f3F000000;
	mul.f32 	%f324, %f523, 0f3D372713;
	mul.f32 	%f325, %f523, %f324;
	fma.rn.f32 	%f326, %f523, %f325, %f523;
	mul.f32 	%f327, %f326, 0f3F4C422A;
	abs.f32 	%f328, %f327;
	mul.f32 	%f329, %f328, 0f4038AA3B;
	ex2.approx.ftz.f32 	%f330, %f329;
	add.f32 	%f331, %f330, 0f3F800000;
	rcp.approx.ftz.f32 	%f332, %f331;
	fma.rn.f32 	%f333, %f332, 0fC0000000, 0f3F800000;
	setp.ge.f32 	%p54, %f328, 0f41102CB4;
	selp.f32 	%f334, 0f3F800000, %f333, %p54;
	copysign.f32 	%f335, %f327, %f334;
	mul.f32 	%f336, %f327, %f327;
	fma.rn.f32 	%f337, %f336, 0f3C80F082, 0fBD563CAE;
	fma.rn.f32 	%f338, %f337, %f336, 0f3E085941;
	fma.rn.f32 	%f339, %f338, %f336, 0fBEAAA9ED;
	fma.rn.f32 	%f340, %f339, %f336, 0f00000000;
	fma.rn.f32 	%f341, %f340, %f327, %f327;
	setp.ge.f32 	%p55, %f328, 0f3F19999A;
	selp.f32 	%f342, %f335, %f341, %p55;
	add.f32 	%f343, %f342, 0f3F800000;
	mul.f32 	%f344, %f323, %f343;
	st.shared.f32 	[%r94+260], %f344;
$L__BB4_256:
	add.s32 	%r182, %r106, 64;
	setp.ge.s32 	%p56, %r182, %r142;
	@%p56 bra 	$L__BB4_258;
	mul.f32 	%f345, %f524, 0f3F000000;
	mul.f32 	%f346, %f524, 0f3D372713;
	mul.f32 	%f347, %f524, %f346;
	fma.rn.f32 	%f348, %f524, %f347, %f524;
	mul.f32 	%f349, %f348, 0f3F4C422A;
	abs.f32 	%f350, %f349;
	mul.f32 	%f351, %f350, 0f4038AA3B;
	ex2.approx.ftz.f32 	%f352, %f351;
	add.f32 	%f353, %f352, 0f3F800000;
	rcp.approx.ftz.f32 	%f354, %f353;
	fma.rn.f32 	%f355, %f354, 0fC0000000, 0f3F800000;
	setp.ge.f32 	%p57, %f350, 0f41102CB4;
	selp.f32 	%f356, 0f3F800000, %f355, %p57;
	copysign.f32 	%f357, %f349, %f356;
	mul.f32 	%f358, %f349, %f349;
	fma.rn.f32 	%f359, %f358, 0f3C80F082, 0fBD563CAE;
	fma.rn.f32 	%f360, %f359, %f358, 0f3E085941;
	fma.rn.f32 	%f361, %f360, %f358, 0fBEAAA9ED;
	fma.rn.f32 	%f362, %f361, %f358, 0f00000000;
	fma.rn.f32 	%f363, %f362, %f349, %f349;
	setp.ge.f32 	%p58, %f350, 0f3F19999A;
	selp.f32 	%f364, %f357, %f363, %p58;
	add.f32 	%f365, %f364, 0f3F800000;
	mul.f32 	%f366, %f345, %f365;
	st.shared.f32 	[%r94+388], %f366;
$L__BB4_258:
	add.s32 	%r291, %r291, 1024;
	setp.lt.s32 	%p59, %r291, %r142;
	@%p59 bra 	$L__BB4_259;
	bra.uni 	$L__BB4_323;
$L__BB4_259:
	setp.gt.s32 	%p13, %r141, 0;
	mov.f32 	%f524, 0f00000000;
	mov.f32 	%f523, %f524;
	mov.f32 	%f522, %f524;
	mov.f32 	%f521, %f524;
	@%p13 bra 	$L__BB4_250;
$L__BB4_260:
	add.s32 	%r179, %r291, %r4;
	setp.lt.s32 	%p47, %r179, %r142;
	shl.b32 	%r180, %r291, 2;
	add.s32 	%r94, %r45, %r180;
	@%p47 bra 	$L__BB4_261;
	bra.uni 	$L__BB4_252;
$L__BB4_261:
	mul.f32 	%f279, %f521, 0f3F000000;
	mul.f32 	%f280, %f521, 0f3D372713;
	mul.f32 	%f281, %f521, %f280;
	fma.rn.f32 	%f282, %f521, %f281, %f521;
	mul.f32 	%f283, %f282, 0f3F4C422A;
	abs.f32 	%f284, %f283;
	mul.f32 	%f285, %f284, 0f4038AA3B;
	ex2.approx.ftz.f32 	%f286, %f285;
	add.f32 	%f287, %f286, 0f3F800000;
	rcp.approx.ftz.f32 	%f288, %f287;
	fma.rn.f32 	%f289, %f288, 0fC0000000, 0f3F800000;
	setp.ge.f32 	%p48, %f284, 0f41102CB4;
	selp.f32 	%f290, 0f3F800000, %f289, %p48;
	copysign.f32 	%f291, %f283, %f290;
	mul.f32 	%f292, %f283, %f283;
	fma.rn.f32 	%f293, %f292, 0f3C80F082, 0fBD563CAE;
	fma.rn.f32 	%f294, %f293, %f292, 0f3E085941;
	fma.rn.f32 	%f295, %f294, %f292, 0fBEAAA9ED;
	fma.rn.f32 	%f296, %f295, %f292, 0f00000000;
	fma.rn.f32 	%f297, %f296, %f283, %f283;
	setp.ge.f32 	%p49, %f284, 0f3F19999A;
	selp.f32 	%f298, %f291, %f297, %p49;
	add.f32 	%f299, %f298, 0f3F800000;
	mul.f32 	%f300, %f279, %f299;
	st.shared.f32 	[%r94+4], %f300;
	bra.uni 	$L__BB4_252;
$L__BB4_262:
	setp.eq.s32 	%p115, %r33, 3072;
	mov.u32 	%r302, %r21;
	@%p115 bra 	$L__BB4_289;
	setp.ge.s32 	%p116, %r27, %r142;
	@%p116 bra 	$L__BB4_265;
	mov.b32 	%r213, 0;
	st.shared.u32 	[%r28+4], %r213;
$L__BB4_265:
	setp.ge.s32 	%p117, %r29, %r142;
	@%p117 bra 	$L__BB4_267;
	mov.b32 	%r214, 0;
	st.shared.u32 	[%r28+132], %r214;
$L__BB4_267:
	setp.ge.s32 	%p118, %r30, %r142;
	@%p118 bra 	$L__BB4_269;
	mov.b32 	%r215, 0;
	st.shared.u32 	[%r28+260], %r215;
$L__BB4_269:
	setp.ge.s32 	%p119, %r31, %r142;
	@%p119 bra 	$L__BB4_271;
	mov.b32 	%r216, 0;
	st.shared.u32 	[%r28+388], %r216;
$L__BB4_271:
	setp.eq.s32 	%p120, %r33, 0;
	mov.u32 	%r302, %r32;
	@%p120 bra 	$L__BB4_289;
	setp.ge.s32 	%p121, %r34, %r142;
	@%p121 bra 	$L__BB4_274;
	mov.b32 	%r217, 0;
	st.shared.u32 	[%r28+4100], %r217;
$L__BB4_274:
	setp.ge.s32 	%p122, %r35, %r142;
	@%p122 bra 	$L__BB4_276;
	mov.b32 	%r218, 0;
	st.shared.u32 	[%r28+4228], %r218;
$L__BB4_276:
	setp.ge.s32 	%p123, %r36, %r142;
	@%p123 bra 	$L__BB4_278;
	mov.b32 	%r219, 0;
	st.shared.u32 	[%r28+4356], %r219;
$L__BB4_278:
	setp.ge.s32 	%p124, %r37, %r142;
	@%p124 bra 	$L__BB4_280;
	mov.b32 	%r220, 0;
	st.shared.u32 	[%r28+4484], %r220;
$L__BB4_280:
	setp.eq.s32 	%p125, %r33, 1024;
	mov.u32 	%r302, %r38;
	@%p125 bra 	$L__BB4_289;
	setp.ge.s32 	%p126, %r39, %r142;
	@%p126 bra 	$L__BB4_283;
	mov.b32 	%r221, 0;
	st.shared.u32 	[%r28+8196], %r221;
$L__BB4_283:
	setp.ge.s32 	%p127, %r40, %r142;
	@%p127 bra 	$L__BB4_285;
	mov.b32 	%r222, 0;
	st.shared.u32 	[%r28+8324], %r222;
$L__BB4_285:
	setp.ge.s32 	%p128, %r41, %r142;
	@%p128 bra 	$L__BB4_287;
	mov.b32 	%r223, 0;
	st.shared.u32 	[%r28+8452], %r223;
$L__BB4_287:
	setp.ge.s32 	%p129, %r42, %r142;
	mov.u32 	%r302, %r43;
	@%p129 bra 	$L__BB4_289;
	mov.b32 	%r224, 0;
	st.shared.u32 	[%r28+8580], %r224;
	mov.u32 	%r302, %r43;
$L__BB4_289:
	setp.lt.u32 	%p130, %r22, 3072;
	@%p130 bra 	$L__BB4_323;
$L__BB4_290:
	add.s32 	%r131, %r302, %r4;
	setp.ge.s32 	%p131, %r131, %r142;
	shl.b32 	%r225, %r302, 2;
	add.s32 	%r132, %r45, %r225;
	@%p131 bra 	$L__BB4_292;
	mov.b32 	%r226, 0;
	st.shared.u32 	[%r132+4], %r226;
$L__BB4_292:
	add.s32 	%r133, %r46, %r302;
	setp.ge.s32 	%p132, %r133, %r142;
	@%p132 bra 	$L__BB4_294;
	mov.b32 	%r227, 0;
	st.shared.u32 	[%r132+132], %r227;
$L__BB4_294:
	add.s32 	%r228, %r133, 32;
	setp.ge.s32 	%p133, %r228, %r142;
	@%p133 bra 	$L__BB4_296;
	mov.b32 	%r229, 0;
	st.shared.u32 	[%r132+260], %r229;
$L__BB4_296:
	add.s32 	%r230, %r133, 64;
	setp.ge.s32 	%p134, %r230, %r142;
	@%p134 bra 	$L__BB4_298;
	mov.b32 	%r231, 0;
	st.shared.u32 	[%r132+388], %r231;
$L__BB4_298:
	add.s32 	%r232, %r131, 1024;
	setp.ge.s32 	%p135, %r232, %r142;
	@%p135 bra 	$L__BB4_300;
	mov.b32 	%r233, 0;
	st.shared.u32 	[%r132+4100], %r233;
$L__BB4_300:
	add.s32 	%r234, %r133, 1024;
	setp.ge.s32 	%p136, %r234, %r142;
	@%p136 bra 	$L__BB4_302;
	mov.b32 	%r235, 0;
	st.shared.u32 	[%r132+4228], %r235;
$L__BB4_302:
	add.s32 	%r236, %r133, 1056;
	setp.ge.s32 	%p137, %r236, %r142;
	@%p137 bra 	$L__BB4_304;
	mov.b32 	%r237, 0;
	st.shared.u32 	[%r132+4356], %r237;
$L__BB4_304:
	add.s32 	%r238, %r133, 1088;
	setp.ge.s32 	%p138, %r238, %r142;
	@%p138 bra 	$L__BB4_306;
	mov.b32 	%r239, 0;
	st.shared.u32 	[%r132+4484], %r239;
$L__BB4_306:
	add.s32 	%r240, %r131, 2048;
	setp.ge.s32 	%p139, %r240, %r142;
	@%p139 bra 	$L__BB4_308;
	mov.b32 	%r241, 0;
	st.shared.u32 	[%r132+8196], %r241;
$L__BB4_308:
	add.s32 	%r242, %r133, 2048;
	setp.ge.s32 	%p140, %r242, %r142;
	@%p140 bra 	$L__BB4_310;
	mov.b32 	%r243, 0;
	st.shared.u32 	[%r132+8324], %r243;
$L__BB4_310:
	add.s32 	%r244, %r133, 2080;
	setp.ge.s32 	%p141, %r244, %r142;
	@%p141 bra 	$L__BB4_312;
	mov.b32 	%r245, 0;
	st.shared.u32 	[%r132+8452], %r245;
$L__BB4_312:
	add.s32 	%r246, %r133, 2112;
	setp.ge.s32 	%p142, %r246, %r142;
	@%p142 bra 	$L__BB4_314;
	mov.b32 	%r247, 0;
	st.shared.u32 	[%r132+8580], %r247;
$L__BB4_314:
	add.s32 	%r248, %r131, 3072;
	setp.ge.s32 	%p143, %r248, %r142;
	@%p143 bra 	$L__BB4_316;
	mov.b32 	%r249, 0;
	st.shared.u32 	[%r132+12292], %r249;
$L__BB4_316:
	add.s32 	%r250, %r133, 3072;
	setp.ge.s32 	%p144, %r250, %r142;
	@%p144 bra 	$L__BB4_318;
	mov.b32 	%r251, 0;
	st.shared.u32 	[%r132+12420], %r251;
$L__BB4_318:
	add.s32 	%r252, %r133, 3104;
	setp.ge.s32 	%p145, %r252, %r142;
	@%p145 bra 	$L__BB4_320;
	mov.b32 	%r253, 0;
	st.shared.u32 	[%r132+12548], %r253;
$L__BB4_320:
	add.s32 	%r254, %r133, 3136;
	setp.ge.s32 	%p146, %r254, %r142;
	@%p146 bra 	$L__BB4_322;
	mov.b32 	%r255, 0;
	st.shared.u32 	[%r132+12676], %r255;
$L__BB4_322:
	add.s32 	%r302, %r302, 4096;
	setp.lt.s32 	%p147, %r302, %r142;
	@%p147 bra 	$L__BB4_290;
$L__BB4_323:
	setp.ge.s32 	%p186, %r3, %r141;
	bar.sync 	0;
	@%p186 bra 	$L__BB4_335;
	mov.u32 	%r304, %r3;
$L__BB4_325:
	setp.ge.s32 	%p187, %r4, %r142;
	mov.f32 	%f598, 0f00000000;
	@%p187 bra 	$L__BB4_332;
	setp.eq.s32 	%p188, %r44, 96;
	mul.lo.s32 	%r267, %r304, %r142;
	cvt.s64.s32 	%rd240, %r267;
	add.s64 	%rd34, %rd240, %rd6;
	mov.f32 	%f598, 0f00000000;
	mov.u32 	%r305, %r4;
	@%p188 bra 	$L__BB4_330;
	setp.eq.s32 	%p189, %r44, 0;
	ld.shared.f32 	%f451, [%r45+4];
	add.s64 	%rd242, %rd34, %rd2;
	shl.b64 	%rd243, %rd242, 1;
	add.s64 	%rd241, %rd38, %rd243;
	// begin inline asm
	ld.global.nc.b16 %rs199, [%rd241];
	// end inline asm
	// begin inline asm
	{  cvt.f32.f16 %f450, %rs199;}

	// end inline asm
	fma.rn.f32 	%f598, %f451, %f450, 0f00000000;
	mov.u32 	%r305, %r46;
	@%p189 bra 	$L__BB4_330;
	setp.eq.s32 	%p190, %r44, 32;
	ld.shared.f32 	%f453, [%r45+132];
	add.s64 	%rd244, %rd241, 64;
	// begin inline asm
	ld.global.nc.b16 %rs201, [%rd244];
	// end inline asm
	// begin inline asm
	{  cvt.f32.f16 %f452, %rs201;}

	// end inline asm
	fma.rn.f32 	%f598, %f453, %f452, %f598;
	mov.u32 	%r305, %r47;
	@%p190 bra 	$L__BB4_330;
	ld.shared.f32 	%f455, [%r45+260];
	add.s64 	%rd245, %rd241, 128;
	// begin inline asm
	ld.global.nc.b16 %rs203, [%rd245];
	// end inline asm
	// begin inline asm
	{  cvt.f32.f16 %f454, %rs203;}

	// end inline asm
	fma.rn.f32 	%f598, %f455, %f454, %f598;
	mov.u32 	%r305, %r48;
$L__BB4_330:
	setp.lt.u32 	%p191, %r23, 96;
	@%p191 bra 	$L__BB4_332;
$L__BB4_331:
	.pragma "nounroll";
	shl.b32 	%r268, %r305, 2;
	add.s32 	%r269, %r18, %r268;
	ld.shared.f32 	%f460, [%r269+4];
	cvt.u64.u32 	%rd250, %r305;
	add.s64 	%rd251, %rd34, %rd250;
	shl.b64 	%rd252, %rd251, 1;
	add.s64 	%rd246, %rd38, %rd252;
	// begin inline asm
	ld.global.nc.b16 %rs205, [%rd246];
	// end inline asm
	// begin inline asm
	{  cvt.f32.f16 %f456, %rs205;}

	// end inline asm
	fma.rn.f32 	%f461, %f460, %f456, %f598;
	ld.shared.f32 	%f462, [%r269+132];
	add.s64 	%rd247, %rd246, 64;
	// begin inline asm
	ld.global.nc.b16 %rs207, [%rd247];
	// end inline asm
	// begin inline asm
	{  cvt.f32.f16 %f457, %rs207;}

	// end inline asm
	fma.rn.f32 	%f463, %f462, %f457, %f461;
	ld.shared.f32 	%f464, [%r269+260];
	add.s64 	%rd248, %rd246, 128;
	// begin inline asm
	ld.global.nc.b16 %rs209, [%rd248];
	// end inline asm
	// begin inline asm
	{  cvt.f32.f16 %f458, %rs209;}

	// end inline asm
	fma.rn.f32 	%f465, %f464, %f458, %f463;
	ld.shared.f32 	%f466, [%r269+388];
	add.s64 	%rd249, %rd246, 192;
	// begin inline asm
	ld.global.nc.b16 %rs211, [%rd249];
	// end inline asm
	// begin inline asm
	{  cvt.f32.f16 %f459, %rs211;}

	// end inline asm
	fma.rn.f32 	%f598, %f466, %f459, %f465;
	add.s32 	%r305, %r305, 128;
	setp.lt.s32 	%p192, %r305, %r142;
	@%p192 bra 	$L__BB4_331;
$L__BB4_332:
	setp.ne.s32 	%p193, %r4, 0;
	mov.b32 	%r270, %f598;
	shfl.sync.bfly.b32	%r271|%p194, %r270, 16, 31, -1;
	mov.b32 	%f467, %r271;
	add.f32 	%f468, %f598, %f467;
	mov.b32 	%r272, %f468;
	shfl.sync.bfly.b32	%r273|%p195, %r272, 8, 31, -1;
	mov.b32 	%f469, %r273;
	add.f32 	%f470, %f468, %f469;
	mov.b32 	%r274, %f470;
	shfl.sync.bfly.b32	%r275|%p196, %r274, 4, 31, -1;
	mov.b32 	%f471, %r275;
	add.f32 	%f472, %f470, %f471;
	mov.b32 	%r276, %f472;
	shfl.sync.bfly.b32	%r277|%p197, %r276, 2, 31, -1;
	mov.b32 	%f473, %r277;
	add.f32 	%f474, %f472, %f473;
	mov.b32 	%r278, %f474;
	shfl.sync.bfly.b32	%r279|%p198, %r278, 1, 31, -1;
	mov.b32 	%f475, %r279;
	add.f32 	%f232, %f474, %f475;
	@%p193 bra 	$L__BB4_334;
	cvt.u64.u32 	%rd253, %r304;
	add.s64 	%rd254, %rd253, %rd1;
	shl.b64 	%rd255, %rd254, 1;
	add.s64 	%rd256, %rd5, %rd255;
	ld.global.u16 	%rs213, [%rd256];
	// begin inline asm
	{  cvt.f32.f16 %f476, %rs213;}

	// end inline asm
	fma.rn.f32 	%f477, %f1, %f232, %f476;
	// begin inline asm
	{  cvt.rn.f16.f32 %rs214, %f477;}

	// end inline asm
	st.global.u16 	[%rd256], %rs214;
$L__BB4_334:
	add.s32 	%r304, %r304, 8;
	setp.lt.s32 	%p199, %r304, %r141;
	@%p199 bra 	$L__BB4_325;
$L__BB4_335:
	bar.sync 	0;
	add.s32 	%r285, %r285, 1;
	setp.ne.s32 	%p200, %r285, %r143;
	@%p200 bra 	$L__BB4_14;
$L__BB4_336:
	ret;

}
	// .globl	_Z10moe_kernelI13__nv_bfloat16Lb1EEvPKT_S3_S3_S3_PKfPKjPS1_iiii
.visible .entry _Z10moe_kernelI13__nv_bfloat16Lb1EEvPKT_S3_S3_S3_PKfPKjPS1_iiii(
	.param .u64 .ptr .align 1 _Z10moe_kernelI13__nv_bfloat16Lb1EEvPKT_S3_S3_S3_PKfPKjPS1_iiii_param_0,
	.param .u64 .ptr .align 1 _Z10moe_kernelI13__nv_bfloat16Lb1EEvPKT_S3_S3_S3_PKfPKjPS1_iiii_param_1,
	.param .u64 .ptr .align 1 _Z10moe_kernelI13__nv_bfloat16Lb1EEvPKT_S3_S3_S3_PKfPKjPS1_iiii_param_2,
	.param .u64 .ptr .align 1 _Z10moe_kernelI13__nv_bfloat16Lb1EEvPKT_S3_S3_S3_PKfPKjPS1_iiii_param_3,
	.param .u64 .ptr .align 1 _Z10moe_kernelI13__nv_bfloat16Lb1EEvPKT_S3_S3_S3_PKfPKjPS1_iiii_param_4,
	.param .u64 .ptr .align 1 _Z10moe_kernelI13__nv_bfloat16Lb1EEvPKT_S3_S3_S3_PKfPKjPS1_iiii_param_5,
	.param .u64 .ptr .align 1 _Z10moe_kernelI13__nv_bfloat16Lb1EEvPKT_S3_S3_S3_PKfPKjPS1_iiii_param_6,
	.param .u32 _Z10moe_kernelI13__nv_bfloat16Lb1EEvPKT_S3_S3_S3_PKfPKjPS1_iiii_param_7,
	.param .u32 _Z10moe_kernelI13__nv_bfloat16Lb1EEvPKT_S3_S3_S3_PKfPKjPS1_iiii_param_8,
	.param .u32 _Z10moe_kernelI13__nv_bfloat16Lb1EEvPKT_S3_S3_S3_PKfPKjPS1_iiii_param_9,
	.param .u32 _Z10moe_kernelI13__nv_bfloat16Lb1EEvPKT_S3_S3_S3_PKfPKjPS1_iiii_param_10
)
.maxntid 256
.minnctapersm 2
{
	.reg .pred 	%p<124>;
	.reg .b16 	%rs<231>;
	.reg .b32 	%r<175>;
	.reg .b32 	%f<591>;
	.reg .b64 	%rd<307>;

	ld.param.u64 	%rd27, [_Z10moe_kernelI13__nv_bfloat16Lb1EEvPKT_S3_S3_S3_PKfPKjPS1_iiii_param_0];
	ld.param.u64 	%rd28, [_Z10moe_kernelI13__nv_bfloat16Lb1EEvPKT_S3_S3_S3_PKfPKjPS1_iiii_param_1];
	ld.param.u64 	%rd29, [_Z10moe_kernelI13__nv_bfloat16Lb1EEvPKT_S3_S3_S3_PKfPKjPS1_iiii_param_2];
	ld.param.u64 	%rd30, [_Z10moe_kernelI13__nv_bfloat16Lb1EEvPKT_S3_S3_S3_PKfPKjPS1_iiii_param_3];
	ld.param.u64 	%rd31, [_Z10moe_kernelI13__nv_bfloat16Lb1EEvPKT_S3_S3_S3_PKfPKjPS1_iiii_param_4];
	ld.param.u64 	%rd32, [_Z10moe_kernelI13__nv_bfloat16Lb1EEvPKT_S3_S3_S3_PKfPKjPS1_iiii_param_5];
	ld.param.u64 	%rd33, [_Z10moe_kernelI13__nv_bfloat16Lb1EEvPKT_S3_S3_S3_PKfPKjPS1_iiii_param_6];
	ld.param.u32 	%r92, [_Z10moe_kernelI13__nv_bfloat16Lb1EEvPKT_S3_S3_S3_PKfPKjPS1_iiii_param_7];
	ld.param.u32 	%r93, [_Z10moe_kernelI13__nv_bfloat16Lb1EEvPKT_S3_S3_S3_PKfPKjPS1_iiii_param_8];
	ld.param.u32 	%r94, [_Z10moe_kernelI13__nv_bfloat16Lb1EEvPKT_S3_S3_S3_PKfPKjPS1_iiii_param_9];
	ld.param.u32 	%r95, [_Z10moe_kernelI13__nv_bfloat16Lb1EEvPKT_S3_S3_S3_PKfPKjPS1_iiii_param_10];
	cvta.to.global.u64 	%rd1, %rd33;
	mov.u32 	%r1, %ctaid.x;
	mov.u32 	%r2, %tid.x;
	and.b32  	%r3, %r2, 31;
	mul.lo.s32 	%r96, %r92, %r1;
	cvt.s64.s32 	%rd2, %r96;
	setp.ge.s32 	%p1, %r2, %r92;
	@%p1 bra 	$L__BB5_12;
	not.b32 	%r97, %r2;
	add.s32 	%r4, %r92, %r97;
	shr.u32 	%r98, %r4, 8;
	add.s32 	%r5, %r98, 1;
	and.b32  	%r6, %r5, 7;
	setp.lt.u32 	%p2, %r4, 1792;
	mov.u32 	%r158, %r2;
	@%p2 bra 	$L__BB5_4;
	and.b32  	%r7, %r5, 33554424;
	mov.b32 	%r157, 0;
	mov.u32 	%r158, %r2;
$L__BB5_3:
	.pragma "nounroll";
	cvt.u64.u32 	%rd42, %r158;
	add.s64 	%rd43, %rd42, %rd2;
	shl.b64 	%rd44, %rd43, 1;
	add.s64 	%rd34, %rd27, %rd44;
	// begin inline asm
	ld.global.nc.b16 %rs1, [%rd34];
	// end inline asm
	// begin inline asm
	{ cvt.f32.bf16 %f218, %rs1;}

	// end inline asm
	shl.b32 	%r100, %r158, 2;
	mov.u32 	%r101, smem;
	add.s32 	%r102, %r101, %r100;
	st.shared.f32 	[%r102], %f218;
	add.s64 	%rd35, %rd34, 512;
	// begin inline asm
	ld.global.nc.b16 %rs3, [%rd35];
	// end inline asm
	// begin inline asm
	{ cvt.f32.bf16 %f219, %rs3;}

	// end inline asm
	st.shared.f32 	[%r102+1024], %f219;
	add.s64 	%rd36, %rd34, 1024;
	// begin inline asm
	ld.global.nc.b16 %rs5, [%rd36];
	// end inline asm
	// begin inline asm
	{ cvt.f32.bf16 %f220, %rs5;}

	// end inline asm
	st.shared.f32 	[%r102+2048], %f220;
	add.s64 	%rd37, %rd34, 1536;
	// begin inline asm
	ld.global.nc.b16 %rs7, [%rd37];
	// end inline asm
	// begin inline asm
	{ cvt.f32.bf16 %f221, %rs7;}

	// end inline asm
	st.shared.f32 	[%r102+3072], %f221;
	add.s64 	%rd38, %rd34, 2048;
	// begin inline asm
	ld.global.nc.b16 %rs9, [%rd38];
	// end inline asm
	// begin inline asm
	{ cvt.f32.bf16 %f222, %rs9;}

	// end inline asm
	st.shared.f32 	[%r102+4096], %f222;
	add.s64 	%rd39, %rd34, 2560;
	// begin inline asm
	ld.global.nc.b16 %rs11, [%rd39];
	// end inline asm
	// begin inline asm
	{ cvt.f32.bf16 %f223, %rs11;}

	// end inline asm
	st.shared.f32 	[%r102+5120], %f223;
	add.s64 	%rd40, %rd34, 3072;
	// begin inline asm
	ld.global.nc.b16 %rs13, [%rd40];
	// end inline asm
	// begin inline asm
	{ cvt.f32.bf16 %f224, %rs13;}

	// end inline asm
	st.shared.f32 	[%r102+6144], %f224;
	add.s64 	%rd41, %rd34, 3584;
	// begin inline asm
	ld.global.nc.b16 %rs15, [%rd41];
	// end inline asm
	// begin inline asm
	{ cvt.f32.bf16 %f225, %rs15;}

	// end inline asm
	st.shared.f32 	[%r102+7168], %f225;
	add.s32 	%r158, %r158, 2048;
	add.s32 	%r157, %r157, 8;
	setp.ne.s32 	%p3, %r157, %r7;
	@%p3 bra 	$L__BB5_3;
$L__BB5_4:
	setp.eq.s32 	%p4, %r6, 0;
	@%p4 bra 	$L__BB5_12;
	setp.lt.u32 	%p5, %r6, 4;
	@%p5 bra 	$L__BB5_7;
	cvt.u64.u32 	%rd49, %r158;
	add.s64 	%rd50, %rd49, %rd2;
	shl.b64 	%rd51, %rd50, 1;
	add.s64 	%rd45, %rd27, %rd51;
	// begin inline asm
	ld.global.nc.b16 %rs17, [%rd45];
	// end inline asm
	// begin inline asm
	{ cvt.f32.bf16 %f226, %rs17;}

	// end inline asm
	shl.b32 	%r103, %r158, 2;
	mov.u32 	%r104, smem;
	add.s32 	%r105, %r104, %r103;
	st.shared.f32 	[%r105], %f226;
	add.s64 	%rd46, %rd45, 512;
	// begin inline asm
	ld.global.nc.b16 %rs19, [%rd46];
	// end inline asm
	// begin inline asm
	{ cvt.f32.bf16 %f227, %rs19;}

	// end inline asm
	st.shared.f32 	[%r105+1024], %f227;
	add.s64 	%rd47, %rd45, 1024;
	// begin inline asm
	ld.global.nc.b16 %rs21, [%rd47];
	// end inline asm
	// begin inline asm
	{ cvt.f32.bf16 %f228, %rs21;}

	// end inline asm
	st.shared.f32 	[%r105+2048], %f228;
	add.s64 	%rd48, %rd45, 1536;
	// begin inline asm
	ld.global.nc.b16 %rs23, [%rd48];
	// end inline asm
	// begin inline asm
	{ cvt.f32.bf16 %f229, %rs23;}

	// end inline asm
	st.shared.f32 	[%r105+3072], %f229;
	add.s32 	%r158, %r158, 1024;
$L__BB5_7:
	and.b32  	%r106, %r5, 3;
	setp.eq.s32 	%p6, %r106, 0;
	@%p6 bra 	$L__BB5_12;
	setp.eq.s32 	%p7, %r106, 1;
	@%p7 bra 	$L__BB5_10;
	cvt.u64.u32 	%rd54, %r158;
	add.s64 	%rd55, %rd54, %rd2;
	shl.b64 	%rd56, %rd55, 1;
	add.s64 	%rd52, %rd27, %rd56;
	// begin inline asm
	ld.global.nc.b16 %rs25, [%rd52];
	// end inline asm
	// begin inline asm
	{ cvt.f32.bf16 %f230, %rs25;}

	// end inline asm
	shl.b32 	%r107, %r158, 2;
	mov.u32 	%r108, smem;
	add.s32 	%r109, %r108, %r107;
	st.shared.f32 	[%r109], %f230;
	add.s64 	%rd53, %rd52, 512;
	// begin inline asm
	ld.global.nc.b16 %rs27, [%rd53];
	// end inline asm
	// begin inline asm
	{ cvt.f32.bf16 %f231, %rs27;}

	// end inline asm
	st.shared.f32 	[%r109+1024], %f231;
	add.s32 	%r158, %r158, 512;
$L__BB5_10:
	and.b32  	%r110, %r4, 256;
	setp.ne.s32 	%p8, %r110, 0;
	@%p8 bra 	$L__BB5_12;
	cvt.u64.u32 	%rd58, %r158;
	add.s64 	%rd59, %rd58, %rd2;
	shl.b64 	%rd60, %rd59, 1;
	add.s64 	%rd57, %rd27, %rd60;
	// begin inline asm
	ld.global.nc.b16 %rs29, [%rd57];
	// end inline asm
	// begin inline asm
	{ cvt.f32.bf16 %f232, %rs29;}

	// end inline asm
	shl.b32 	%r111, %r158, 2;
	mov.u32 	%r112, smem;
	add.s32 	%r113, %r112, %r111;
	st.shared.f32 	[%r113], %f232;
$L__BB5_12:
	bar.sync 	0;
	setp.lt.s32 	%p9, %r94, 1;
	@%p9 bra 	$L__BB5_209;
	shl.b32 	%r115, %r92, 2;
	mov.u32 	%r116, smem;
	add.s32 	%r17, %r116, %r115;
	mul.lo.s32 	%r18, %r94, %r1;
	mul.lo.s32 	%r19, %r93, %r92;
	shl.b32 	%r117, %r2, 2;
	and.b32  	%r20, %r117, 896;
	add.s32 	%r21, %r92, -1;
	sub.s32 	%r22, %r21, %r20;
	add.s32 	%r23, %r93, -1;
	and.b32  	%r24, %r92, 3;
	and.b32  	%r25, %r92, 2147483644;
	and.b32  	%r26, %r22, 1024;
	or.b32  	%r27, %r20, %r3;
	cvt.u64.u32 	%rd61, %r27;
	add.s64 	%rd62, %rd61, %rd2;
	shl.b64 	%rd63, %rd62, 1;
	add.s64 	%rd3, %rd1, %rd63;
	or.b32  	%r28, %r27, 32;
	or.b32  	%r29, %r27, 64;
	or.b32  	%r30, %r27, 96;
	or.b32  	%r31, %r20, 1024;
	and.b32  	%r32, %r93, 3;
	and.b32  	%r33, %r93, 2147483644;
	neg.s32 	%r34, %r25;
	shl.b32 	%r35, %r93, 2;
	shl.b32 	%r36, %r93, 1;
	mul.lo.s32 	%r37, %r93, 3;
	cvta.to.global.u64 	%rd4, %rd32;
	cvta.to.global.u64 	%rd5, %rd31;
	mov.b32 	%r161, 0;
$L__BB5_14:
	setp.ge.s32 	%p10, %r20, %r93;
	add.s32 	%r118, %r161, %r18;
	mul.wide.u32 	%rd64, %r118, 4;
	add.s64 	%rd65, %rd4, %rd64;
	ld.global.nc.u32 	%r119, [%rd65];
	add.s64 	%rd66, %rd5, %rd64;
	ld.global.nc.f32 	%f1, [%rd66];
	mul.lo.s32 	%r120, %r19, %r119;
	cvt.s64.s32 	%rd6, %r120;
	@%p10 bra 	$L__BB5_106;
	mov.u32 	%r162, %r20;
$L__BB5_16:
	setp.lt.s32 	%p11, %r92, 1;
	mov.f32 	%f526, 0f00000000;
	mov.f32 	%f524, %f526;
	mov.f32 	%f522, %f526;
	mov.f32 	%f520, %f526;
	mov.f32 	%f527, %f526;
	mov.f32 	%f525, %f526;
	mov.f32 	%f523, %f526;
	mov.f32 	%f521, %f526;
	@%p11 bra 	$L__BB5_79;
	setp.lt.u32 	%p12, %r21, 3;
	add.s32 	%r40, %r162, %r3;
	mov.b32 	%r163, 0;
	mov.f32 	%f526, 0f00000000;
	@%p12 bra 	$L__BB5_52;
	cvt.u64.u32 	%rd7, %r40;
	add.s32 	%r41, %r40, 32;
	add.s32 	%r42, %r40, 64;
	add.s32 	%r164, %r116, 8;
	add.s32 	%r43, %r40, 96;
	mov.f32 	%f526, 0f00000000;
	mov.b32 	%r165, 0;
	mov.u32 	%r166, %r37;
	mov.u32 	%r167, %r36;
	mov.u32 	%r168, %r93;
	mov.u32 	%r169, %r34;
	mov.f32 	%f524, %f526;
	mov.f32 	%f522, %f526;
	mov.f32 	%f520, %f526;
	mov.f32 	%f527, %f526;
	mov.f32 	%f525, %f526;
	mov.f32 	%f523, %f526;
	mov.f32 	%f521, %f526;
$L__BB5_19:
	.pragma "nounroll";
	setp.ge.s32 	%p13, %r40, %r93;
	ld.shared.f32 	%f75, [%r164+-8];
	cvt.s64.s32 	%rd67, %r165;
	add.s64 	%rd11, %rd67, %rd6;
	@%p13 bra 	$L__BB5_21;
	add.s64 	%rd70, %rd11, %rd7;
	shl.b64 	%rd71, %rd70, 1;
	add.s64 	%rd68, %rd28, %rd71;
	// begin inline asm
	ld.global.nc.b16 %rs31, [%rd68];
	// end inline asm
	// begin inline asm
	{ cvt.f32.bf16 %f236, %rs31;}

	// end inline asm
	fma.rn.f32 	%f520, %f75, %f236, %f520;
	add.s64 	%rd69, %rd29, %rd71;
	// begin inline asm
	ld.global.nc.b16 %rs33, [%rd69];
	// end inline asm
	// begin inline asm
	{ cvt.f32.bf16 %f237, %rs33;}

	// end inline asm
	fma.rn.f32 	%f521, %f75, %f237, %f521;
$L__BB5_21:
	setp.ge.s32 	%p14, %r41, %r93;
	@%p14 bra 	$L__BB5_23;
	add.s64 	%rd74, %rd11, %rd7;
	shl.b64 	%rd75, %rd74, 1;
	add.s64 	%rd76, %rd28, %rd75;
	add.s64 	%rd72, %rd76, 64;
	// begin inline asm
	ld.global.nc.b16 %rs35, [%rd72];
	// end inline asm
	// begin inline asm
	{ cvt.f32.bf16 %f238, %rs35;}

	// end inline asm
	fma.rn.f32 	%f522, %f75, %f238, %f522;
	add.s64 	%rd77, %rd29, %rd75;
	add.s64 	%rd73, %rd77, 64;
	// begin inline asm
	ld.global.nc.b16 %rs37, [%rd73];
	// end inline asm
	// begin inline asm
	{ cvt.f32.bf16 %f239, %rs37;}

	// end inline asm
	fma.rn.f32 	%f523, %f75, %f239, %f523;
$L__BB5_23:
	setp.ge.s32 	%p15, %r42, %r93;
	@%p15 bra 	$L__BB5_25;
	add.s64 	%rd80, %rd11, %rd7;
	shl.b64 	%rd81, %rd80, 1;
	add.s64 	%rd82, %rd28, %rd81;
	add.s64 	%rd78, %rd82, 128;
	// begin inline asm
	ld.global.nc.b16 %rs39, [%rd78];
	// end inline asm
	// begin inline asm
	{ cvt.f32.bf16 %f240, %rs39;}

	// end inline asm
	fma.rn.f32 	%f524, %f75, %f240, %f524;
	add.s64 	%rd83, %rd29, %rd81;
	add.s64 	%rd79, %rd83, 128;
	// begin inline asm
	ld.global.nc.b16 %rs41, [%rd79];
	// end inline asm
	// begin inline asm
	{ cvt.f32.bf16 %f241, %rs41;}

	// end inline asm
	fma.rn.f32 	%f525, %f75, %f241, %f525;
$L__BB5_25:
	setp.ge.s32 	%p16, %r43, %r93;
	@%p16 bra 	$L__BB5_27;
	add.s64 	%rd86, %rd11, %rd7;
	shl.b64 	%rd87, %rd86, 1;
	add.s64 	%rd88, %rd28, %rd87;
	add.s64 	%rd84, %rd88, 192;
	// begin inline asm
	ld.global.nc.b16 %rs43, [%rd84];
	// end inline asm
	// begin inline asm
	{ cvt.f32.bf16 %f242, %rs43;}

	// end inline asm
	fma.rn.f32 	%f526, %f75, %f242, %f526;
	add.s64 	%rd89, %rd29, %rd87;
	add.s64 	%rd85, %rd89, 192;
	// begin inline asm
	ld.global.nc.b16 %rs45, [%rd85];
	// end inline asm
	// begin inline asm
	{ cvt.f32.bf16 %f243, %rs45;}

	// end inline asm
	fma.rn.f32 	%f527, %f75, %f243, %f527;
$L__BB5_27:
	setp.ge.s32 	%p17, %r40, %r93;
	ld.shared.f32 	%f92, [%r164+-4];
	cvt.s64.s32 	%rd90, %r168;
	add.s64 	%rd12, %rd90, %rd6;
	@%p17 bra 	$L__BB5_29;
	add.s64 	%rd93, %rd12, %rd7;
	shl.b64 	%rd94, %rd93, 1;
	add.s64 	%rd91, %rd28, %rd94;
	// begin inline asm
	ld.global.nc.b16 %rs47, [%rd91];
	// end inline asm
	// begin inline asm
	{ cvt.f32.bf16 %f244, %rs47;}

	// end inline asm
	fma.rn.f32 	%f520, %f92, %f244, %f520;
	add.s64 	%rd92, %rd29, %rd94;
	// begin inline asm
	ld.global.nc.b16 %rs49, [%rd92];
	// end inline asm
	// begin inline asm
	{ cvt.f32.bf16 %f245, %rs49;}

	// end inline asm
	fma.rn.f32 	%f521, %f92, %f245, %f521;
$L__BB5_29:
	setp.ge.s32 	%p18, %r41, %r93;
	@%p18 bra 	$L__BB5_31;
	add.s64 	%rd97, %rd12, %rd7;
	shl.b64 	%rd98, %rd97, 1;
	add.s64 	%rd99, %rd28, %rd98;
	add.s64 	%rd95, %rd99, 64;
	// begin inline asm
	ld.global.nc.b16 %rs51, [%rd95];
	// end inline asm
	// begin inline asm
	{ cvt.f32.bf16 %f246, %rs51;}

	// end inline asm
	fma.rn.f32 	%f522, %f92, %f246, %f522;
	add.s64 	%rd100, %rd29, %rd98;
	add.s64 	%rd96, %rd100, 64;
	// begin inline asm
	ld.global.nc.b16 %rs53, [%rd96];
	// end inline asm
	// begin inline asm
	{ cvt.f32.bf16 %f247, %rs53;}

	// end inline asm
	fma.rn.f32 	%f523, %f92, %f247, %f523;
$L__BB5_31:
	setp.ge.s32 	%p19, %r42, %r93;
	@%p19 bra 	$L__BB5_33;
	add.s64 	%rd103, %rd12, %rd7;
	shl.b64 	%rd104, %rd103, 1;
	add.s64 	%rd105, %rd28, %rd104;
	add.s64 	%rd101, %rd105, 128;
	// begin inline asm
	ld.global.nc.b16 %rs55, [%rd101];
	// end inline asm
	// begin inline asm
	{ cvt.f32.bf16 %f248, %rs55;}

	// end inline asm
	fma.rn.f32 	%f524, %f92, %f248, %f524;
	add.s64 	%rd106, %rd29, %rd104;
	add.s64 	%rd102, %rd106, 128;
	// begin inline asm
	ld.global.nc.b16 %rs57, [%rd102];
	// end inline asm
	// begin inline asm
	{ cvt.f32.bf16 %f249, %rs57;}

	// end inline asm
	fma.rn.f32 	%f525, %f92, %f249, %f525;
$L__BB5_33:
	setp.ge.s32 	%p20, %r43, %r93;
	@%p20 bra 	$L__BB5_35;
	add.s64 	%rd109, %rd12, %rd7;
	shl.b64 	%rd110, %rd109, 1;
	add.s64 	%rd111, %rd28, %rd110;
	add.s64 	%rd107, %rd111, 192;
	// begin inline asm
	ld.global.nc.b16 %rs59, [%rd107];
	// end inline asm
	// begin inline asm
	{ cvt.f32.bf16 %f250, %rs59;}

	// end inline asm
	fma.rn.f32 	%f526, %f92, %f250, %f526;
	add.s64 	%rd112, %rd29, %rd110;
	add.s64 	%rd108, %rd112, 192;
	// begin inline asm
	ld.global.nc.b16 %rs61, [%rd108];
	// end inline asm
	// begin inline asm
	{ cvt.f32.bf16 %f251, %rs61;}

	// end inline asm
	fma.rn.f32 	%f527, %f92, %f251, %f527;
$L__BB5_35:
	setp.ge.s32 	%p21, %r40, %r93;
	ld.shared.f32 	%f109, [%r164];
	cvt.s64.s32 	%rd113, %r167;
	add.s64 	%rd13, %rd113, %rd6;
	@%p21 bra 	$L__BB5_37;
	add.s64 	%rd116, %rd13, %rd7;
	shl.b64 	%rd117, %rd116, 1;
	add.s64 	%rd114, %rd28, %rd117;
	// begin inline asm
	ld.global.nc.b16 %rs63, [%rd114];
	// end inline asm
	// begin inline asm
	{ cvt.f32.bf16 %f252, %rs63;}

	// end inline asm
	fma.rn.f32 	%f520, %f109, %f252, %f520;
	add.s64 	%rd115, %rd29, %rd117;
	// begin inline asm
	ld.global.nc.b16 %rs65, [%rd115];
	// end inline asm
	// begin inline asm
	{ cvt.f32.bf16 %f253, %rs65;}

	// end inline asm
	fma.rn.f32 	%f521, %f109, %f253, %f521;
$L__BB5_37:
	setp.ge.s32 	%p22, %r41, %r93;
	@%p22 bra 	$L__BB5_39;
	add.s64 	%rd120, %rd13, %rd7;
	shl.b64 	%rd121, %rd120, 1;
	add.s64 	%rd122, %rd28, %rd121;
	add.s64 	%rd118, %rd122, 64;
	// begin inline asm
	ld.global.nc.b16 %rs67, [%rd118];
	// end inline asm
	// begin inline asm
	{ cvt.f32.bf16 %f254, %rs67;}

	// end inline asm
	fma.rn.f32 	%f522, %f109, %f254, %f522;
	add.s64 	%rd123, %rd29, %rd121;
	add.s64 	%rd119, %rd123, 64;
	// begin inline asm
	ld.global.nc.b16 %rs69, [%rd119];
	// end inline asm
	// begin inline asm
	{ cvt.f32.bf16 %f255, %rs69;}

	// end inline asm
	fma.rn.f32 	%f523, %f109, %f255, %f523;
$L__BB5_39:
	setp.ge.s32 	%p23, %r42, %r93;
	@%p23 bra 	$L__BB5_41;
	add.s64 	%rd126, %rd13, %rd7;
	shl.b64 	%rd127, %rd126, 1;
	add.s64 	%rd128, %rd28, %rd127;
	add.s64 	%rd124, %rd128, 128;
	// begin inline asm
	ld.global.nc.b16 %rs71, [%rd124];
	// end inline asm
	// begin inline asm
	{ cvt.f32.bf16 %f256, %rs71;}

	// end inline asm
	fma.rn.f32 	%f524, %f109, %f256, %f524;
	add.s64 	%rd129, %rd29, %rd127;
	add.s64 	%rd125, %rd129, 128;
	// begin inline asm
	ld.global.nc.b16 %rs73, [%rd125];
	// end inline asm
	// begin inline asm
	{ cvt.f32.bf16 %f257, %rs73;}

	// end inline asm
	fma.rn.f32 	%f525, %f109, %f257, %f525;
$L__BB5_41:
	setp.ge.s32 	%p24, %r43, %r93;
	@%p24 bra 	$L__BB5_43;
	add.s64 	%rd132, %rd13, %rd7;
	shl.b64 	%rd133, %rd132, 1;
	add.s64 	%rd134, %rd28, %rd133;
	add.s64 	%rd130, %rd134, 192;
	// begin inline asm
	ld.global.nc.b16 %rs75, [%rd130];
	// end inline asm
	// begin inline asm
	{ cvt.f32.bf16 %f258, %rs75;}

	// end inline asm
	fma.rn.f32 	%f526, %f109, %f258, %f526;
	add.s64 	%rd135, %rd29, %rd133;
	add.s64 	%rd131, %rd135, 192;
	// begin inline asm
	ld.global.nc.b16 %rs77, [%rd131];
	// end inline asm
	// begin inline asm
	{ cvt.f32.bf16 %f259, %rs77;}

	// end inline asm
	fma.rn.f32 	%f527, %f109, %f259, %f527;
$L__BB5_43:
	setp.ge.s32 	%p25, %r40, %r93;
	ld.shared.f32 	%f126, [%r164+4];
	cvt.s64.s32 	%rd136, %r166;
	add.s64 	%rd14, %rd136, %rd6;
	@%p25 bra 	$L__BB5_45;
	add.s64 	%rd139, %rd14, %rd7;
	shl.b64 	%rd140, %rd139, 1;
	add.s64 	%rd137, %rd28, %rd140;
	// begin inline asm
	ld.global.nc.b16 %rs79, [%rd137];
	// end inline asm
	// begin inline asm
	{ cvt.f32.bf16 %f260, %rs79;}

	// end inline asm
	fma.rn.f32 	%f520, %f126, %f260, %f520;
	add.s64 	%rd138, %rd29, %rd140;
	// begin inline asm
	ld.global.nc.b16 %rs81, [%rd138];
	// end inline asm
	// begin inline asm
	{ cvt.f32.bf16 %f261, %rs81;}

	// end inline asm
	fma.rn.f32 	%f521, %f126, %f261, %f521;
$L__BB5_45:
	setp.ge.s32 	%p26, %r41, %r93;
	@%p26 bra 	$L__BB5_47;
	add.s64 	%rd143, %rd14, %rd7;
	shl.b64 	%rd144, %rd143, 1;
	add.s64 	%rd145, %rd28, %rd144;
	add.s64 	%rd141, %rd145, 64;
	// begin inline asm
	ld.global.nc.b16 %rs83, [%rd141];
	// end inline asm
	// begin inline asm
	{ cvt.f32.bf16 %f262, %rs83;}

	// end inline asm
	fma.rn.f32 	%f522, %f126, %f262, %f522;
	add.s64 	%rd146, %rd29, %rd144;
	add.s64 	%rd142, %rd146, 64;
	// begin inline asm
	ld.global.nc.b16 %rs85, [%rd142];
	// end inline asm
	// begin inline asm
	{ cvt.f32.bf16 %f263, %rs85;}

	// end inline asm
	fma.rn.f32 	%f523, %f126, %f263, %f523;
$L__BB5_47:
	setp.ge.s32 	%p27, %r42, %r93;
	@%p27 bra 	$L__BB5_49;
	add.s64 	%rd149, %rd14, %rd7;
	shl.b64 	%rd150, %rd149, 1;
	add.s64 	%rd151, %rd28, %rd150;
	add.s64 	%rd147, %rd151, 128;
	// begin inline asm
	ld.global.nc.b16 %rs87, [%rd147];
	// end inline asm
	// begin inline asm
	{ cvt.f32.bf16 %f264, %rs87;}

	// end inline asm
	fma.rn.f32 	%f524, %f126, %f264, %f524;
	add.s64 	%rd152, %rd29, %rd150;
	add.s64 	%rd148, %rd152, 128;
	// begin inline asm
	ld.global.nc.b16 %rs89, [%rd148];
	// end inline asm
	// begin inline asm
	{ cvt.f32.bf16 %f265, %rs89;}

	// end inline asm
	fma.rn.f32 	%f525, %f126, %f265, %f525;
$L__BB5_49:
	setp.ge.s32 	%p28, %r43, %r93;
	@%p28 bra 	$L__BB5_51;
	add.s64 	%rd155, %rd14, %rd7;
	shl.b64 	%rd156, %rd155, 1;
	add.s64 	%rd157, %rd28, %rd156;
	add.s64 	%rd153, %rd157, 192;
	// begin inline asm
	ld.global.nc.b16 %rs91, [%rd153];
	// end inline asm
	// begin inline asm
	{ cvt.f32.bf16 %f266, %rs91;}

	// end inline asm
	fma.rn.f32 	%f526, %f126, %f266, %f526;
	add.s64 	%rd158, %rd29, %rd156;
	add.s64 	%rd154, %rd158, 192;
	// begin inline asm
	ld.global.nc.b16 %rs93, [%rd154];
	// end inline asm
	// begin inline asm
	{ cvt.f32.bf16 %f267, %rs93;}

	// end inline asm
	fma.rn.f32 	%f527, %f126, %f267, %f527;
$L__BB5_51:
	add.s32 	%r169, %r169, 4;
	add.s32 	%r168, %r168, %r35;
	add.s32 	%r167, %r167, %r35;
	add.s32 	%r166, %r166, %r35;
	add.s32 	%r165, %r165, %r35;
	add.s32 	%r164, %r164, 16;
	setp.eq.s32 	%p29, %r169, 0;
	mov.u32 	%r163, %r25;
	@%p29 bra 	$L__BB5_52;
	bra.uni 	$L__BB5_19;
$L__BB5_52:
	setp.eq.s32 	%p30, %r24, 0;
	@%p30 bra 	$L__BB5_79;
	shl.b32 	%r125, %r163, 2;
	add.s32 	%r45, %r116, %r125;
	ld.shared.f32 	%f10, [%r45];
	mul.lo.s32 	%r46, %r163, %r93;
	cvt.s64.s32 	%rd159, %r46;
	add.s64 	%rd8, %rd159, %rd6;
	setp.ge.s32 	%p31, %r40, %r93;
	@%p31 bra 	$L__BB5_55;
	cvt.u64.u32 	%rd162, %r40;
	add.s64 	%rd163, %rd8, %rd162;
	shl.b64 	%rd164, %rd163, 1;
	add.s64 	%rd160, %rd28, %rd164;
	// begin inline asm
	ld.global.nc.b16 %rs95, [%rd160];
	// end inline asm
	// begin inline asm
	{ cvt.f32.bf16 %f268, %rs95;}

	// end inline asm
	fma.rn.f32 	%f520, %f10, %f268, %f520;
	add.s64 	%rd161, %rd29, %rd164;
	// begin inline asm
	ld.global.nc.b16 %rs97, [%rd161];
	// end inline asm
	// begin inline asm
	{ cvt.f32.bf16 %f269, %rs97;}

	// end inline asm
	fma.rn.f32 	%f521, %f10, %f269, %f521;
$L__BB5_55:
	add.s32 	%r47, %r40, 32;
	setp.ge.s32 	%p32, %r47, %r93;
	@%p32 bra 	$L__BB5_57;
	cvt.u64.u32 	%rd167, %r40;
	add.s64 	%rd168, %rd8, %rd167;
	shl.b64 	%rd169, %rd168, 1;
	add.s64 	%rd170, %rd28, %rd169;
	add.s64 	%rd165, %rd170, 64;
	// begin inline asm
	ld.global.nc.b16 %rs99, [%rd165];
	// end inline asm
	// begin inline asm
	{ cvt.f32.bf16 %f270, %rs99;}

	// end inline asm
	fma.rn.f32 	%f522, %f10, %f270, %f522;
	add.s64 	%rd171, %rd29, %rd169;
	add.s64 	%rd166, %rd171, 64;
	// begin inline asm
	ld.global.nc.b16 %rs101, [%rd166];
	// end inline asm
	// begin inline asm
	{ cvt.f32.bf16 %f271, %rs101;}

	// end inline asm
	fma.rn.f32 	%f523, %f10, %f271, %f523;
$L__BB5_57:
	add.s32 	%r48, %r40, 64;
	setp.ge.s32 	%p33, %r48, %r93;
	@%p33 bra 	$L__BB5_59;
	cvt.u64.u32 	%rd174, %r40;
	add.s64 	%rd175, %rd8, %rd174;
	shl.b64 	%rd176, %rd175, 1;
	add.s64 	%rd177, %rd28, %rd176;
	add.s64 	%rd172, %rd177, 128;
	// begin inline asm
	ld.global.nc.b16 %rs103, [%rd172];
	// end inline asm
	// begin inline asm
	{ cvt.f32.bf16 %f272, %rs103;}

	// end inline asm
	fma.rn.f32 	%f524, %f10, %f272, %f524;
	add.s64 	%rd178, %rd29, %rd176;
	add.s64 	%rd173, %rd178, 128;
	// begin inline asm
	ld.global.nc.b16 %rs105, [%rd173];
	// end inline asm
	// begin inline asm
	{ cvt.f32.bf16 %f273, %rs105;}

	// end inline asm
	fma.rn.f32 	%f525, %f10, %f273, %f525;
$L__BB5_59:
	add.s32 	%r49, %r40, 96;
	setp.ge.s32 	%p34, %r49, %r93;
	@%p34 bra 	$L__BB5_61;
	cvt.u64.u32 	%rd181, %r40;
	add.s64 	%rd182, %rd8, %rd181;
	shl.b64 	%rd183, %rd182, 1;
	add.s64 	%rd184, %rd28, %rd183;
	add.s64 	%rd179, %rd184, 192;
	// begin inline asm
	ld.global.nc.b16 %rs107, [%rd179];
	// end inline asm
	// begin inline asm
	{ cvt.f32.bf16 %f274, %rs107;}

	// end inline asm
	fma.rn.f32 	%f526, %f10, %f274, %f526;
	add.s64 	%rd185, %rd29, %rd183;
	add.s64 	%rd180, %rd185, 192;
	// begin inline asm
	ld.global.nc.b16 %rs109, [%rd180];
	// end inline asm
	// begin inline asm
	{ cvt.f32.bf16 %f275, %rs109;}

	// end inline asm
	fma.rn.f32 	%f527, %f10, %f275, %f527;
$L__BB5_61:
	setp.eq.s32 	%p35, %r24, 1;
	@%p35 bra 	$L__BB5_79;
	setp.ge.s32 	%p36, %r40, %r93;
	ld.shared.f32 	%f27, [%r45+4];
	add.s32 	%r50, %r46, %r93;
	cvt.s64.s32 	%rd186, %r50;
	add.s64 	%rd9, %rd186, %rd6;
	@%p36 bra 	$L__BB5_64;
	cvt.u64.u32 	%rd189, %r40;
	add.s64 	%rd190, %rd9, %rd189;
	shl.b64 	%rd191, %rd190, 1;
	add.s64 	%rd187, %rd28, %rd191;
	// begin inline asm
	ld.global.nc.b16 %rs111, [%rd187];
	// end inline asm
	// begin inline asm
	{ cvt.f32.bf16 %f276, %rs111;}

	// end inline asm
	fma.rn.f32 	%f520, %f27, %f276, %f520;
	add.s64 	%rd188, %rd29, %rd191;
	// begin inline asm
	ld.global.nc.b16 %rs113, [%rd188];
	// end inline asm
	// begin inline asm
	{ cvt.f32.bf16 %f277, %rs113;}

	// end inline asm
	fma.rn.f32 	%f521, %f27, %f277, %f521;
$L__BB5_64:
	setp.ge.s32 	%p37, %r47, %r93;
	@%p37 bra 	$L__BB5_66;
	cvt.u64.u32 	%rd194, %r40;
	add.s64 	%rd195, %rd9, %rd194;
	shl.b64 	%rd196, %rd195, 1;
	add.s64 	%rd197, %rd28, %rd196;
	add.s64 	%rd192, %rd197, 64;
	// begin inline asm
	ld.global.nc.b16 %rs115, [%rd192];
	// end inline asm
	// begin inline asm
	{ cvt.f32.bf16 %f278, %rs115;}

	// end inline asm
	fma.rn.f32 	%f522, %f27, %f278, %f522;
	add.s64 	%rd198, %rd29, %rd196;
	add.s64 	%rd193, %rd198, 64;
	// begin inline asm
	ld.global.nc.b16 %rs117, [%rd193];
	// end inline asm
	// begin inline asm
	{ cvt.f32.bf16 %f279, %rs117;}

	// end inline asm
	fma.rn.f32 	%f523, %f27, %f279, %f523;
$L__BB5_66:
	setp.ge.s32 	%p38, %r48, %r93;
	@%p38 bra 	$L__BB5_68;
	cvt.u64.u32 	%rd201, %r40;
	add.s64 	%rd202, %rd9, %rd201;
	shl.b64 	%rd203, %rd202, 1;
	add.s64 	%rd204, %rd28, %rd203;
	add.s64 	%rd199, %rd204, 128;
	// begin inline asm
	ld.global.nc.b16 %rs119, [%rd199];
	// end inline asm
	// begin inline asm
	{ cvt.f32.bf16 %f280, %rs119;}

	// end inline asm
	fma.rn.f32 	%f524, %f27, %f280, %f524;
	add.s64 	%rd205, %rd29, %rd203;
	add.s64 	%rd200, %rd205, 128;
	// begin inline asm
	ld.global.nc.b16 %rs121, [%rd200];
	// end inline asm
	// begin inline asm
	{ cvt.f32.bf16 %f281, %rs121;}

	// end inline asm
	fma.rn.f32 	%f525, %f27, %f281, %f525;
$L__BB5_68:
	setp.ge.s32 	%p39, %r49, %r93;
	@%p39 bra 	$L__BB5_70;
	cvt.u64.u32 	%rd208, %r40;
	add.s64 	%rd209, %rd9, %rd208;
	shl.b64 	%rd210, %rd209, 1;
	add.s64 	%rd211, %rd28, %rd210;
	add.s64 	%rd206, %rd211, 192;
	// begin inline asm
	ld.global.nc.b16 %rs123, [%rd206];
	// end inline asm
	// begin inline asm
	{ cvt.f32.bf16 %f282, %rs123;}

	// end inline asm
	fma.rn.f32 	%f526, %f27, %f282, %f526;
	add.s64 	%rd212, %rd29, %rd210;
	add.s64 	%rd207, %rd212, 192;
	// begin inline asm
	ld.global.nc.b16 %rs125, [%rd207];
	// end inline asm
	// begin inline asm
	{ cvt.f32.bf16 %f283, %rs125;}

	// end inline asm
	fma.rn.f32 	%f527, %f27, %f283, %f527;
$L__BB5_70:
	setp.eq.s32 	%p40, %r24, 2;
	@%p40 bra 	$L__BB5_79;
	setp.ge.s32 	%p41, %r40, %r93;
	ld.shared.f32 	%f44, [%r45+8];
	add.s32 	%r127, %r50, %r93;
	cvt.s64.s32 	%rd213, %r127;
	add.s64 	%rd10, %rd213, %rd6;
	@%p41 bra 	$L__BB5_73;
	cvt.u64.u32 	%rd216, %r40;
	add.s64 	%rd217, %rd10, %rd216;
	shl.b64 	%rd218, %rd217, 1;
	add.s64 	%rd214, %rd28, %rd218;
	// begin inline asm
	ld.global.nc.b16 %rs127, [%rd214];
	// end inline asm
	// begin inline asm
	{ cvt.f32.bf16 %f284, %rs127;}

	// end inline asm
	fma.rn.f32 	%f520, %f44, %f284, %f520;
	add.s64 	%rd215, %rd29, %rd218;
	// begin inline asm
	ld.global.nc.b16 %rs129, [%rd215];
	// end inline asm
	// begin inline asm
	{ cvt.f32.bf16 %f285, %rs129;}

	// end inline asm
	fma.rn.f32 	%f521, %f44, %f285, %f521;
$L__BB5_73:
	setp.ge.s32 	%p42, %r47, %r93;
	@%p42 bra 	$L__BB5_75;
	cvt.u64.u32 	%rd221, %r40;
	add.s64 	%rd222, %rd10, %rd221;
	shl.b64 	%rd223, %rd222, 1;
	add.s64 	%rd224, %rd28, %rd223;
	add.s64 	%rd219, %rd224, 64;
	// begin inline asm
	ld.global.nc.b16 %rs131, [%rd219];
	// end inline asm
	// begin inline asm
	{ cvt.f32.bf16 %f286, %rs131;}

	// end inline asm
	fma.rn.f32 	%f522, %f44, %f286, %f522;
	add.s64 	%rd225, %rd29, %rd223;
	add.s64 	%rd220, %rd225, 64;
	// begin inline asm
	ld.global.nc.b16 %rs133, [%rd220];
	// end inline asm
	// begin inline asm
	{ cvt.f32.bf16 %f287, %rs133;}

	// end inline asm
	fma.rn.f32 	%f523, %f44, %f287, %f523;
$L__BB5_75:
	setp.ge.s32 	%p43, %r48, %r93;
	@%p43 bra 	$L__BB5_77;
	cvt.u64.u32 	%rd228, %r40;
	add.s64 	%rd229, %rd10, %rd228;
	shl.b64 	%rd230, %rd229, 1;
	add.s64 	%rd231, %rd28, %rd230;
	add.s64 	%rd226, %rd231, 128;
	// begin inline asm
	ld.global.nc.b16 %rs135, [%rd226];
	// end inline asm
	// begin inline asm
	{ cvt.f32.bf16 %f288, %rs135;}

	// end inline asm
	fma.rn.f32 	%f524, %f44, %f288, %f524;
	add.s64 	%rd232, %rd29, %rd230;
	add.s64 	%rd227, %rd232, 128;
	// begin inline asm
	ld.global.nc.b16 %rs137, [%rd227];
	// end inline asm
	// begin inline asm
	{ cvt.f32.bf16 %f289, %rs137;}

	// end inline asm
	fma.rn.f32 	%f525, %f44, %f289, %f525;
$L__BB5_77:
	setp.ge.s32 	%p44, %r49, %r93;
	@%p44 bra 	$L__BB5_79;
	cvt.u64.u32 	%rd235, %r40;
	add.s64 	%rd236, %rd10, %rd235;
	shl.b64 	%rd237, %rd236, 1;
	add.s64 	%rd238, %rd28, %rd237;
	add.s64 	%rd233, %rd238, 192;
	// begin inline asm
	ld.global.nc.b16 %rs139, [%rd233];
	// end inline asm
	// begin inline asm
	{ cvt.f32.bf16 %f290, %rs139;}

	// end inline asm
	fma.rn.f32 	%f526, %f44, %f290, %f526;
	add.s64 	%rd239, %rd29, %rd237;
	add.s64 	%rd234, %rd239, 192;
	// begin inline asm
	ld.global.nc.b16 %rs141, [%rd234];
	// end inline asm
	// begin inline asm
	{ cvt.f32.bf16 %f291, %rs141;}

	// end inline asm
	fma.rn.f32 	%f527, %f44, %f291, %f527;
$L__BB5_79:
	add.s32 	%r51, %r162, %r3;
	setp.eq.s32 	%p45, %r95, 1;
	@%p45 bra 	$L__BB5_89;
	setp.ne.s32 	%p46, %r95, 0;
	@%p46 bra 	$L__BB5_97;
	setp.ge.s32 	%p59, %r51, %r93;
	shl.b32 	%r132, %r51, 2;
	add.s32 	%r52, %r17, %r132;
	@%p59 bra 	$L__BB5_83;
	mul.f32 	%f384, %f520, 0fBFB8AA3B;
	ex2.approx.f32 	%f385, %f384;
	add.f32 	%f386, %f385, 0f3F800000;
	div.rn.f32 	%f387, %f520, %f386;
	mul.f32 	%f388, %f387, %f521;
	st.shared.f32 	[%r52+4], %f388;
$L__BB5_83:
	add.s32 	%r133, %r51, 32;
	setp.ge.s32 	%p60, %r133, %r93;
	@%p60 bra 	$L__BB5_85;
	mul.f32 	%f389, %f522, 0fBFB8AA3B;
	ex2.approx.f32 	%f390, %f389;
	add.f32 	%f391, %f390, 0f3F800000;
	div.rn.f32 	%f392, %f522, %f391;
	mul.f32 	%f393, %f392, %f523;
	st.shared.f32 	[%r52+132], %f393;
$L__BB5_85:
	add.s32 	%r134, %r51, 64;
	setp.ge.s32 	%p61, %r134, %r93;
	@%p61 bra 	$L__BB5_87;
	mul.f32 	%f394, %f524, 0fBFB8AA3B;
	ex2.approx.f32 	%f395, %f394;
	add.f32 	%f396, %f395, 0f3F800000;
	div.rn.f32 	%f397, %f524, %f396;
	mul.f32 	%f398, %f397, %f525;
	st.shared.f32 	[%r52+260], %f398;
$L__BB5_87:
	add.s32 	%r135, %r51, 96;
	setp.ge.s32 	%p62, %r135, %r93;
	@%p62 bra 	$L__BB5_105;
	mul.f32 	%f399, %f526, 0fBFB8AA3B;
	ex2.approx.f32 	%f400, %f399;
	add.f32 	%f401, %f400, 0f3F800000;
	div.rn.f32 	%f402, %f526, %f401;
	mul.f32 	%f403, %f402, %f527;
	st.shared.f32 	[%r52+388], %f403;
	bra.uni 	$L__BB5_105;
$L__BB5_89:
	setp.ge.s32 	%p47, %r51, %r93;
	shl.b32 	%r128, %r51, 2;
	add.s32 	%r53, %r17, %r128;
	@%p47 bra 	$L__BB5_91;
	mul.f32 	%f292, %f520, 0f3F000000;
	mul.f32 	%f293, %f520, 0f3D372713;
	mul.f32 	%f294, %f520, %f293;
	fma.rn.f32 	%f295, %f520, %f294, %f520;
	mul.f32 	%f296, %f295, 0f3F4C422A;
	abs.f32 	%f297, %f296;
	mul.f32 	%f298, %f297, 0f4038AA3B;
	ex2.approx.ftz.f32 	%f299, %f298;
	add.f32 	%f300, %f299, 0f3F800000;
	rcp.approx.ftz.f32 	%f301, %f300;
	fma.rn.f32 	%f302, %f301, 0fC0000000, 0f3F800000;
	setp.ge.f32 	%p48, %f297, 0f41102CB4;
	selp.f32 	%f303, 0f3F800000, %f302, %p48;
	copysign.f32 	%f304, %f296, %f303;
	mul.f32 	%f305, %f296, %f296;
	fma.rn.f32 	%f306, %f305, 0f3C80F082, 0fBD563CAE;
	fma.rn.f32 	%f307, %f306, %f305, 0f3E085941;
	fma.rn.f32 	%f308, %f307, %f305, 0fBEAAA9ED;
	fma.rn.f32 	%f309, %f308, %f305, 0f00000000;
	fma.rn.f32 	%f310, %f309, %f296, %f296;
	setp.ge.f32 	%p49, %f297, 0f3F19999A;
	selp.f32 	%f311, %f304, %f310, %p49;
	add.f32 	%f312, %f311, 0f3F800000;
	mul.f32 	%f313, %f292, %f312;
	mul.f32 	%f314, %f313, %f521;
	st.shared.f32 	[%r53+4], %f314;
$L__BB5_91:
	add.s32 	%r129, %r51, 32;
	setp.ge.s32 	%p50, %r129, %r93;
	@%p50 bra 	$L__BB5_93;
	mul.f32 	%f315, %f522, 0f3F000000;
	mul.f32 	%f316, %f522, 0f3D372713;
	mul.f32 	%f317, %f522, %f316;
	fma.rn.f32 	%f318, %f522, %f317, %f522;
	mul.f32 	%f319, %f318, 0f3F4C422A;
	abs.f32 	%f320, %f319;
	mul.f32 	%f321, %f320, 0f4038AA3B;
	ex2.approx.ftz.f32 	%f322, %f321;
	add.f32 	%f323, %f322, 0f3F800000;
	rcp.approx.ftz.f32 	%f324, %f323;
	fma.rn.f32 	%f325, %f324, 0fC0000000, 0f3F800000;
	setp.ge.f32 	%p51, %f320, 0f41102CB4;
	selp.f32 	%f326, 0f3F800000, %f325, %p51;
	copysign.f32 	%f327, %f319, %f326;
	mul.f32 	%f328, %f319, %f319;
	fma.rn.f32 	%f329, %f328, 0f3C80F082, 0fBD563CAE;
	fma.rn.f32 	%f330, %f329, %f328, 0f3E085941;
	fma.rn.f32 	%f331, %f330, %f328, 0fBEAAA9ED;
	fma.rn.f32 	%f332, %f331, %f328, 0f00000000;
	fma.rn.f32 	%f333, %f332, %f319, %f319;
	setp.ge.f32 	%p52, %f320, 0f3F19999A;
	selp.f32 	%f334, %f327, %f333, %p52;
	add.f32 	%f335, %f334, 0f3F800000;
	mul.f32 	%f336, %f315, %f335;
	mul.f32 	%f337, %f336, %f523;
	st.shared.f32 	[%r53+132], %f337;
$L__BB5_93:
	add.s32 	%r130, %r51, 64;
	setp.ge.s32 	%p53, %r130, %r93;
	@%p53 bra 	$L__BB5_95;
	mul.f32 	%f338, %f524, 0f3F000000;
	mul.f32 	%f339, %f524, 0f3D372713;
	mul.f32 	%f340, %f524, %f339;
	fma.rn.f32 	%f341, %f524, %f340, %f524;
	mul.f32 	%f342, %f341, 0f3F4C422A;
	abs.f32 	%f343, %f342;
	mul.f32 	%f344, %f343, 0f4038AA3B;
	ex2.approx.ftz.f32 	%f345, %f344;
	add.f32 	%f346, %f345, 0f3F800000;
	rcp.approx.ftz.f32 	%f347, %f346;
	fma.rn.f32 	%f348, %f347, 0fC0000000, 0f3F800000;
	setp.ge.f32 	%p54, %f343, 0f41102CB4;
	selp.f32 	%f349, 0f3F800000, %f348, %p54;
	copysign.f32 	%f350, %f342, %f349;
	mul.f32 	%f351, %f342, %f342;
	fma.rn.f32 	%f352, %f351, 0f3C80F082, 0fBD563CAE;
	fma.rn.f32 	%f353, %f352, %f351, 0f3E085941;
	fma.rn.f32 	%f354, %f353, %f351, 0fBEAAA9ED;
	fma.rn.f32 	%f355, %f354, %f351, 0f00000000;
	fma.rn.f32 	%f356, %f355, %f342, %f342;
	setp.ge.f32 	%p55, %f343, 0f3F19999A;
	selp.f32 	%f357, %f350, %f356, %p55;
	add.f32 	%f358, %f357, 0f3F800000;
	mul.f32 	%f359, %f338, %f358;
	mul.f32 	%f360, %f359, %f525;
	st.shared.f32 	[%r53+260], %f360;
$L__BB5_95:
	add.s32 	%r131, %r51, 96;
	setp.ge.s32 	%p56, %r131, %r93;
	@%p56 bra 	$L__BB5_105;
	mul.f32 	%f361, %f526, 0f3F000000;
	mul.f32 	%f362, %f526, 0f3D372713;
	mul.f32 	%f363, %f526, %f362;
	fma.rn.f32 	%f364, %f526, %f363, %f526;
	mul.f32 	%f365, %f364, 0f3F4C422A;
	abs.f32 	%f366, %f365;
	mul.f32 	%f367, %f366, 0f4038AA3B;
	ex2.approx.ftz.f32 	%f368, %f367;
	add.f32 	%f369, %f368, 0f3F800000;
	rcp.approx.ftz.f32 	%f370, %f369;
	fma.rn.f32 	%f371, %f370, 0fC0000000, 0f3F800000;
	setp.ge.f32 	%p57, %f366, 0f41102CB4;
	selp.f32 	%f372, 0f3F800000, %f371, %p57;
	copysign.f32 	%f373, %f365, %f372;
	mul.f32 	%f374, %f365, %f365;
	fma.rn.f32 	%f375, %f374, 0f3C80F082, 0fBD563CAE;
	fma.rn.f32 	%f376, %f375, %f374, 0f3E085941;
	fma.rn.f32 	%f377, %f376, %f374, 0fBEAAA9ED;
	fma.rn.f32 	%f378, %f377, %f374, 0f00000000;
	fma.rn.f32 	%f379, %f378, %f365, %f365;
	setp.ge.f32 	%p58, %f366, 0f3F19999A;
	selp.f32 	%f380, %f373, %f379, %p58;
	add.f32 	%f381, %f380, 0f3F800000;
	mul.f32 	%f382, %f361, %f381;
	mul.f32 	%f383, %f382, %f527;
	st.shared.f32 	[%r53+388], %f383;
	bra.uni 	$L__BB5_105;
$L__BB5_97:
	setp.ge.s32 	%p63, %r51, %r93;
	shl.b32 	%r136, %r51, 2;
	add.s32 	%r66, %r17, %r136;
	@%p63 bra 	$L__BB5_99;
	max.f32 	%f404, %f520, 0f00000000;
	mul.f32 	%f405, %f404, %f521;
	st.shared.f32 	[%r66+4], %f405;
$L__BB5_99:
	add.s32 	%r137, %r51, 32;
	setp.ge.s32 	%p64, %r137, %r93;
	@%p64 bra 	$L__BB5_101;
	max.f32 	%f406, %f522, 0f00000000;
	mul.f32 	%f407, %f406, %f523;
	st.shared.f32 	[%r66+132], %f407;
$L__BB5_101:
	add.s32 	%r138, %r51, 64;
	setp.ge.s32 	%p65, %r138, %r93;
	@%p65 bra 	$L__BB5_103;
	max.f32 	%f408, %f524, 0f00000000;
	mul.f32 	%f409, %f408, %f525;
	st.shared.f32 	[%r66+260], %f409;
$L__BB5_103:
	add.s32 	%r139, %r51, 96;
	setp.ge.s32 	%p66, %r139, %r93;
	@%p66 bra 	$L__BB5_105;
	max.f32 	%f410, %f526, 0f00000000;
	mul.f32 	%f411, %f410, %f527;
	st.shared.f32 	[%r66+388], %f411;
$L__BB5_105:
	add.s32 	%r162, %r162, 1024;
	setp.lt.s32 	%p67, %r162, %r93;
	@%p67 bra 	$L__BB5_16;
$L__BB5_106:
	setp.ge.s32 	%p68, %r20, %r92;
	bar.sync 	0;
	@%p68 bra 	$L__BB5_208;
	setp.lt.s32 	%p69, %r93, 1;
	@%p69 bra 	$L__BB5_180;
	mov.u32 	%r170, %r20;
$L__BB5_109:
	setp.lt.u32 	%p85, %r23, 3;
	add.s32 	%r69, %r170, %r3;
	mov.b32 	%r172, 0;
	mov.f32 	%f559, 0f00000000;
	mov.f32 	%f558, %f559;
	mov.f32 	%f557, %f559;
	mov.f32 	%f556, %f559;
	@%p85 bra 	$L__BB5_144;
	cvt.u64.u32 	%rd19, %r69;
	add.s32 	%r77, %r69, 32;
	add.s32 	%r78, %r69, 64;
	add.s32 	%r79, %r69, 96;
	mov.b32 	%r171, 0;
	mov.f32 	%f559, 0f00000000;
$L__BB5_111:
	.pragma "nounroll";
	setp.ge.s32 	%p86, %r69, %r92;
	shl.b32 	%r149, %r171, 2;
	add.s32 	%r71, %r17, %r149;
	ld.shared.f32 	%f147, [%r71+4];
	mul.lo.s32 	%r72, %r171, %r92;
	cvt.s64.s32 	%rd248, %r72;
	add.s64 	%rd249, %rd248, %rd6;
	add.s64 	%rd250, %rd249, %rd19;
	shl.b64 	%rd251, %rd250, 1;
	add.s64 	%rd15, %rd30, %rd251;
	@%p86 bra 	$L__BB5_113;
	// begin inline asm
	ld.global.nc.b16 %rs167, [%rd15];
	// end inline asm
	// begin inline asm
	{ cvt.f32.bf16 %f438, %rs167;}

	// end inline asm
	fma.rn.f32 	%f556, %f147, %f438, %f556;
$L__BB5_113:
	setp.ge.s32 	%p87, %r77, %r92;
	@%p87 bra 	$L__BB5_115;
	add.s64 	%rd253, %rd15, 64;
	// begin inline asm
	ld.global.nc.b16 %rs169, [%rd253];
	// end inline asm
	// begin inline asm
	{ cvt.f32.bf16 %f439, %rs169;}

	// end inline asm
	fma.rn.f32 	%f557, %f147, %f439, %f557;
$L__BB5_115:
	setp.ge.s32 	%p88, %r78, %r92;
	@%p88 bra 	$L__BB5_117;
	add.s64 	%rd254, %rd15, 128;
	// begin inline asm
	ld.global.nc.b16 %rs171, [%rd254];
	// end inline asm
	// begin inline asm
	{ cvt.f32.bf16 %f440, %rs171;}

	// end inline asm
	fma.rn.f32 	%f558, %f147, %f440, %f558;
$L__BB5_117:
	setp.ge.s32 	%p89, %r79, %r92;
	@%p89 bra 	$L__BB5_119;
	add.s64 	%rd255, %rd15, 192;
	// begin inline asm
	ld.global.nc.b16 %rs173, [%rd255];
	// end inline asm
	// begin inline asm
	{ cvt.f32.bf16 %f441, %rs173;}

	// end inline asm
	fma.rn.f32 	%f559, %f147, %f441, %f559;
$L__BB5_119:
	setp.ge.s32 	%p90, %r69, %r92;
	ld.shared.f32 	%f156, [%r71+8];
	add.s32 	%r73, %r72, %r92;
	cvt.s64.s32 	%rd256, %r73;
	add.s64 	%rd257, %rd256, %rd6;
	add.s64 	%rd258, %rd257, %rd19;
	shl.b64 	%rd259, %rd258, 1;
	add.s64 	%rd16, %rd30, %rd259;
	@%p90 bra 	$L__BB5_121;
	// begin inline asm
	ld.global.nc.b16 %rs175, [%rd16];
	// end inline asm
	// begin inline asm
	{ cvt.f32.bf16 %f442, %rs175;}

	// end inline asm
	fma.rn.f32 	%f556, %f156, %f442, %f556;
$L__BB5_121:
	setp.ge.s32 	%p91, %r77, %r92;
	@%p91 bra 	$L__BB5_123;
	add.s64 	%rd261, %rd16, 64;
	// begin inline asm
	ld.global.nc.b16 %rs177, [%rd261];
	// end inline asm
	// begin inline asm
	{ cvt.f32.bf16 %f443, %rs177;}

	// end inline asm
	fma.rn.f32 	%f557, %f156, %f443, %f557;
$L__BB5_123:
	setp.ge.s32 	%p92, %r78, %r92;
	@%p92 bra 	$L__BB5_125;
	add.s64 	%rd262, %rd16, 128;
	// begin inline asm
	ld.global.nc.b16 %rs179, [%rd262];
	// end inline asm
	// begin inline asm
	{ cvt.f32.bf16 %f444, %rs179;}

	// end inline asm
	fma.rn.f32 	%f558, %f156, %f444, %f558;
$L__BB5_125:
	setp.ge.s32 	%p93, %r79, %r92;
	@%p93 bra 	$L__BB5_127;
	add.s64 	%rd263, %rd16, 192;
	// begin inline asm
	ld.global.nc.b16 %rs181, [%rd263];
	// end inline asm
	// begin inline asm
	{ cvt.f32.bf16 %f445, %rs181;}

	// end inline asm
	fma.rn.f32 	%f559, %f156, %f445, %f559;
$L__BB5_127:
	setp.ge.s32 	%p94, %r69, %r92;
	ld.shared.f32 	%f165, [%r71+12];
	add.s32 	%r74, %r73, %r92;
	cvt.s64.s32 	%rd264, %r74;
	add.s64 	%rd265, %rd264, %rd6;
	add.s64 	%rd266, %rd265, %rd19;
	shl.b64 	%rd267, %rd266, 1;
	add.s64 	%rd17, %rd30, %rd267;
	@%p94 bra 	$L__BB5_129;
	// begin inline asm
	ld.global.nc.b16 %rs183, [%rd17];
	// end inline asm
	// begin inline asm
	{ cvt.f32.bf16 %f446, %rs183;}

	// end inline asm
	fma.rn.f32 	%f556, %f165, %f446, %f556;
$L__BB5_129:
	setp.ge.s32 	%p95, %r77, %r92;
	@%p95 bra 	$L__BB5_131;
	add.s64 	%rd269, %rd17, 64;
	// begin inline asm
	ld.global.nc.b16 %rs185, [%rd269];
	// end inline asm
	// begin inline asm
	{ cvt.f32.bf16 %f447, %rs185;}

	// end inline asm
	fma.rn.f32 	%f557, %f165, %f447, %f557;
$L__BB5_131:
	setp.ge.s32 	%p96, %r78, %r92;
	@%p96 bra 	$L__BB5_133;
	add.s64 	%rd270, %rd17, 128;
	// begin inline asm
	ld.global.nc.b16 %rs187, [%rd270];
	// end inline asm
	// begin inline asm
	{ cvt.f32.bf16 %f448, %rs187;}

	// end inline asm
	fma.rn.f32 	%f558, %f165, %f448, %f558;
$L__BB5_133:
	setp.ge.s32 	%p97, %r79, %r92;
	@%p97 bra 	$L__BB5_135;
	add.s64 	%rd271, %rd17, 192;
	// begin inline asm
	ld.global.nc.b16 %rs189, [%rd271];
	// end inline asm
	// begin inline asm
	{ cvt.f32.bf16 %f449, %rs189;}

	// end inline asm
	fma.rn.f32 	%f559, %f165, %f449, %f559;
$L__BB5_135:
	setp.ge.s32 	%p98, %r69, %r92;
	ld.shared.f32 	%f174, [%r71+16];
	add.s32 	%r150, %r74, %r92;
	cvt.s64.s32 	%rd272, %r150;
	add.s64 	%rd273, %rd272, %rd6;
	add.s64 	%rd274, %rd273, %rd19;
	shl.b64 	%rd275, %rd274, 1;
	add.s64 	%rd18, %rd30, %rd275;
	@%p98 bra 	$L__BB5_137;
	// begin inline asm
	ld.global.nc.b16 %rs191, [%rd18];
	// end inline asm
	// begin inline asm
	{ cvt.f32.bf16 %f450, %rs191;}

	// end inline asm
	fma.rn.f32 	%f556, %f174, %f450, %f556;
$L__BB5_137:
	setp.ge.s32 	%p99, %r77, %r92;
	@%p99 bra 	$L__BB5_139;
	add.s64 	%rd277, %rd18, 64;
	// begin inline asm
	ld.global.nc.b16 %rs193, [%rd277];
	// end inline asm
	// begin inline asm
	{ cvt.f32.bf16 %f451, %rs193;}

	// end inline asm
	fma.rn.f32 	%f557, %f174, %f451, %f557;
$L__BB5_139:
	setp.ge.s32 	%p100, %r78, %r92;
	@%p100 bra 	$L__BB5_141;
	add.s64 	%rd278, %rd18, 128;
	// begin inline asm
	ld.global.nc.b16 %rs195, [%rd278];
	// end inline asm
	// begin inline asm
	{ cvt.f32.bf16 %f452, %rs195;}

	// end inline asm
	fma.rn.f32 	%f558, %f174, %f452, %f558;
$L__BB5_141:
	setp.ge.s32 	%p101, %r79, %r92;
	@%p101 bra 	$L__BB5_143;
	add.s64 	%rd279, %rd18, 192;
	// begin inline asm
	ld.global.nc.b16 %rs197, [%rd279];
	// end inline asm
	// begin inline asm
	{ cvt.f32.bf16 %f453, %rs197;}

	// end inline asm
	fma.rn.f32 	%f559, %f174, %f453, %f559;
$L__BB5_143:
	add.s32 	%r171, %r171, 4;
	setp.eq.s32 	%p102, %r171, %r33;
	mov.u32 	%r172, %r33;
	@%p102 bra 	$L__BB5_144;
	bra.uni 	$L__BB5_111;
$L__BB5_144:
	setp.eq.s32 	%p103, %r32, 0;
	@%p103 bra 	$L__BB5_171;
	shl.b32 	%r151, %r172, 2;
	add.s32 	%r81, %r17, %r151;
	ld.shared.f32 	%f187, [%r81+4];
	mul.lo.s32 	%r82, %r172, %r92;
	cvt.s64.s32 	%rd280, %r82;
	add.s64 	%rd281, %rd280, %rd6;
	setp.ge.s32 	%p104, %r69, %r92;
	cvt.u64.u32 	%rd20, %r69;
	add.s64 	%rd282, %rd281, %rd20;
	shl.b64 	%rd283, %rd282, 1;
	add.s64 	%rd21, %rd30, %rd283;
	@%p104 bra 	$L__BB5_147;
	// begin inline asm
	ld.global.nc.b16 %rs199, [%rd21];
	// end inline asm
	// begin inline asm
	{ cvt.f32.bf16 %f454, %rs199;}

	// end inline asm
	fma.rn.f32 	%f556, %f187, %f454, %f556;
$L__BB5_147:
	add.s32 	%r83, %r69, 32;
	setp.ge.s32 	%p105, %r83, %r92;
	@%p105 bra 	$L__BB5_149;
	add.s64 	%rd285, %rd21, 64;
	// begin inline asm
	ld.global.nc.b16 %rs201, [%rd285];
	// end inline asm
	// begin inline asm
	{ cvt.f32.bf16 %f455, %rs201;}

	// end inline asm
	fma.rn.f32 	%f557, %f187, %f455, %f557;
$L__BB5_149:
	add.s32 	%r84, %r69, 64;
	setp.ge.s32 	%p106, %r84, %r92;
	@%p106 bra 	$L__BB5_151;
	add.s64 	%rd286, %rd21, 128;
	// begin inline asm
	ld.global.nc.b16 %rs203, [%rd286];
	// end inline asm
	// begin inline asm
	{ cvt.f32.bf16 %f456, %rs203;}

	// end inline asm
	fma.rn.f32 	%f558, %f187, %f456, %f558;
$L__BB5_151:
	add.s32 	%r85, %r69, 96;
	setp.ge.s32 	%p107, %r85, %r92;
	@%p107 bra 	$L__BB5_153;
	add.s64 	%rd287, %rd21, 192;
	// begin inline asm
	ld.global.nc.b16 %rs205, [%rd287];
	// end inline asm
	// begin inline asm
	{ cvt.f32.bf16 %f457, %rs205;}

	// end inline asm
	fma.rn.f32 	%f559, %f187, %f457, %f559;
$L__BB5_153:
	setp.eq.s32 	%p108, %r32, 1;
	@%p108 bra 	$L__BB5_171;
	setp.ge.s32 	%p109, %r69, %r92;
	ld.shared.f32 	%f196, [%r81+8];
	add.s32 	%r86, %r82, %r92;
	cvt.s64.s32 	%rd288, %r86;
	add.s64 	%rd289, %rd288, %rd6;
	add.s64 	%rd290, %rd289, %rd20;
	shl.b64 	%rd291, %rd290, 1;
	add.s64 	%rd22, %rd30, %rd291;
	@%p109 bra 	$L__BB5_156;
	// begin inline asm
	ld.global.nc.b16 %rs207, [%rd22];
	// end inline asm
	// begin inline asm
	{ cvt.f32.bf16 %f458, %rs207;}

	// end inline asm
	fma.rn.f32 	%f556, %f196, %f458, %f556;
$L__BB5_156:
	setp.ge.s32 	%p110, %r83, %r92;
	@%p110 bra 	$L__BB5_158;
	add.s64 	%rd293, %rd22, 64;
	// begin inline asm
	ld.global.nc.b16 %rs209, [%rd293];
	// end inline asm
	// begin inline asm
	{ cvt.f32.bf16 %f459, %rs209;}

	// end inline asm
	fma.rn.f32 	%f557, %f196, %f459, %f557;
$L__BB5_158:
	setp.ge.s32 	%p111, %r84, %r92;
	@%p111 bra 	$L__BB5_160;
	add.s64 	%rd294, %rd22, 128;
	// begin inline asm
	ld.global.nc.b16 %rs211, [%rd294];
	// end inline asm
	// begin inline asm
	{ cvt.f32.bf16 %f460, %rs211;}

	// end inline asm
	fma.rn.f32 	%f558, %f196, %f460, %f558;
$L__BB5_160:
	setp.ge.s32 	%p112, %r85, %r92;
	@%p112 bra 	$L__BB5_162;
	add.s64 	%rd295, %rd22, 192;
	// begin inline asm
	ld.global.nc.b16 %rs213, [%rd295];
	// end inline asm
	// begin inline asm
	{ cvt.f32.bf16 %f461, %rs213;}

	// end inline asm
	fma.rn.f32 	%f559, %f196, %f461, %f559;
$L__BB5_162:
	setp.eq.s32 	%p113, %r32, 2;
	@%p113 bra 	$L__BB5_171;
	setp.ge.s32 	%p114, %r69, %r92;
	ld.shared.f32 	%f205, [%r81+12];
	add.s32 	%r152, %r86, %r92;
	cvt.s64.s32 	%rd296, %r152;
	add.s64 	%rd297, %rd296, %rd6;
	add.s64 	%rd298, %rd297, %rd20;
	shl.b64 	%rd299, %rd298, 1;
	add.s64 	%rd23, %rd30, %rd299;
	@%p114 bra 	$L__BB5_165;
	// begin inline asm
	ld.global.nc.b16 %rs215, [%rd23];
	// end inline asm
	// begin inline asm
	{ cvt.f32.bf16 %f462, %rs215;}

	// end inline asm
	fma.rn.f32 	%f556, %f205, %f462, %f556;
$L__BB5_165:
	setp.ge.s32 	%p115, %r83, %r92;
	@%p115 bra 	$L__BB5_167;
	add.s64 	%rd301, %rd23, 64;
	// begin inline asm
	ld.global.nc.b16 %rs217, [%rd301];
	// end inline asm
	// begin inline asm
	{ cvt.f32.bf16 %f463, %rs217;}

	// end inline asm
	fma.rn.f32 	%f557, %f205, %f463, %f557;
$L__BB5_167:
	setp.ge.s32 	%p116, %r84, %r92;
	@%p116 bra 	$L__BB5_169;
	add.s64 	%rd302, %rd23, 128;
	// begin inline asm
	ld.global.nc.b16 %rs219, [%rd302];
	// end inline asm
	// begin inline asm
	{ cvt.f32.bf16 %f464, %rs219;}

	// end inline asm
	fma.rn.f32 	%f558, %f205, %f464, %f558;
$L__BB5_169:
	setp.ge.s32 	%p117, %r85, %r92;
	@%p117 bra 	$L__BB5_171;
	add.s64 	%rd303, %rd23, 192;
	// begin inline asm
	ld.global.nc.b16 %rs221, [%rd303];
	// end inline asm
	// begin inline asm
	{ cvt.f32.bf16 %f465, %rs221;}

	// end inline asm
	fma.rn.f32 	%f559, %f205, %f465, %f559;
$L__BB5_171:
	setp.lt.s32 	%p118, %r69, %r92;
	cvt.u64.u32 	%rd304, %r69;
	add.s64 	%rd305, %rd304, %rd2;
	shl.b64 	%rd306, %rd305, 1;
	add.s64 	%rd24, %rd1, %rd306;
	@%p118 bra 	$L__BB5_172;
	bra.uni 	$L__BB5_173;
$L__BB5_172:
	ld.global.u16 	%rs223, [%rd24];
	// begin inline asm
	{ cvt.f32.bf16 %f466, %rs223;}

	// end inline asm
	fma.rn.f32 	%f467, %f1, %f556, %f466;
	// begin inline asm
	{  cvt.rn.bf16.f32 %rs224, %f467;}

	// end inline asm
	st.global.u16 	[%rd24], %rs224;
$L__BB5_173:
	add.s32 	%r153, %r69, 32;
	setp.ge.s32 	%p119, %r153, %r92;
	@%p119 bra 	$L__BB5_175;
	ld.global.u16 	%rs225, [%rd24+64];
	// begin inline asm
	{ cvt.f32.bf16 %f468, %rs225;}

	// end inline asm
	fma.rn.f32 	%f469, %f1, %f557, %f468;
	// begin inline asm
	{  cvt.rn.bf16.f32 %rs226, %f469;}

	// end inline asm
	st.global.u16 	[%rd24+64], %rs226;
$L__BB5_175:
	add.s32 	%r154, %r69, 64;
	setp.ge.s32 	%p120, %r154, %r92;
	@%p120 bra 	$L__BB5_177;
	ld.global.u16 	%rs227, [%rd24+128];
	// begin inline asm
	{ cvt.f32.bf16 %f470, %rs227;}

	// end inline asm
	fma.rn.f32 	%f471, %f1, %f558, %f470;
	// begin inline asm
	{  cvt.rn.bf16.f32 %rs228, %f471;}

	// end inline asm
	st.global.u16 	[%rd24+128], %rs228;
$L__BB5_177:
	add.s32 	%r155, %r69, 96;
	setp.ge.s32 	%p121, %r155, %r92;
	@%p121 bra 	$L__BB5_179;
	ld.global.u16 	%rs229, [%rd24+192];
	// begin inline asm
	{ cvt.f32.bf16 %f472, %rs229;}

	// end inline asm
	fma.rn.f32 	%f473, %f1, %f559, %f472;
	// begin inline asm
	{  cvt.rn.bf16.f32 %rs230, %f473;}

	// end inline asm
	st.global.u16 	[%rd24+192], %rs230;
$L__BB5_179:
	add.s32 	%r170, %r170, 1024;
	setp.lt.s32 	%p122, %r170, %r92;
	@%p122 bra 	$L__BB5_109;
	bra.uni 	$L__BB5_208;
$L__BB5_180:
	setp.ne.s32 	%p70, %r26, 0;
	mov.u32 	%r174, %r20;
	@%p70 bra 	$L__BB5_189;
	setp.ge.s32 	%p71, %r27, %r92;
	@%p71 bra 	$L__BB5_183;
	ld.global.u16 	%rs143, [%rd3];
	// begin inline asm
	{ cvt.f32.bf16 %f412, %rs143;}

	// end inline asm
	fma.rn.f32 	%f413, %f1, 0f00000000, %f412;
	// begin inline asm
	{  cvt.rn.bf16.f32 %rs144, %f413;}

	// end inline asm
	st.global.u16 	[%rd3], %rs144;
$L__BB5_183:
	setp.ge.s32 	%p72, %r28, %r92;
	@%p72 bra 	$L__BB5_185;
	ld.global.u16 	%rs145, [%rd3+64];
	// begin inline asm
	{ cvt.f32.bf16 %f414, %rs145;}

	// end inline asm
	fma.rn.f32 	%f415, %f1, 0f00000000, %f414;
	// begin inline asm
	{  cvt.rn.bf16.f32 %rs146, %f415;}

	// end inline asm
	st.global.u16 	[%rd3+64], %rs146;
$L__BB5_185:
	setp.ge.s32 	%p73, %r29, %r92;
	@%p73 bra 	$L__BB5_187;
	ld.global.u16 	%rs147, [%rd3+128];
	// begin inline asm
	{ cvt.f32.bf16 %f416, %rs147;}

	// end inline asm
	fma.rn.f32 	%f417, %f1, 0f00000000, %f416;
	// begin inline asm
	{  cvt.rn.bf16.f32 %rs148, %f417;}

	// end inline asm
	st.global.u16 	[%rd3+128], %rs148;
$L__BB5_187:
	setp.ge.s32 	%p74, %r30, %r92;
	mov.u32 	%r174, %r31;
	@%p74 bra 	$L__BB5_189;
	ld.global.u16 	%rs149, [%rd3+192];
	// begin inline asm
	{ cvt.f32.bf16 %f418, %rs149;}

	// end inline asm
	fma.rn.f32 	%f419, %f1, 0f00000000, %f418;
	// begin inline asm
	{  cvt.rn.bf16.f32 %rs150, %f419;}

	// end inline asm
	st.global.u16 	[%rd3+192], %rs150;
$L__BB5_189:
	setp.lt.u32 	%p75, %r22, 1024;
	@%p75 bra 	$L__BB5_208;
	mul.f32 	%f217, %f1, 0f00000000;
$L__BB5_191:
	add.s32 	%r89, %r174, %r3;
	setp.ge.s32 	%p76, %r89, %r92;
	cvt.u64.u32 	%rd240, %r89;
	add.s64 	%rd241, %rd240, %rd2;
	shl.b64 	%rd242, %rd241, 1;
	add.s64 	%rd25, %rd1, %rd242;
	@%p76 bra 	$L__BB5_193;
	ld.global.u16 	%rs151, [%rd25];
	// begin inline asm
	{ cvt.f32.bf16 %f420, %rs151;}

	// end inline asm
	add.f32 	%f421, %f420, %f217;
	// begin inline asm
	{  cvt.rn.bf16.f32 %rs152, %f421;}

	// end inline asm
	st.global.u16 	[%rd25], %rs152;
$L__BB5_193:
	add.s32 	%r140, %r89, 32;
	setp.ge.s32 	%p77, %r140, %r92;
	@%p77 bra 	$L__BB5_195;
	ld.global.u16 	%rs153, [%rd25+64];
	// begin inline asm
	{ cvt.f32.bf16 %f422, %rs153;}

	// end inline asm
	add.f32 	%f423, %f422, %f217;
	// begin inline asm
	{  cvt.rn.bf16.f32 %rs154, %f423;}

	// end inline asm
	st.global.u16 	[%rd25+64], %rs154;
$L__BB5_195:
	add.s32 	%r141, %r89, 64;
	setp.ge.s32 	%p78, %r141, %r92;
	@%p78 bra 	$L__BB5_197;
	ld.global.u16 	%rs155, [%rd25+128];
	// begin inline asm
	{ cvt.f32.bf16 %f424, %rs155;}

	// end inline asm
	add.f32 	%f425, %f424, %f217;
	// begin inline asm
	{  cvt.rn.bf16.f32 %rs156, %f425;}

	// end inline asm
	st.global.u16 	[%rd25+128], %rs156;
$L__BB5_197:
	add.s32 	%r142, %r89, 96;
	setp.ge.s32 	%p79, %r142, %r92;
	@%p79 bra 	$L__BB5_199;
	ld.global.u16 	%rs157, [%rd25+192];
	// begin inline asm
	{ cvt.f32.bf16 %f426, %rs157;}

	// end inline asm
	add.f32 	%f427, %f426, %f217;
	// begin inline asm
	{  cvt.rn.bf16.f32 %rs158, %f427;}

	// end inline asm
	st.global.u16 	[%rd25+192], %rs158;
$L__BB5_199:
	add.s32 	%r143, %r89, 1024;
	setp.ge.s32 	%p80, %r143, %r92;
	cvt.u64.u32 	%rd243, %r3;
	cvt.u64.u32 	%rd244, %r174;
	add.s64 	%rd245, %rd244, %rd243;
	add.s64 	%rd246, %rd245, %rd2;
	shl.b64 	%rd247, %rd246, 1;
	add.s64 	%rd26, %rd1, %rd247;
	@%p80 bra 	$L__BB5_201;
	ld.global.u16 	%rs159, [%rd26+2048];
	// begin inline asm
	{ cvt.f32.bf16 %f428, %rs159;}

	// end inline asm
	add.f32 	%f429, %f428, %f217;
	// begin inline asm
	{  cvt.rn.bf16.f32 %rs160, %f429;}

	// end inline asm
	st.global.u16 	[%rd26+2048], %rs160;
$L__BB5_201:
	add.s32 	%r144, %r89, 1056;
	setp.ge.s32 	%p81, %r144, %r92;
	@%p81 bra 	$L__BB5_203;
	ld.global.u16 	%rs161, [%rd26+2112];
	// begin inline asm
	{ cvt.f32.bf16 %f430, %rs161;}

	// end inline asm
	add.f32 	%f431, %f430, %f217;
	// begin inline asm
	{  cvt.rn.bf16.f32 %rs162, %f431;}

	// end inline asm
	st.global.u16 	[%rd26+2112], %rs162;
$L__BB5_203:
	add.s32 	%r145, %r89, 1088;
	setp.ge.s32 	%p82, %r145, %r92;
	@%p82 bra 	$L__BB5_205;
	ld.global.u16 	%rs163, [%rd26+2176];
	// begin inline asm
	{ cvt.f32.bf16 %f432, %rs163;}

	// end inline asm
	add.f32 	%f433, %f432, %f217;
	// begin inline asm
	{  cvt.rn.bf16.f32 %rs164, %f433;}

	// end inline asm
	st.global.u16 	[%rd26+2176], %rs164;
$L__BB5_205:
	add.s32 	%r146, %r89, 1120;
	setp.ge.s32 	%p83, %r146, %r92;
	@%p83 bra 	$L__BB5_207;
	ld.global.u16 	%rs165, [%rd26+2240];
	// begin inline asm
	{ cvt.f32.bf16 %f434, %rs165;}

	// end inline asm
	add.f32 	%f435, %f434, %f217;
	// begin inline asm
	{  cvt.rn.bf16.f32 %rs166, %f435;}

	// end inline asm
	st.global.u16 	[%rd26+2240], %rs166;
$L__BB5_207:
	add.s32 	%r174, %r174, 2048;
	setp.lt.s32 	%p84, %r174, %r92;
	@%p84 bra 	$L__BB5_191;
$L__BB5_208:
	bar.sync 	0;
	add.s32 	%r161, %r161, 1;
	setp.ne.s32 	%p123, %r161, %r94;
	@%p123 bra 	$L__BB5_14;
$L__BB5_209:
	ret;

}
	// .globl	_Z10moe_kernelI13__nv_bfloat16Lb0EEvPKT_S3_S3_S3_PKfPKjPS1_iiii
.visible .entry _Z10moe_kernelI13__nv_bfloat16Lb0EEvPKT_S3_S3_S3_PKfPKjPS1_iiii(
	.param .u64 .ptr .align 1 _Z10moe_kernelI13__nv_bfloat16Lb0EEvPKT_S3_S3_S3_PKfPKjPS1_iiii_param_0,
	.param .u64 .ptr .align 1 _Z10moe_kernelI13__nv_bfloat16Lb0EEvPKT_S3_S3_S3_PKfPKjPS1_iiii_param_1,
	.param .u64 .ptr .align 1 _Z10moe_kernelI13__nv_bfloat16Lb0EEvPKT_S3_S3_S3_PKfPKjPS1_iiii_param_2,
	.param .u64 .ptr .align 1 _Z10moe_kernelI13__nv_bfloat16Lb0EEvPKT_S3_S3_S3_PKfPKjPS1_iiii_param_3,
	.param .u64 .ptr .align 1 _Z10moe_kernelI13__nv_bfloat16Lb0EEvPKT_S3_S3_S3_PKfPKjPS1_iiii_param_4,
	.param .u64 .ptr .align 1 _Z10moe_kernelI13__nv_bfloat16Lb0EEvPKT_S3_S3_S3_PKfPKjPS1_iiii_param_5,
	.param .u64 .ptr .align 1 _Z10moe_kernelI13__nv_bfloat16Lb0EEvPKT_S3_S3_S3_PKfPKjPS1_iiii_param_6,
	.param .u32 _Z10moe_kernelI13__nv_bfloat16Lb0EEvPKT_S3_S3_S3_PKfPKjPS1_iiii_param_7,
	.param .u32 _Z10moe_kernelI13__nv_bfloat16Lb0EEvPKT_S3_S3_S3_PKfPKjPS1_iiii_param_8,
	.param .u32 _Z10moe_kernelI13__nv_bfloat16Lb0EEvPKT_S3_S3_S3_PKfPKjPS1_iiii_param_9,
	.param .u32 _Z10moe_kernelI13__nv_bfloat16Lb0EEvPKT_S3_S3_S3_PKfPKjPS1_iiii_param_10
)
.maxntid 256
.minnctapersm 2
{
	.reg .pred 	%p<201>;
	.reg .b16 	%rs<215>;
	.reg .b32 	%r<307>;
	.reg .b32 	%f<599>;
	.reg .b64 	%rd<257>;

	ld.param.u64 	%rd36, [_Z10moe_kernelI13__nv_bfloat16Lb0EEvPKT_S3_S3_S3_PKfPKjPS1_iiii_param_0];
	ld.param.u64 	%rd37, [_Z10moe_kernelI13__nv_bfloat16Lb0EEvPKT_S3_S3_S3_PKfPKjPS1_iiii_param_1];
	ld.param.u64 	%rd38, [_Z10moe_kernelI13__nv_bfloat16Lb0EEvPKT_S3_S3_S3_PKfPKjPS1_iiii_param_2];
	ld.param.u64 	%rd39, [_Z10moe_kernelI13__nv_bfloat16Lb0EEvPKT_S3_S3_S3_PKfPKjPS1_iiii_param_4];
	ld.param.u64 	%rd40, [_Z10moe_kernelI13__nv_bfloat16Lb0EEvPKT_S3_S3_S3_PKfPKjPS1_iiii_param_5];
	ld.param.u64 	%rd41, [_Z10moe_kernelI13__nv_bfloat16Lb0EEvPKT_S3_S3_S3_PKfPKjPS1_iiii_param_6];
	ld.param.u32 	%r141, [_Z10moe_kernelI13__nv_bfloat16Lb0EEvPKT_S3_S3_S3_PKfPKjPS1_iiii_param_7];
	ld.param.u32 	%r142, [_Z10moe_kernelI13__nv_bfloat16Lb0EEvPKT_S3_S3_S3_PKfPKjPS1_iiii_param_8];
	ld.param.u32 	%r143, [_Z10moe_kernelI13__nv_bfloat16Lb0EEvPKT_S3_S3_S3_PKfPKjPS1_iiii_param_9];
	ld.param.u32 	%r144, [_Z10moe_kernelI13__nv_bfloat16Lb0EEvPKT_S3_S3_S3_PKfPKjPS1_iiii_param_10];
	mov.u32 	%r1, %ctaid.x;
	mov.u32 	%r282, %tid.x;
	shr.u32 	%r3, %r282, 5;
	and.b32  	%r4, %r282, 31;
	mul.lo.s32 	%r145, %r141, %r1;
	cvt.s64.s32 	%rd1, %r145;
	setp.ge.s32 	%p1, %r282, %r141;
	@%p1 bra 	$L__BB6_12;
	not.b32 	%r146, %r282;
	add.s32 	%r5, %r141, %r146;
	shr.u32 	%r147, %r5, 8;
	add.s32 	%r6, %r147, 1;
	and.b32  	%r7, %r6, 7;
	setp.lt.u32 	%p2, %r5, 1792;
	@%p2 bra 	$L__BB6_4;
	and.b32  	%r8, %r6, 33554424;
	mov.b32 	%r281, 0;
$L__BB6_3:
	.pragma "nounroll";
	cvt.u64.u32 	%rd50, %r282;
	add.s64 	%rd51, %rd50, %rd1;
	shl.b64 	%rd52, %rd51, 1;
	add.s64 	%rd42, %rd36, %rd52;
	// begin inline asm
	ld.global.nc.b16 %rs1, [%rd42];
	// end inline asm
	// begin inline asm
	{ cvt.f32.bf16 %f233, %rs1;}

	// end inline asm
	shl.b32 	%r149, %r282, 2;
	mov.u32 	%r150, smem;
	add.s32 	%r151, %r150, %r149;
	st.shared.f32 	[%r151], %f233;
	add.s64 	%rd43, %rd42, 512;
	// begin inline asm
	ld.global.nc.b16 %rs3, [%rd43];
	// end inline asm
	// begin inline asm
	{ cvt.f32.bf16 %f234, %rs3;}

	// end inline asm
	st.shared.f32 	[%r151+1024], %f234;
	add.s64 	%rd44, %rd42, 1024;
	// begin inline asm
	ld.global.nc.b16 %rs5, [%rd44];
	// end inline asm
	// begin inline asm
	{ cvt.f32.bf16 %f235, %rs5;}

	// end inline asm
	st.shared.f32 	[%r151+2048], %f235;
	add.s64 	%rd45, %rd42, 1536;
	// begin inline asm
	ld.global.nc.b16 %rs7, [%rd45];
	// end inline asm
	// begin inline asm
	{ cvt.f32.bf16 %f236, %rs7;}

	// end inline asm
	st.shared.f32 	[%r151+3072], %f236;
	add.s64 	%rd46, %rd42, 2048;
	// begin inline asm
	ld.global.nc.b16 %rs9, [%rd46];
	// end inline asm
	// begin inline asm
	{ cvt.f32.bf16 %f237, %rs9;}

	// end inline asm
	st.shared.f32 	[%r151+4096], %f237;
	add.s64 	%rd47, %rd42, 2560;
	// begin inline asm
	ld.global.nc.b16 %rs11, [%rd47];
	// end inline asm
	// begin inline asm
	{ cvt.f32.bf16 %f238, %rs11;}

	// end inline asm
	st.shared.f32 	[%r151+5120], %f238;
	add.s64 	%rd48, %rd42, 3072;
	// begin inline asm
	ld.global.nc.b16 %rs13, [%rd48];
	// end inline asm
	// begin inline asm
	{ cvt.f32.bf16 %f239, %rs13;}

	// end inline asm
	st.shared.f32 	[%r151+6144], %f239;
	add.s64 	%rd49, %rd42, 3584;
	// begin inline asm
	ld.global.nc.b16 %rs15, [%rd49];
	// end inline asm
	// begin inline asm
	{ cvt.f32.bf16 %f240, %rs15;}

	// end inline asm
	st.shared.f32 	[%r151+7168], %f240;
	add.s32 	%r282, %r282, 2048;
	add.s32 	%r281, %r281, 8;
	setp.ne.s32 	%p3, %r281, %r8;
	@%p3 bra 	$L__BB6_3;
$L__BB6_4:
	setp.eq.s32 	%p4, %r7, 0;
	@%p4 bra 	$L__BB6_12;
	setp.lt.u32 	%p5, %r7, 4;
	@%p5 bra 	$L__BB6_7;
	cvt.u64.u32 	%rd57, %r282;
	add.s64 	%rd58, %rd57, %rd1;
	shl.b64 	%rd59, %rd58, 1;
	add.s64 	%rd53, %rd36, %rd59;
	// begin inline asm
	ld.global.nc.b16 %rs17, [%rd53];
	// end inline asm
	// begin inline asm
	{ cvt.f32.bf16 %f241, %rs17;}

	// end inline asm
	shl.b32 	%r152, %r282, 2;
	mov.u32 	%r153, smem;
	add.s32 	%r154, %r153, %r152;
	st.shared.f32 	[%r154], %f241;
	add.s64 	%rd54, %rd53, 512;
	// begin inline asm
	ld.global.nc.b16 %rs19, [%rd54];
	// end inline asm
	// begin inline asm
	{ cvt.f32.bf16 %f242, %rs19;}

	// end inline asm
	st.shared.f32 	[%r154+1024], %f242;
	add.s64 	%rd55, %rd53, 1024;
	// begin inline asm
	ld.global.nc.b16 %rs21, [%rd55];
	// end inline asm
	// begin inline asm
	{ cvt.f32.bf16 %f243, %rs21;}

	// end inline asm
	st.shared.f32 	[%r154+2048], %f243;
	add.s64 	%rd56, %rd53, 1536;
	// begin inline asm
	ld.global.nc.b16 %rs23, [%rd56];
	// end inline asm
	// begin inline asm
	{ cvt.f32.bf16 %f244, %rs23;}

	// end inline asm
	st.shared.f32 	[%r154+3072], %f244;
	add.s32 	%r282, %r282, 1024;
$L__BB6_7:
	and.b32  	%r155, %r6, 3;
	setp.eq.s32 	%p6, %r155, 0;
	@%p6 bra 	$L__BB6_12;
	setp.eq.s32 	%p7, %r155, 1;
	@%p7 bra 	$L__BB6_10;
	cvt.u64.u32 	%rd62, %r282;
	add.s64 	%rd63, %rd62, %rd1;
	shl.b64 	%rd64, %rd63, 1;
	add.s64 	%rd60, %rd36, %rd64;
	// begin inline asm
	ld.global.nc.b16 %rs25, [%rd60];
	// end inline asm
	// begin inline asm
	{ cvt.f32.bf16 %f245, %rs25;}

	// end inline asm
	shl.b32 	%r156, %r282, 2;
	mov.u32 	%r157, smem;
	add.s32 	%r158, %r157, %r156;
	st.shared.f32 	[%r158], %f245;
	add.s64 	%rd61, %rd60, 512;
	// begin inline asm
	ld.global.nc.b16 %rs27, [%rd61];
	// end inline asm
	// begin inline asm
	{ cvt.f32.bf16 %f246, %rs27;}

	// end inline asm
	st.shared.f32 	[%r158+1024], %f246;
	add.s32 	%r282, %r282, 512;
$L__BB6_10:
	and.b32  	%r159, %r5, 256;
	setp.ne.s32 	%p8, %r159, 0;
	@%p8 bra 	$L__BB6_12;
	cvt.u64.u32 	%rd66, %r282;
	add.s64 	%rd67, %rd66, %rd1;
	shl.b64 	%rd68, %rd67, 1;
	add.s64 	%rd65, %rd36, %rd68;
	// begin inline asm
	ld.global.nc.b16 %rs29, [%rd65];
	// end inline asm
	// begin inline asm
	{ cvt.f32.bf16 %f247, %rs29;}

	// end inline asm
	shl.b32 	%r160, %r282, 2;
	mov.u32 	%r161, smem;
	add.s32 	%r162, %r161, %r160;
	st.shared.f32 	[%r162], %f247;
$L__BB6_12:
	bar.sync 	0;
	setp.lt.s32 	%p9, %r143, 1;
	@%p9 bra 	$L__BB6_336;
	shl.b32 	%r164, %r141, 2;
	mov.u32 	%r165, smem;
	add.s32 	%r18, %r165, %r164;
	mul.lo.s32 	%r19, %r143, %r1;
	mul.lo.s32 	%r20, %r142, %r141;
	shl.b32 	%r21, %r3, 7;
	add.s32 	%r166, %r142, -1;
	sub.s32 	%r22, %r166, %r21;
	sub.s32 	%r23, %r166, %r4;
	and.b32  	%r24, %r141, 3;
	and.b32  	%r25, %r141, 2147483644;
	and.b32  	%r26, %r22, 1024;
	or.b32  	%r27, %r21, %r4;
	shl.b32 	%r167, %r27, 2;
	add.s32 	%r28, %r18, %r167;
	or.b32  	%r29, %r27, 32;
	or.b32  	%r30, %r27, 64;
	or.b32  	%r31, %r27, 96;
	or.b32  	%r32, %r21, 1024;
	and.b32  	%r33, %r22, 3072;
	or.b32  	%r34, %r27, 1024;
	or.b32  	%r35, %r27, 1056;
	or.b32  	%r36, %r27, 1088;
	or.b32  	%r37, %r27, 1120;
	or.b32  	%r38, %r21, 2048;
	or.b32  	%r39, %r27, 2048;
	or.b32  	%r40, %r27, 2080;
	or.b32  	%r41, %r27, 2112;
	or.b32  	%r42, %r27, 2144;
	or.b32  	%r43, %r21, 3072;
	and.b32  	%r44, %r23, 96;
	shl.b32 	%r168, %r4, 2;
	add.s32 	%r45, %r18, %r168;
	cvt.u64.u32 	%rd2, %r4;
	or.b32  	%r46, %r4, 32;
	or.b32  	%r47, %r4, 64;
	or.b32  	%r48, %r4, 96;
	neg.s32 	%r49, %r25;
	shl.b32 	%r50, %r142, 2;
	shl.b32 	%r51, %r142, 1;
	mul.lo.s32 	%r52, %r142, 3;
	cvta.to.global.u64 	%rd3, %rd40;
	cvta.to.global.u64 	%rd4, %rd39;
	cvta.to.global.u64 	%rd5, %rd41;
	mov.b32 	%r285, 0;
$L__BB6_14:
	setp.ge.s32 	%p10, %r21, %r142;
	add.s32 	%r169, %r285, %r19;
	mul.wide.u32 	%rd69, %r169, 4;
	add.s64 	%rd70, %rd3, %rd69;
	ld.global.nc.u32 	%r170, [%rd70];
	add.s64 	%rd71, %rd4, %rd69;
	ld.global.nc.f32 	%f1, [%rd71];
	mul.lo.s32 	%r171, %r20, %r170;
	cvt.s64.s32 	%rd6, %r171;
	@%p10 bra 	$L__BB6_323;
	setp.eq.s32 	%p11, %r144, 0;
	@%p11 bra 	$L__BB6_90;
	setp.ne.s32 	%p12, %r144, 1;
	mov.u32 	%r291, %r21;
	@%p12 bra 	$L__BB6_17;
	bra.uni 	$L__BB6_259;
$L__BB6_17:
	setp.lt.s32 	%p114, %r141, 1;
	@%p114 bra 	$L__BB6_262;
	mov.u32 	%r299, %r21;
$L__BB6_19:
	setp.lt.u32 	%p148, %r141, 4;
	add.s32 	%r109, %r299, %r4;
	mov.b32 	%r301, 0;
	mov.f32 	%f563, 0f00000000;
	mov.f32 	%f562, %f563;
	mov.f32 	%f561, %f563;
	mov.f32 	%f560, %f563;
	@%p148 bra 	$L__BB6_54;
	cvt.u64.u32 	%rd29, %r109;
	add.s32 	%r117, %r46, %r299;
	add.s32 	%r118, %r117, 32;
	add.s32 	%r119, %r117, 64;
	mov.b32 	%r300, 0;
	mov.f32 	%f563, 0f00000000;
$L__BB6_21:
	.pragma "nounroll";
	setp.ge.s32 	%p149, %r109, %r142;
	shl.b32 	%r258, %r300, 2;
	add.s32 	%r111, %r165, %r258;
	ld.shared.f32 	%f154, [%r111];
	mul.lo.s32 	%r112, %r300, %r142;
	cvt.s64.s32 	%rd184, %r112;
	add.s64 	%rd185, %rd184, %rd6;
	add.s64 	%rd186, %rd185, %rd29;
	shl.b64 	%rd187, %rd186, 1;
	add.s64 	%rd25, %rd37, %rd187;
	@%p149 bra 	$L__BB6_23;
	// begin inline asm
	ld.global.nc.b16 %rs143, [%rd25];
	// end inline asm
	// begin inline asm
	{ cvt.f32.bf16 %f415, %rs143;}

	// end inline asm
	fma.rn.f32 	%f560, %f154, %f415, %f560;
$L__BB6_23:
	setp.ge.s32 	%p150, %r117, %r142;
	@%p150 bra 	$L__BB6_25;
	add.s64 	%rd189, %rd25, 64;
	// begin inline asm
	ld.global.nc.b16 %rs145, [%rd189];
	// end inline asm
	// begin inline asm
	{ cvt.f32.bf16 %f416, %rs145;}

	// end inline asm
	fma.rn.f32 	%f561, %f154, %f416, %f561;
$L__BB6_25:
	setp.ge.s32 	%p151, %r118, %r142;
	@%p151 bra 	$L__BB6_27;
	add.s64 	%rd190, %rd25, 128;
	// begin inline asm
	ld.global.nc.b16 %rs147, [%rd190];
	// end inline asm
	// begin inline asm
	{ cvt.f32.bf16 %f417, %rs147;}

	// end inline asm
	fma.rn.f32 	%f562, %f154, %f417, %f562;
$L__BB6_27:
	setp.ge.s32 	%p152, %r119, %r142;
	@%p152 bra 	$L__BB6_29;
	add.s64 	%rd191, %rd25, 192;
	// begin inline asm
	ld.global.nc.b16 %rs149, [%rd191];
	// end inline asm
	// begin inline asm
	{ cvt.f32.bf16 %f418, %rs149;}

	// end inline asm
	fma.rn.f32 	%f563, %f154, %f418, %f563;
$L__BB6_29:
	setp.ge.s32 	%p153, %r109, %r142;
	ld.shared.f32 	%f163, [%r111+4];
	add.s32 	%r113, %r112, %r142;
	cvt.s64.s32 	%rd192, %r113;
	add.s64 	%rd193, %rd192, %rd6;
	add.s64 	%rd194, %rd193, %rd29;
	shl.b64 	%rd195, %rd194, 1;
	add.s64 	%rd26, %rd37, %rd195;
	@%p153 bra 	$L__BB6_31;
	// begin inline asm
	ld.global.nc.b16 %rs151, [%rd26];
	// end inline asm
	// begin inline asm
	{ cvt.f32.bf16 %f419, %rs151;}

	// end inline asm
	fma.rn.f32 	%f560, %f163, %f419, %f560;
$L__BB6_31:
	setp.ge.s32 	%p154, %r117, %r142;
	@%p154 bra 	$L__BB6_33;
	add.s64 	%rd197, %rd26, 64;
	// begin inline asm
	ld.global.nc.b16 %rs153, [%rd197];
	// end inline asm
	// begin inline asm
	{ cvt.f32.bf16 %f420, %rs153;}

	// end inline asm
	fma.rn.f32 	%f561, %f163, %f420, %f561;
$L__BB6_33:
	setp.ge.s32 	%p155, %r118, %r142;
	@%p155 bra 	$L__BB6_35;
	add.s64 	%rd198, %rd26, 128;
	// begin inline asm
	ld.global.nc.b16 %rs155, [%rd198];
	// end inline asm
	// begin inline asm
	{ cvt.f32.bf16 %f421, %rs155;}

	// end inline asm
	fma.rn.f32 	%f562, %f163, %f421, %f562;
$L__BB6_35:
	setp.ge.s32 	%p156, %r119, %r142;
	@%p156 bra 	$L__BB6_37;
	add.s64 	%rd199, %rd26, 192;
	// begin inline asm
	ld.global.nc.b16 %rs157, [%rd199];
	// end inline asm
	// begin inline asm
	{ cvt.f32.bf16 %f422, %rs157;}

	// end inline asm
	fma.rn.f32 	%f563, %f163, %f422, %f563;
$L__BB6_37:
	setp.ge.s32 	%p157, %r109, %r142;
	ld.shared.f32 	%f172, [%r111+8];
	add.s32 	%r114, %r113, %r142;
	cvt.s64.s32 	%rd200, %r114;
	add.s64 	%rd201, %rd200, %rd6;
	add.s64 	%rd202, %rd201, %rd29;
	shl.b64 	%rd203, %rd202, 1;
	add.s64 	%rd27, %rd37, %rd203;
	@%p157 bra 	$L__BB6_39;
	// begin inline asm
	ld.global.nc.b16 %rs159, [%rd27];
	// end inline asm
	// begin inline asm
	{ cvt.f32.bf16 %f423, %rs159;}

	// end inline asm
	fma.rn.f32 	%f560, %f172, %f423, %f560;
$L__BB6_39:
	setp.ge.s32 	%p158, %r117, %r142;
	@%p158 bra 	$L__BB6_41;
	add.s64 	%rd205, %rd27, 64;
	// begin inline asm
	ld.global.nc.b16 %rs161, [%rd205];
	// end inline asm
	// begin inline asm
	{ cvt.f32.bf16 %f424, %rs161;}

	// end inline asm
	fma.rn.f32 	%f561, %f172, %f424, %f561;
$L__BB6_41:
	setp.ge.s32 	%p159, %r118, %r142;
	@%p159 bra 	$L__BB6_43;
	add.s64 	%rd206, %rd27, 128;
	// begin inline asm
	ld.global.nc.b16 %rs163, [%rd206];
	// end inline asm
	// begin inline asm
	{ cvt.f32.bf16 %f425, %rs163;}

	// end inline asm
	fma.rn.f32 	%f562, %f172, %f425, %f562;
$L__BB6_43:
	setp.ge.s32 	%p160, %r119, %r142;
	@%p160 bra 	$L__BB6_45;
	add.s64 	%rd207, %rd27, 192;
	// begin inline asm
	ld.global.nc.b16 %rs165, [%rd207];
	// end inline asm
	// begin inline asm
	{ cvt.f32.bf16 %f426, %rs165;}

	// end inline asm
	fma.rn.f32 	%f563, %f172, %f426, %f563;
$L__BB6_45:
	setp.ge.s32 	%p161, %r109, %r142;
	ld.shared.f32 	%f181, [%r111+12];
	add.s32 	%r260, %r114, %r142;
	cvt.s64.s32 	%rd208, %r260;
	add.s64 	%rd209, %rd208, %rd6;
	add.s64 	%rd210, %rd209, %rd29;
	shl.b64 	%rd211, %rd210, 1;
	add.s64 	%rd28, %rd37, %rd211;
	@%p161 bra 	$L__BB6_47;
	// begin inline asm
	ld.global.nc.b16 %rs167, [%rd28];
	// end inline asm
	// begin inline asm
	{ cvt.f32.bf16 %f427, %rs167;}

	// end inline asm
	fma.rn.f32 	%f560, %f181, %f427, %f560;
$L__BB6_47:
	setp.ge.s32 	%p162, %r117, %r142;
	@%p162 bra 	$L__BB6_49;
	add.s64 	%rd213, %rd28, 64;
	// begin inline asm
	ld.global.nc.b16 %rs169, [%rd213];
	// end inline asm
	// begin inline asm
	{ cvt.f32.bf16 %f428, %rs169;}

	// end inline asm
	fma.rn.f32 	%f561, %f181, %f428, %f561;
$L__BB6_49:
	setp.ge.s32 	%p163, %r118, %r142;
	@%p163 bra 	$L__BB6_51;
	add.s64 	%rd214, %rd28, 128;
	// begin inline asm
	ld.global.nc.b16 %rs171, [%rd214];
	// end inline asm
	// begin inline asm
	{ cvt.f32.bf16 %f429, %rs171;}

	// end inline asm
	fma.rn.f32 	%f562, %f181, %f429, %f562;
$L__BB6_51:
	setp.ge.s32 	%p164, %r119, %r142;
	@%p164 bra 	$L__BB6_53;
	add.s64 	%rd215, %rd28, 192;
	// begin inline asm
	ld.global.nc.b16 %rs173, [%rd215];
	// end inline asm
	// begin inline asm
	{ cvt.f32.bf16 %f430, %rs173;}

	// end inline asm
	fma.rn.f32 	%f563, %f181, %f430, %f563;
$L__BB6_53:
	add.s32 	%r300, %r300, 4;
	setp.eq.s32 	%p165, %r300, %r25;
	mov.u32 	%r301, %r25;
	@%p165 bra 	$L__BB6_54;
	bra.uni 	$L__BB6_21;
$L__BB6_54:
	setp.eq.s32 	%p166, %r24, 0;
	@%p166 bra 	$L__BB6_81;
	shl.b32 	%r261, %r301, 2;
	add.s32 	%r121, %r165, %r261;
	ld.shared.f32 	%f194, [%r121];
	mul.lo.s32 	%r122, %r301, %r142;
	cvt.s64.s32 	%rd216, %r122;
	add.s64 	%rd217, %rd216, %rd6;
	setp.ge.s32 	%p167, %r109, %r142;
	cvt.u64.u32 	%rd30, %r109;
	add.s64 	%rd218, %rd217, %rd30;
	shl.b64 	%rd219, %rd218, 1;
	add.s64 	%rd31, %rd37, %rd219;
	@%p167 bra 	$L__BB6_57;
	// begin inline asm
	ld.global.nc.b16 %rs175, [%rd31];
	// end inline asm
	// begin inline asm
	{ cvt.f32.bf16 %f431, %rs175;}

	// end inline asm
	fma.rn.f32 	%f560, %f194, %f431, %f560;
$L__BB6_57:
	add.s32 	%r123, %r46, %r299;
	setp.ge.s32 	%p168, %r123, %r142;
	@%p168 bra 	$L__BB6_59;
	add.s64 	%rd221, %rd31, 64;
	// begin inline asm
	ld.global.nc.b16 %rs177, [%rd221];
	// end inline asm
	// begin inline asm
	{ cvt.f32.bf16 %f432, %rs177;}

	// end inline asm
	fma.rn.f32 	%f561, %f194, %f432, %f561;
$L__BB6_59:
	add.s32 	%r124, %r123, 32;
	setp.ge.s32 	%p169, %r124, %r142;
	@%p169 bra 	$L__BB6_61;
	add.s64 	%rd222, %rd31, 128;
	// begin inline asm
	ld.global.nc.b16 %rs179, [%rd222];
	// end inline asm
	// begin inline asm
	{ cvt.f32.bf16 %f433, %rs179;}

	// end inline asm
	fma.rn.f32 	%f562, %f194, %f433, %f562;
$L__BB6_61:
	add.s32 	%r125, %r123, 64;
	setp.ge.s32 	%p170, %r125, %r142;
	@%p170 bra 	$L__BB6_63;
	add.s64 	%rd223, %rd31, 192;
	// begin inline asm
	ld.global.nc.b16 %rs181, [%rd223];
	// end inline asm
	// begin inline asm
	{ cvt.f32.bf16 %f434, %rs181;}

	// end inline asm
	fma.rn.f32 	%f563, %f194, %f434, %f563;
$L__BB6_63:
	setp.eq.s32 	%p171, %r24, 1;
	@%p171 bra 	$L__BB6_81;
	setp.ge.s32 	%p172, %r109, %r142;
	ld.shared.f32 	%f203, [%r121+4];
	add.s32 	%r126, %r122, %r142;
	cvt.s64.s32 	%rd224, %r126;
	add.s64 	%rd225, %rd224, %rd6;
	add.s64 	%rd226, %rd225, %rd30;
	shl.b64 	%rd227, %rd226, 1;
	add.s64 	%rd32, %rd37, %rd227;
	@%p172 bra 	$L__BB6_66;
	// begin inline asm
	ld.global.nc.b16 %rs183, [%rd32];
	// end inline asm
	// begin inline asm
	{ cvt.f32.bf16 %f435, %rs183;}

	// end inline asm
	fma.rn.f32 	%f560, %f203, %f435, %f560;
$L__BB6_66:
	setp.ge.s32 	%p173, %r123, %r142;
	@%p173 bra 	$L__BB6_68;
	add.s64 	%rd229, %rd32, 64;
	// begin inline asm
	ld.global.nc.b16 %rs185, [%rd229];
	// end inline asm
	// begin inline asm
	{ cvt.f32.bf16 %f436, %rs185;}

	// end inline asm
	fma.rn.f32 	%f561, %f203, %f436, %f561;
$L__BB6_68:
	setp.ge.s32 	%p174, %r124, %r142;
	@%p174 bra 	$L__BB6_70;
	add.s64 	%rd230, %rd32, 128;
	// begin inline asm
	ld.global.nc.b16 %rs187, [%rd230];
	// end inline asm
	// begin inline asm
	{ cvt.f32.bf16 %f437, %rs187;}

	// end inline asm
	fma.rn.f32 	%f562, %f203, %f437, %f562;
$L__BB6_70:
	setp.ge.s32 	%p175, %r125, %r142;
	@%p175 bra 	$L__BB6_72;
	add.s64 	%rd231, %rd32, 192;
	// begin inline asm
	ld.global.nc.b16 %rs189, [%rd231];
	// end inline asm
	// begin inline asm
	{ cvt.f32.bf16 %f438, %rs189;}

	// end inline asm
	fma.rn.f32 	%f563, %f203, %f438, %f563;
$L__BB6_72:
	setp.eq.s32 	%p176, %r24, 2;
	@%p176 bra 	$L__BB6_81;
	setp.ge.s32 	%p177, %r109, %r142;
	ld.shared.f32 	%f212, [%r121+8];
	add.s32 	%r263, %r126, %r142;
	cvt.s64.s32 	%rd232, %r263;
	add.s64 	%rd233, %rd232, %rd6;
	add.s64 	%rd234, %rd233, %rd30;
	shl.b64 	%rd235, %rd234, 1;
	add.s64 	%rd33, %rd37, %rd235;
	@%p177 bra 	$L__BB6_75;
	// begin inline asm
	ld.global.nc.b16 %rs191, [%rd33];
	// end inline asm
	// begin inline asm
	{ cvt.f32.bf16 %f439, %rs191;}

	// end inline asm
	fma.rn.f32 	%f560, %f212, %f439, %f560;
$L__BB6_75:
	setp.ge.s32 	%p178, %r123, %r142;
	@%p178 bra 	$L__BB6_77;
	add.s64 	%rd237, %rd33, 64;
	// begin inline asm
	ld.global.nc.b16 %rs193, [%rd237];
	// end inline asm
	// begin inline asm
	{ cvt.f32.bf16 %f440, %rs193;}

	// end inline asm
	fma.rn.f32 	%f561, %f212, %f440, %f561;
$L__BB6_77:
	setp.ge.s32 	%p179, %r124, %r142;
	@%p179 bra 	$L__BB6_79;
	add.s64 	%rd238, %rd33, 128;
	// begin inline asm
	ld.global.nc.b16 %rs195, [%rd238];
	// end inline asm
	// begin inline asm
	{ cvt.f32.bf16 %f441, %rs195;}

	// end inline asm
	fma.rn.f32 	%f562, %f212, %f441, %f562;
$L__BB6_79:
	setp.ge.s32 	%p180, %r125, %r142;
	@%p180 bra 	$L__BB6_81;
	add.s64 	%rd239, %rd33, 192;
	// begin inline asm
	ld.global.nc.b16 %rs197, [%rd239];
	// end inline asm
	// begin inline asm
	{ cvt.f32.bf16 %f442, %rs197;}

	// end inline asm
	fma.rn.f32 	%f563, %f212, %f442, %f563;
$L__BB6_81:
	setp.lt.s32 	%p181, %r109, %r142;
	shl.b32 	%r264, %r299, 2;
	add.s32 	%r127, %r45, %r264;
	@%p181 bra 	$L__BB6_82;
	bra.uni 	$L__BB6_83;
$L__BB6_82:
	max.f32 	%f443, %f560, 0f00000000;
	st.shared.f32 	[%r127+4], %f443;
$L__BB6_83:
	add.s32 	%r116, %r46, %r299;
	setp.ge.s32 	%p182, %r116, %r142;
	@%p182 bra 	$L__BB6_85;
	max.f32 	%f444, %f561, 0f00000000;
	st.shared.f32 	[%r127+132], %f444;
$L__BB6_85:
	add.s32 	%r265, %r116, 32;
	setp.ge.s32 	%p183, %r265, %r142;
	@%p183 bra 	$L__BB6_87;
	max.f32 	%f445, %f562, 0f00000000;
	st.shared.f32 	[%r127+260], %f445;
$L__BB6_87:
	add.s32 	%r266, %r116, 64;
	setp.ge.s32 	%p184, %r266, %r142;
	@%p184 bra 	$L__BB6_89;
	max.f32 	%f446, %f563, 0f00000000;
	st.shared.f32 	[%r127+388], %f446;
$L__BB6_89:
	add.s32 	%r299, %r299, 1024;
	setp.lt.s32 	%p185, %r299, %r142;
	@%p185 bra 	$L__BB6_19;
	bra.uni 	$L__BB6_323;
$L__BB6_90:
	setp.lt.s32 	%p60, %r141, 1;
	@%p60 bra 	$L__BB6_163;
	mov.u32 	%r286, %r21;
$L__BB6_92:
	setp.lt.u32 	%p76, %r141, 4;
	add.s32 	%r55, %r286, %r4;
	mov.b32 	%r288, 0;
	mov.f32 	%f485, 0f00000000;
	mov.f32 	%f484, %f485;
	mov.f32 	%f483, %f485;
	mov.f32 	%f482, %f485;
	@%p76 bra 	$L__BB6_127;
	cvt.u64.u32 	%rd11, %r55;
	add.s32 	%r62, %r46, %r286;
	add.s32 	%r63, %r62, 32;
	add.s32 	%r64, %r62, 64;
	mov.b32 	%r287, 0;
	mov.f32 	%f485, 0f00000000;
$L__BB6_94:
	.pragma "nounroll";
	setp.ge.s32 	%p77, %r55, %r142;
	shl.b32 	%r204, %r287, 2;
	add.s32 	%r57, %r165, %r204;
	ld.shared.f32 	%f6, [%r57];
	mul.lo.s32 	%r58, %r287, %r142;
	cvt.s64.s32 	%rd128, %r58;
	add.s64 	%rd129, %rd128, %rd6;
	add.s64 	%rd130, %rd129, %rd11;
	shl.b64 	%rd131, %rd130, 1;
	add.s64 	%rd7, %rd37, %rd131;
	@%p77 bra 	$L__BB6_96;
	// begin inline asm
	ld.global.nc.b16 %rs87, [%rd7];
	// end inline asm
	// begin inline asm
	{ cvt.f32.bf16 %f369, %rs87;}

	// end inline asm
	fma.rn.f32 	%f482, %f6, %f369, %f482;
$L__BB6_96:
	setp.ge.s32 	%p78, %r62, %r142;
	@%p78 bra 	$L__BB6_98;
	add.s64 	%rd133, %rd7, 64;
	// begin inline asm
	ld.global.nc.b16 %rs89, [%rd133];
	// end inline asm
	// begin inline asm
	{ cvt.f32.bf16 %f370, %rs89;}

	// end inline asm
	fma.rn.f32 	%f483, %f6, %f370, %f483;
$L__BB6_98:
	setp.ge.s32 	%p79, %r63, %r142;
	@%p79 bra 	$L__BB6_100;
	add.s64 	%rd134, %rd7, 128;
	// begin inline asm
	ld.global.nc.b16 %rs91, [%rd134];
	// end inline asm
	// begin inline asm
	{ cvt.f32.bf16 %f371, %rs91;}

	// end inline asm
	fma.rn.f32 	%f484, %f6, %f371, %f484;
$L__BB6_100:
	setp.ge.s32 	%p80, %r64, %r142;
	@%p80 bra 	$L__BB6_102;
	add.s64 	%rd135, %rd7, 192;
	// begin inline asm
	ld.global.nc.b16 %rs93, [%rd135];
	// end inline asm
	// begin inline asm
	{ cvt.f32.bf16 %f372, %rs93;}

	// end inline asm
	fma.rn.f32 	%f485, %f6, %f372, %f485;
$L__BB6_102:
	setp.ge.s32 	%p81, %r55, %r142;
	ld.shared.f32 	%f15, [%r57+4];
	add.s32 	%r59, %r58, %r142;
	cvt.s64.s32 	%rd136, %r59;
	add.s64 	%rd137, %rd136, %rd6;
	add.s64 	%rd138, %rd137, %rd11;
	shl.b64 	%rd139, %rd138, 1;
	add.s64 	%rd8, %rd37, %rd139;
	@%p81 bra 	$L__BB6_104;
	// begin inline asm
	ld.global.nc.b16 %rs95, [%rd8];
	// end inline asm
	// begin inline asm
	{ cvt.f32.bf16 %f373, %rs95;}

	// end inline asm
	fma.rn.f32 	%f482, %f15, %f373, %f482;
$L__BB6_104:
	setp.ge.s32 	%p82, %r62, %r142;
	@%p82 bra 	$L__BB6_106;
	add.s64 	%rd141, %rd8, 64;
	// begin inline asm
	ld.global.nc.b16 %rs97, [%rd141];
	// end inline asm
	// begin inline asm
	{ cvt.f32.bf16 %f374, %rs97;}

	// end inline asm
	fma.rn.f32 	%f483, %f15, %f374, %f483;
$L__BB6_106:
	setp.ge.s32 	%p83, %r63, %r142;
	@%p83 bra 	$L__BB6_108;
	add.s64 	%rd142, %rd8, 128;
	// begin inline asm
	ld.global.nc.b16 %rs99, [%rd142];
	// end inline asm
	// begin inline asm
	{ cvt.f32.bf16 %f375, %rs99;}

	// end inline asm
	fma.rn.f32 	%f484, %f15, %f375, %f484;
$L__BB6_108:
	setp.ge.s32 	%p84, %r64, %r142;
	@%p84 bra 	$L__BB6_110;
	add.s64 	%rd143, %rd8, 192;
	// begin inline asm
	ld.global.nc.b16 %rs101, [%rd143];
	// end inline asm
	// begin inline asm
	{ cvt.f32.bf16 %f376, %rs101;}

	// end inline asm
	fma.rn.f32 	%f485, %f15, %f376, %f485;
$L__BB6_110:
	setp.ge.s32 	%p85, %r55, %r142;
	ld.shared.f32 	%f24, [%r57+8];
	add.s32 	%r60, %r59, %r142;
	cvt.s64.s32 	%rd144, %r60;
	add.s64 	%rd145, %rd144, %rd6;
	add.s64 	%rd146, %rd145, %rd11;
	shl.b64 	%rd147, %rd146, 1;
	add.s64 	%rd9, %rd37, %rd147;
	@%p85 bra 	$L__BB6_112;
	// begin inline asm
	ld.global.nc.b16 %rs103, [%rd9];
	// end inline asm
	// begin inline asm
	{ cvt.f32.bf16 %f377, %rs103;}

	// end inline asm
	fma.rn.f32 	%f482, %f24, %f377, %f482;
$L__BB6_112:
	setp.ge.s32 	%p86, %r62, %r142;
	@%p86 bra 	$L__BB6_114;
	add.s64 	%rd149, %rd9, 64;
	// begin inline asm
	ld.global.nc.b16 %rs105, [%rd149];
	// end inline asm
	// begin inline asm
	{ cvt.f32.bf16 %f378, %rs105;}

	// end inline asm
	fma.rn.f32 	%f483, %f24, %f378, %f483;
$L__BB6_114:
	setp.ge.s32 	%p87, %r63, %r142;
	@%p87 bra 	$L__BB6_116;
	add.s64 	%rd150, %rd9, 128;
	// begin inline asm
	ld.global.nc.b16 %rs107, [%rd150];
	// end inline asm
	// begin inline asm
	{ cvt.f32.bf16 %f379, %rs107;}

	// end inline asm
	fma.rn.f32 	%f484, %f24, %f379, %f484;
$L__BB6_116:
	setp.ge.s32 	%p88, %r64, %r142;
	@%p88 bra 	$L__BB6_118;
	add.s64 	%rd151, %rd9, 192;
	// begin inline asm
	ld.global.nc.b16 %rs109, [%rd151];
	// end inline asm
	// begin inline asm
	{ cvt.f32.bf16 %f380, %rs109;}

	// end inline asm
	fma.rn.f32 	%f485, %f24, %f380, %f485;
$L__BB6_118:
	setp.ge.s32 	%p89, %r55, %r142;
	ld.shared.f32 	%f33, [%r57+12];
	add.s32 	%r206, %r60, %r142;
	cvt.s64.s32 	%rd152, %r206;
	add.s64 	%rd153, %rd152, %rd6;
	add.s64 	%rd154, %rd153, %rd11;
	shl.b64 	%rd155, %rd154, 1;
	add.s64 	%rd10, %rd37, %rd155;
	@%p89 bra 	$L__BB6_120;
	// begin inline asm
	ld.global.nc.b16 %rs111, [%rd10];
	// end inline asm
	// begin inline asm
	{ cvt.f32.bf16 %f381, %rs111;}

	// end inline asm
	fma.rn.f32 	%f482, %f33, %f381, %f482;
$L__BB6_120:
	setp.ge.s32 	%p90, %r62, %r142;
	@%p90 bra 	$L__BB6_122;
	add.s64 	%rd157, %rd10, 64;
	// begin inline asm
	ld.global.nc.b16 %rs113, [%rd157];
	// end inline asm
	// begin inline asm
	{ cvt.f32.bf16 %f382, %rs113;}

	// end inline asm
	fma.rn.f32 	%f483, %f33, %f382, %f483;
$L__BB6_122:
	setp.ge.s32 	%p91, %r63, %r142;
	@%p91 bra 	$L__BB6_124;
	add.s64 	%rd158, %rd10, 128;
	// begin inline asm
	ld.global.nc.b16 %rs115, [%rd158];
	// end inline asm
	// begin inline asm
	{ cvt.f32.bf16 %f383, %rs115;}

	// end inline asm
	fma.rn.f32 	%f484, %f33, %f383, %f484;
$L__BB6_124:
	setp.ge.s32 	%p92, %r64, %r142;
	@%p92 bra 	$L__BB6_126;
	add.s64 	%rd159, %rd10, 192;
	// begin inline asm
	ld.global.nc.b16 %rs117, [%rd159];
	// end inline asm
	// begin inline asm
	{ cvt.f32.bf16 %f384, %rs117;}

	// end inline asm
	fma.rn.f32 	%f485, %f33, %f384, %f485;
$L__BB6_126:
	add.s32 	%r287, %r287, 4;
	setp.eq.s32 	%p93, %r287, %r25;
	mov.u32 	%r288, %r25;
	@%p93 bra 	$L__BB6_127;
	bra.uni 	$L__BB6_94;
$L__BB6_127:
	setp.eq.s32 	%p94, %r24, 0;
	@%p94 bra 	$L__BB6_154;
	shl.b32 	%r207, %r288, 2;
	add.s32 	%r66, %r165, %r207;
	ld.shared.f32 	%f46, [%r66];
	mul.lo.s32 	%r67, %r288, %r142;
	cvt.s64.s32 	%rd160, %r67;
	add.s64 	%rd161, %rd160, %rd6;
	setp.ge.s32 	%p95, %r55, %r142;
	cvt.u64.u32 	%rd12, %r55;
	add.s64 	%rd162, %rd161, %rd12;
	shl.b64 	%rd163, %rd162, 1;
	add.s64 	%rd13, %rd37, %rd163;
	@%p95 bra 	$L__BB6_130;
	// begin inline asm
	ld.global.nc.b16 %rs119, [%rd13];
	// end inline asm
	// begin inline asm
	{ cvt.f32.bf16 %f385, %rs119;}

	// end inline asm
	fma.rn.f32 	%f482, %f46, %f385, %f482;
$L__BB6_130:
	add.s32 	%r68, %r46, %r286;
	setp.ge.s32 	%p96, %r68, %r142;
	@%p96 bra 	$L__BB6_132;
	add.s64 	%rd165, %rd13, 64;
	// begin inline asm
	ld.global.nc.b16 %rs121, [%rd165];
	// end inline asm
	// begin inline asm
	{ cvt.f32.bf16 %f386, %rs121;}

	// end inline asm
	fma.rn.f32 	%f483, %f46, %f386, %f483;
$L__BB6_132:
	add.s32 	%r69, %r68, 32;
	setp.ge.s32 	%p97, %r69, %r142;
	@%p97 bra 	$L__BB6_134;
	add.s64 	%rd166, %rd13, 128;
	// begin inline asm
	ld.global.nc.b16 %rs123, [%rd166];
	// end inline asm
	// begin inline asm
	{ cvt.f32.bf16 %f387, %rs123;}

	// end inline asm
	fma.rn.f32 	%f484, %f46, %f387, %f484;
$L__BB6_134:
	add.s32 	%r70, %r68, 64;
	setp.ge.s32 	%p98, %r70, %r142;
	@%p98 bra 	$L__BB6_136;
	add.s64 	%rd167, %rd13, 192;
	// begin inline asm
	ld.global.nc.b16 %rs125, [%rd167];
	// end inline asm
	// begin inline asm
	{ cvt.f32.bf16 %f388, %rs125;}

	// end inline asm
	fma.rn.f32 	%f485, %f46, %f388, %f485;
$L__BB6_136:
	setp.eq.s32 	%p99, %r24, 1;
	@%p99 bra 	$L__BB6_154;
	setp.ge.s32 	%p100, %r55, %r142;
	ld.shared.f32 	%f55, [%r66+4];
	add.s32 	%r71, %r67, %r142;
	cvt.s64.s32 	%rd168, %r71;
	add.s64 	%rd169, %rd168, %rd6;
	add.s64 	%rd170, %rd169, %rd12;
	shl.b64 	%rd171, %rd170, 1;
	add.s64 	%rd14, %rd37, %rd171;
	@%p100 bra 	$L__BB6_139;
	// begin inline asm
	ld.global.nc.b16 %rs127, [%rd14];
	// end inline asm
	// begin inline asm
	{ cvt.f32.bf16 %f389, %rs127;}

	// end inline asm
	fma.rn.f32 	%f482, %f55, %f389, %f482;
$L__BB6_139:
	setp.ge.s32 	%p101, %r68, %r142;
	@%p101 bra 	$L__BB6_141;
	add.s64 	%rd173, %rd14, 64;
	// begin inline asm
	ld.global.nc.b16 %rs129, [%rd173];
	// end inline asm
	// begin inline asm
	{ cvt.f32.bf16 %f390, %rs129;}

	// end inline asm
	fma.rn.f32 	%f483, %f55, %f390, %f483;
$L__BB6_141:
	setp.ge.s32 	%p102, %r69, %r142;
	@%p102 bra 	$L__BB6_143;
	add.s64 	%rd174, %rd14, 128;
	// begin inline asm
	ld.global.nc.b16 %rs131, [%rd174];
	// end inline asm
	// begin inline asm
	{ cvt.f32.bf16 %f391, %rs131;}

	// end inline asm
	fma.rn.f32 	%f484, %f55, %f391, %f484;
$L__BB6_143:
	setp.ge.s32 	%p103, %r70, %r142;
	@%p103 bra 	$L__BB6_145;
	add.s64 	%rd175, %rd14, 192;
	// begin inline asm
	ld.global.nc.b16 %rs133, [%rd175];
	// end inline asm
	// begin inline asm
	{ cvt.f32.bf16 %f392, %rs133;}

	// end inline asm
	fma.rn.f32 	%f485, %f55, %f392, %f485;
$L__BB6_145:
	setp.eq.s32 	%p104, %r24, 2;
	@%p104 bra 	$L__BB6_154;
	setp.ge.s32 	%p105, %r55, %r142;
	ld.shared.f32 	%f64, [%r66+8];
	add.s32 	%r209, %r71, %r142;
	cvt.s64.s32 	%rd176, %r209;
	add.s64 	%rd177, %rd176, %rd6;
	add.s64 	%rd178, %rd177, %rd12;
	shl.b64 	%rd179, %rd178, 1;
	add.s64 	%rd15, %rd37, %rd179;
	@%p105 bra 	$L__BB6_148;
	// begin inline asm
	ld.global.nc.b16 %rs135, [%rd15];
	// end inline asm
	// begin inline asm
	{ cvt.f32.bf16 %f393, %rs135;}

	// end inline asm
	fma.rn.f32 	%f482, %f64, %f393, %f482;
$L__BB6_148:
	setp.ge.s32 	%p106, %r68, %r142;
	@%p106 bra 	$L__BB6_150;
	add.s64 	%rd181, %rd15, 64;
	// begin inline asm
	ld.global.nc.b16 %rs137, [%rd181];
	// end inline asm
	// begin inline asm
	{ cvt.f32.bf16 %f394, %rs137;}

	// end inline asm
	fma.rn.f32 	%f483, %f64, %f394, %f483;
$L__BB6_150:
	setp.ge.s32 	%p107, %r69, %r142;
	@%p107 bra 	$L__BB6_152;
	add.s64 	%rd182, %rd15, 128;
	// begin inline asm
	ld.global.nc.b16 %rs139, [%rd182];
	// end inline asm
	// begin inline asm
	{ cvt.f32.bf16 %f395, %rs139;}

	// end inline asm
	fma.rn.f32 	%f484, %f64, %f395, %f484;
$L__BB6_152:
	setp.ge.s32 	%p108, %r70, %r142;
	@%p108 bra 	$L__BB6_154;
	add.s64 	%rd183, %rd15, 192;
	// begin inline asm
	ld.global.nc.b16 %rs141, [%rd183];
	// end inline asm
	// begin inline asm
	{ cvt.f32.bf16 %f396, %rs141;}

	// end inline asm
	fma.rn.f32 	%f485, %f64, %f396, %f485;
$L__BB6_154:
	setp.ge.s32 	%p109, %r55, %r142;
	shl.b32 	%r210, %r286, 2;
	add.s32 	%r72, %r45, %r210;
	@%p109 bra 	$L__BB6_156;
	mul.f32 	%f397, %f482, 0fBFB8AA3B;
	ex2.approx.f32 	%f398, %f397;
	add.f32 	%f399, %f398, 0f3F800000;
	div.rn.f32 	%f400, %f482, %f399;
	st.shared.f32 	[%r72+4], %f400;
$L__BB6_156:
	add.s32 	%r73, %r46, %r286;
	setp.ge.s32 	%p110, %r73, %r142;
	@%p110 bra 	$L__BB6_158;
	mul.f32 	%f401, %f483, 0fBFB8AA3B;
	ex2.approx.f32 	%f402, %f401;
	add.f32 	%f403, %f402, 0f3F800000;
	div.rn.f32 	%f404, %f483, %f403;
	st.shared.f32 	[%r72+132], %f404;
$L__BB6_158:
	add.s32 	%r211, %r73, 32;
	setp.ge.s32 	%p111, %r211, %r142;
	@%p111 bra 	$L__BB6_160;
	mul.f32 	%f405, %f484, 0fBFB8AA3B;
	ex2.approx.f32 	%f406, %f405;
	add.f32 	%f407, %f406, 0f3F800000;
	div.rn.f32 	%f408, %f484, %f407;
	st.shared.f32 	[%r72+260], %f408;
$L__BB6_160:
	add.s32 	%r212, %r73, 64;
	setp.ge.s32 	%p112, %r212, %r142;
	@%p112 bra 	$L__BB6_162;
	mul.f32 	%f409, %f485, 0fBFB8AA3B;
	ex2.approx.f32 	%f410, %f409;
	add.f32 	%f411, %f410, 0f3F800000;
	div.rn.f32 	%f412, %f485, %f411;
	st.shared.f32 	[%r72+388], %f412;
$L__BB6_162:
	add.s32 	%r286, %r286, 1024;
	setp.lt.s32 	%p113, %r286, %r142;
	@%p113 bra 	$L__BB6_92;
	bra.uni 	$L__BB6_323;
$L__BB6_163:
	setp.ne.s32 	%p61, %r26, 0;
	mov.u32 	%r290, %r21;
	@%p61 bra 	$L__BB6_172;
	setp.ge.s32 	%p62, %r27, %r142;
	@%p62 bra 	$L__BB6_166;
	mov.b32 	%r183, 0;
	st.shared.u32 	[%r28+4], %r183;
$L__BB6_166:
	setp.ge.s32 	%p63, %r29, %r142;
	@%p63 bra 	$L__BB6_168;
	mov.b32 	%r184, 0;
	st.shared.u32 	[%r28+132], %r184;
$L__BB6_168:
	setp.ge.s32 	%p64, %r30, %r142;
	@%p64 bra 	$L__BB6_170;
	mov.b32 	%r185, 0;
	st.shared.u32 	[%r28+260], %r185;
$L__BB6_170:
	setp.ge.s32 	%p65, %r31, %r142;
	mov.u32 	%r290, %r32;
	@%p65 bra 	$L__BB6_172;
	mov.b32 	%r186, 0;
	st.shared.u32 	[%r28+388], %r186;
$L__BB6_172:
	setp.lt.u32 	%p66, %r22, 1024;
	@%p66 bra 	$L__BB6_323;
$L__BB6_173:
	add.s32 	%r77, %r290, %r4;
	setp.lt.s32 	%p67, %r77, %r142;
	shl.b32 	%r187, %r290, 2;
	add.s32 	%r78, %r45, %r187;
	@%p67 bra 	$L__BB6_174;
	bra.uni 	$L__BB6_175;
$L__BB6_174:
	mov.b32 	%r188, 0;
	st.shared.u32 	[%r78+4], %r188;
$L__BB6_175:
	add.s32 	%r80, %r46, %r290;
	setp.ge.s32 	%p68, %r80, %r142;
	@%p68 bra 	$L__BB6_177;
	mov.b32 	%r189, 0;
	st.shared.u32 	[%r78+132], %r189;
$L__BB6_177:
	add.s32 	%r190, %r80, 32;
	setp.ge.s32 	%p69, %r190, %r142;
	@%p69 bra 	$L__BB6_179;
	mov.b32 	%r191, 0;
	st.shared.u32 	[%r78+260], %r191;
$L__BB6_179:
	add.s32 	%r192, %r80, 64;
	setp.ge.s32 	%p70, %r192, %r142;
	@%p70 bra 	$L__BB6_181;
	mov.b32 	%r193, 0;
	st.shared.u32 	[%r78+388], %r193;
$L__BB6_181:
	add.s32 	%r194, %r77, 1024;
	setp.lt.s32 	%p71, %r194, %r142;
	@%p71 bra 	$L__BB6_182;
	bra.uni 	$L__BB6_183;
$L__BB6_182:
	mov.b32 	%r195, 0;
	st.shared.u32 	[%r78+4100], %r195;
$L__BB6_183:
	add.s32 	%r196, %r80, 1024;
	setp.ge.s32 	%p72, %r196, %r142;
	@%p72 bra 	$L__BB6_185;
	mov.b32 	%r197, 0;
	st.shared.u32 	[%r78+4228], %r197;
$L__BB6_185:
	add.s32 	%r198, %r80, 1056;
	setp.ge.s32 	%p73, %r198, %r142;
	@%p73 bra 	$L__BB6_187;
	mov.b32 	%r199, 0;
	st.shared.u32 	[%r78+4356], %r199;
$L__BB6_187:
	add.s32 	%r200, %r80, 1088;
	setp.ge.s32 	%p74, %r200, %r142;
	@%p74 bra 	$L__BB6_189;
	mov.b32 	%r201, 0;
	st.shared.u32 	[%r78+4484], %r201;
$L__BB6_189:
	add.s32 	%r290, %r290, 2048;
	setp.lt.s32 	%p75, %r290, %r142;
	@%p75 bra 	$L__BB6_173;
	bra.uni 	$L__BB6_323;
$L__BB6_190:
	.pragma "nounroll";
	setp.ge.s32 	%p15, %r95, %r142;
	ld.shared.f32 	%f80, [%r292+-8];
	cvt.s64.s32 	%rd72, %r293;
	add.s64 	%rd73, %rd72, %rd6;
	add.s64 	%rd74, %rd73, %rd20;
	shl.b64 	%rd75, %rd74, 1;
	add.s64 	%rd16, %rd37, %rd75;
	@%p15 bra 	$L__BB6_192;
	// begin inline asm
	ld.global.nc.b16 %rs31, [%rd16];
	// end inline asm
	// begin inline asm
	{ cvt.f32.bf16 %f251, %rs31;}

	// end inline asm
	fma.rn.f32 	%f521, %f80, %f251, %f521;
$L__BB6_192:
	setp.ge.s32 	%p16, %r96, %r142;
	@%p16 bra 	$L__BB6_194;
	add.s64 	%rd77, %rd16, 64;
	// begin inline asm
	ld.global.nc.b16 %rs33, [%rd77];
	// end inline asm
	// begin inline asm
	{ cvt.f32.bf16 %f252, %rs33;}

	// end inline asm
	fma.rn.f32 	%f522, %f80, %f252, %f522;
$L__BB6_194:
	setp.ge.s32 	%p17, %r97, %r142;
	@%p17 bra 	$L__BB6_196;
	add.s64 	%rd78, %rd16, 128;
	// begin inline asm
	ld.global.nc.b16 %rs35, [%rd78];
	// end inline asm
	// begin inline asm
	{ cvt.f32.bf16 %f253, %rs35;}

	// end inline asm
	fma.rn.f32 	%f523, %f80, %f253, %f523;
$L__BB6_196:
	setp.ge.s32 	%p18, %r98, %r142;
	@%p18 bra 	$L__BB6_198;
	add.s64 	%rd79, %rd16, 192;
	// begin inline asm
	ld.global.nc.b16 %rs37, [%rd79];
	// end inline asm
	// begin inline asm
	{ cvt.f32.bf16 %f254, %rs37;}

	// end inline asm
	fma.rn.f32 	%f524, %f80, %f254, %f524;
$L__BB6_198:
	setp.ge.s32 	%p19, %r95, %r142;
	ld.shared.f32 	%f89, [%r292+-4];
	cvt.s64.s32 	%rd80, %r296;
	add.s64 	%rd81, %rd80, %rd6;
	add.s64 	%rd82, %rd81, %rd20;
	shl.b64 	%rd83, %rd82, 1;
	add.s64 	%rd17, %rd37, %rd83;
	@%p19 bra 	$L__BB6_200;
	// begin inline asm
	ld.global.nc.b16 %rs39, [%rd17];
	// end inline asm
	// begin inline asm
	{ cvt.f32.bf16 %f255, %rs39;}

	// end inline asm
	fma.rn.f32 	%f521, %f89, %f255, %f521;
$L__BB6_200:
	setp.ge.s32 	%p20, %r96, %r142;
	@%p20 bra 	$L__BB6_202;
	add.s64 	%rd85, %rd17, 64;
	// begin inline asm
	ld.global.nc.b16 %rs41, [%rd85];
	// end inline asm
	// begin inline asm
	{ cvt.f32.bf16 %f256, %rs41;}

	// end inline asm
	fma.rn.f32 	%f522, %f89, %f256, %f522;
$L__BB6_202:
	setp.ge.s32 	%p21, %r97, %r142;
	@%p21 bra 	$L__BB6_204;
	add.s64 	%rd86, %rd17, 128;
	// begin inline asm
	ld.global.nc.b16 %rs43, [%rd86];
	// end inline asm
	// begin inline asm
	{ cvt.f32.bf16 %f257, %rs43;}

	// end inline asm
	fma.rn.f32 	%f523, %f89, %f257, %f523;
$L__BB6_204:
	setp.ge.s32 	%p22, %r98, %r142;
	@%p22 bra 	$L__BB6_206;
	add.s64 	%rd87, %rd17, 192;
	// begin inline asm
	ld.global.nc.b16 %rs45, [%rd87];
	// end inline asm
	// begin inline asm
	{ cvt.f32.bf16 %f258, %rs45;}

	// end inline asm
	fma.rn.f32 	%f524, %f89, %f258, %f524;
$L__BB6_206:
	setp.ge.s32 	%p23, %r95, %r142;
	ld.shared.f32 	%f98, [%r292];
	cvt.s64.s32 	%rd88, %r295;
	add.s64 	%rd89, %rd88, %rd6;
	add.s64 	%rd90, %rd89, %rd20;
	shl.b64 	%rd91, %rd90, 1;
	add.s64 	%rd18, %rd37, %rd91;
	@%p23 bra 	$L__BB6_208;
	// begin inline asm
	ld.global.nc.b16 %rs47, [%rd18];
	// end inline asm
	// begin inline asm
	{ cvt.f32.bf16 %f259, %rs47;}

	// end inline asm
	fma.rn.f32 	%f521, %f98, %f259, %f521;
$L__BB6_208:
	setp.ge.s32 	%p24, %r96, %r142;
	@%p24 bra 	$L__BB6_210;
	add.s64 	%rd93, %rd18, 64;
	// begin inline asm
	ld.global.nc.b16 %rs49, [%rd93];
	// end inline asm
	// begin inline asm
	{ cvt.f32.bf16 %f260, %rs49;}

	// end inline asm
	fma.rn.f32 	%f522, %f98, %f260, %f522;
$L__BB6_210:
	setp.ge.s32 	%p25, %r97, %r142;
	@%p25 bra 	$L__BB6_212;
	add.s64 	%rd94, %rd18, 128;
	// begin inline asm
	ld.global.nc.b16 %rs51, [%rd94];
	// end inline asm
	// begin inline asm
	{ cvt.f32.bf16 %f261, %rs51;}

	// end inline asm
	fma.rn.f32 	%f523, %f98, %f261, %f523;
$L__BB6_212:
	setp.ge.s32 	%p26, %r98, %r142;
	@%p26 bra 	$L__BB6_214;
	add.s64 	%rd95, %rd18, 192;
	// begin inline asm
	ld.global.nc.b16 %rs53, [%rd95];
	// end inline asm
	// begin inline asm
	{ cvt.f32.bf16 %f262, %rs53;}

	// end inline asm
	fma.rn.f32 	%f524, %f98, %f262, %f524;
$L__BB6_214:
	setp.ge.s32 	%p27, %r95, %r142;
	ld.shared.f32 	%f107, [%r292+4];
	cvt.s64.s32 	%rd96, %r294;
	add.s64 	%rd97, %rd96, %rd6;
	add.s64 	%rd98, %rd97, %rd20;
	shl.b64 	%rd99, %rd98, 1;
	add.s64 	%rd19, %rd37, %rd99;
	@%p27 bra 	$L__BB6_216;
	// begin inline asm
	ld.global.nc.b16 %rs55, [%rd19];
	// end inline asm
	// begin inline asm
	{ cvt.f32.bf16 %f263, %rs55;}

	// end inline asm
	fma.rn.f32 	%f521, %f107, %f263, %f521;
$L__BB6_216:
	setp.ge.s32 	%p28, %r96, %r142;
	@%p28 bra 	$L__BB6_218;
	add.s64 	%rd101, %rd19, 64;
	// begin inline asm
	ld.global.nc.b16 %rs57, [%rd101];
	// end inline asm
	// begin inline asm
	{ cvt.f32.bf16 %f264, %rs57;}

	// end inline asm
	fma.rn.f32 	%f522, %f107, %f264, %f522;
$L__BB6_218:
	setp.ge.s32 	%p29, %r97, %r142;
	@%p29 bra 	$L__BB6_220;
	add.s64 	%rd102, %rd19, 128;
	// begin inline asm
	ld.global.nc.b16 %rs59, [%rd102];
	// end inline asm
	// begin inline asm
	{ cvt.f32.bf16 %f265, %rs59;}

	// end inline asm
	fma.rn.f32 	%f523, %f107, %f265, %f523;
$L__BB6_220:
	setp.ge.s32 	%p30, %r98, %r142;
	@%p30 bra 	$L__BB6_222;
	add.s64 	%rd103, %rd19, 192;
	// begin inline asm
	ld.global.nc.b16 %rs61, [%rd103];
	// end inline asm
	// begin inline asm
	{ cvt.f32.bf16 %f266, %rs61;}

	// end inline asm
	fma.rn.f32 	%f524, %f107, %f266, %f524;
$L__BB6_222:
	add.s32 	%r297, %r297, 4;
	add.s32 	%r296, %r296, %r50;
	add.s32 	%r295, %r295, %r50;
	add.s32 	%r294, %r294, %r50;
	add.s32 	%r293, %r293, %r50;
	add.s32 	%r292, %r292, 16;
	setp.eq.s32 	%p31, %r297, 0;
	mov.u32 	%r298, %r25;
	@%p31 bra 	$L__BB6_223;
	bra.uni 	$L__BB6_190;
$L__BB6_223:
	setp.eq.s32 	%p32, %r24, 0;
	@%p32 bra 	$L__BB6_260;
	shl.b32 	%r176, %r298, 2;
	add.s32 	%r100, %r165, %r176;
	ld.shared.f32 	%f124, [%r100];
	mul.lo.s32 	%r101, %r298, %r142;
	cvt.s64.s32 	%rd104, %r101;
	add.s64 	%rd105, %rd104, %rd6;
	setp.ge.s32 	%p33, %r95, %r142;
	cvt.u64.u32 	%rd21, %r95;
	add.s64 	%rd106, %rd105, %rd21;
	shl.b64 	%rd107, %rd106, 1;
	add.s64 	%rd22, %rd37, %rd107;
	@%p33 bra 	$L__BB6_226;
	// begin inline asm
	ld.global.nc.b16 %rs63, [%rd22];
	// end inline asm
	// begin inline asm
	{ cvt.f32.bf16 %f267, %rs63;}

	// end inline asm
	fma.rn.f32 	%f521, %f124, %f267, %f521;
$L__BB6_226:
	add.s32 	%r102, %r46, %r291;
	setp.ge.s32 	%p34, %r102, %r142;
	@%p34 bra 	$L__BB6_228;
	add.s64 	%rd109, %rd22, 64;
	// begin inline asm
	ld.global.nc.b16 %rs65, [%rd109];
	// end inline asm
	// begin inline asm
	{ cvt.f32.bf16 %f268, %rs65;}

	// end inline asm
	fma.rn.f32 	%f522, %f124, %f268, %f522;
$L__BB6_228:
	add.s32 	%r103, %r102, 32;
	setp.ge.s32 	%p35, %r103, %r142;
	@%p35 bra 	$L__BB6_230;
	add.s64 	%rd110, %rd22, 128;
	// begin inline asm
	ld.global.nc.b16 %rs67, [%rd110];
	// end inline asm
	// begin inline asm
	{ cvt.f32.bf16 %f269, %rs67;}

	// end inline asm
	fma.rn.f32 	%f523, %f124, %f269, %f523;
$L__BB6_230:
	add.s32 	%r104, %r102, 64;
	setp.ge.s32 	%p36, %r104, %r142;
	@%p36 bra 	$L__BB6_232;
	add.s64 	%rd111, %rd22, 192;
	// begin inline asm
	ld.global.nc.b16 %rs69, [%rd111];
	// end inline asm
	// begin inline asm
	{ cvt.f32.bf16 %f270, %rs69;}

	// end inline asm
	fma.rn.f32 	%f524, %f124, %f270, %f524;
$L__BB6_232:
	setp.eq.s32 	%p37, %r24, 1;
	@%p37 bra 	$L__BB6_260;
	setp.ge.s32 	%p38, %r95, %r142;
	ld.shared.f32 	%f133, [%r100+4];
	add.s32 	%r105, %r101, %r142;
	cvt.s64.s32 	%rd112, %r105;
	add.s64 	%rd113, %rd112, %rd6;
	add.s64 	%rd114, %rd113, %rd21;
	shl.b64 	%rd115, %rd114, 1;
	add.s64 	%rd23, %rd37, %rd115;
	@%p38 bra 	$L__BB6_235;
	// begin inline asm
	ld.global.nc.b16 %rs71, [%rd23];
	// end inline asm
	// begin inline asm
	{ cvt.f32.bf16 %f271, %rs71;}

	// end inline asm
	fma.rn.f32 	%f521, %f133, %f271, %f521;
$L__BB6_235:
	setp.ge.s32 	%p39, %r102, %r142;
	@%p39 bra 	$L__BB6_237;
	add.s64 	%rd117, %rd23, 64;
	// begin inline asm
	ld.global.nc.b16 %rs73, [%rd117];
	// end inline asm
	// begin inline asm
	{ cvt.f32.bf16 %f272, %rs73;}

	// end inline asm
	fma.rn.f32 	%f522, %f133, %f272, %f522;
$L__BB6_237:
	setp.ge.s32 	%p40, %r103, %r142;
	@%p40 bra 	$L__BB6_239;
	add.s64 	%rd118, %rd23, 128;
	// begin inline asm
	ld.global.nc.b16 %rs75, [%rd118];
	// end inline asm
	// begin inline asm
	{ cvt.f32.bf16 %f273, %rs75;}

	// end inline asm
	fma.rn.f32 	%f523, %f133, %f273, %f523;
$L__BB6_239:
	setp.ge.s32 	%p41, %r104, %r142;
	@%p41 bra 	$L__BB6_241;
	add.s64 	%rd119, %rd23, 192;
	// begin inline asm
	ld.global.nc.b16 %rs77, [%rd119];
	// end inline asm
	// begin inline asm
	{ cvt.f32.bf16 %f274, %rs77;}

	// end inline asm
	fma.rn.f32 	%f524, %f133, %f274, %f524;
$L__BB6_241:
	setp.eq.s32 	%p42, %r24, 2;
	@%p42 bra 	$L__BB6_260;
	setp.ge.s32 	%p43, %r95, %r142;
	ld.shared.f32 	%f142, [%r100+8];
	add.s32 	%r178, %r105, %r142;
	cvt.s64.s32 	%rd120, %r178;
	add.s64 	%rd121, %rd120, %rd6;
	add.s64 	%rd122, %rd121, %rd21;
	shl.b64 	%rd123, %rd122, 1;
	add.s64 	%rd24, %rd37, %rd123;
	@%p43 bra 	$L__BB6_244;
	// begin inline asm
	ld.global.nc.b16 %rs79, [%rd24];
	// end inline asm
	// begin inline asm
	{ cvt.f32.bf16 %f275, %rs79;}

	// end inline asm
	fma.rn.f32 	%f521, %f142, %f275, %f521;
$L__BB6_244:
	setp.ge.s32 	%p44, %r102, %r142;
	@%p44 bra 	$L__BB6_246;
	add.s64 	%rd125, %rd24, 64;
	// begin inline asm
	ld.global.nc.b16 %rs81, [%rd125];
	// end inline asm
	// begin inline asm
	{ cvt.f32.bf16 %f276, %rs81;}

	// end inline asm
	fma.rn.f32 	%f522, %f142, %f276, %f522;
$L__BB6_246:
	setp.ge.s32 	%p45, %r103, %r142;
	@%p45 bra 	$L__BB6_248;
	add.s64 	%rd126, %rd24, 128;
	// begin inline asm
	ld.global.nc.b16 %rs83, [%rd126];
	// end inline asm
	// begin inline asm
	{ cvt.f32.bf16 %f277, %rs83;}

	// end inline asm
	fma.rn.f32 	%f523, %f142, %f277, %f523;
$L__BB6_248:
	setp.ge.s32 	%p46, %r104, %r142;
	@%p46 bra 	$L__BB6_260;
	add.s64 	%rd127, %rd24, 192;
	// begin inline asm
	ld.global.nc.b16 %rs85, [%rd127];
	// end inline asm
	// begin inline asm
	{ cvt.f32.bf16 %f278, %rs85;}

	// end inline asm
	fma.rn.f32 	%f524, %f142, %f278, %f524;
	bra.uni 	$L__BB6_260;
$L__BB6_250:
	setp.lt.u32 	%p14, %r141, 4;
	add.s32 	%r95, %r291, %r4;
	mov.b32 	%r298, 0;
	mov.f32 	%f524, 0f00000000;
	mov.f32 	%f523, %f524;
	mov.f32 	%f522, %f524;
	mov.f32 	%f521, %f524;
	@%p14 bra 	$L__BB6_223;
	cvt.u64.u32 	%rd20, %r95;
	add.s32 	%r96, %r46, %r291;
	add.s32 	%r97, %r96, 32;
	add.s32 	%r98, %r96, 64;
	add.s32 	%r292, %r165, 8;
	mov.f32 	%f524, 0f00000000;
	mov.b32 	%r293, 0;
	mov.u32 	%r294, %r52;
	mov.u32 	%r295, %r51;
	mov.u32 	%r296, %r142;
	mov.u32 	%r297, %r49;
	bra.uni 	$L__BB6_190;
$L__BB6_252:
	add.s32 	%r106, %r46, %r291;
	setp.ge.s32 	%p50, %r106, %r142;
	@%p50 bra 	$L__BB6_254;
	mul.f32 	%f301, %f522, 0f3F000000;
	mul.f32 	%f302, %f522, 0f3D372713;
	mul.f32 	%f303, %f522, %f302;
	fma.rn.f32 	%f304, %f522, %f303, %f522;
	mul.f32 	%f305, %f304, 0f3F4C422A;
	abs.f32 	%f306, %f305;
	mul.f32 	%f307, %f306, 0f4038AA3B;
	ex2.approx.ftz.f32 	%f308, %f307;
	add.f32 	%f309, %f308, 0f3F800000;
	rcp.approx.ftz.f32 	%f310, %f309;
	fma.rn.f32 	%f311, %f310, 0fC0000000, 0f3F800000;
	setp.ge.f32 	%p51, %f306, 0f41102CB4;
	selp.f32 	%f312, 0f3F800000, %f311, %p51;
	copysign.f32 	%f313, %f305, %f312;
	mul.f32 	%f314, %f305, %f305;
	fma.rn.f32 	%f315, %f314, 0f3C80F082, 0fBD563CAE;
	fma.rn.f32 	%f316, %f315, %f314, 0f3E085941;
	fma.rn.f32 	%f317, %f316, %f314, 0fBEAAA9ED;
	fma.rn.f32 	%f318, %f317, %f314, 0f00000000;
	fma.rn.f32 	%f319, %f318, %f305, %f305;
	setp.ge.f32 	%p52, %f306, 0f3F19999A;
	selp.f32 	%f320, %f313, %f319, %p52;
	add.f32 	%f321, %f320, 0f3F800000;
	mul.f32 	%f322, %f301, %f321;
	st.shared.f32 	[%r94+132], %f322;
$L__BB6_254:
	add.s32 	%r181, %r106, 32;
	setp.ge.s32 	%p53, %r181, %r142;
	@%p53 bra 	$L__BB6_256;
	mul.f32 	%f323, %f523, 0f3F000000;
	mul.f32 	%f324, %f523, 0f3D372713;
	mul.f32 	%f325, %f523, %f324;
	fma.rn.f32 	%f326, %f523, %f325, %f523;
	mul.f32 	%f327, %f326, 0f3F4C422A;
	abs.f32 	%f328, %f327;
	mul.f32 	%f329, %f328, 0f4038AA3B;
	ex2.approx.ftz.f32 	%f330, %f329;
	add.f32 	%f331, %f330, 0f3F800000;
	rcp.approx.ftz.f32 	%f332, %f331;
	fma.rn.f32 	%f333, %f332, 0fC0000000, 0f3F800000;
	setp.ge.f32 	%p54, %f328, 0f41102CB4;
	selp.f32 	%f334, 0f3F800000, %f333, %p54;
	copysign.f32 	%f335, %f327, %f334;
	mul.f32 	%f336, %f327, %f327;
	fma.rn.f32 	%f337, %f336, 0f3C80F082, 0fBD563CAE;
	fma.rn.f32 	%f338, %f337, %f336, 0f3E085941;
	fma.rn.f32 	%f339, %f338, %f336, 0fBEAAA9ED;
	fma.rn.f32 	%f340, %f339, %f336, 0f00000000;
	fma.rn.f32 	%f341, %f340, %f327, %f327;
	setp.ge.f32 	%p55, %f328, 0f3F19999A;
	selp.f32 	%f342, %f335, %f341, %p55;
	add.f32 	%f343, %f342, 0f3F800000;
	mul.f32 	%f344, %f323, %f343;
	st.shared.f32 	[%r94+260], %f344;
$L__BB6_256:
	add.s32 	%r182, %r106, 64;
	setp.ge.s32 	%p56, %r182, %r142;
	@%p56 bra 	$L__BB6_258;
	mul.f32 	%f345, %f524, 0f3F000000;
	mul.f32 	%f346, %f524, 0f3D372713;
	mul.f32 	%f347, %f524, %f346;
	fma.rn.f32 	%f348, %f524, %f347, %f524;
	mul.f32 	%f349, %f348, 0f3F4C422A;
	abs.f32 	%f350, %f349;
	mul.f32 	%f351, %f350, 0f4038AA3B;
	ex2.approx.ftz.f32 	%f352, %f351;
	add.f32 	%f353, %f352, 0f3F800000;
	rcp.approx.ftz.f32 	%f354, %f353;
	fma.rn.f32 	%f355, %f354, 0fC0000000, 0f3F800000;
	setp.ge.f32 	%p57, %f350, 0f41102CB4;
	selp.f32 	%f356, 0f3F800000, %f355, %p57;
	copysign.f32 	%f357, %f349, %f356;
	mul.f32 	%f358, %f349, %f349;
	fma.rn.f32 	%f359, %f358, 0f3C80F082, 0fBD563CAE;
	fma.rn.f32 	%f360, %f359, %f358, 0f3E085941;
	fma.rn.f32 	%f361, %f360, %f358, 0fBEAAA9ED;
	fma.rn.f32 	%f362, %f361, %f358, 0f00000000;
	fma.rn.f32 	%f363, %f362, %f349, %f349;
	setp.ge.f32 	%p58, %f350, 0f3F19999A;
	selp.f32 	%f364, %f357, %f363, %p58;
	add.f32 	%f365, %f364, 0f3F800000;
	mul.f32 	%f366, %f345, %f365;
	st.shared.f32 	[%r94+388], %f366;
$L__BB6_258:
	add.s32 	%r291, %r291, 1024;
	setp.lt.s32 	%p59, %r291, %r142;
	@%p59 bra 	$L__BB6_259;
	bra.uni 	$L__BB6_323;
$L__BB6_259:
	setp.gt.s32 	%p13, %r141, 0;
	mov.f32 	%f524, 0f00000000;
	mov.f32 	%f523, %f524;
	mov.f32 	%f522, %f524;
	mov.f32 	%f521, %f524;
	@%p13 bra 	$L__BB6_250;
$L__BB6_260:
	add.s32 	%r179, %r291, %r4;
	setp.lt.s32 	%p47, %r179, %r142;
	shl.b32 	%r180, %r291, 2;
	add.s32 	%r94, %r45, %r180;
	@%p47 bra 	$L__BB6_261;
	bra.uni 	$L__BB6_252;
$L__BB6_261:
	mul.f32 	%f279, %f521, 0f3F000000;
	mul.f32 	%f280, %f521, 0f3D372713;
	mul.f32 	%f281, %f521, %f280;
	fma.rn.f32 	%f282, %f521, %f281, %f521;
	mul.f32 	%f283, %f282, 0f3F4C422A;
	abs.f32 	%f284, %f283;
	mul.f32 	%f285, %f284, 0f4038AA3B;
	ex2.approx.ftz.f32 	%f286, %f285;
	add.f32 	%f287, %f286, 0f3F800000;
	rcp.approx.ftz.f32 	%f288, %f287;
	fma.rn.f32 	%f289, %f288, 0fC0000000, 0f3F800000;
	setp.ge.f32 	%p48, %f284, 0f41102CB4;
	selp.f32 	%f290, 0f3F800000, %f289, %p48;
	copysign.f32 	%f291, %f283, %f290;
	mul.f32 	%f292, %f283, %f283;
	fma.rn.f32 	%f293, %f292, 0f3C80F082, 0fBD563CAE;
	fma.rn.f32 	%f294, %f293, %f292, 0f3E085941;
	fma.rn.f32 	%f295, %f294, %f292, 0fBEAAA9ED;
	fma.rn.f32 	%f296, %f295, %f292, 0f00000000;
	fma.rn.f32 	%f297, %f296, %f283, %f283;
	setp.ge.f32 	%p49, %f284, 0f3F19999A;
	selp.f32 	%f298, %f291, %f297, %p49;
	add.f32 	%f299, %f298, 0f3F800000;
	mul.f32 	%f300, %f279, %f299;
	st.shared.f32 	[%r94+4], %f300;
	bra.uni 	$L__BB6_252;
$L__BB6_262:
	setp.eq.s32 	%p115, %r33, 3072;
	mov.u32 	%r302, %r21;
	@%p115 bra 	$L__BB6_289;
	setp.ge.s32 	%p116, %r27, %r142;
	@%p116 bra 	$L__BB6_265;
	mov.b32 	%r213, 0;
	st.shared.u32 	[%r28+4], %r213;
$L__BB6_265:
	setp.ge.s32 	%p117, %r29, %r142;
	@%p117 bra 	$L__BB6_267;
	mov.b32 	%r214, 0;
	st.shared.u32 	[%r28+132], %r214;
$L__BB6_267:
	setp.ge.s32 	%p118, %r30, %r142;
	@%p118 bra 	$L__BB6_269;
	mov.b32 	%r215, 0;
	st.shared.u32 	[%r28+260], %r215;
$L__BB6_269:
	setp.ge.s32 	%p119, %r31, %r142;
	@%p119 bra 	$L__BB6_271;
	mov.b32 	%r216, 0;
	st.shared.u32 	[%r28+388], %r216;
$L__BB6_271:
	setp.eq.s32 	%p120, %r33, 0;
	mov.u32 	%r302, %r32;
	@%p120 bra 	$L__BB6_289;
	setp.ge.s32 	%p121, %r34, %r142;
	@%p121 bra 	$L__BB6_274;
	mov.b32 	%r217, 0;
	st.shared.u32 	[%r28+4100], %r217;
$L__BB6_274:
	setp.ge.s32 	%p122, %r35, %r142;
	@%p122 bra 	$L__BB6_276;
	mov.b32 	%r218, 0;
	st.shared.u32 	[%r28+4228], %r218;
$L__BB6_276:
	setp.ge.s32 	%p123, %r36, %r142;
	@%p123 bra 	$L__BB6_278;
	mov.b32 	%r219, 0;
	st.shared.u32 	[%r28+4356], %r219;
$L__BB6_278:
	setp.ge.s32 	%p124, %r37, %r142;
	@%p124 bra 	$L__BB6_280;
	mov.b32 	%r220, 0;
	st.shared.u32 	[%r28+4484], %r220;
$L__BB6_280:
	setp.eq.s32 	%p125, %r33, 1024;
	mov.u32 	%r302, %r38;
	@%p125 bra 	$L__BB6_289;
	setp.ge.s32 	%p126, %r39, %r142;
	@%p126 bra 	$L__BB6_283;
	mov.b32 	%r221, 0;
	st.shared.u32 	[%r28+8196], %r221;
$L__BB6_283:
	setp.ge.s32 	%p127, %r40, %r142;
	@%p127 bra 	$L__BB6_285;
	mov.b32 	%r222, 0;
	st.shared.u32 	[%r28+8324], %r222;
$L__BB6_285:
	setp.ge.s32 	%p128, %r41, %r142;
	@%p128 bra 	$L__BB6_287;
	mov.b32 	%r223, 0;
	st.shared.u32 	[%r28+8452], %r223;
$L__BB6_287:
	setp.ge.s32 	%p129, %r42, %r142;
	mov.u32 	%r302, %r43;
	@%p129 bra 	$L__BB6_289;
	mov.b32 	%r224, 0;
	st.shared.u32 	[%r28+8580], %r224;
	mov.u32 	%r302, %r43;
$L__BB6_289:
	setp.lt.u32 	%p130, %r22, 3072;
	@%p130 bra 	$L__BB6_323;
$L__BB6_290:
	add.s32 	%r131, %r302, %r4;
	setp.ge.s32 	%p131, %r131, %r142;
	shl.b32 	%r225, %r302, 2;
	add.s32 	%r132, %r45, %r225;
	@%p131 bra 	$L__BB6_292;
	mov.b32 	%r226, 0;
	st.shared.u32 	[%r132+4], %r226;
$L__BB6_292:
	add.s32 	%r133, %r46, %r302;
	setp.ge.s32 	%p132, %r133, %r142;
	@%p132 bra 	$L__BB6_294;
	mov.b32 	%r227, 0;
	st.shared.u32 	[%r132+132], %r227;
$L__BB6_294:
	add.s32 	%r228, %r133, 32;
	setp.ge.s32 	%p133, %r228, %r142;
	@%p133 bra 	$L__BB6_296;
	mov.b32 	%r229, 0;
	st.shared.u32 	[%r132+260], %r229;
$L__BB6_296:
	add.s32 	%r230, %r133, 64;
	setp.ge.s32 	%p134, %r230, %r142;
	@%p134 bra 	$L__BB6_298;
	mov.b32 	%r231, 0;
	st.shared.u32 	[%r132+388], %r231;
$L__BB6_298:
	add.s32 	%r232, %r131, 1024;
	setp.ge.s32 	%p135, %r232, %r142;
	@%p135 bra 	$L__BB6_300;
	mov.b32 	%r233, 0;
	st.shared.u32 	[%r132+4100], %r233;
$L__BB6_300:
	add.s32 	%r234, %r133, 1024;
	setp.ge.s32 	%p136, %r234, %r142;
	@%p136 bra 	$L__BB6_302;
	mov.b32 	%r235, 0;
	st.shared.u32 	[%r132+4228], %r235;
$L__BB6_302:
	add.s32 	%r236, %r133, 1056;
	setp.ge.s32 	%p137, %r236, %r142;
	@%p137 bra 	$L__BB6_304;
	mov.b32 	%r237, 0;
	st.shared.u32 	[%r132+4356], %r237;
$L__BB6_304:
	add.s32 	%r238, %r133, 1088;
	setp.ge.s32 	%p138, %r238, %r142;
	@%p138 bra 	$L__BB6_306;
	mov.b32 	%r239, 0;
	st.shared.u32 	[%r132+4484], %r239;
$L__BB6_306:
	add.s32 	%r240, %r131, 2048;
	setp.ge.s32 	%p139, %r240, %r142;
	@%p139 bra 	$L__BB6_308;
	mov.b32 	%r241, 0;
	st.shared.u32 	[%r132+8196], %r241;
$L__BB6_308:
	add.s32 	%r242, %r133, 2048;
	setp.ge.s32 	%p140, %r242, %r142;
	@%p140 bra 	$L__BB6_310;
	mov.b32 	%r243, 0;
	st.shared.u32 	[%r132+8324], %r243;
$L__BB6_310:
	add.s32 	%r244, %r133, 2080;
	setp.ge.s32 	%p141, %r244, %r142;
	@%p141 bra 	$L__BB6_312;
	mov.b32 	%r245, 0;
	st.shared.u32 	[%r132+8452], %r245;
$L__BB6_312:
	add.s32 	%r246, %r133, 2112;
	setp.ge.s32 	%p142, %r246, %r142;
	@%p142 bra 	$L__BB6_314;
	mov.b32 	%r247, 0;
	st.shared.u32 	[%r132+8580], %r247;
$L__BB6_314:
	add.s32 	%r248, %r131, 3072;
	setp.ge.s32 	%p143, %r248, %r142;
	@%p143 bra 	$L__BB6_316;
	mov.b32 	%r249, 0;
	st.shared.u32 	[%r132+12292], %r249;
$L__BB6_316:
	add.s32 	%r250, %r133, 3072;
	setp.ge.s32 	%p144, %r250, %r142;
	@%p144 bra 	$L__BB6_318;
	mov.b32 	%r251, 0;
	st.shared.u32 	[%r132+12420], %r251;
$L__BB6_318:
	add.s32 	%r252, %r133, 3104;
	setp.ge.s32 	%p145, %r252, %r142;
	@%p145 bra 	$L__BB6_320;
	mov.b32 	%r253, 0;
	st.shared.u32 	[%r132+12548], %r253;
$L__BB6_320:
	add.s32 	%r254, %r133, 3136;
	setp.ge.s32 	%p146, %r254, %r142;
	@%p146 bra 	$L__BB6_322;
	mov.b32 	%r255, 0;
	st.shared.u32 	[%r132+12676], %r255;
$L__BB6_322:
	add.s32 	%r302, %r302, 4096;
	setp.lt.s32 	%p147, %r302, %r142;
	@%p147 bra 	$L__BB6_290;
$L__BB6_323:
	setp.ge.s32 	%p186, %r3, %r141;
	bar.sync 	0;
	@%p186 bra 	$L__BB6_335;
	mov.u32 	%r304, %r3;
$L__BB6_325:
	setp.ge.s32 	%p187, %r4, %r142;
	mov.f32 	%f598, 0f00000000;
	@%p187 bra 	$L__BB6_332;
	setp.eq.s32 	%p188, %r44, 96;
	mul.lo.s32 	%r267, %r304, %r142;
	cvt.s64.s32 	%rd240, %r267;
	add.s64 	%rd34, %rd240, %rd6;
	mov.f32 	%f598, 0f00000000;
	mov.u32 	%r305, %r4;
	@%p188 bra 	$L__BB6_330;
	setp.eq.s32 	%p189, %r44, 0;
	ld.shared.f32 	%f451, [%r45+4];
	add.s64 	%rd242, %rd34, %rd2;
	shl.b64 	%rd243, %rd242, 1;
	add.s64 	%rd241, %rd38, %rd243;
	// begin inline asm
	ld.global.nc.b16 %rs199, [%rd241];
	// end inline asm
	// begin inline asm
	{ cvt.f32.bf16 %f450, %rs199;}

	// end inline asm
	fma.rn.f32 	%f598, %f451, %f450, 0f00000000;
	mov.u32 	%r305, %r46;
	@%p189 bra 	$L__BB6_330;
	setp.eq.s32 	%p190, %r44, 32;
	ld.shared.f32 	%f453, [%r45+132];
	add.s64 	%rd244, %rd241, 64;
	// begin inline asm
	ld.global.nc.b16 %rs201, [%rd244];
	// end inline asm
	// begin inline asm
	{ cvt.f32.bf16 %f452, %rs201;}

	// end inline asm
	fma.rn.f32 	%f598, %f453, %f452, %f598;
	mov.u32 	%r305, %r47;
	@%p190 bra 	$L__BB6_330;
	ld.shared.f32 	%f455, [%r45+260];
	add.s64 	%rd245, %rd241, 128;
	// begin inline asm
	ld.global.nc.b16 %rs203, [%rd245];
	// end inline asm
	// begin inline asm
	{ cvt.f32.bf16 %f454, %rs203;}

	// end inline asm
	fma.rn.f32 	%f598, %f455, %f454, %f598;
	mov.u32 	%r305, %r48;
$L__BB6_330:
	setp.lt.u32 	%p191, %r23, 96;
	@%p191 bra 	$L__BB6_332;
$L__BB6_331:
	.pragma "nounroll";
	shl.b32 	%r268, %r305, 2;
	add.s32 	%r269, %r18, %r268;
	ld.shared.f32 	%f460, [%r269+4];
	cvt.u64.u32 	%rd250, %r305;
	add.s64 	%rd251, %rd34, %rd250;
	shl.b64 	%rd252, %rd251, 1;
	add.s64 	%rd246, %rd38, %rd252;
	// begin inline asm
	ld.global.nc.b16 %rs205, [%rd246];
	// end inline asm
	// begin inline asm
	{ cvt.f32.bf16 %f456, %rs205;}

	// end inline asm
	fma.rn.f32 	%f461, %f460, %f456, %f598;
	ld.shared.f32 	%f462, [%r269+132];
	add.s64 	%rd247, %rd246, 64;
	// begin inline asm
	ld.global.nc.b16 %rs207, [%rd247];
	// end inline asm
	// begin inline asm
	{ cvt.f32.bf16 %f457, %rs207;}

	// end inline asm
	fma.rn.f32 	%f463, %f462, %f457, %f461;
	ld.shared.f32 	%f464, [%r269+260];
	add.s64 	%rd248, %rd246, 128;
	// begin inline asm
	ld.global.nc.b16 %rs209, [%rd248];
	// end inline asm
	// begin inline asm
	{ cvt.f32.bf16 %f458, %rs209;}

	// end inline asm
	fma.rn.f32 	%f465, %f464, %f458, %f463;
	ld.shared.f32 	%f466, [%r269+388];
	add.s64 	%rd249, %rd246, 192;
	// begin inline asm
	ld.global.nc.b16 %rs211, [%rd249];
	// end inline asm
	// begin inline asm
	{ cvt.f32.bf16 %f459, %rs211;}

	// end inline asm
	fma.rn.f32 	%f598, %f466, %f459, %f465;
	add.s32 	%r305, %r305, 128;
	setp.lt.s32 	%p192, %r305, %r142;
	@%p192 bra 	$L__BB6_331;
$L__BB6_332:
	setp.ne.s32 	%p193, %r4, 0;
	mov.b32 	%r270, %f598;
	shfl.sync.bfly.b32	%r271|%p194, %r270, 16, 31, -1;
	mov.b32 	%f467, %r271;
	add.f32 	%f468, %f598, %f467;
	mov.b32 	%r272, %f468;
	shfl.sync.bfly.b32	%r273|%p195, %r272, 8, 31, -1;
	mov.b32 	%f469, %r273;
	add.f32 	%f470, %f468, %f469;
	mov.b32 	%r274, %f470;
	shfl.sync.bfly.b32	%r275|%p196, %r274, 4, 31, -1;
	mov.b32 	%f471, %r275;
	add.f32 	%f472, %f470, %f471;
	mov.b32 	%r276, %f472;
	shfl.sync.bfly.b32	%r277|%p197, %r276, 2, 31, -1;
	mov.b32 	%f473, %r277;
	add.f32 	%f474, %f472, %f473;
	mov.b32 	%r278, %f474;
	shfl.sync.bfly.b32	%r279|%p198, %r278, 1, 31, -1;
	mov.b32 	%f475, %r279;
	add.f32 	%f232, %f474, %f475;
	@%p193 bra 	$L__BB6_334;
	cvt.u64.u32 	%rd253, %r304;
	add.s64 	%rd254, %rd253, %rd1;
	shl.b64 	%rd255, %rd254, 1;
	add.s64 	%rd256, %rd5, %rd255;
	ld.global.u16 	%rs213, [%rd256];
	// begin inline asm
	{ cvt.f32.bf16 %f476, %rs213;}

	// end inline asm
	fma.rn.f32 	%f477, %f1, %f232, %f476;
	// begin inline asm
	{  cvt.rn.bf16.f32 %rs214, %f477;}

	// end inline asm
	st.global.u16 	[%rd256], %rs214;
$L__BB6_334:
	add.s32 	%r304, %r304, 8;
	setp.lt.s32 	%p199, %r304, %r141;
	@%p199 bra 	$L__BB6_325;
$L__BB6_335:
	bar.sync 	0;
	add.s32 	%r285, %r285, 1;
	setp.ne.s32 	%p200, %r285, %r143;
	@%p200 bra 	$L__BB6_14;
$L__BB6_336:
	ret;

}
	// .globl	_Z10moe_kernelIfLb1EEvPKT_S2_S2_S2_PKfPKjPS0_iiii
.visible .entry _Z10moe_kernelIfLb1EEvPKT_S2_S2_S2_PKfPKjPS0_iiii(
	.param .u64 .ptr .align 1 _Z10moe_kernelIfLb1EEvPKT_S2_S2_S2_PKfPKjPS0_iiii_param_0,
	.param .u64 .ptr .align 1 _Z10moe_kernelIfLb1EEvPKT_S2_S2_S2_PKfPKjPS0_iiii_param_1,
	.param .u64 .ptr .align 1 _Z10moe_kernelIfLb1EEvPKT_S2_S2_S2_PKfPKjPS0_iiii_param_2,
	.param .u64 .ptr .align 1 _Z10moe_kernelIfLb1EEvPKT_S2_S2_S2_PKfPKjPS0_iiii_param_3,
	.param .u64 .ptr .align 1 _Z10moe_kernelIfLb1EEvPKT_S2_S2_S2_PKfPKjPS0_iiii_param_4,
	.param .u64 .ptr .align 1 _Z10moe_kernelIfLb1EEvPKT_S2_S2_S2_PKfPKjPS0_iiii_param_5,
	.param .u64 .ptr .align 1 _Z10moe_kernelIfLb1EEvPKT_S2_S2_S2_PKfPKjPS0_iiii_param_6,
	.param .u32 _Z10moe_kernelIfLb1EEvPKT_S2_S2_S2_PKfPKjPS0_iiii_param_7,
	.param .u32 _Z10moe_kernelIfLb1EEvPKT_S2_S2_S2_PKfPKjPS0_iiii_param_8,
	.param .u32 _Z10moe_kernelIfLb1EEvPKT_S2_S2_S2_PKfPKjPS0_iiii_param_9,
	.param .u32 _Z10moe_kernelIfLb1EEvPKT_S2_S2_S2_PKfPKjPS0_iiii_param_10
)
.maxntid 256
.minnctapersm 2
{
	.reg .pred 	%p<109>;
	.reg .b32 	%r<156>;
	.reg .b32 	%f<567>;
	.reg .b64 	%rd<293>;

	ld.param.u64 	%rd24, [_Z10moe_kernelIfLb1EEvPKT_S2_S2_S2_PKfPKjPS0_iiii_param_0];
	ld.param.u64 	%rd25, [_Z10moe_kernelIfLb1EEvPKT_S2_S2_S2_PKfPKjPS0_iiii_param_1];
	ld.param.u64 	%rd26, [_Z10moe_kernelIfLb1EEvPKT_S2_S2_S2_PKfPKjPS0_iiii_param_2];
	ld.param.u64 	%rd27, [_Z10moe_kernelIfLb1EEvPKT_S2_S2_S2_PKfPKjPS0_iiii_param_3];
	ld.param.u64 	%rd28, [_Z10moe_kernelIfLb1EEvPKT_S2_S2_S2_PKfPKjPS0_iiii_param_4];
	ld.param.u64 	%rd29, [_Z10moe_kernelIfLb1EEvPKT_S2_S2_S2_PKfPKjPS0_iiii_param_5];
	ld.param.u64 	%rd30, [_Z10moe_kernelIfLb1EEvPKT_S2_S2_S2_PKfPKjPS0_iiii_param_6];
	ld.param.u32 	%r82, [_Z10moe_kernelIfLb1EEvPKT_S2_S2_S2_PKfPKjPS0_iiii_param_7];
	ld.param.u32 	%r83, [_Z10moe_kernelIfLb1EEvPKT_S2_S2_S2_PKfPKjPS0_iiii_param_8];
	ld.param.u32 	%r84, [_Z10moe_kernelIfLb1EEvPKT_S2_S2_S2_PKfPKjPS0_iiii_param_9];
	ld.param.u32 	%r85, [_Z10moe_kernelIfLb1EEvPKT_S2_S2_S2_PKfPKjPS0_iiii_param_10];
	mov.u32 	%r1, %ctaid.x;
	mov.u32 	%r2, %tid.x;
	and.b32  	%r3, %r2, 31;
	mul.lo.s32 	%r86, %r82, %r1;
	cvt.s64.s32 	%rd1, %r86;
	setp.ge.s32 	%p1, %r2, %r82;
	@%p1 bra 	$L__BB7_12;
	not.b32 	%r87, %r2;
	add.s32 	%r4, %r82, %r87;
	shr.u32 	%r88, %r4, 8;
	add.s32 	%r5, %r88, 1;
	and.b32  	%r6, %r5, 7;
	setp.lt.u32 	%p2, %r4, 1792;
	mov.u32 	%r141, %r2;
	@%p2 bra 	$L__BB7_4;
	and.b32  	%r7, %r5, 33554424;
	mov.b32 	%r140, 0;
	mov.u32 	%r141, %r2;
$L__BB7_3:
	.pragma "nounroll";
	cvt.u64.u32 	%rd39, %r141;
	add.s64 	%rd40, %rd39, %rd1;
	shl.b64 	%rd41, %rd40, 2;
	add.s64 	%rd31, %rd24, %rd41;
	// begin inline asm
	ld.global.nc.f32 %f217, [%rd31];
	// end inline asm
	shl.b32 	%r90, %r141, 2;
	mov.u32 	%r91, smem;
	add.s32 	%r92, %r91, %r90;
	st.shared.f32 	[%r92], %f217;
	add.s64 	%rd32, %rd31, 1024;
	// begin inline asm
	ld.global.nc.f32 %f218, [%rd32];
	// end inline asm
	st.shared.f32 	[%r92+1024], %f218;
	add.s64 	%rd33, %rd31, 2048;
	// begin inline asm
	ld.global.nc.f32 %f219, [%rd33];
	// end inline asm
	st.shared.f32 	[%r92+2048], %f219;
	add.s64 	%rd34, %rd31, 3072;
	// begin inline asm
	ld.global.nc.f32 %f220, [%rd34];
	// end inline asm
	st.shared.f32 	[%r92+3072], %f220;
	add.s64 	%rd35, %rd31, 4096;
	// begin inline asm
	ld.global.nc.f32 %f221, [%rd35];
	// end inline asm
	st.shared.f32 	[%r92+4096], %f221;
	add.s64 	%rd36, %rd31, 5120;
	// begin inline asm
	ld.global.nc.f32 %f222, [%rd36];
	// end inline asm
	st.shared.f32 	[%r92+5120], %f222;
	add.s64 	%rd37, %rd31, 6144;
	// begin inline asm
	ld.global.nc.f32 %f223, [%rd37];
	// end inline asm
	st.shared.f32 	[%r92+6144], %f223;
	add.s64 	%rd38, %rd31, 7168;
	// begin inline asm
	ld.global.nc.f32 %f224, [%rd38];
	// end inline asm
	st.shared.f32 	[%r92+7168], %f224;
	add.s32 	%r141, %r141, 2048;
	add.s32 	%r140, %r140, 8;
	setp.ne.s32 	%p3, %r140, %r7;
	@%p3 bra 	$L__BB7_3;
$L__BB7_4:
	setp.eq.s32 	%p4, %r6, 0;
	@%p4 bra 	$L__BB7_12;
	setp.lt.u32 	%p5, %r6, 4;
	@%p5 bra 	$L__BB7_7;
	cvt.u64.u32 	%rd46, %r141;
	add.s64 	%rd47, %rd46, %rd1;
	shl.b64 	%rd48, %rd47, 2;
	add.s64 	%rd42, %rd24, %rd48;
	// begin inline asm
	ld.global.nc.f32 %f225, [%rd42];
	// end inline asm
	shl.b32 	%r93, %r141, 2;
	mov.u32 	%r94, smem;
	add.s32 	%r95, %r94, %r93;
	st.shared.f32 	[%r95], %f225;
	add.s64 	%rd43, %rd42, 1024;
	// begin inline asm
	ld.global.nc.f32 %f226, [%rd43];
	// end inline asm
	st.shared.f32 	[%r95+1024], %f226;
	add.s64 	%rd44, %rd42, 2048;
	// begin inline asm
	ld.global.nc.f32 %f227, [%rd44];
	// end inline asm
	st.shared.f32 	[%r95+2048], %f227;
	add.s64 	%rd45, %rd42, 3072;
	// begin inline asm
	ld.global.nc.f32 %f228, [%rd45];
	// end inline asm
	st.shared.f32 	[%r95+3072], %f228;
	add.s32 	%r141, %r141, 1024;
$L__BB7_7:
	and.b32  	%r96, %r5, 3;
	setp.eq.s32 	%p6, %r96, 0;
	@%p6 bra 	$L__BB7_12;
	setp.eq.s32 	%p7, %r96, 1;
	@%p7 bra 	$L__BB7_10;
	cvt.u64.u32 	%rd51, %r141;
	add.s64 	%rd52, %rd51, %rd1;
	shl.b64 	%rd53, %rd52, 2;
	add.s64 	%rd49, %rd24, %rd53;
	// begin inline asm
	ld.global.nc.f32 %f229, [%rd49];
	// end inline asm
	shl.b32 	%r97, %r141, 2;
	mov.u32 	%r98, smem;
	add.s32 	%r99, %r98, %r97;
	st.shared.f32 	[%r99], %f229;
	add.s64 	%rd50, %rd49, 1024;
	// begin inline asm
	ld.global.nc.f32 %f230, [%rd50];
	// end inline asm
	st.shared.f32 	[%r99+1024], %f230;
	add.s32 	%r141, %r141, 512;
$L__BB7_10:
	and.b32  	%r100, %r4, 256;
	setp.ne.s32 	%p8, %r100, 0;
	@%p8 bra 	$L__BB7_12;
	cvt.u64.u32 	%rd55, %r141;
	add.s64 	%rd56, %rd55, %rd1;
	shl.b64 	%rd57, %rd56, 2;
	add.s64 	%rd54, %rd24, %rd57;
	// begin inline asm
	ld.global.nc.f32 %f231, [%rd54];
	// end inline asm
	shl.b32 	%r101, %r141, 2;
	mov.u32 	%r102, smem;
	add.s32 	%r103, %r102, %r101;
	st.shared.f32 	[%r103], %f231;
$L__BB7_12:
	bar.sync 	0;
	setp.lt.s32 	%p9, %r84, 1;
	@%p9 bra 	$L__BB7_181;
	shl.b32 	%r105, %r82, 2;
	mov.u32 	%r106, smem;
	add.s32 	%r17, %r106, %r105;
	mul.lo.s32 	%r18, %r84, %r1;
	mul.lo.s32 	%r19, %r83, %r82;
	shl.b32 	%r107, %r2, 2;
	and.b32  	%r20, %r107, 896;
	add.s32 	%r21, %r82, -1;
	add.s32 	%r22, %r83, -1;
	and.b32  	%r23, %r82, 3;
	and.b32  	%r24, %r82, 2147483644;
	and.b32  	%r25, %r83, 3;
	and.b32  	%r26, %r83, 2147483644;
	neg.s32 	%r27, %r24;
	shl.b32 	%r28, %r83, 2;
	shl.b32 	%r29, %r83, 1;
	mul.lo.s32 	%r30, %r83, 3;
	cvta.to.global.u64 	%rd2, %rd29;
	cvta.to.global.u64 	%rd3, %rd28;
	cvta.to.global.u64 	%rd4, %rd30;
	mov.b32 	%r144, 0;
$L__BB7_14:
	setp.ge.s32 	%p10, %r20, %r83;
	add.s32 	%r108, %r144, %r18;
	mul.wide.u32 	%rd58, %r108, 4;
	add.s64 	%rd59, %rd2, %rd58;
	ld.global.nc.u32 	%r109, [%rd59];
	add.s64 	%rd60, %rd3, %rd58;
	ld.global.nc.f32 	%f1, [%rd60];
	mul.lo.s32 	%r110, %r19, %r109;
	cvt.s64.s32 	%rd5, %r110;
	@%p10 bra 	$L__BB7_106;
	mov.u32 	%r145, %r20;
$L__BB7_16:
	setp.lt.s32 	%p11, %r82, 1;
	mov.f32 	%f502, 0f00000000;
	mov.f32 	%f500, %f502;
	mov.f32 	%f498, %f502;
	mov.f32 	%f496, %f502;
	mov.f32 	%f503, %f502;
	mov.f32 	%f501, %f502;
	mov.f32 	%f499, %f502;
	mov.f32 	%f497, %f502;
	@%p11 bra 	$L__BB7_79;
	setp.lt.u32 	%p12, %r21, 3;
	add.s32 	%r33, %r145, %r3;
	mov.b32 	%r146, 0;
	mov.f32 	%f502, 0f00000000;
	@%p12 bra 	$L__BB7_52;
	cvt.u64.u32 	%rd6, %r33;
	add.s32 	%r34, %r33, 32;
	add.s32 	%r35, %r33, 64;
	add.s32 	%r147, %r106, 8;
	add.s32 	%r36, %r33, 96;
	mov.f32 	%f502, 0f00000000;
	mov.b32 	%r148, 0;
	mov.u32 	%r149, %r30;
	mov.u32 	%r150, %r29;
	mov.u32 	%r151, %r83;
	mov.u32 	%r152, %r27;
	mov.f32 	%f500, %f502;
	mov.f32 	%f498, %f502;
	mov.f32 	%f496, %f502;
	mov.f32 	%f503, %f502;
	mov.f32 	%f501, %f502;
	mov.f32 	%f499, %f502;
	mov.f32 	%f497, %f502;
$L__BB7_19:
	.pragma "nounroll";
	setp.ge.s32 	%p13, %r33, %r83;
	ld.shared.f32 	%f75, [%r147+-8];
	cvt.s64.s32 	%rd61, %r148;
	add.s64 	%rd10, %rd61, %rd5;
	@%p13 bra 	$L__BB7_21;
	add.s64 	%rd64, %rd10, %rd6;
	shl.b64 	%rd65, %rd64, 2;
	add.s64 	%rd62, %rd25, %rd65;
	// begin inline asm
	ld.global.nc.f32 %f235, [%rd62];
	// end inline asm
	fma.rn.f32 	%f496, %f75, %f235, %f496;
	add.s64 	%rd63, %rd26, %rd65;
	// begin inline asm
	ld.global.nc.f32 %f236, [%rd63];
	// end inline asm
	fma.rn.f32 	%f497, %f75, %f236, %f497;
$L__BB7_21:
	setp.ge.s32 	%p14, %r34, %r83;
	@%p14 bra 	$L__BB7_23;
	add.s64 	%rd68, %rd10, %rd6;
	shl.b64 	%rd69, %rd68, 2;
	add.s64 	%rd70, %rd25, %rd69;
	add.s64 	%rd66, %rd70, 128;
	// begin inline asm
	ld.global.nc.f32 %f237, [%rd66];
	// end inline asm
	fma.rn.f32 	%f498, %f75, %f237, %f498;
	add.s64 	%rd71, %rd26, %rd69;
	add.s64 	%rd67, %rd71, 128;
	// begin inline asm
	ld.global.nc.f32 %f238, [%rd67];
	// end inline asm
	fma.rn.f32 	%f499, %f75, %f238, %f499;
$L__BB7_23:
	setp.ge.s32 	%p15, %r35, %r83;
	@%p15 bra 	$L__BB7_25;
	add.s64 	%rd74, %rd10, %rd6;
	shl.b64 	%rd75, %rd74, 2;
	add.s64 	%rd76, %rd25, %rd75;
	add.s64 	%rd72, %rd76, 256;
	// begin inline asm
	ld.global.nc.f32 %f239, [%rd72];
	// end inline asm
	fma.rn.f32 	%f500, %f75, %f239, %f500;
	add.s64 	%rd77, %rd26, %rd75;
	add.s64 	%rd73, %rd77, 256;
	// begin inline asm
	ld.global.nc.f32 %f240, [%rd73];
	// end inline asm
	fma.rn.f32 	%f501, %f75, %f240, %f501;
$L__BB7_25:
	setp.ge.s32 	%p16, %r36, %r83;
	@%p16 bra 	$L__BB7_27;
	add.s64 	%rd80, %rd10, %rd6;
	shl.b64 	%rd81, %rd80, 2;
	add.s64 	%rd82, %rd25, %rd81;
	add.s64 	%rd78, %rd82, 384;
	// begin inline asm
	ld.global.nc.f32 %f241, [%rd78];
	// end inline asm
	fma.rn.f32 	%f502, %f75, %f241, %f502;
	add.s64 	%rd83, %rd26, %rd81;
	add.s64 	%rd79, %rd83, 384;
	// begin inline asm
	ld.global.nc.f32 %f242, [%rd79];
	// end inline asm
	fma.rn.f32 	%f503, %f75, %f242, %f503;
$L__BB7_27:
	setp.ge.s32 	%p17, %r33, %r83;
	ld.shared.f32 	%f92, [%r147+-4];
	cvt.s64.s32 	%rd84, %r151;
	add.s64 	%rd11, %rd84, %rd5;
	@%p17 bra 	$L__BB7_29;
	add.s64 	%rd87, %rd11, %rd6;
	shl.b64 	%rd88, %rd87, 2;
	add.s64 	%rd85, %rd25, %rd88;
	// begin inline asm
	ld.global.nc.f32 %f243, [%rd85];
	// end inline asm
	fma.rn.f32 	%f496, %f92, %f243, %f496;
	add.s64 	%rd86, %rd26, %rd88;
	// begin inline asm
	ld.global.nc.f32 %f244, [%rd86];
	// end inline asm
	fma.rn.f32 	%f497, %f92, %f244, %f497;
$L__BB7_29:
	setp.ge.s32 	%p18, %r34, %r83;
	@%p18 bra 	$L__BB7_31;
	add.s64 	%rd91, %rd11, %rd6;
	shl.b64 	%rd92, %rd91, 2;
	add.s64 	%rd93, %rd25, %rd92;
	add.s64 	%rd89, %rd93, 128;
	// begin inline asm
	ld.global.nc.f32 %f245, [%rd89];
	// end inline asm
	fma.rn.f32 	%f498, %f92, %f245, %f498;
	add.s64 	%rd94, %rd26, %rd92;
	add.s64 	%rd90, %rd94, 128;
	// begin inline asm
	ld.global.nc.f32 %f246, [%rd90];
	// end inline asm
	fma.rn.f32 	%f499, %f92, %f246, %f499;
$L__BB7_31:
	setp.ge.s32 	%p19, %r35, %r83;
	@%p19 bra 	$L__BB7_33;
	add.s64 	%rd97, %rd11, %rd6;
	shl.b64 	%rd98, %rd97, 2;
	add.s64 	%rd99, %rd25, %rd98;
	add.s64 	%rd95, %rd99, 256;
	// begin inline asm
	ld.global.nc.f32 %f247, [%rd95];
	// end inline asm
	fma.rn.f32 	%f500, %f92, %f247, %f500;
	add.s64 	%rd100, %rd26, %rd98;
	add.s64 	%rd96, %rd100, 256;
	// begin inline asm
	ld.global.nc.f32 %f248, [%rd96];
	// end inline asm
	fma.rn.f32 	%f501, %f92, %f248, %f501;
$L__BB7_33:
	setp.ge.s32 	%p20, %r36, %r83;
	@%p20 bra 	$L__BB7_35;
	add.s64 	%rd103, %rd11, %rd6;
	shl.b64 	%rd104, %rd103, 2;
	add.s64 	%rd105, %rd25, %rd104;
	add.s64 	%rd101, %rd105, 384;
	// begin inline asm
	ld.global.nc.f32 %f249, [%rd101];
	// end inline asm
	fma.rn.f32 	%f502, %f92, %f249, %f502;
	add.s64 	%rd106, %rd26, %rd104;
	add.s64 	%rd102, %rd106, 384;
	// begin inline asm
	ld.global.nc.f32 %f250, [%rd102];
	// end inline asm
	fma.rn.f32 	%f503, %f92, %f250, %f503;
$L__BB7_35:
	setp.ge.s32 	%p21, %r33, %r83;
	ld.shared.f32 	%f109, [%r147];
	cvt.s64.s32 	%rd107, %r150;
	add.s64 	%rd12, %rd107, %rd5;
	@%p21 bra 	$L__BB7_37;
	add.s64 	%rd110, %rd12, %rd6;
	shl.b64 	%rd111, %rd110, 2;
	add.s64 	%rd108, %rd25, %rd111;
	// begin inline asm
	ld.global.nc.f32 %f251, [%rd108];
	// end inline asm
	fma.rn.f32 	%f496, %f109, %f251, %f496;
	add.s64 	%rd109, %rd26, %rd111;
	// begin inline asm
	ld.global.nc.f32 %f252, [%rd109];
	// end inline asm
	fma.rn.f32 	%f497, %f109, %f252, %f497;
$L__BB7_37:
	setp.ge.s32 	%p22, %r34, %r83;
	@%p22 bra 	$L__BB7_39;
	add.s64 	%rd114, %rd12, %rd6;
	shl.b64 	%rd115, %rd114, 2;
	add.s64 	%rd116, %rd25, %rd115;
	add.s64 	%rd112, %rd116, 128;
	// begin inline asm
	ld.global.nc.f32 %f253, [%rd112];
	// end inline asm
	fma.rn.f32 	%f498, %f109, %f253, %f498;
	add.s64 	%rd117, %rd26, %rd115;
	add.s64 	%rd113, %rd117, 128;
	// begin inline asm
	ld.global.nc.f32 %f254, [%rd113];
	// end inline asm
	fma.rn.f32 	%f499, %f109, %f254, %f499;
$L__BB7_39:
	setp.ge.s32 	%p23, %r35, %r83;
	@%p23 bra 	$L__BB7_41;
	add.s64 	%rd120, %rd12, %rd6;
	shl.b64 	%rd121, %rd120, 2;
	add.s64 	%rd122, %rd25, %rd121;
	add.s64 	%rd118, %rd122, 256;
	// begin inline asm
	ld.global.nc.f32 %f255, [%rd118];
	// end inline asm
	fma.rn.f32 	%f500, %f109, %f255, %f500;
	add.s64 	%rd123, %rd26, %rd121;
	add.s64 	%rd119, %rd123, 256;
	// begin inline asm
	ld.global.nc.f32 %f256, [%rd119];
	// end inline asm
	fma.rn.f32 	%f501, %f109, %f256, %f501;
$L__BB7_41:
	setp.ge.s32 	%p24, %r36, %r83;
	@%p24 bra 	$L__BB7_43;
	add.s64 	%rd126, %rd12, %rd6;
	shl.b64 	%rd127, %rd126, 2;
	add.s64 	%rd128, %rd25, %rd127;
	add.s64 	%rd124, %rd128, 384;
	// begin inline asm
	ld.global.nc.f32 %f257, [%rd124];
	// end inline asm
	fma.rn.f32 	%f502, %f109, %f257, %f502;
	add.s64 	%rd129, %rd26, %rd127;
	add.s64 	%rd125, %rd129, 384;
	// begin inline asm
	ld.global.nc.f32 %f258, [%rd125];
	// end inline asm
	fma.rn.f32 	%f503, %f109, %f258, %f503;
$L__BB7_43:
	setp.ge.s32 	%p25, %r33, %r83;
	ld.shared.f32 	%f126, [%r147+4];
	cvt.s64.s32 	%rd130, %r149;
	add.s64 	%rd13, %rd130, %rd5;
	@%p25 bra 	$L__BB7_45;
	add.s64 	%rd133, %rd13, %rd6;
	shl.b64 	%rd134, %rd133, 2;
	add.s64 	%rd131, %rd25, %rd134;
	// begin inline asm
	ld.global.nc.f32 %f259, [%rd131];
	// end inline asm
	fma.rn.f32 	%f496, %f126, %f259, %f496;
	add.s64 	%rd132, %rd26, %rd134;
	// begin inline asm
	ld.global.nc.f32 %f260, [%rd132];
	// end inline asm
	fma.rn.f32 	%f497, %f126, %f260, %f497;
$L__BB7_45:
	setp.ge.s32 	%p26, %r34, %r83;
	@%p26 bra 	$L__BB7_47;
	add.s64 	%rd137, %rd13, %rd6;
	shl.b64 	%rd138, %rd137, 2;
	add.s64 	%rd139, %rd25, %rd138;
	add.s64 	%rd135, %rd139, 128;
	// begin inline asm
	ld.global.nc.f32 %f261, [%rd135];
	// end inline asm
	fma.rn.f32 	%f498, %f126, %f261, %f498;
	add.s64 	%rd140, %rd26, %rd138;
	add.s64 	%rd136, %rd140, 128;
	// begin inline asm
	ld.global.nc.f32 %f262, [%rd136];
	// end inline asm
	fma.rn.f32 	%f499, %f126, %f262, %f499;
$L__BB7_47:
	setp.ge.s32 	%p27, %r35, %r83;
	@%p27 bra 	$L__BB7_49;
	add.s64 	%rd143, %rd13, %rd6;
	shl.b64 	%rd144, %rd143, 2;
	add.s64 	%rd145, %rd25, %rd144;
	add.s64 	%rd141, %rd145, 256;
	// begin inline asm
	ld.global.nc.f32 %f263, [%rd141];
	// end inline asm
	fma.rn.f32 	%f500, %f126, %f263, %f500;
	add.s64 	%rd146, %rd26, %rd144;
	add.s64 	%rd142, %rd146, 256;
	// begin inline asm
	ld.global.nc.f32 %f264, [%rd142];
	// end inline asm
	fma.rn.f32 	%f501, %f126, %f264, %f501;
$L__BB7_49:
	setp.ge.s32 	%p28, %r36, %r83;
	@%p28 bra 	$L__BB7_51;
	add.s64 	%rd149, %rd13, %rd6;
	shl.b64 	%rd150, %rd149, 2;
	add.s64 	%rd151, %rd25, %rd150;
	add.s64 	%rd147, %rd151, 384;
	// begin inline asm
	ld.global.nc.f32 %f265, [%rd147];
	// end inline asm
	fma.rn.f32 	%f502, %f126, %f265, %f502;
	add.s64 	%rd152, %rd26, %rd150;
	add.s64 	%rd148, %rd152, 384;
	// begin inline asm
	ld.global.nc.f32 %f266, [%rd148];
	// end inline asm
	fma.rn.f32 	%f503, %f126, %f266, %f503;
$L__BB7_51:
	add.s32 	%r152, %r152, 4;
	add.s32 	%r151, %r151, %r28;
	add.s32 	%r150, %r150, %r28;
	add.s32 	%r149, %r149, %r28;
	add.s32 	%r148, %r148, %r28;
	add.s32 	%r147, %r147, 16;
	setp.eq.s32 	%p29, %r152, 0;
	mov.u32 	%r146, %r24;
	@%p29 bra 	$L__BB7_52;
	bra.uni 	$L__BB7_19;
$L__BB7_52:
	setp.eq.s32 	%p30, %r23, 0;
	@%p30 bra 	$L__BB7_79;
	shl.b32 	%r115, %r146, 2;
	add.s32 	%r38, %r106, %r115;
	ld.shared.f32 	%f10, [%r38];
	mul.lo.s32 	%r39, %r146, %r83;
	cvt.s64.s32 	%rd153, %r39;
	add.s64 	%rd7, %rd153, %rd5;
	setp.ge.s32 	%p31, %r33, %r83;
	@%p31 bra 	$L__BB7_55;
	cvt.u64.u32 	%rd156, %r33;
	add.s64 	%rd157, %rd7, %rd156;
	shl.b64 	%rd158, %rd157, 2;
	add.s64 	%rd154, %rd25, %rd158;
	// begin inline asm
	ld.global.nc.f32 %f267, [%rd154];
	// end inline asm
	fma.rn.f32 	%f496, %f10, %f267, %f496;
	add.s64 	%rd155, %rd26, %rd158;
	// begin inline asm
	ld.global.nc.f32 %f268, [%rd155];
	// end inline asm
	fma.rn.f32 	%f497, %f10, %f268, %f497;
$L__BB7_55:
	add.s32 	%r40, %r33, 32;
	setp.ge.s32 	%p32, %r40, %r83;
	@%p32 bra 	$L__BB7_57;
	cvt.u64.u32 	%rd161, %r33;
	add.s64 	%rd162, %rd7, %rd161;
	shl.b64 	%rd163, %rd162, 2;
	add.s64 	%rd164, %rd25, %rd163;
	add.s64 	%rd159, %rd164, 128;
	// begin inline asm
	ld.global.nc.f32 %f269, [%rd159];
	// end inline asm
	fma.rn.f32 	%f498, %f10, %f269, %f498;
	add.s64 	%rd165, %rd26, %rd163;
	add.s64 	%rd160, %rd165, 128;
	// begin inline asm
	ld.global.nc.f32 %f270, [%rd160];
	// end inline asm
	fma.rn.f32 	%f499, %f10, %f270, %f499;
$L__BB7_57:
	add.s32 	%r41, %r33, 64;
	setp.ge.s32 	%p33, %r41, %r83;
	@%p33 bra 	$L__BB7_59;
	cvt.u64.u32 	%rd168, %r33;
	add.s64 	%rd169, %rd7, %rd168;
	shl.b64 	%rd170, %rd169, 2;
	add.s64 	%rd171, %rd25, %rd170;
	add.s64 	%rd166, %rd171, 256;
	// begin inline asm
	ld.global.nc.f32 %f271, [%rd166];
	// end inline asm
	fma.rn.f32 	%f500, %f10, %f271, %f500;
	add.s64 	%rd172, %rd26, %rd170;
	add.s64 	%rd167, %rd172, 256;
	// begin inline asm
	ld.global.nc.f32 %f272, [%rd167];
	// end inline asm
	fma.rn.f32 	%f501, %f10, %f272, %f501;
$L__BB7_59:
	add.s32 	%r42, %r33, 96;
	setp.ge.s32 	%p34, %r42, %r83;
	@%p34 bra 	$L__BB7_61;
	cvt.u64.u32 	%rd175, %r33;
	add.s64 	%rd176, %rd7, %rd175;
	shl.b64 	%rd177, %rd176, 2;
	add.s64 	%rd178, %rd25, %rd177;
	add.s64 	%rd173, %rd178, 384;
	// begin inline asm
	ld.global.nc.f32 %f273, [%rd173];
	// end inline asm
	fma.rn.f32 	%f502, %f10, %f273, %f502;
	add.s64 	%rd179, %rd26, %rd177;
	add.s64 	%rd174, %rd179, 384;
	// begin inline asm
	ld.global.nc.f32 %f274, [%rd174];
	// end inline asm
	fma.rn.f32 	%f503, %f10, %f274, %f503;
$L__BB7_61:
	setp.eq.s32 	%p35, %r23, 1;
	@%p35 bra 	$L__BB7_79;
	setp.ge.s32 	%p36, %r33, %r83;
	ld.shared.f32 	%f27, [%r38+4];
	add.s32 	%r43, %r39, %r83;
	cvt.s64.s32 	%rd180, %r43;
	add.s64 	%rd8, %rd180, %rd5;
	@%p36 bra 	$L__BB7_64;
	cvt.u64.u32 	%rd183, %r33;
	add.s64 	%rd184, %rd8, %rd183;
	shl.b64 	%rd185, %rd184, 2;
	add.s64 	%rd181, %rd25, %rd185;
	// begin inline asm
	ld.global.nc.f32 %f275, [%rd181];
	// end inline asm
	fma.rn.f32 	%f496, %f27, %f275, %f496;
	add.s64 	%rd182, %rd26, %rd185;
	// begin inline asm
	ld.global.nc.f32 %f276, [%rd182];
	// end inline asm
	fma.rn.f32 	%f497, %f27, %f276, %f497;
$L__BB7_64:
	setp.ge.s32 	%p37, %r40, %r83;
	@%p37 bra 	$L__BB7_66;
	cvt.u64.u32 	%rd188, %r33;
	add.s64 	%rd189, %rd8, %rd188;
	shl.b64 	%rd190, %rd189, 2;
	add.s64 	%rd191, %rd25, %rd190;
	add.s64 	%rd186, %rd191, 128;
	// begin inline asm
	ld.global.nc.f32 %f277, [%rd186];
	// end inline asm
	fma.rn.f32 	%f498, %f27, %f277, %f498;
	add.s64 	%rd192, %rd26, %rd190;
	add.s64 	%rd187, %rd192, 128;
	// begin inline asm
	ld.global.nc.f32 %f278, [%rd187];
	// end inline asm
	fma.rn.f32 	%f499, %f27, %f278, %f499;
$L__BB7_66:
	setp.ge.s32 	%p38, %r41, %r83;
	@%p38 bra 	$L__BB7_68;
	cvt.u64.u32 	%rd195, %r33;
	add.s64 	%rd196, %rd8, %rd195;
	shl.b64 	%rd197, %rd196, 2;
	add.s64 	%rd198, %rd25, %rd197;
	add.s64 	%rd193, %rd198, 256;
	// begin inline asm
	ld.global.nc.f32 %f279, [%rd193];
	// end inline asm
	fma.rn.f32 	%f500, %f27, %f279, %f500;
	add.s64 	%rd199, %rd26, %rd197;
	add.s64 	%rd194, %rd199, 256;
	// begin inline asm
	ld.global.nc.f32 %f280, [%rd194];
	// end inline asm
	fma.rn.f32 	%f501, %f27, %f280, %f501;
$L__BB7_68:
	setp.ge.s32 	%p39, %r42, %r83;
	@%p39 bra 	$L__BB7_70;
	cvt.u64.u32 	%rd202, %r33;
	add.s64 	%rd203, %rd8, %rd202;
	shl.b64 	%rd204, %rd203, 2;
	add.s64 	%rd205, %rd25, %rd204;
	add.s64 	%rd200, %rd205, 384;
	// begin inline asm
	ld.global.nc.f32 %f281, [%rd200];
	// end inline asm
	fma.rn.f32 	%f502, %f27, %f281, %f502;
	add.s64 	%rd206, %rd26, %rd204;
	add.s64 	%rd201, %rd206, 384;
	// begin inline asm
	ld.global.nc.f32 %f282, [%rd201];
	// end inline asm
	fma.rn.f32 	%f503, %f27, %f282, %f503;
$L__BB7_70:
	setp.eq.s32 	%p40, %r23, 2;
	@%p40 bra 	$L__BB7_79;
	setp.ge.s32 	%p41, %r33, %r83;
	ld.shared.f32 	%f44, [%r38+8];
	add.s32 	%r117, %r43, %r83;
	cvt.s64.s32 	%rd207, %r117;
	add.s64 	%rd9, %rd207, %rd5;
	@%p41 bra 	$L__BB7_73;
	cvt.u64.u32 	%rd210, %r33;
	add.s64 	%rd211, %rd9, %rd210;
	shl.b64 	%rd212, %rd211, 2;
	add.s64 	%rd208, %rd25, %rd212;
	// begin inline asm
	ld.global.nc.f32 %f283, [%rd208];
	// end inline asm
	fma.rn.f32 	%f496, %f44, %f283, %f496;
	add.s64 	%rd209, %rd26, %rd212;
	// begin inline asm
	ld.global.nc.f32 %f284, [%rd209];
	// end inline asm
	fma.rn.f32 	%f497, %f44, %f284, %f497;
$L__BB7_73:
	setp.ge.s32 	%p42, %r40, %r83;
	@%p42 bra 	$L__BB7_75;
	cvt.u64.u32 	%rd215, %r33;
	add.s64 	%rd216, %rd9, %rd215;
	shl.b64 	%rd217, %rd216, 2;
	add.s64 	%rd218, %rd25, %rd217;
	add.s64 	%rd213, %rd218, 128;
	// begin inline asm
	ld.global.nc.f32 %f285, [%rd213];
	// end inline asm
	fma.rn.f32 	%f498, %f44, %f285, %f498;
	add.s64 	%rd219, %rd26, %rd217;
	add.s64 	%rd214, %rd219, 128;
	// begin inline asm
	ld.global.nc.f32 %f286, [%rd214];
	// end inline asm
	fma.rn.f32 	%f499, %f44, %f286, %f499;
$L__BB7_75:
	setp.ge.s32 	%p43, %r41, %r83;
	@%p43 bra 	$L__BB7_77;
	cvt.u64.u32 	%rd222, %r33;
	add.s64 	%rd223, %rd9, %rd222;
	shl.b64 	%rd224, %rd223, 2;
	add.s64 	%rd225, %rd25, %rd224;
	add.s64 	%rd220, %rd225, 256;
	// begin inline asm
	ld.global.nc.f32 %f287, [%rd220];
	// end inline asm
	fma.rn.f32 	%f500, %f44, %f287, %f500;
	add.s64 	%rd226, %rd26, %rd224;
	add.s64 	%rd221, %rd226, 256;
	// begin inline asm
	ld.global.nc.f32 %f288, [%rd221];
	// end inline asm
	fma.rn.f32 	%f501, %f44, %f288, %f501;
$L__BB7_77:
	setp.ge.s32 	%p44, %r42, %r83;
	@%p44 bra 	$L__BB7_79;
	cvt.u64.u32 	%rd229, %r33;
	add.s64 	%rd230, %rd9, %rd229;
	shl.b64 	%rd231, %rd230, 2;
	add.s64 	%rd232, %rd25, %rd231;
	add.s64 	%rd227, %rd232, 384;
	// begin inline asm
	ld.global.nc.f32 %f289, [%rd227];
	// end inline asm
	fma.rn.f32 	%f502, %f44, %f289, %f502;
	add.s64 	%rd233, %rd26, %rd231;
	add.s64 	%rd228, %rd233, 384;
	// begin inline asm
	ld.global.nc.f32 %f290, [%rd228];
	// end inline asm
	fma.rn.f32 	%f503, %f44, %f290, %f503;
$L__BB7_79:
	add.s32 	%r44, %r145, %r3;
	setp.eq.s32 	%p45, %r85, 1;
	@%p45 bra 	$L__BB7_89;
	setp.ne.s32 	%p46, %r85, 0;
	@%p46 bra 	$L__BB7_97;
	setp.ge.s32 	%p59, %r44, %r83;
	shl.b32 	%r122, %r44, 2;
	add.s32 	%r45, %r17, %r122;
	@%p59 bra 	$L__BB7_83;
	mul.f32 	%f383, %f496, 0fBFB8AA3B;
	ex2.approx.f32 	%f384, %f383;
	add.f32 	%f385, %f384, 0f3F800000;
	div.rn.f32 	%f386, %f496, %f385;
	mul.f32 	%f387, %f386, %f497;
	st.shared.f32 	[%r45+4], %f387;
$L__BB7_83:
	add.s32 	%r123, %r44, 32;
	setp.ge.s32 	%p60, %r123, %r83;
	@%p60 bra 	$L__BB7_85;
	mul.f32 	%f388, %f498, 0fBFB8AA3B;
	ex2.approx.f32 	%f389, %f388;
	add.f32 	%f390, %f389, 0f3F800000;
	div.rn.f32 	%f391, %f498, %f390;
	mul.f32 	%f392, %f391, %f499;
	st.shared.f32 	[%r45+132], %f392;
$L__BB7_85:
	add.s32 	%r124, %r44, 64;
	setp.ge.s32 	%p61, %r124, %r83;
	@%p61 bra 	$L__BB7_87;
	mul.f32 	%f393, %f500, 0fBFB8AA3B;
	ex2.approx.f32 	%f394, %f393;
	add.f32 	%f395, %f394, 0f3F800000;
	div.rn.f32 	%f396, %f500, %f395;
	mul.f32 	%f397, %f396, %f501;
	st.shared.f32 	[%r45+260], %f397;
$L__BB7_87:
	add.s32 	%r125, %r44, 96;
	setp.ge.s32 	%p62, %r125, %r83;
	@%p62 bra 	$L__BB7_105;
	mul.f32 	%f398, %f502, 0fBFB8AA3B;
	ex2.approx.f32 	%f399, %f398;
	add.f32 	%f400, %f399, 0f3F800000;
	div.rn.f32 	%f401, %f502, %f400;
	mul.f32 	%f402, %f401, %f503;
	st.shared.f32 	[%r45+388], %f402;
	bra.uni 	$L__BB7_105;
$L__BB7_89:
	setp.ge.s32 	%p47, %r44, %r83;
	shl.b32 	%r118, %r44, 2;
	add.s32 	%r46, %r17, %r118;
	@%p47 bra 	$L__BB7_91;
	mul.f32 	%f291, %f496, 0f3F000000;
	mul.f32 	%f292, %f496, 0f3D372713;
	mul.f32 	%f293, %f496, %f292;
	fma.rn.f32 	%f294, %f496, %f293, %f496;
	mul.f32 	%f295, %f294, 0f3F4C422A;
	abs.f32 	%f296, %f295;
	mul.f32 	%f297, %f296, 0f4038AA3B;
	ex2.approx.ftz.f32 	%f298, %f297;
	add.f32 	%f299, %f298, 0f3F800000;
	rcp.approx.ftz.f32 	%f300, %f299;
	fma.rn.f32 	%f301, %f300, 0fC0000000, 0f3F800000;
	setp.ge.f32 	%p48, %f296, 0f41102CB4;
	selp.f32 	%f302, 0f3F800000, %f301, %p48;
	copysign.f32 	%f303, %f295, %f302;
	mul.f32 	%f304, %f295, %f295;
	fma.rn.f32 	%f305, %f304, 0f3C80F082, 0fBD563CAE;
	fma.rn.f32 	%f306, %f305, %f304, 0f3E085941;
	fma.rn.f32 	%f307, %f306, %f304, 0fBEAAA9ED;
	fma.rn.f32 	%f308, %f307, %f304, 0f00000000;
	fma.rn.f32 	%f309, %f308, %f295, %f295;
	setp.ge.f32 	%p49, %f296, 0f3F19999A;
	selp.f32 	%f310, %f303, %f309, %p49;
	add.f32 	%f311, %f310, 0f3F800000;
	mul.f32 	%f312, %f291, %f311;
	mul.f32 	%f313, %f312, %f497;
	st.shared.f32 	[%r46+4], %f313;
$L__BB7_91:
	add.s32 	%r119, %r44, 32;
	setp.ge.s32 	%p50, %r119, %r83;
	@%p50 bra 	$L__BB7_93;
	mul.f32 	%f314, %f498, 0f3F000000;
	mul.f32 	%f315, %f498, 0f3D372713;
	mul.f32 	%f316, %f498, %f315;
	fma.rn.f32 	%f317, %f498, %f316, %f498;
	mul.f32 	%f318, %f317, 0f3F4C422A;
	abs.f32 	%f319, %f318;
	mul.f32 	%f320, %f319, 0f4038AA3B;
	ex2.approx.ftz.f32 	%f321, %f320;
	add.f32 	%f322, %f321, 0f3F800000;
	rcp.approx.ftz.f32 	%f323, %f322;
	fma.rn.f32 	%f324, %f323, 0fC0000000, 0f3F800000;
	setp.ge.f32 	%p51, %f319, 0f41102CB4;
	selp.f32 	%f325, 0f3F800000, %f324, %p51;
	copysign.f32 	%f326, %f318, %f325;
	mul.f32 	%f327, %f318, %f318;
	fma.rn.f32 	%f328, %f327, 0f3C80F082, 0fBD563CAE;
	fma.rn.f32 	%f329, %f328, %f327, 0f3E085941;
	fma.rn.f32 	%f330, %f329, %f327, 0fBEAAA9ED;
	fma.rn.f32 	%f331, %f330, %f327, 0f00000000;
	fma.rn.f32 	%f332, %f331, %f318, %f318;
	setp.ge.f32 	%p52, %f319, 0f3F19999A;
	selp.f32 	%f333, %f326, %f332, %p52;
	add.f32 	%f334, %f333, 0f3F800000;
	mul.f32 	%f335, %f314, %f334;
	mul.f32 	%f336, %f335, %f499;
	st.shared.f32 	[%r46+132], %f336;
$L__BB7_93:
	add.s32 	%r120, %r44, 64;
	setp.ge.s32 	%p53, %r120, %r83;
	@%p53 bra 	$L__BB7_95;
	mul.f32 	%f337, %f500, 0f3F000000;
	mul.f32 	%f338, %f500, 0f3D372713;
	mul.f32 	%f339, %f500, %f338;
	fma.rn.f32 	%f340, %f500, %f339, %f500;
	mul.f32 	%f341, %f340, 0f3F4C422A;
	abs.f32 	%f342, %f341;
	mul.f32 	%f343, %f342, 0f4038AA3B;
	ex2.approx.ftz.f32 	%f344, %f343;
	add.f32 	%f345, %f344, 0f3F800000;
	rcp.approx.ftz.f32 	%f346, %f345;
	fma.rn.f32 	%f347, %f346, 0fC0000000, 0f3F800000;
	setp.ge.f32 	%p54, %f342, 0f41102CB4;
	selp.f32 	%f348, 0f3F800000, %f347, %p54;
	copysign.f32 	%f349, %f341, %f348;
	mul.f32 	%f350, %f341, %f341;
	fma.rn.f32 	%f351, %f350, 0f3C80F082, 0fBD563CAE;
	fma.rn.f32 	%f352, %f351, %f350, 0f3E085941;
	fma.rn.f32 	%f353, %f352, %f350, 0fBEAAA9ED;
	fma.rn.f32 	%f354, %f353, %f350, 0f00000000;
	fma.rn.f32 	%f355, %f354, %f341, %f341;
	setp.ge.f32 	%p55, %f342, 0f3F19999A;
	selp.f32 	%f356, %f349, %f355, %p55;
	add.f32 	%f357, %f356, 0f3F800000;
	mul.f32 	%f358, %f337, %f357;
	mul.f32 	%f359, %f358, %f501;
	st.shared.f32 	[%r46+260], %f359;
$L__BB7_95:
	add.s32 	%r121, %r44, 96;
	setp.ge.s32 	%p56, %r121, %r83;
	@%p56 bra 	$L__BB7_105;
	mul.f32 	%f360, %f502, 0f3F000000;
	mul.f32 	%f361, %f502, 0f3D372713;
	mul.f32 	%f362, %f502, %f361;
	fma.rn.f32 	%f363, %f502, %f362, %f502;
	mul.f32 	%f364, %f363, 0f3F4C422A;
	abs.f32 	%f365, %f364;
	mul.f32 	%f366, %f365, 0f4038AA3B;
	ex2.approx.ftz.f32 	%f367, %f366;
	add.f32 	%f368, %f367, 0f3F800000;
	rcp.approx.ftz.f32 	%f369, %f368;
	fma.rn.f32 	%f370, %f369, 0fC0000000, 0f3F800000;
	setp.ge.f32 	%p57, %f365, 0f41102CB4;
	selp.f32 	%f371, 0f3F800000, %f370, %p57;
	copysign.f32 	%f372, %f364, %f371;
	mul.f32 	%f373, %f364, %f364;
	fma.rn.f32 	%f374, %f373, 0f3C80F082, 0fBD563CAE;
	fma.rn.f32 	%f375, %f374, %f373, 0f3E085941;
	fma.rn.f32 	%f376, %f375, %f373, 0fBEAAA9ED;
	fma.rn.f32 	%f377, %f376, %f373, 0f00000000;
	fma.rn.f32 	%f378, %f377, %f364, %f364;
	setp.ge.f32 	%p58, %f365, 0f3F19999A;
	selp.f32 	%f379, %f372, %f378, %p58;
	add.f32 	%f380, %f379, 0f3F800000;
	mul.f32 	%f381, %f360, %f380;
	mul.f32 	%f382, %f381, %f503;
	st.shared.f32 	[%r46+388], %f382;
	bra.uni 	$L__BB7_105;
$L__BB7_97:
	setp.ge.s32 	%p63, %r44, %r83;
	shl.b32 	%r126, %r44, 2;
	add.s32 	%r59, %r17, %r126;
	@%p63 bra 	$L__BB7_99;
	max.f32 	%f403, %f496, 0f00000000;
	mul.f32 	%f404, %f403, %f497;
	st.shared.f32 	[%r59+4], %f404;
$L__BB7_99:
	add.s32 	%r127, %r44, 32;
	setp.ge.s32 	%p64, %r127, %r83;
	@%p64 bra 	$L__BB7_101;
	max.f32 	%f405, %f498, 0f00000000;
	mul.f32 	%f406, %f405, %f499;
	st.shared.f32 	[%r59+132], %f406;
$L__BB7_101:
	add.s32 	%r128, %r44, 64;
	setp.ge.s32 	%p65, %r128, %r83;
	@%p65 bra 	$L__BB7_103;
	max.f32 	%f407, %f500, 0f00000000;
	mul.f32 	%f408, %f407, %f501;
	st.shared.f32 	[%r59+260], %f408;
$L__BB7_103:
	add.s32 	%r129, %r44, 96;
	setp.ge.s32 	%p66, %r129, %r83;
	@%p66 bra 	$L__BB7_105;
	max.f32 	%f409, %f502, 0f00000000;
	mul.f32 	%f410, %f409, %f503;
	st.shared.f32 	[%r59+388], %f410;
$L__BB7_105:
	add.s32 	%r145, %r145, 1024;
	setp.lt.s32 	%p67, %r145, %r83;
	@%p67 bra 	$L__BB7_16;
$L__BB7_106:
	setp.ge.s32 	%p68, %r20, %r82;
	bar.sync 	0;
	@%p68 bra 	$L__BB7_180;
	mov.u32 	%r153, %r20;
$L__BB7_108:
	setp.lt.s32 	%p69, %r83, 1;
	mov.f32 	%f554, 0f00000000;
	mov.f32 	%f553, %f554;
	mov.f32 	%f552, %f554;
	mov.f32 	%f551, %f554;
	@%p69 bra 	$L__BB7_171;
	setp.lt.u32 	%p70, %r22, 3;
	add.s32 	%r62, %r153, %r3;
	mov.b32 	%r154, 0;
	mov.f32 	%f554, 0f00000000;
	@%p70 bra 	$L__BB7_144;
	cvt.u64.u32 	%rd14, %r62;
	add.s32 	%r63, %r62, 32;
	add.s32 	%r64, %r62, 64;
	add.s32 	%r65, %r62, 96;
	mov.b32 	%r155, 0;
	mov.f32 	%f554, 0f00000000;
	mov.f32 	%f553, %f554;
	mov.f32 	%f552, %f554;
	mov.f32 	%f551, %f554;
$L__BB7_111:
	.pragma "nounroll";
	setp.ge.s32 	%p71, %r62, %r82;
	shl.b32 	%r132, %r155, 2;
	add.s32 	%r75, %r17, %r132;
	ld.shared.f32 	%f181, [%r75+4];
	mul.lo.s32 	%r76, %r155, %r82;
	cvt.s64.s32 	%rd234, %r76;
	add.s64 	%rd235, %rd234, %rd5;
	add.s64 	%rd236, %rd235, %rd14;
	shl.b64 	%rd237, %rd236, 2;
	add.s64 	%rd20, %rd27, %rd237;
	@%p71 bra 	$L__BB7_113;
	// begin inline asm
	ld.global.nc.f32 %f414, [%rd20];
	// end inline asm
	fma.rn.f32 	%f551, %f181, %f414, %f551;
$L__BB7_113:
	setp.ge.s32 	%p72, %r63, %r82;
	@%p72 bra 	$L__BB7_115;
	add.s64 	%rd239, %rd20, 128;
	// begin inline asm
	ld.global.nc.f32 %f415, [%rd239];
	// end inline asm
	fma.rn.f32 	%f552, %f181, %f415, %f552;
$L__BB7_115:
	setp.ge.s32 	%p73, %r64, %r82;
	@%p73 bra 	$L__BB7_117;
	add.s64 	%rd240, %rd20, 256;
	// begin inline asm
	ld.global.nc.f32 %f416, [%rd240];
	// end inline asm
	fma.rn.f32 	%f553, %f181, %f416, %f553;
$L__BB7_117:
	setp.ge.s32 	%p74, %r65, %r82;
	@%p74 bra 	$L__BB7_119;
	add.s64 	%rd241, %rd20, 384;
	// begin inline asm
	ld.global.nc.f32 %f417, [%rd241];
	// end inline asm
	fma.rn.f32 	%f554, %f181, %f417, %f554;
$L__BB7_119:
	setp.ge.s32 	%p75, %r62, %r82;
	ld.shared.f32 	%f190, [%r75+8];
	add.s32 	%r77, %r76, %r82;
	cvt.s64.s32 	%rd242, %r77;
	add.s64 	%rd243, %rd242, %rd5;
	add.s64 	%rd244, %rd243, %rd14;
	shl.b64 	%rd245, %rd244, 2;
	add.s64 	%rd21, %rd27, %rd245;
	@%p75 bra 	$L__BB7_121;
	// begin inline asm
	ld.global.nc.f32 %f418, [%rd21];
	// end inline asm
	fma.rn.f32 	%f551, %f190, %f418, %f551;
$L__BB7_121:
	setp.ge.s32 	%p76, %r63, %r82;
	@%p76 bra 	$L__BB7_123;
	add.s64 	%rd247, %rd21, 128;
	// begin inline asm
	ld.global.nc.f32 %f419, [%rd247];
	// end inline asm
	fma.rn.f32 	%f552, %f190, %f419, %f552;
$L__BB7_123:
	setp.ge.s32 	%p77, %r64, %r82;
	@%p77 bra 	$L__BB7_125;
	add.s64 	%rd248, %rd21, 256;
	// begin inline asm
	ld.global.nc.f32 %f420, [%rd248];
	// end inline asm
	fma.rn.f32 	%f553, %f190, %f420, %f553;
$L__BB7_125:
	setp.ge.s32 	%p78, %r65, %r82;
	@%p78 bra 	$L__BB7_127;
	add.s64 	%rd249, %rd21, 384;
	// begin inline asm
	ld.global.nc.f32 %f421, [%rd249];
	// end inline asm
	fma.rn.f32 	%f554, %f190, %f421, %f554;
$L__BB7_127:
	setp.ge.s32 	%p79, %r62, %r82;
	ld.shared.f32 	%f199, [%r75+12];
	add.s32 	%r78, %r77, %r82;
	cvt.s64.s32 	%rd250, %r78;
	add.s64 	%rd251, %rd250, %rd5;
	add.s64 	%rd252, %rd251, %rd14;
	shl.b64 	%rd253, %rd252, 2;
	add.s64 	%rd22, %rd27, %rd253;
	@%p79 bra 	$L__BB7_129;
	// begin inline asm
	ld.global.nc.f32 %f422, [%rd22];
	// end inline asm
	fma.rn.f32 	%f551, %f199, %f422, %f551;
$L__BB7_129:
	setp.ge.s32 	%p80, %r63, %r82;
	@%p80 bra 	$L__BB7_131;
	add.s64 	%rd255, %rd22, 128;
	// begin inline asm
	ld.global.nc.f32 %f423, [%rd255];
	// end inline asm
	fma.rn.f32 	%f552, %f199, %f423, %f552;
$L__BB7_131:
	setp.ge.s32 	%p81, %r64, %r82;
	@%p81 bra 	$L__BB7_133;
	add.s64 	%rd256, %rd22, 256;
	// begin inline asm
	ld.global.nc.f32 %f424, [%rd256];
	// end inline asm
	fma.rn.f32 	%f553, %f199, %f424, %f553;
$L__BB7_133:
	setp.ge.s32 	%p82, %r65, %r82;
	@%p82 bra 	$L__BB7_135;
	add.s64 	%rd257, %rd22, 384;
	// begin inline asm
	ld.global.nc.f32 %f425, [%rd257];
	// end inline asm
	fma.rn.f32 	%f554, %f199, %f425, %f554;
$L__BB7_135:
	setp.ge.s32 	%p83, %r62, %r82;
	ld.shared.f32 	%f208, [%r75+16];
	add.s32 	%r133, %r78, %r82;
	cvt.s64.s32 	%rd258, %r133;
	add.s64 	%rd259, %rd258, %rd5;
	add.s64 	%rd260, %rd259, %rd14;
	shl.b64 	%rd261, %rd260, 2;
	add.s64 	%rd23, %rd27, %rd261;
	@%p83 bra 	$L__BB7_137;
	// begin inline asm
	ld.global.nc.f32 %f426, [%rd23];
	// end inline asm
	fma.rn.f32 	%f551, %f208, %f426, %f551;
$L__BB7_137:
	setp.ge.s32 	%p84, %r63, %r82;
	@%p84 bra 	$L__BB7_139;
	add.s64 	%rd263, %rd23, 128;
	// begin inline asm
	ld.global.nc.f32 %f427, [%rd263];
	// end inline asm
	fma.rn.f32 	%f552, %f208, %f427, %f552;
$L__BB7_139:
	setp.ge.s32 	%p85, %r64, %r82;
	@%p85 bra 	$L__BB7_141;
	add.s64 	%rd264, %rd23, 256;
	// begin inline asm
	ld.global.nc.f32 %f428, [%rd264];
	// end inline asm
	fma.rn.f32 	%f553, %f208, %f428, %f553;
$L__BB7_141:
	setp.ge.s32 	%p86, %r65, %r82;
	@%p86 bra 	$L__BB7_143;
	add.s64 	%rd265, %rd23, 384;
	// begin inline asm
	ld.global.nc.f32 %f429, [%rd265];
	// end inline asm
	fma.rn.f32 	%f554, %f208, %f429, %f554;
$L__BB7_143:
	add.s32 	%r155, %r155, 4;
	setp.eq.s32 	%p87, %r155, %r26;
	mov.u32 	%r154, %r26;
	@%p87 bra 	$L__BB7_144;
	bra.uni 	$L__BB7_111;
$L__BB7_144:
	setp.eq.s32 	%p88, %r25, 0;
	@%p88 bra 	$L__BB7_171;
	shl.b32 	%r134, %r154, 2;
	add.s32 	%r67, %r17, %r134;
	ld.shared.f32 	%f147, [%r67+4];
	mul.lo.s32 	%r68, %r154, %r82;
	cvt.s64.s32 	%rd266, %r68;
	add.s64 	%rd267, %rd266, %rd5;
	setp.ge.s32 	%p89, %r62, %r82;
	cvt.u64.u32 	%rd15, %r62;
	add.s64 	%rd268, %rd267, %rd15;
	shl.b64 	%rd269, %rd268, 2;
	add.s64 	%rd16, %rd27, %rd269;
	@%p89 bra 	$L__BB7_147;
	// begin inline asm
	ld.global.nc.f32 %f430, [%rd16];
	// end inline asm
	fma.rn.f32 	%f551, %f147, %f430, %f551;
$L__BB7_147:
	add.s32 	%r69, %r62, 32;
	setp.ge.s32 	%p90, %r69, %r82;
	@%p90 bra 	$L__BB7_149;
	add.s64 	%rd271, %rd16, 128;
	// begin inline asm
	ld.global.nc.f32 %f431, [%rd271];
	// end inline asm
	fma.rn.f32 	%f552, %f147, %f431, %f552;
$L__BB7_149:
	add.s32 	%r70, %r62, 64;
	setp.ge.s32 	%p91, %r70, %r82;
	@%p91 bra 	$L__BB7_151;
	add.s64 	%rd272, %rd16, 256;
	// begin inline asm
	ld.global.nc.f32 %f432, [%rd272];
	// end inline asm
	fma.rn.f32 	%f553, %f147, %f432, %f553;
$L__BB7_151:
	add.s32 	%r71, %r62, 96;
	setp.ge.s32 	%p92, %r71, %r82;
	@%p92 bra 	$L__BB7_153;
	add.s64 	%rd273, %rd16, 384;
	// begin inline asm
	ld.global.nc.f32 %f433, [%rd273];
	// end inline asm
	fma.rn.f32 	%f554, %f147, %f433, %f554;
$L__BB7_153:
	setp.eq.s32 	%p93, %r25, 1;
	@%p93 bra 	$L__BB7_171;
	setp.ge.s32 	%p94, %r62, %r82;
	ld.shared.f32 	%f156, [%r67+8];
	add.s32 	%r72, %r68, %r82;
	cvt.s64.s32 	%rd274, %r72;
	add.s64 	%rd275, %rd274, %rd5;
	add.s64 	%rd276, %rd275, %rd15;
	shl.b64 	%rd277, %rd276, 2;
	add.s64 	%rd17, %rd27, %rd277;
	@%p94 bra 	$L__BB7_156;
	// begin inline asm
	ld.global.nc.f32 %f434, [%rd17];
	// end inline asm
	fma.rn.f32 	%f551, %f156, %f434, %f551;
$L__BB7_156:
	setp.ge.s32 	%p95, %r69, %r82;
	@%p95 bra 	$L__BB7_158;
	add.s64 	%rd279, %rd17, 128;
	// begin inline asm
	ld.global.nc.f32 %f435, [%rd279];
	// end inline asm
	fma.rn.f32 	%f552, %f156, %f435, %f552;
$L__BB7_158:
	setp.ge.s32 	%p96, %r70, %r82;
	@%p96 bra 	$L__BB7_160;
	add.s64 	%rd280, %rd17, 256;
	// begin inline asm
	ld.global.nc.f32 %f436, [%rd280];
	// end inline asm
	fma.rn.f32 	%f553, %f156, %f436, %f553;
$L__BB7_160:
	setp.ge.s32 	%p97, %r71, %r82;
	@%p97 bra 	$L__BB7_162;
	add.s64 	%rd281, %rd17, 384;
	// begin inline asm
	ld.global.nc.f32 %f437, [%rd281];
	// end inline asm
	fma.rn.f32 	%f554, %f156, %f437, %f554;
$L__BB7_162:
	setp.eq.s32 	%p98, %r25, 2;
	@%p98 bra 	$L__BB7_171;
	setp.ge.s32 	%p99, %r62, %r82;
	ld.shared.f32 	%f165, [%r67+12];
	add.s32 	%r135, %r72, %r82;
	cvt.s64.s32 	%rd282, %r135;
	add.s64 	%rd283, %rd282, %rd5;
	add.s64 	%rd284, %rd283, %rd15;
	shl.b64 	%rd285, %rd284, 2;
	add.s64 	%rd18, %rd27, %rd285;
	@%p99 bra 	$L__BB7_165;
	// begin inline asm
	ld.global.nc.f32 %f438, [%rd18];
	// end inline asm
	fma.rn.f32 	%f551, %f165, %f438, %f551;
$L__BB7_165:
	setp.ge.s32 	%p100, %r69, %r82;
	@%p100 bra 	$L__BB7_167;
	add.s64 	%rd287, %rd18, 128;
	// begin inline asm
	ld.global.nc.f32 %f439, [%rd287];
	// end inline asm
	fma.rn.f32 	%f552, %f165, %f439, %f552;
$L__BB7_167:
	setp.ge.s32 	%p101, %r70, %r82;
	@%p101 bra 	$L__BB7_169;
	add.s64 	%rd288, %rd18, 256;
	// begin inline asm
	ld.global.nc.f32 %f440, [%rd288];
	// end inline asm
	fma.rn.f32 	%f553, %f165, %f440, %f553;
$L__BB7_169:
	setp.ge.s32 	%p102, %r71, %r82;
	@%p102 bra 	$L__BB7_171;
	add.s64 	%rd289, %rd18, 384;
	// begin inline asm
	ld.global.nc.f32 %f441, [%rd289];
	// end inline asm
	fma.rn.f32 	%f554, %f165, %f441, %f554;
$L__BB7_171:
	add.s32 	%r73, %r153, %r3;
	setp.lt.s32 	%p103, %r73, %r82;
	cvt.u64.u32 	%rd290, %r73;
	add.s64 	%rd291, %rd290, %rd1;
	shl.b64 	%rd292, %rd291, 2;
	add.s64 	%rd19, %rd4, %rd292;
	@%p103 bra 	$L__BB7_172;
	bra.uni 	$L__BB7_173;
$L__BB7_172:
	ld.global.f32 	%f442, [%rd19];
	fma.rn.f32 	%f443, %f1, %f551, %f442;
	st.global.f32 	[%rd19], %f443;
$L__BB7_173:
	add.s32 	%r136, %r73, 32;
	setp.ge.s32 	%p104, %r136, %r82;
	@%p104 bra 	$L__BB7_175;
	ld.global.f32 	%f444, [%rd19+128];
	fma.rn.f32 	%f445, %f1, %f552, %f444;
	st.global.f32 	[%rd19+128], %f445;
$L__BB7_175:
	add.s32 	%r137, %r73, 64;
	setp.ge.s32 	%p105, %r137, %r82;
	@%p105 bra 	$L__BB7_177;
	ld.global.f32 	%f446, [%rd19+256];
	fma.rn.f32 	%f447, %f1, %f553, %f446;
	st.global.f32 	[%rd19+256], %f447;
$L__BB7_177:
	add.s32 	%r138, %r73, 96;
	setp.ge.s32 	%p106, %r138, %r82;
	@%p106 bra 	$L__BB7_179;
	ld.global.f32 	%f448, [%rd19+384];
	fma.rn.f32 	%f449, %f1, %f554, %f448;
	st.global.f32 	[%rd19+384], %f449;
$L__BB7_179:
	add.s32 	%r153, %r153, 1024;
	setp.lt.s32 	%p107, %r153, %r82;
	@%p107 bra 	$L__BB7_108;
$L__BB7_180:
	bar.sync 	0;
	add.s32 	%r144, %r144, 1;
	setp.ne.s32 	%p108, %r144, %r84;
	@%p108 bra 	$L__BB7_14;
$L__BB7_181:
	ret;

}
	// .globl	_Z10moe_kernelIfLb0EEvPKT_S2_S2_S2_PKfPKjPS0_iiii
.visible .entry _Z10moe_kernelIfLb0EEvPKT_S2_S2_S2_PKfPKjPS0_iiii(
	.param .u64 .ptr .align 1 _Z10moe_kernelIfLb0EEvPKT_S2_S2_S2_PKfPKjPS0_iiii_param_0,
	.param .u64 .ptr .align 1 _Z10moe_kernelIfLb0EEvPKT_S2_S2_S2_PKfPKjPS0_iiii_param_1,
	.param .u64 .ptr .align 1 _Z10moe_kernelIfLb0EEvPKT_S2_S2_S2_PKfPKjPS0_iiii_param_2,
	.param .u64 .ptr .align 1 _Z10moe_kernelIfLb0EEvPKT_S2_S2_S2_PKfPKjPS0_iiii_param_3,
	.param .u64 .ptr .align 1 _Z10moe_kernelIfLb0EEvPKT_S2_S2_S2_PKfPKjPS0_iiii_param_4,
	.param .u64 .ptr .align 1 _Z10moe_kernelIfLb0EEvPKT_S2_S2_S2_PKfPKjPS0_iiii_param_5,
	.param .u64 .ptr .align 1 _Z10moe_kernelIfLb0EEvPKT_S2_S2_S2_PKfPKjPS0_iiii_param_6,
	.param .u32 _Z10moe_kernelIfLb0EEvPKT_S2_S2_S2_PKfPKjPS0_iiii_param_7,
	.param .u32 _Z10moe_kernelIfLb0EEvPKT_S2_S2_S2_PKfPKjPS0_iiii_param_8,
	.param .u32 _Z10moe_kernelIfLb0EEvPKT_S2_S2_S2_PKfPKjPS0_iiii_param_9,
	.param .u32 _Z10moe_kernelIfLb0EEvPKT_S2_S2_S2_PKfPKjPS0_iiii_param_10
)
.maxntid 256
.minnctapersm 2
{
	.reg .pred 	%p<83>;
	.reg .b32 	%r<149>;
	.reg .b32 	%f<313>;
	.reg .b64 	%rd<127>;

	ld.param.u64 	%rd18, [_Z10moe_kernelIfLb0EEvPKT_S2_S2_S2_PKfPKjPS0_iiii_param_0];
	ld.param.u64 	%rd19, [_Z10moe_kernelIfLb0EEvPKT_S2_S2_S2_PKfPKjPS0_iiii_param_1];
	ld.param.u64 	%rd20, [_Z10moe_kernelIfLb0EEvPKT_S2_S2_S2_PKfPKjPS0_iiii_param_2];
	ld.param.u64 	%rd21, [_Z10moe_kernelIfLb0EEvPKT_S2_S2_S2_PKfPKjPS0_iiii_param_4];
	ld.param.u64 	%rd22, [_Z10moe_kernelIfLb0EEvPKT_S2_S2_S2_PKfPKjPS0_iiii_param_5];
	ld.param.u64 	%rd23, [_Z10moe_kernelIfLb0EEvPKT_S2_S2_S2_PKfPKjPS0_iiii_param_6];
	ld.param.u32 	%r73, [_Z10moe_kernelIfLb0EEvPKT_S2_S2_S2_PKfPKjPS0_iiii_param_7];
	ld.param.u32 	%r74, [_Z10moe_kernelIfLb0EEvPKT_S2_S2_S2_PKfPKjPS0_iiii_param_8];
	ld.param.u32 	%r75, [_Z10moe_kernelIfLb0EEvPKT_S2_S2_S2_PKfPKjPS0_iiii_param_9];
	ld.param.u32 	%r76, [_Z10moe_kernelIfLb0EEvPKT_S2_S2_S2_PKfPKjPS0_iiii_param_10];
	mov.u32 	%r1, %ctaid.x;
	mov.u32 	%r134, %tid.x;
	shr.u32 	%r3, %r134, 5;
	and.b32  	%r4, %r134, 31;
	mul.lo.s32 	%r77, %r73, %r1;
	cvt.s64.s32 	%rd1, %r77;
	setp.ge.s32 	%p1, %r134, %r73;
	@%p1 bra 	$L__BB8_12;
	not.b32 	%r78, %r134;
	add.s32 	%r5, %r73, %r78;
	shr.u32 	%r79, %r5, 8;
	add.s32 	%r6, %r79, 1;
	and.b32  	%r7, %r6, 7;
	setp.lt.u32 	%p2, %r5, 1792;
	@%p2 bra 	$L__BB8_4;
	and.b32  	%r8, %r6, 33554424;
	mov.b32 	%r133, 0;
$L__BB8_3:
	.pragma "nounroll";
	cvt.u64.u32 	%rd32, %r134;
	add.s64 	%rd33, %rd32, %rd1;
	shl.b64 	%rd34, %rd33, 2;
	add.s64 	%rd24, %rd18, %rd34;
	// begin inline asm
	ld.global.nc.f32 %f85, [%rd24];
	// end inline asm
	shl.b32 	%r81, %r134, 2;
	mov.u32 	%r82, smem;
	add.s32 	%r83, %r82, %r81;
	st.shared.f32 	[%r83], %f85;
	add.s64 	%rd25, %rd24, 1024;
	// begin inline asm
	ld.global.nc.f32 %f86, [%rd25];
	// end inline asm
	st.shared.f32 	[%r83+1024], %f86;
	add.s64 	%rd26, %rd24, 2048;
	// begin inline asm
	ld.global.nc.f32 %f87, [%rd26];
	// end inline asm
	st.shared.f32 	[%r83+2048], %f87;
	add.s64 	%rd27, %rd24, 3072;
	// begin inline asm
	ld.global.nc.f32 %f88, [%rd27];
	// end inline asm
	st.shared.f32 	[%r83+3072], %f88;
	add.s64 	%rd28, %rd24, 4096;
	// begin inline asm
	ld.global.nc.f32 %f89, [%rd28];
	// end inline asm
	st.shared.f32 	[%r83+4096], %f89;
	add.s64 	%rd29, %rd24, 5120;
	// begin inline asm
	ld.global.nc.f32 %f90, [%rd29];
	// end inline asm
	st.shared.f32 	[%r83+5120], %f90;
	add.s64 	%rd30, %rd24, 6144;
	// begin inline asm
	ld.global.nc.f32 %f91, [%rd30];
	// end inline asm
	st.shared.f32 	[%r83+6144], %f91;
	add.s64 	%rd31, %rd24, 7168;
	// begin inline asm
	ld.global.nc.f32 %f92, [%rd31];
	// end inline asm
	st.shared.f32 	[%r83+7168], %f92;
	add.s32 	%r134, %r134, 2048;
	add.s32 	%r133, %r133, 8;
	setp.ne.s32 	%p3, %r133, %r8;
	@%p3 bra 	$L__BB8_3;
$L__BB8_4:
	setp.eq.s32 	%p4, %r7, 0;
	@%p4 bra 	$L__BB8_12;
	setp.lt.u32 	%p5, %r7, 4;
	@%p5 bra 	$L__BB8_7;
	cvt.u64.u32 	%rd39, %r134;
	add.s64 	%rd40, %rd39, %rd1;
	shl.b64 	%rd41, %rd40, 2;
	add.s64 	%rd35, %rd18, %rd41;
	// begin inline asm
	ld.global.nc.f32 %f93, [%rd35];
	// end inline asm
	shl.b32 	%r84, %r134, 2;
	mov.u32 	%r85, smem;
	add.s32 	%r86, %r85, %r84;
	st.shared.f32 	[%r86], %f93;
	add.s64 	%rd36, %rd35, 1024;
	// begin inline asm
	ld.global.nc.f32 %f94, [%rd36];
	// end inline asm
	st.shared.f32 	[%r86+1024], %f94;
	add.s64 	%rd37, %rd35, 2048;
	// begin inline asm
	ld.global.nc.f32 %f95, [%rd37];
	// end inline asm
	st.shared.f32 	[%r86+2048], %f95;
	add.s64 	%rd38, %rd35, 3072;
	// begin inline asm
	ld.global.nc.f32 %f96, [%rd38];
	// end inline asm
	st.shared.f32 	[%r86+3072], %f96;
	add.s32 	%r134, %r134, 1024;
$L__BB8_7:
	and.b32  	%r87, %r6, 3;
	setp.eq.s32 	%p6, %r87, 0;
	@%p6 bra 	$L__BB8_12;
	setp.eq.s32 	%p7, %r87, 1;
	@%p7 bra 	$L__BB8_10;
	cvt.u64.u32 	%rd44, %r134;
	add.s64 	%rd45, %rd44, %rd1;
	shl.b64 	%rd46, %rd45, 2;
	add.s64 	%rd42, %rd18, %rd46;
	// begin inline asm
	ld.global.nc.f32 %f97, [%rd42];
	// end inline asm
	shl.b32 	%r88, %r134, 2;
	mov.u32 	%r89, smem;
	add.s32 	%r90, %r89, %r88;
	st.shared.f32 	[%r90], %f97;
	add.s64 	%rd43, %rd42, 1024;
	// begin inline asm
	ld.global.nc.f32 %f98, [%rd43];
	// end inline asm
	st.shared.f32 	[%r90+1024], %f98;
	add.s32 	%r134, %r134, 512;
$L__BB8_10:
	and.b32  	%r91, %r5, 256;
	setp.ne.s32 	%p8, %r91, 0;
	@%p8 bra 	$L__BB8_12;
	cvt.u64.u32 	%rd48, %r134;
	add.s64 	%rd49, %rd48, %rd1;
	shl.b64 	%rd50, %rd49, 2;
	add.s64 	%rd47, %rd18, %rd50;
	// begin inline asm
	ld.global.nc.f32 %f99, [%rd47];
	// end inline asm
	shl.b32 	%r92, %r134, 2;
	mov.u32 	%r93, smem;
	add.s32 	%r94, %r93, %r92;
	st.shared.f32 	[%r94], %f99;
$L__BB8_12:
	bar.sync 	0;
	setp.lt.s32 	%p9, %r75, 1;
	@%p9 bra 	$L__BB8_119;
	shl.b32 	%r96, %r73, 2;
	mov.u32 	%r97, smem;
	add.s32 	%r18, %r97, %r96;
	mul.lo.s32 	%r19, %r75, %r1;
	mul.lo.s32 	%r20, %r74, %r73;
	shl.b32 	%r21, %r3, 7;
	not.b32 	%r98, %r4;
	add.s32 	%r22, %r74, %r98;
	and.b32  	%r23, %r73, 3;
	and.b32  	%r24, %r73, 2147483644;
	and.b32  	%r25, %r22, 96;
	shl.b32 	%r99, %r4, 2;
	add.s32 	%r26, %r18, %r99;
	cvt.u64.u32 	%rd2, %r4;
	or.b32  	%r27, %r4, 32;
	or.b32  	%r28, %r4, 64;
	or.b32  	%r29, %r4, 96;
	neg.s32 	%r30, %r24;
	shl.b32 	%r31, %r74, 2;
	shl.b32 	%r32, %r74, 1;
	mul.lo.s32 	%r33, %r74, 3;
	cvta.to.global.u64 	%rd3, %rd22;
	cvta.to.global.u64 	%rd4, %rd21;
	cvta.to.global.u64 	%rd5, %rd23;
	mov.b32 	%r137, 0;
$L__BB8_14:
	setp.ge.s32 	%p10, %r21, %r74;
	add.s32 	%r100, %r137, %r19;
	mul.wide.u32 	%rd51, %r100, 4;
	add.s64 	%rd52, %rd3, %rd51;
	ld.global.nc.u32 	%r101, [%rd52];
	add.s64 	%rd53, %rd4, %rd51;
	ld.global.nc.f32 	%f1, [%rd53];
	mul.lo.s32 	%r102, %r20, %r101;
	cvt.s64.s32 	%rd6, %r102;
	@%p10 bra 	$L__BB8_106;
	mov.u32 	%r138, %r21;
$L__BB8_16:
	setp.lt.s32 	%p11, %r73, 1;
	mov.f32 	%f296, 0f00000000;
	mov.f32 	%f295, %f296;
	mov.f32 	%f294, %f296;
	mov.f32 	%f293, %f296;
	@%p11 bra 	$L__BB8_79;
	setp.lt.u32 	%p12, %r73, 4;
	add.s32 	%r36, %r138, %r4;
	mov.b32 	%r139, 0;
	mov.f32 	%f296, 0f00000000;
	@%p12 bra 	$L__BB8_52;
	cvt.u64.u32 	%rd7, %r36;
	add.s32 	%r37, %r27, %r138;
	add.s32 	%r38, %r37, 32;
	add.s32 	%r39, %r37, 64;
	add.s32 	%r140, %r97, 8;
	mov.f32 	%f296, 0f00000000;
	mov.b32 	%r141, 0;
	mov.u32 	%r142, %r33;
	mov.u32 	%r143, %r32;
	mov.u32 	%r144, %r74;
	mov.u32 	%r145, %r30;
	mov.f32 	%f295, %f296;
	mov.f32 	%f294, %f296;
	mov.f32 	%f293, %f296;
$L__BB8_19:
	.pragma "nounroll";
	setp.ge.s32 	%p13, %r36, %r74;
	ld.shared.f32 	%f40, [%r140+-8];
	cvt.s64.s32 	%rd54, %r141;
	add.s64 	%rd55, %rd54, %rd6;
	add.s64 	%rd56, %rd55, %rd7;
	shl.b64 	%rd57, %rd56, 2;
	add.s64 	%rd12, %rd19, %rd57;
	@%p13 bra 	$L__BB8_21;
	// begin inline asm
	ld.global.nc.f32 %f103, [%rd12];
	// end inline asm
	fma.rn.f32 	%f293, %f40, %f103, %f293;
$L__BB8_21:
	setp.ge.s32 	%p14, %r37, %r74;
	@%p14 bra 	$L__BB8_23;
	add.s64 	%rd59, %rd12, 128;
	// begin inline asm
	ld.global.nc.f32 %f104, [%rd59];
	// end inline asm
	fma.rn.f32 	%f294, %f40, %f104, %f294;
$L__BB8_23:
	setp.ge.s32 	%p15, %r38, %r74;
	@%p15 bra 	$L__BB8_25;
	add.s64 	%rd60, %rd12, 256;
	// begin inline asm
	ld.global.nc.f32 %f105, [%rd60];
	// end inline asm
	fma.rn.f32 	%f295, %f40, %f105, %f295;
$L__BB8_25:
	setp.ge.s32 	%p16, %r39, %r74;
	@%p16 bra 	$L__BB8_27;
	add.s64 	%rd61, %rd12, 384;
	// begin inline asm
	ld.global.nc.f32 %f106, [%rd61];
	// end inline asm
	fma.rn.f32 	%f296, %f40, %f106, %f296;
$L__BB8_27:
	setp.ge.s32 	%p17, %r36, %r74;
	ld.shared.f32 	%f49, [%r140+-4];
	cvt.s64.s32 	%rd62, %r144;
	add.s64 	%rd63, %rd62, %rd6;
	add.s64 	%rd64, %rd63, %rd7;
	shl.b64 	%rd65, %rd64, 2;
	add.s64 	%rd13, %rd19, %rd65;
	@%p17 bra 	$L__BB8_29;
	// begin inline asm
	ld.global.nc.f32 %f107, [%rd13];
	// end inline asm
	fma.rn.f32 	%f293, %f49, %f107, %f293;
$L__BB8_29:
	setp.ge.s32 	%p18, %r37, %r74;
	@%p18 bra 	$L__BB8_31;
	add.s64 	%rd67, %rd13, 128;
	// begin inline asm
	ld.global.nc.f32 %f108, [%rd67];
	// end inline asm
	fma.rn.f32 	%f294, %f49, %f108, %f294;
$L__BB8_31:
	setp.ge.s32 	%p19, %r38, %r74;
	@%p19 bra 	$L__BB8_33;
	add.s64 	%rd68, %rd13, 256;
	// begin inline asm
	ld.global.nc.f32 %f109, [%rd68];
	// end inline asm
	fma.rn.f32 	%f295, %f49, %f109, %f295;
$L__BB8_33:
	setp.ge.s32 	%p20, %r39, %r74;
	@%p20 bra 	$L__BB8_35;
	add.s64 	%rd69, %rd13, 384;
	// begin inline asm
	ld.global.nc.f32 %f110, [%rd69];
	// end inline asm
	fma.rn.f32 	%f296, %f49, %f110, %f296;
$L__BB8_35:
	setp.ge.s32 	%p21, %r36, %r74;
	ld.shared.f32 	%f58, [%r140];
	cvt.s64.s32 	%rd70, %r143;
	add.s64 	%rd71, %rd70, %rd6;
	add.s64 	%rd72, %rd71, %rd7;
	shl.b64 	%rd73, %rd72, 2;
	add.s64 	%rd14, %rd19, %rd73;
	@%p21 bra 	$L__BB8_37;
	// begin inline asm
	ld.global.nc.f32 %f111, [%rd14];
	// end inline asm
	fma.rn.f32 	%f293, %f58, %f111, %f293;
$L__BB8_37:
	setp.ge.s32 	%p22, %r37, %r74;
	@%p22 bra 	$L__BB8_39;
	add.s64 	%rd75, %rd14, 128;
	// begin inline asm
	ld.global.nc.f32 %f112, [%rd75];
	// end inline asm
	fma.rn.f32 	%f294, %f58, %f112, %f294;
$L__BB8_39:
	setp.ge.s32 	%p23, %r38, %r74;
	@%p23 bra 	$L__BB8_41;
	add.s64 	%rd76, %rd14, 256;
	// begin inline asm
	ld.global.nc.f32 %f113, [%rd76];
	// end inline asm
	fma.rn.f32 	%f295, %f58, %f113, %f295;
$L__BB8_41:
	setp.ge.s32 	%p24, %r39, %r74;
	@%p24 bra 	$L__BB8_43;
	add.s64 	%rd77, %rd14, 384;
	// begin inline asm
	ld.global.nc.f32 %f114, [%rd77];
	// end inline asm
	fma.rn.f32 	%f296, %f58, %f114, %f296;
$L__BB8_43:
	setp.ge.s32 	%p25, %r36, %r74;
	ld.shared.f32 	%f67, [%r140+4];
	cvt.s64.s32 	%rd78, %r142;
	add.s64 	%rd79, %rd78, %rd6;
	add.s64 	%rd80, %rd79, %rd7;
	shl.b64 	%rd81, %rd80, 2;
	add.s64 	%rd15, %rd19, %rd81;
	@%p25 bra 	$L__BB8_45;
	// begin inline asm
	ld.global.nc.f32 %f115, [%rd15];
	// end inline asm
	fma.rn.f32 	%f293, %f67, %f115, %f293;
$L__BB8_45:
	setp.ge.s32 	%p26, %r37, %r74;
	@%p26 bra 	$L__BB8_47;
	add.s64 	%rd83, %rd15, 128;
	// begin inline asm
	ld.global.nc.f32 %f116, [%rd83];
	// end inline asm
	fma.rn.f32 	%f294, %f67, %f116, %f294;
$L__BB8_47:
	setp.ge.s32 	%p27, %r38, %r74;
	@%p27 bra 	$L__BB8_49;
	add.s64 	%rd84, %rd15, 256;
	// begin inline asm
	ld.global.nc.f32 %f117, [%rd84];
	// end inline asm
	fma.rn.f32 	%f295, %f67, %f117, %f295;
$L__BB8_49:
	setp.ge.s32 	%p28, %r39, %r74;
	@%p28 bra 	$L__BB8_51;
	add.s64 	%rd85, %rd15, 384;
	// begin inline asm
	ld.global.nc.f32 %f118, [%rd85];
	// end inline asm
	fma.rn.f32 	%f296, %f67, %f118, %f296;
$L__BB8_51:
	add.s32 	%r145, %r145, 4;
	add.s32 	%r144, %r144, %r31;
	add.s32 	%r143, %r143, %r31;
	add.s32 	%r142, %r142, %r31;
	add.s32 	%r141, %r141, %r31;
	add.s32 	%r140, %r140, 16;
	setp.eq.s32 	%p29, %r145, 0;
	mov.u32 	%r139, %r24;
	@%p29 bra 	$L__BB8_52;
	bra.uni 	$L__BB8_19;
$L__BB8_52:
	setp.eq.s32 	%p30, %r23, 0;
	@%p30 bra 	$L__BB8_79;
	shl.b32 	%r107, %r139, 2;
	add.s32 	%r41, %r97, %r107;
	ld.shared.f32 	%f6, [%r41];
	mul.lo.s32 	%r42, %r139, %r74;
	cvt.s64.s32 	%rd86, %r42;
	add.s64 	%rd87, %rd86, %rd6;
	setp.ge.s32 	%p31, %r36, %r74;
	cvt.u64.u32 	%rd8, %r36;
	add.s64 	%rd88, %rd87, %rd8;
	shl.b64 	%rd89, %rd88, 2;
	add.s64 	%rd9, %rd19, %rd89;
	@%p31 bra 	$L__BB8_55;
	// begin inline asm
	ld.global.nc.f32 %f119, [%rd9];
	// end inline asm
	fma.rn.f32 	%f293, %f6, %f119, %f293;
$L__BB8_55:
	add.s32 	%r43, %r27, %r138;
	setp.ge.s32 	%p32, %r43, %r74;
	@%p32 bra 	$L__BB8_57;
	add.s64 	%rd91, %rd9, 128;
	// begin inline asm
	ld.global.nc.f32 %f120, [%rd91];
	// end inline asm
	fma.rn.f32 	%f294, %f6, %f120, %f294;
$L__BB8_57:
	add.s32 	%r44, %r43, 32;
	setp.ge.s32 	%p33, %r44, %r74;
	@%p33 bra 	$L__BB8_59;
	add.s64 	%rd92, %rd9, 256;
	// begin inline asm
	ld.global.nc.f32 %f121, [%rd92];
	// end inline asm
	fma.rn.f32 	%f295, %f6, %f121, %f295;
$L__BB8_59:
	add.s32 	%r45, %r43, 64;
	setp.ge.s32 	%p34, %r45, %r74;
	@%p34 bra 	$L__BB8_61;
	add.s64 	%rd93, %rd9, 384;
	// begin inline asm
	ld.global.nc.f32 %f122, [%rd93];
	// end inline asm
	fma.rn.f32 	%f296, %f6, %f122, %f296;
$L__BB8_61:
	setp.eq.s32 	%p35, %r23, 1;
	@%p35 bra 	$L__BB8_79;
	setp.ge.s32 	%p36, %r36, %r74;
	ld.shared.f32 	%f15, [%r41+4];
	add.s32 	%r46, %r42, %r74;
	cvt.s64.s32 	%rd94, %r46;
	add.s64 	%rd95, %rd94, %rd6;
	add.s64 	%rd96, %rd95, %rd8;
	shl.b64 	%rd97, %rd96, 2;
	add.s64 	%rd10, %rd19, %rd97;
	@%p36 bra 	$L__BB8_64;
	// begin inline asm
	ld.global.nc.f32 %f123, [%rd10];
	// end inline asm
	fma.rn.f32 	%f293, %f15, %f123, %f293;
$L__BB8_64:
	setp.ge.s32 	%p37, %r43, %r74;
	@%p37 bra 	$L__BB8_66;
	add.s64 	%rd99, %rd10, 128;
	// begin inline asm
	ld.global.nc.f32 %f124, [%rd99];
	// end inline asm
	fma.rn.f32 	%f294, %f15, %f124, %f294;
$L__BB8_66:
	setp.ge.s32 	%p38, %r44, %r74;
	@%p38 bra 	$L__BB8_68;
	add.s64 	%rd100, %rd10, 256;
	// begin inline asm
	ld.global.nc.f32 %f125, [%rd100];
	// end inline asm
	fma.rn.f32 	%f295, %f15, %f125, %f295;
$L__BB8_68:
	setp.ge.s32 	%p39, %r45, %r74;
	@%p39 bra 	$L__BB8_70;
	add.s64 	%rd101, %rd10, 384;
	// begin inline asm
	ld.global.nc.f32 %f126, [%rd101];
	// end inline asm
	fma.rn.f32 	%f296, %f15, %f126, %f296;
$L__BB8_70:
	setp.eq.s32 	%p40, %r23, 2;
	@%p40 bra 	$L__BB8_79;
	setp.ge.s32 	%p41, %r36, %r74;
	ld.shared.f32 	%f24, [%r41+8];
	add.s32 	%r109, %r46, %r74;
	cvt.s64.s32 	%rd102, %r109;
	add.s64 	%rd103, %rd102, %rd6;
	add.s64 	%rd104, %rd103, %rd8;
	shl.b64 	%rd105, %rd104, 2;
	add.s64 	%rd11, %rd19, %rd105;
	@%p41 bra 	$L__BB8_73;
	// begin inline asm
	ld.global.nc.f32 %f127, [%rd11];
	// end inline asm
	fma.rn.f32 	%f293, %f24, %f127, %f293;
$L__BB8_73:
	setp.ge.s32 	%p42, %r43, %r74;
	@%p42 bra 	$L__BB8_75;
	add.s64 	%rd107, %rd11, 128;
	// begin inline asm
	ld.global.nc.f32 %f128, [%rd107];
	// end inline asm
	fma.rn.f32 	%f294, %f24, %f128, %f294;
$L__BB8_75:
	setp.ge.s32 	%p43, %r44, %r74;
	@%p43 bra 	$L__BB8_77;
	add.s64 	%rd108, %rd11, 256;
	// begin inline asm
	ld.global.nc.f32 %f129, [%rd108];
	// end inline asm
	fma.rn.f32 	%f295, %f24, %f129, %f295;
$L__BB8_77:
	setp.ge.s32 	%p44, %r45, %r74;
	@%p44 bra 	$L__BB8_79;
	add.s64 	%rd109, %rd11, 384;
	// begin inline asm
	ld.global.nc.f32 %f130, [%rd109];
	// end inline asm
	fma.rn.f32 	%f296, %f24, %f130, %f296;
$L__BB8_79:
	add.s32 	%r47, %r138, %r4;
	setp.eq.s32 	%p45, %r76, 1;
	@%p45 bra 	$L__BB8_89;
	setp.ne.s32 	%p46, %r76, 0;
	@%p46 bra 	$L__BB8_97;
	setp.ge.s32 	%p59, %r47, %r74;
	shl.b32 	%r113, %r138, 2;
	add.s32 	%r48, %r26, %r113;
	@%p59 bra 	$L__BB8_83;
	mul.f32 	%f219, %f293, 0fBFB8AA3B;
	ex2.approx.f32 	%f220, %f219;
	add.f32 	%f221, %f220, 0f3F800000;
	div.rn.f32 	%f222, %f293, %f221;
	st.shared.f32 	[%r48+4], %f222;
$L__BB8_83:
	add.s32 	%r49, %r27, %r138;
	setp.ge.s32 	%p60, %r49, %r74;
	@%p60 bra 	$L__BB8_85;
	mul.f32 	%f223, %f294, 0fBFB8AA3B;
	ex2.approx.f32 	%f224, %f223;
	add.f32 	%f225, %f224, 0f3F800000;
	div.rn.f32 	%f226, %f294, %f225;
	st.shared.f32 	[%r48+132], %f226;
$L__BB8_85:
	add.s32 	%r114, %r49, 32;
	setp.ge.s32 	%p61, %r114, %r74;
	@%p61 bra 	$L__BB8_87;
	mul.f32 	%f227, %f295, 0fBFB8AA3B;
	ex2.approx.f32 	%f228, %f227;
	add.f32 	%f229, %f228, 0f3F800000;
	div.rn.f32 	%f230, %f295, %f229;
	st.shared.f32 	[%r48+260], %f230;
$L__BB8_87:
	add.s32 	%r115, %r49, 64;
	setp.ge.s32 	%p62, %r115, %r74;
	@%p62 bra 	$L__BB8_105;
	mul.f32 	%f231, %f296, 0fBFB8AA3B;
	ex2.approx.f32 	%f232, %f231;
	add.f32 	%f233, %f232, 0f3F800000;
	div.rn.f32 	%f234, %f296, %f233;
	st.shared.f32 	[%r48+388], %f234;
	bra.uni 	$L__BB8_105;
$L__BB8_89:
	setp.ge.s32 	%p47, %r47, %r74;
	shl.b32 	%r110, %r138, 2;
	add.s32 	%r50, %r26, %r110;
	@%p47 bra 	$L__BB8_91;
	mul.f32 	%f131, %f293, 0f3F000000;
	mul.f32 	%f132, %f293, 0f3D372713;
	mul.f32 	%f133, %f293, %f132;
	fma.rn.f32 	%f134, %f293, %f133, %f293;
	mul.f32 	%f135, %f134, 0f3F4C422A;
	abs.f32 	%f136, %f135;
	mul.f32 	%f137, %f136, 0f4038AA3B;
	ex2.approx.ftz.f32 	%f138, %f137;
	add.f32 	%f139, %f138, 0f3F800000;
	rcp.approx.ftz.f32 	%f140, %f139;
	fma.rn.f32 	%f141, %f140, 0fC0000000, 0f3F800000;
	setp.ge.f32 	%p48, %f136, 0f41102CB4;
	selp.f32 	%f142, 0f3F800000, %f141, %p48;
	copysign.f32 	%f143, %f135, %f142;
	mul.f32 	%f144, %f135, %f135;
	fma.rn.f32 	%f145, %f144, 0f3C80F082, 0fBD563CAE;
	fma.rn.f32 	%f146, %f145, %f144, 0f3E085941;
	fma.rn.f32 	%f147, %f146, %f144, 0fBEAAA9ED;
	fma.rn.f32 	%f148, %f147, %f144, 0f00000000;
	fma.rn.f32 	%f149, %f148, %f135, %f135;
	setp.ge.f32 	%p49, %f136, 0f3F19999A;
	selp.f32 	%f150, %f143, %f149, %p49;
	add.f32 	%f151, %f150, 0f3F800000;
	mul.f32 	%f152, %f131, %f151;
	st.shared.f32 	[%r50+4], %f152;
$L__BB8_91:
	add.s32 	%r51, %r27, %r138;
	setp.ge.s32 	%p50, %r51, %r74;
	@%p50 bra 	$L__BB8_93;
	mul.f32 	%f153, %f294, 0f3F000000;
	mul.f32 	%f154, %f294, 0f3D372713;
	mul.f32 	%f155, %f294, %f154;
	fma.rn.f32 	%f156, %f294, %f155, %f294;
	mul.f32 	%f157, %f156, 0f3F4C422A;
	abs.f32 	%f158, %f157;
	mul.f32 	%f159, %f158, 0f4038AA3B;
	ex2.approx.ftz.f32 	%f160, %f159;
	add.f32 	%f161, %f160, 0f3F800000;
	rcp.approx.ftz.f32 	%f162, %f161;
	fma.rn.f32 	%f163, %f162, 0fC0000000, 0f3F800000;
	setp.ge.f32 	%p51, %f158, 0f41102CB4;
	selp.f32 	%f164, 0f3F800000, %f163, %p51;
	copysign.f32 	%f165, %f157, %f164;
	mul.f32 	%f166, %f157, %f157;
	fma.rn.f32 	%f167, %f166, 0f3C80F082, 0fBD563CAE;
	fma.rn.f32 	%f168, %f167, %f166, 0f3E085941;
	fma.rn.f32 	%f169, %f168, %f166, 0fBEAAA9ED;
	fma.rn.f32 	%f170, %f169, %f166, 0f00000000;
	fma.rn.f32 	%f171, %f170, %f157, %f157;
	setp.ge.f32 	%p52, %f158, 0f3F19999A;
	selp.f32 	%f172, %f165, %f171, %p52;
	add.f32 	%f173, %f172, 0f3F800000;
	mul.f32 	%f174, %f153, %f173;
	st.shared.f32 	[%r50+132], %f174;
$L__BB8_93:
	add.s32 	%r111, %r51, 32;
	setp.ge.s32 	%p53, %r111, %r74;
	@%p53 bra 	$L__BB8_95;
	mul.f32 	%f175, %f295, 0f3F000000;
	mul.f32 	%f176, %f295, 0f3D372713;
	mul.f32 	%f177, %f295, %f176;
	fma.rn.f32 	%f178, %f295, %f177, %f295;
	mul.f32 	%f179, %f178, 0f3F4C422A;
	abs.f32 	%f180, %f179;
	mul.f32 	%f181, %f180, 0f4038AA3B;
	ex2.approx.ftz.f32 	%f182, %f181;
	add.f32 	%f183, %f182, 0f3F800000;
	rcp.approx.ftz.f32 	%f184, %f183;
	fma.rn.f32 	%f185, %f184, 0fC0000000, 0f3F800000;
	setp.ge.f32 	%p54, %f180, 0f41102CB4;
	selp.f32 	%f186, 0f3F800000, %f185, %p54;
	copysign.f32 	%f187, %f179, %f186;
	mul.f32 	%f188, %f179, %f179;
	fma.rn.f32 	%f189, %f188, 0f3C80F082, 0fBD563CAE;
	fma.rn.f32 	%f190, %f189, %f188, 0f3E085941;
	fma.rn.f32 	%f191, %f190, %f188, 0fBEAAA9ED;
	fma.rn.f32 	%f192, %f191, %f188, 0f00000000;
	fma.rn.f32 	%f193, %f192, %f179, %f179;
	setp.ge.f32 	%p55, %f180, 0f3F19999A;
	selp.f32 	%f194, %f187, %f193, %p55;
	add.f32 	%f195, %f194, 0f3F800000;
	mul.f32 	%f196, %f175, %f195;
	st.shared.f32 	[%r50+260], %f196;
$L__BB8_95:
	add.s32 	%r112, %r51, 64;
	setp.ge.s32 	%p56, %r112, %r74;
	@%p56 bra 	$L__BB8_105;
	mul.f32 	%f197, %f296, 0f3F000000;
	mul.f32 	%f198, %f296, 0f3D372713;
	mul.f32 	%f199, %f296, %f198;
	fma.rn.f32 	%f200, %f296, %f199, %f296;
	mul.f32 	%f201, %f200, 0f3F4C422A;
	abs.f32 	%f202, %f201;
	mul.f32 	%f203, %f202, 0f4038AA3B;
	ex2.approx.ftz.f32 	%f204, %f203;
	add.f32 	%f205, %f204, 0f3F800000;
	rcp.approx.ftz.f32 	%f206, %f205;
	fma.rn.f32 	%f207, %f206, 0fC0000000, 0f3F800000;
	setp.ge.f32 	%p57, %f202, 0f41102CB4;
	selp.f32 	%f208, 0f3F800000, %f207, %p57;
	copysign.f32 	%f209, %f201, %f208;
	mul.f32 	%f210, %f201, %f201;
	fma.rn.f32 	%f211, %f210, 0f3C80F082, 0fBD563CAE;
	fma.rn.f32 	%f212, %f211, %f210, 0f3E085941;
	fma.rn.f32 	%f213, %f212, %f210, 0fBEAAA9ED;
	fma.rn.f32 	%f214, %f213, %f210, 0f00000000;
	fma.rn.f32 	%f215, %f214, %f201, %f201;
	setp.ge.f32 	%p58, %f202, 0f3F19999A;
	selp.f32 	%f216, %f209, %f215, %p58;
	add.f32 	%f217, %f216, 0f3F800000;
	mul.f32 	%f218, %f197, %f217;
	st.shared.f32 	[%r50+388], %f218;
	bra.uni 	$L__BB8_105;
$L__BB8_97:
	setp.ge.s32 	%p63, %r47, %r74;
	shl.b32 	%r116, %r138, 2;
	add.s32 	%r64, %r26, %r116;
	@%p63 bra 	$L__BB8_99;
	max.f32 	%f235, %f293, 0f00000000;
	st.shared.f32 	[%r64+4], %f235;
$L__BB8_99:
	add.s32 	%r65, %r27, %r138;
	setp.ge.s32 	%p64, %r65, %r74;
	@%p64 bra 	$L__BB8_101;
	max.f32 	%f236, %f294, 0f00000000;
	st.shared.f32 	[%r64+132], %f236;
$L__BB8_101:
	add.s32 	%r117, %r65, 32;
	setp.ge.s32 	%p65, %r117, %r74;
	@%p65 bra 	$L__BB8_103;
	max.f32 	%f237, %f295, 0f00000000;
	st.shared.f32 	[%r64+260], %f237;
$L__BB8_103:
	add.s32 	%r118, %r65, 64;
	setp.ge.s32 	%p66, %r118, %r74;
	@%p66 bra 	$L__BB8_105;
	max.f32 	%f238, %f296, 0f00000000;
	st.shared.f32 	[%r64+388], %f238;
$L__BB8_105:
	add.s32 	%r138, %r138, 1024;
	setp.lt.s32 	%p67, %r138, %r74;
	@%p67 bra 	$L__BB8_16;
$L__BB8_106:
	setp.ge.s32 	%p68, %r3, %r73;
	bar.sync 	0;
	@%p68 bra 	$L__BB8_118;
	mov.u32 	%r146, %r3;
$L__BB8_108:
	setp.ge.s32 	%p69, %r4, %r74;
	mov.f32 	%f312, 0f00000000;
	@%p69 bra 	$L__BB8_115;
	setp.eq.s32 	%p70, %r25, 96;
	mul.lo.s32 	%r119, %r146, %r74;
	cvt.s64.s32 	%rd110, %r119;
	add.s64 	%rd16, %rd110, %rd6;
	mov.f32 	%f312, 0f00000000;
	mov.u32 	%r147, %r4;
	@%p70 bra 	$L__BB8_113;
	setp.eq.s32 	%p71, %r25, 0;
	ld.shared.f32 	%f243, [%r26+4];
	add.s64 	%rd112, %rd16, %rd2;
	shl.b64 	%rd113, %rd112, 2;
	add.s64 	%rd111, %rd20, %rd113;
	// begin inline asm
	ld.global.nc.f32 %f242, [%rd111];
	// end inline asm
	fma.rn.f32 	%f312, %f243, %f242, 0f00000000;
	mov.u32 	%r147, %r27;
	@%p71 bra 	$L__BB8_113;
	setp.eq.s32 	%p72, %r25, 32;
	ld.shared.f32 	%f245, [%r26+132];
	add.s64 	%rd114, %rd111, 128;
	// begin inline asm
	ld.global.nc.f32 %f244, [%rd114];
	// end inline asm
	fma.rn.f32 	%f312, %f245, %f244, %f312;
	mov.u32 	%r147, %r28;
	@%p72 bra 	$L__BB8_113;
	ld.shared.f32 	%f247, [%r26+260];
	add.s64 	%rd115, %rd111, 256;
	// begin inline asm
	ld.global.nc.f32 %f246, [%rd115];
	// end inline asm
	fma.rn.f32 	%f312, %f247, %f246, %f312;
	mov.u32 	%r147, %r29;
$L__BB8_113:
	setp.lt.u32 	%p73, %r22, 96;
	@%p73 bra 	$L__BB8_115;
$L__BB8_114:
	.pragma "nounroll";
	shl.b32 	%r120, %r147, 2;
	add.s32 	%r121, %r18, %r120;
	ld.shared.f32 	%f252, [%r121+4];
	cvt.u64.u32 	%rd120, %r147;
	add.s64 	%rd121, %rd16, %rd120;
	shl.b64 	%rd122, %rd121, 2;
	add.s64 	%rd116, %rd20, %rd122;
	// begin inline asm
	ld.global.nc.f32 %f248, [%rd116];
	// end inline asm
	fma.rn.f32 	%f253, %f252, %f248, %f312;
	ld.shared.f32 	%f254, [%r121+132];
	add.s64 	%rd117, %rd116, 128;
	// begin inline asm
	ld.global.nc.f32 %f249, [%rd117];
	// end inline asm
	fma.rn.f32 	%f255, %f254, %f249, %f253;
	ld.shared.f32 	%f256, [%r121+260];
	add.s64 	%rd118, %rd116, 256;
	// begin inline asm
	ld.global.nc.f32 %f250, [%rd118];
	// end inline asm
	fma.rn.f32 	%f257, %f256, %f250, %f255;
	ld.shared.f32 	%f258, [%r121+388];
	add.s64 	%rd119, %rd116, 384;
	// begin inline asm
	ld.global.nc.f32 %f251, [%rd119];
	// end inline asm
	fma.rn.f32 	%f312, %f258, %f251, %f257;
	add.s32 	%r147, %r147, 128;
	setp.lt.s32 	%p74, %r147, %r74;
	@%p74 bra 	$L__BB8_114;
$L__BB8_115:
	setp.ne.s32 	%p75, %r4, 0;
	mov.b32 	%r122, %f312;
	shfl.sync.bfly.b32	%r123|%p76, %r122, 16, 31, -1;
	mov.b32 	%f259, %r123;
	add.f32 	%f260, %f312, %f259;
	mov.b32 	%r124, %f260;
	shfl.sync.bfly.b32	%r125|%p77, %r124, 8, 31, -1;
	mov.b32 	%f261, %r125;
	add.f32 	%f262, %f260, %f261;
	mov.b32 	%r126, %f262;
	shfl.sync.bfly.b32	%r127|%p78, %r126, 4, 31, -1;
	mov.b32 	%f263, %r127;
	add.f32 	%f264, %f262, %f263;
	mov.b32 	%r128, %f264;
	shfl.sync.bfly.b32	%r129|%p79, %r128, 2, 31, -1;
	mov.b32 	%f265, %r129;
	add.f32 	%f266, %f264, %f265;
	mov.b32 	%r130, %f266;
	shfl.sync.bfly.b32	%r131|%p80, %r130, 1, 31, -1;
	mov.b32 	%f267, %r131;
	add.f32 	%f84, %f266, %f267;
	@%p75 bra 	$L__BB8_117;
	cvt.u64.u32 	%rd123, %r146;
	add.s64 	%rd124, %rd123, %rd1;
	shl.b64 	%rd125, %rd124, 2;
	add.s64 	%rd126, %rd5, %rd125;
	ld.global.f32 	%f268, [%rd126];
	fma.rn.f32 	%f269, %f1, %f84, %f268;
	st.global.f32 	[%rd126], %f269;
$L__BB8_117:
	add.s32 	%r146, %r146, 8;
	setp.lt.s32 	%p81, %r146, %r73;
	@%p81 bra 	$L__BB8_108;
$L__BB8_118:
	bar.sync 	0;
	add.s32 	%r137, %r137, 1;
	setp.ne.s32 	%p82, %r137, %r75;
	@%p82 bra 	$L__BB8_14;
$L__BB8_119:
	ret;

}
	// .globl	_Z25moe_batched_expert_kernelI6__halfLb1EEvPKT_S3_S3_S3_PKfPKiS7_PS1_iiiiii
.visible .entry _Z25moe_batched_expert_kernelI6__halfLb1EEvPKT_S3_S3_S3_PKfPKiS7_PS1_iiiiii(
	.param .u64 .ptr .align 1 _Z25moe_batched_expert_kernelI6__halfLb1EEvPKT_S3_S3_S3_PKfPKiS7_PS1_iiiiii_param_0,
	.param .u64 .ptr .align 1 _Z25moe_batched_expert_kernelI6__halfLb1EEvPKT_S3_S3_S3_PKfPKiS7_PS1_iiiiii_param_1,
	.param .u64 .ptr .align 1 _Z25moe_batched_expert_kernelI6__halfLb1EEvPKT_S3_S3_S3_PKfPKiS7_PS1_iiiiii_param_2,
	.param .u64 .ptr .align 1 _Z25moe_batched_expert_kernelI6__halfLb1EEvPKT_S3_S3_S3_PKfPKiS7_PS1_iiiiii_param_3,
	.param .u64 .ptr .align 1 _Z25moe_batched_expert_kernelI6__halfLb1EEvPKT_S3_S3_S3_PKfPKiS7_PS1_iiiiii_param_4,
	.param .u64 .ptr .align 1 _Z25moe_batched_expert_kernelI6__halfLb1EEvPKT_S3_S3_S3_PKfPKiS7_PS1_iiiiii_param_5,
	.param .u64 .ptr .align 1 _Z25moe_batched_expert_kernelI6__halfLb1EEvPKT_S3_S3_S3_PKfPKiS7_PS1_iiiiii_param_6,
	.param .u64 .ptr .align 1 _Z25moe_batched_expert_kernelI6__halfLb1EEvPKT_S3_S3_S3_PKfPKiS7_PS1_iiiiii_param_7,
	.param .u32 _Z25moe_batched_expert_kernelI6__halfLb1EEvPKT_S3_S3_S3_PKfPKiS7_PS1_iiiiii_param_8,
	.param .u32 _Z25moe_batched_expert_kernelI6__halfLb1EEvPKT_S3_S3_S3_PKfPKiS7_PS1_iiiiii_param_9,
	.param .u32 _Z25moe_batched_expert_kernelI6__halfLb1EEvPKT_S3_S3_S3_PKfPKiS7_PS1_iiiiii_param_10,
	.param .u32 _Z25moe_batched_expert_kernelI6__halfLb1EEvPKT_S3_S3_S3_PKfPKiS7_PS1_iiiiii_param_11,
	.param .u32 _Z25moe_batched_expert_kernelI6__halfLb1EEvPKT_S3_S3_S3_PKfPKiS7_PS1_iiiiii_param_12,
	.param .u32 _Z25moe_batched_expert_kernelI6__halfLb1EEvPKT_S3_S3_S3_PKfPKiS7_PS1_iiiiii_param_13
)
.maxntid 256
.minnctapersm 2
{
	.reg .pred 	%p<372>;
	.reg .b16 	%rs<241>;
	.reg .b32 	%r<508>;
	.reg .b32 	%f<1636>;
	.reg .b64 	%rd<279>;

	ld.param.u64 	%rd21, [_Z25moe_batched_expert_kernelI6__halfLb1EEvPKT_S3_S3_S3_PKfPKiS7_PS1_iiiiii_param_0];
	ld.param.u64 	%rd22, [_Z25moe_batched_expert_kernelI6__halfLb1EEvPKT_S3_S3_S3_PKfPKiS7_PS1_iiiiii_param_1];
	ld.param.u64 	%rd23, [_Z25moe_batched_expert_kernelI6__halfLb1EEvPKT_S3_S3_S3_PKfPKiS7_PS1_iiiiii_param_2];
	ld.param.u64 	%rd24, [_Z25moe_batched_expert_kernelI6__halfLb1EEvPKT_S3_S3_S3_PKfPKiS7_PS1_iiiiii_param_3];
	ld.param.u64 	%rd27, [_Z25moe_batched_expert_kernelI6__halfLb1EEvPKT_S3_S3_S3_PKfPKiS7_PS1_iiiiii_param_4];
	ld.param.u64 	%rd28, [_Z25moe_batched_expert_kernelI6__halfLb1EEvPKT_S3_S3_S3_PKfPKiS7_PS1_iiiiii_param_5];
	ld.param.u64 	%rd25, [_Z25moe_batched_expert_kernelI6__halfLb1EEvPKT_S3_S3_S3_PKfPKiS7_PS1_iiiiii_param_6];
	ld.param.u64 	%rd26, [_Z25moe_batched_expert_kernelI6__halfLb1EEvPKT_S3_S3_S3_PKfPKiS7_PS1_iiiiii_param_7];
	ld.param.u32 	%r154, [_Z25moe_batched_expert_kernelI6__halfLb1EEvPKT_S3_S3_S3_PKfPKiS7_PS1_iiiiii_param_8];
	ld.param.u32 	%r149, [_Z25moe_batched_expert_kernelI6__halfLb1EEvPKT_S3_S3_S3_PKfPKiS7_PS1_iiiiii_param_9];
	ld.param.u32 	%r150, [_Z25moe_batched_expert_kernelI6__halfLb1EEvPKT_S3_S3_S3_PKfPKiS7_PS1_iiiiii_param_10];
	ld.param.u32 	%r151, [_Z25moe_batched_expert_kernelI6__halfLb1EEvPKT_S3_S3_S3_PKfPKiS7_PS1_iiiiii_param_11];
	ld.param.u32 	%r152, [_Z25moe_batched_expert_kernelI6__halfLb1EEvPKT_S3_S3_S3_PKfPKiS7_PS1_iiiiii_param_12];
	ld.param.u32 	%r153, [_Z25moe_batched_expert_kernelI6__halfLb1EEvPKT_S3_S3_S3_PKfPKiS7_PS1_iiiiii_param_13];
	cvta.to.global.u64 	%rd1, %rd27;
	cvta.to.global.u64 	%rd29, %rd28;
	mov.u32 	%r155, %ctaid.x;
	shl.b32 	%r1, %r155, 2;
	mov.u32 	%r2, %tid.x;
	and.b32  	%r3, %r2, 31;
	mul.lo.s32 	%r156, %r150, %r154;
	mul.lo.s32 	%r157, %r156, %r151;
	cvt.s64.s32 	%rd2, %r157;
	add.s32 	%r4, %r150, 1;
	not.b32 	%r158, %r2;
	add.s32 	%r5, %r150, %r158;
	shr.u32 	%r159, %r5, 8;
	add.s32 	%r6, %r159, 1;
	and.b32  	%r7, %r6, 7;
	and.b32  	%r8, %r6, 3;
	add.s32 	%r9, %r8, -1;
	setp.ge.s32 	%p1, %r1, %r149;
	mul.wide.s32 	%rd30, %r1, 4;
	add.s64 	%rd3, %rd29, %rd30;
	@%p1 bra 	$L__BB9_13;
	setp.ge.s32 	%p2, %r2, %r150;
	ld.global.nc.u32 	%r160, [%rd3];
	mul.lo.s32 	%r161, %r160, %r150;
	cvt.s64.s32 	%rd4, %r161;
	@%p2 bra 	$L__BB9_13;
	setp.lt.u32 	%p3, %r5, 1792;
	mov.u32 	%r478, %r2;
	@%p3 bra 	$L__BB9_5;
	and.b32  	%r10, %r6, 33554424;
	mov.b32 	%r477, 0;
	mov.u32 	%r164, smem;
	mov.u32 	%r478, %r2;
$L__BB9_4:
	.pragma "nounroll";
	cvt.u64.u32 	%rd39, %r478;
	add.s64 	%rd40, %rd39, %rd4;
	shl.b64 	%rd41, %rd40, 1;
	add.s64 	%rd31, %rd21, %rd41;
	// begin inline asm
	ld.global.nc.b16 %rs1, [%rd31];
	// end inline asm
	// begin inline asm
	{  cvt.f32.f16 %f569, %rs1;}

	// end inline asm
	shl.b32 	%r163, %r478, 2;
	add.s32 	%r165, %r164, %r163;
	st.shared.f32 	[%r165], %f569;
	add.s64 	%rd32, %rd31, 512;
	// begin inline asm
	ld.global.nc.b16 %rs3, [%rd32];
	// end inline asm
	// begin inline asm
	{  cvt.f32.f16 %f570, %rs3;}

	// end inline asm
	st.shared.f32 	[%r165+1024], %f570;
	add.s64 	%rd33, %rd31, 1024;
	// begin inline asm
	ld.global.nc.b16 %rs5, [%rd33];
	// end inline asm
	// begin inline asm
	{  cvt.f32.f16 %f571, %rs5;}

	// end inline asm
	st.shared.f32 	[%r165+2048], %f571;
	add.s64 	%rd34, %rd31, 1536;
	// begin inline asm
	ld.global.nc.b16 %rs7, [%rd34];
	// end inline asm
	// begin inline asm
	{  cvt.f32.f16 %f572, %rs7;}

	// end inline asm
	st.shared.f32 	[%r165+3072], %f572;
	add.s64 	%rd35, %rd31, 2048;
	// begin inline asm
	ld.global.nc.b16 %rs9, [%rd35];
	// end inline asm
	// begin inline asm
	{  cvt.f32.f16 %f573, %rs9;}

	// end inline asm
	st.shared.f32 	[%r165+4096], %f573;
	add.s64 	%rd36, %rd31, 2560;
	// begin inline asm
	ld.global.nc.b16 %rs11, [%rd36];
	// end inline asm
	// begin inline asm
	{  cvt.f32.f16 %f574, %rs11;}

	// end inline asm
	st.shared.f32 	[%r165+5120], %f574;
	add.s64 	%rd37, %rd31, 3072;
	// begin inline asm
	ld.global.nc.b16 %rs13, [%rd37];
	// end inline asm
	// begin inline asm
	{  cvt.f32.f16 %f575, %rs13;}

	// end inline asm
	st.shared.f32 	[%r165+6144], %f575;
	add.s64 	%rd38, %rd31, 3584;
	// begin inline asm
	ld.global.nc.b16 %rs15, [%rd38];
	// end inline asm
	// begin inline asm
	{  cvt.f32.f16 %f576, %rs15;}

	// end inline asm
	st.shared.f32 	[%r165+7168], %f576;
	add.s32 	%r478, %r478, 2048;
	add.s32 	%r477, %r477, 8;
	setp.ne.s32 	%p4, %r477, %r10;
	@%p4 bra 	$L__BB9_4;
$L__BB9_5:
	setp.eq.s32 	%p5, %r7, 0;
	@%p5 bra 	$L__BB9_13;
	setp.lt.u32 	%p6, %r7, 4;
	@%p6 bra 	$L__BB9_8;
	cvt.u64.u32 	%rd46, %r478;
	add.s64 	%rd47, %rd46, %rd4;
	shl.b64 	%rd48, %rd47, 1;
	add.s64 	%rd42, %rd21, %rd48;
	// begin inline asm
	ld.global.nc.b16 %rs17, [%rd42];
	// end inline asm
	// begin inline asm
	{  cvt.f32.f16 %f577, %rs17;}

	// end inline asm
	shl.b32 	%r166, %r478, 2;
	mov.u32 	%r167, smem;
	add.s32 	%r168, %r167, %r166;
	st.shared.f32 	[%r168], %f577;
	add.s64 	%rd43, %rd42, 512;
	// begin inline asm
	ld.global.nc.b16 %rs19, [%rd43];
	// end inline asm
	// begin inline asm
	{  cvt.f32.f16 %f578, %rs19;}

	// end inline asm
	st.shared.f32 	[%r168+1024], %f578;
	add.s64 	%rd44, %rd42, 1024;
	// begin inline asm
	ld.global.nc.b16 %rs21, [%rd44];
	// end inline asm
	// begin inline asm
	{  cvt.f32.f16 %f579, %rs21;}

	// end inline asm
	st.shared.f32 	[%r168+2048], %f579;
	add.s64 	%rd45, %rd42, 1536;
	// begin inline asm
	ld.global.nc.b16 %rs23, [%rd45];
	// end inline asm
	// begin inline asm
	{  cvt.f32.f16 %f580, %rs23;}

	// end inline asm
	st.shared.f32 	[%r168+3072], %f580;
	add.s32 	%r478, %r478, 1024;
$L__BB9_8:
	setp.eq.s32 	%p7, %r8, 0;
	@%p7 bra 	$L__BB9_13;
	setp.eq.s32 	%p8, %r9, 0;
	@%p8 bra 	$L__BB9_11;
	cvt.u64.u32 	%rd51, %r478;
	add.s64 	%rd52, %rd51, %rd4;
	shl.b64 	%rd53, %rd52, 1;
	add.s64 	%rd49, %rd21, %rd53;
	// begin inline asm
	ld.global.nc.b16 %rs25, [%rd49];
	// end inline asm
	// begin inline asm
	{  cvt.f32.f16 %f581, %rs25;}

	// end inline asm
	shl.b32 	%r169, %r478, 2;
	mov.u32 	%r170, smem;
	add.s32 	%r171, %r170, %r169;
	st.shared.f32 	[%r171], %f581;
	add.s64 	%rd50, %rd49, 512;
	// begin inline asm
	ld.global.nc.b16 %rs27, [%rd50];
	// end inline asm
	// begin inline asm
	{  cvt.f32.f16 %f582, %rs27;}

	// end inline asm
	st.shared.f32 	[%r171+1024], %f582;
	add.s32 	%r478, %r478, 512;
$L__BB9_11:
	and.b32  	%r172, %r5, 256;
	setp.ne.s32 	%p9, %r172, 0;
	@%p9 bra 	$L__BB9_13;
	cvt.u64.u32 	%rd55, %r478;
	add.s64 	%rd56, %rd55, %rd4;
	shl.b64 	%rd57, %rd56, 1;
	add.s64 	%rd54, %rd21, %rd57;
	// begin inline asm
	ld.global.nc.b16 %rs29, [%rd54];
	// end inline asm
	// begin inline asm
	{  cvt.f32.f16 %f583, %rs29;}

	// end inline asm
	shl.b32 	%r173, %r478, 2;
	mov.u32 	%r174, smem;
	add.s32 	%r175, %r174, %r173;
	st.shared.f32 	[%r175], %f583;
$L__BB9_13:
	add.s32 	%r20, %r1, 1;
	setp.ge.s32 	%p10, %r20, %r149;
	@%p10 bra 	$L__BB9_26;
	setp.ge.s32 	%p11, %r2, %r150;
	ld.global.nc.u32 	%r176, [%rd3+4];
	mul.lo.s32 	%r177, %r176, %r150;
	cvt.s64.s32 	%rd5, %r177;
	@%p11 bra 	$L__BB9_26;
	setp.lt.u32 	%p12, %r5, 1792;
	mov.u32 	%r483, %r2;
	@%p12 bra 	$L__BB9_18;
	and.b32  	%r21, %r6, 33554424;
	mov.b32 	%r482, 0;
	mov.u32 	%r181, smem;
	mov.u32 	%r483, %r2;
$L__BB9_17:
	.pragma "nounroll";
	cvt.u64.u32 	%rd66, %r483;
	add.s64 	%rd67, %rd66, %rd5;
	shl.b64 	%rd68, %rd67, 1;
	add.s64 	%rd58, %rd21, %rd68;
	// begin inline asm
	ld.global.nc.b16 %rs31, [%rd58];
	// end inline asm
	// begin inline asm
	{  cvt.f32.f16 %f584, %rs31;}

	// end inline asm
	add.s32 	%r179, %r483, %r150;
	shl.b32 	%r180, %r179, 2;
	add.s32 	%r182, %r181, %r180;
	st.shared.f32 	[%r182+4], %f584;
	add.s64 	%rd59, %rd58, 512;
	// begin inline asm
	ld.global.nc.b16 %rs33, [%rd59];
	// end inline asm
	// begin inline asm
	{  cvt.f32.f16 %f585, %rs33;}

	// end inline asm
	st.shared.f32 	[%r182+1028], %f585;
	add.s64 	%rd60, %rd58, 1024;
	// begin inline asm
	ld.global.nc.b16 %rs35, [%rd60];
	// end inline asm
	// begin inline asm
	{  cvt.f32.f16 %f586, %rs35;}

	// end inline asm
	st.shared.f32 	[%r182+2052], %f586;
	add.s64 	%rd61, %rd58, 1536;
	// begin inline asm
	ld.global.nc.b16 %rs37, [%rd61];
	// end inline asm
	// begin inline asm
	{  cvt.f32.f16 %f587, %rs37;}

	// end inline asm
	st.shared.f32 	[%r182+3076], %f587;
	add.s64 	%rd62, %rd58, 2048;
	// begin inline asm
	ld.global.nc.b16 %rs39, [%rd62];
	// end inline asm
	// begin inline asm
	{  cvt.f32.f16 %f588, %rs39;}

	// end inline asm
	st.shared.f32 	[%r182+4100], %f588;
	add.s64 	%rd63, %rd58, 2560;
	// begin inline asm
	ld.global.nc.b16 %rs41, [%rd63];
	// end inline asm
	// begin inline asm
	{  cvt.f32.f16 %f589, %rs41;}

	// end inline asm
	st.shared.f32 	[%r182+5124], %f589;
	add.s64 	%rd64, %rd58, 3072;
	// begin inline asm
	ld.global.nc.b16 %rs43, [%rd64];
	// end inline asm
	// begin inline asm
	{  cvt.f32.f16 %f590, %rs43;}

	// end inline asm
	st.shared.f32 	[%r182+6148], %f590;
	add.s64 	%rd65, %rd58, 3584;
	// begin inline asm
	ld.global.nc.b16 %rs45, [%rd65];
	// end inline asm
	// begin inline asm
	{  cvt.f32.f16 %f591, %rs45;}

	// end inline asm
	st.shared.f32 	[%r182+7172], %f591;
	add.s32 	%r483, %r483, 2048;
	add.s32 	%r482, %r482, 8;
	setp.ne.s32 	%p13, %r482, %r21;
	@%p13 bra 	$L__BB9_17;
$L__BB9_18:
	setp.eq.s32 	%p14, %r7, 0;
	@%p14 bra 	$L__BB9_26;
	setp.lt.u32 	%p15, %r7, 4;
	@%p15 bra 	$L__BB9_21;
	cvt.u64.u32 	%rd73, %r483;
	add.s64 	%rd74, %rd73, %rd5;
	shl.b64 	%rd75, %rd74, 1;
	add.s64 	%rd69, %rd21, %rd75;
	// begin inline asm
	ld.global.nc.b16 %rs47, [%rd69];
	// end inline asm
	// begin inline asm
	{  cvt.f32.f16 %f592, %rs47;}

	// end inline asm
	add.s32 	%r183, %r483, %r150;
	shl.b32 	%r184, %r183, 2;
	mov.u32 	%r185, smem;
	add.s32 	%r186, %r185, %r184;
	st.shared.f32 	[%r186+4], %f592;
	add.s64 	%rd70, %rd69, 512;
	// begin inline asm
	ld.global.nc.b16 %rs49, [%rd70];
	// end inline asm
	// begin inline asm
	{  cvt.f32.f16 %f593, %rs49;}

	// end inline asm
	st.shared.f32 	[%r186+1028], %f593;
	add.s64 	%rd71, %rd69, 1024;
	// begin inline asm
	ld.global.nc.b16 %rs51, [%rd71];
	// end inline asm
	// begin inline asm
	{  cvt.f32.f16 %f594, %rs51;}

	// end inline asm
	st.shared.f32 	[%r186+2052], %f594;
	add.s64 	%rd72, %rd69, 1536;
	// begin inline asm
	ld.global.nc.b16 %rs53, [%rd72];
	// end inline asm
	// begin inline asm
	{  cvt.f32.f16 %f595, %rs53;}

	// end inline asm
	st.shared.f32 	[%r186+3076], %f595;
	add.s32 	%r483, %r483, 1024;
$L__BB9_21:
	setp.eq.s32 	%p16, %r8, 0;
	@%p16 bra 	$L__BB9_26;
	setp.eq.s32 	%p17, %r9, 0;
	@%p17 bra 	$L__BB9_24;
	cvt.u64.u32 	%rd78, %r483;
	add.s64 	%rd79, %rd78, %rd5;
	shl.b64 	%rd80, %rd79, 1;
	add.s64 	%rd76, %rd21, %rd80;
	// begin inline asm
	ld.global.nc.b16 %rs55, [%rd76];
	// end inline asm
	// begin inline asm
	{  cvt.f32.f16 %f596, %rs55;}

	// end inline asm
	add.s32 	%r187, %r483, %r150;
	shl.b32 	%r188, %r187, 2;
	mov.u32 	%r189, smem;
	add.s32 	%r190, %r189, %r188;
	st.shared.f32 	[%r190+4], %f596;
	add.s64 	%rd77, %rd76, 512;
	// begin inline asm
	ld.global.nc.b16 %rs57, [%rd77];
	// end inline asm
	// begin inline asm
	{  cvt.f32.f16 %f597, %rs57;}

	// end inline asm
	st.shared.f32 	[%r190+1028], %f597;
	add.s32 	%r483, %r483, 512;
$L__BB9_24:
	and.b32  	%r191, %r5, 256;
	setp.ne.s32 	%p18, %r191, 0;
	@%p18 bra 	$L__BB9_26;
	cvt.u64.u32 	%rd82, %r483;
	add.s64 	%rd83, %rd82, %rd5;
	shl.b64 	%rd84, %rd83, 1;
	add.s64 	%rd81, %rd21, %rd84;
	// begin inline asm
	ld.global.nc.b16 %rs59, [%rd81];
	// end inline asm
	// begin inline asm
	{  cvt.f32.f16 %f598, %rs59;}

	// end inline asm
	add.s32 	%r192, %r483, %r150;
	shl.b32 	%r193, %r192, 2;
	mov.u32 	%r194, smem;
	add.s32 	%r195, %r194, %r193;
	st.shared.f32 	[%r195+4], %f598;
$L__BB9_26:
	add.s32 	%r31, %r1, 2;
	setp.ge.s32 	%p19, %r31, %r149;
	@%p19 bra 	$L__BB9_39;
	setp.ge.s32 	%p20, %r2, %r150;
	ld.global.nc.u32 	%r196, [%rd3+8];
	mul.lo.s32 	%r197, %r196, %r150;
	cvt.s64.s32 	%rd6, %r197;
	shl.b32 	%r32, %r4, 1;
	@%p20 bra 	$L__BB9_39;
	setp.lt.u32 	%p21, %r5, 1792;
	mov.u32 	%r488, %r2;
	@%p21 bra 	$L__BB9_31;
	and.b32  	%r33, %r6, 33554424;
	mov.b32 	%r487, 0;
	mov.u32 	%r201, smem;
	mov.u32 	%r488, %r2;
$L__BB9_30:
	.pragma "nounroll";
	cvt.u64.u32 	%rd93, %r488;
	add.s64 	%rd94, %rd93, %rd6;
	shl.b64 	%rd95, %rd94, 1;
	add.s64 	%rd85, %rd21, %rd95;
	// begin inline asm
	ld.global.nc.b16 %rs61, [%rd85];
	// end inline asm
	// begin inline asm
	{  cvt.f32.f16 %f599, %rs61;}

	// end inline asm
	add.s32 	%r199, %r488, %r32;
	shl.b32 	%r200, %r199, 2;
	add.s32 	%r202, %r201, %r200;
	st.shared.f32 	[%r202], %f599;
	add.s64 	%rd86, %rd85, 512;
	// begin inline asm
	ld.global.nc.b16 %rs63, [%rd86];
	// end inline asm
	// begin inline asm
	{  cvt.f32.f16 %f600, %rs63;}

	// end inline asm
	st.shared.f32 	[%r202+1024], %f600;
	add.s64 	%rd87, %rd85, 1024;
	// begin inline asm
	ld.global.nc.b16 %rs65, [%rd87];
	// end inline asm
	// begin inline asm
	{  cvt.f32.f16 %f601, %rs65;}

	// end inline asm
	st.shared.f32 	[%r202+2048], %f601;
	add.s64 	%rd88, %rd85, 1536;
	// begin inline asm
	ld.global.nc.b16 %rs67, [%rd88];
	// end inline asm
	// begin inline asm
	{  cvt.f32.f16 %f602, %rs67;}

	// end inline asm
	st.shared.f32 	[%r202+3072], %f602;
	add.s64 	%rd89, %rd85, 2048;
	// begin inline asm
	ld.global.nc.b16 %rs69, [%rd89];
	// end inline asm
	// begin inline asm
	{  cvt.f32.f16 %f603, %rs69;}

	// end inline asm
	st.shared.f32 	[%r202+4096], %f603;
	add.s64 	%rd90, %rd85, 2560;
	// begin inline asm
	ld.global.nc.b16 %rs71, [%rd90];
	// end inline asm
	// begin inline asm
	{  cvt.f32.f16 %f604, %rs71;}

	// end inline asm
	st.shared.f32 	[%r202+5120], %f604;
	add.s64 	%rd91, %rd85, 3072;
	// begin inline asm
	ld.global.nc.b16 %rs73, [%rd91];
	// end inline asm
	// begin inline asm
	{  cvt.f32.f16 %f605, %rs73;}

	// end inline asm
	st.shared.f32 	[%r202+6144], %f605;
	add.s64 	%rd92, %rd85, 3584;
	// begin inline asm
	ld.global.nc.b16 %rs75, [%rd92];
	// end inline asm
	// begin inline asm
	{  cvt.f32.f16 %f606, %rs75;}

	// end inline asm
	st.shared.f32 	[%r202+7168], %f606;
	add.s32 	%r488, %r488, 2048;
	add.s32 	%r487, %r487, 8;
	setp.ne.s32 	%p22, %r487, %r33;
	@%p22 bra 	$L__BB9_30;
$L__BB9_31:
	setp.eq.s32 	%p23, %r7, 0;
	@%p23 bra 	$L__BB9_39;
	setp.lt.u32 	%p24, %r7, 4;
	@%p24 bra 	$L__BB9_34;
	cvt.u64.u32 	%rd100, %r488;
	add.s64 	%rd101, %rd100, %rd6;
	shl.b64 	%rd102, %rd101, 1;
	add.s64 	%rd96, %rd21, %rd102;
	// begin inline asm
	ld.global.nc.b16 %rs77, [%rd96];
	// end inline asm
	// begin inline asm
	{  cvt.f32.f16 %f607, %rs77;}

	// end inline asm
	add.s32 	%r203, %r488, %r32;
	shl.b32 	%r204, %r203, 2;
	mov.u32 	%r205, smem;
	add.s32 	%r206, %r205, %r204;
	st.shared.f32 	[%r206], %f607;
	add.s64 	%rd97, %rd96, 512;
	// begin inline asm
	ld.global.nc.b16 %rs79, [%rd97];
	// end inline asm
	// begin inline asm
	{  cvt.f32.f16 %f608, %rs79;}

	// end inline asm
	st.shared.f32 	[%r206+1024], %f608;
	add.s64 	%rd98, %rd96, 1024;
	// begin inline asm
	ld.global.nc.b16 %rs81, [%rd98];
	// end inline asm
	// begin inline asm
	{  cvt.f32.f16 %f609, %rs81;}

	// end inline asm
	st.shared.f32 	[%r206+2048], %f609;
	add.s64 	%rd99, %rd96, 1536;
	// begin inline asm
	ld.global.nc.b16 %rs83, [%rd99];
	// end inline asm
	// begin inline asm
	{  cvt.f32.f16 %f610, %rs83;}

	// end inline asm
	st.shared.f32 	[%r206+3072], %f610;
	add.s32 	%r488, %r488, 1024;
$L__BB9_34:
	setp.eq.s32 	%p25, %r8, 0;
	@%p25 bra 	$L__BB9_39;
	setp.eq.s32 	%p26, %r9, 0;
	@%p26 bra 	$L__BB9_37;
	cvt.u64.u32 	%rd105, %r488;
	add.s64 	%rd106, %rd105, %rd6;
	shl.b64 	%rd107, %rd106, 1;
	add.s64 	%rd103, %rd21, %rd107;
	// begin inline asm
	ld.global.nc.b16 %rs85, [%rd103];
	// end inline asm
	// begin inline asm
	{  cvt.f32.f16 %f611, %rs85;}

	// end inline asm
	add.s32 	%r207, %r488, %r32;
	shl.b32 	%r208, %r207, 2;
	mov.u32 	%r209, smem;
	add.s32 	%r210, %r209, %r208;
	st.shared.f32 	[%r210], %f611;
	add.s64 	%rd104, %rd103, 512;
	// begin inline asm
	ld.global.nc.b16 %rs87, [%rd104];
	// end inline asm
	// begin inline asm
	{  cvt.f32.f16 %f612, %rs87;}

	// end inline asm
	st.shared.f32 	[%r210+1024], %f612;
	add.s32 	%r488, %r488, 512;
$L__BB9_37:
	and.b32  	%r211, %r5, 256;
	setp.ne.s32 	%p27, %r211, 0;
	@%p27 bra 	$L__BB9_39;
	cvt.u64.u32 	%rd109, %r488;
	add.s64 	%rd110, %rd109, %rd6;
	shl.b64 	%rd111, %rd110, 1;
	add.s64 	%rd108, %rd21, %rd111;
	// begin inline asm
	ld.global.nc.b16 %rs89, [%rd108];
	// end inline asm
	// begin inline asm
	{  cvt.f32.f16 %f613, %rs89;}

	// end inline asm
	add.s32 	%r212, %r488, %r32;
	shl.b32 	%r213, %r212, 2;
	mov.u32 	%r214, smem;
	add.s32 	%r215, %r214, %r213;
	st.shared.f32 	[%r215], %f613;
$L__BB9_39:
	add.s32 	%r43, %r1, 3;
	setp.ge.s32 	%p28, %r43, %r149;
	@%p28 bra 	$L__BB9_52;
	setp.ge.s32 	%p29, %r2, %r150;
	ld.global.nc.u32 	%r216, [%rd3+12];
	mul.lo.s32 	%r217, %r216, %r150;
	cvt.s64.s32 	%rd7, %r217;
	mul.lo.s32 	%r44, %r4, 3;
	@%p29 bra 	$L__BB9_52;
	setp.lt.u32 	%p30, %r5, 1792;
	mov.u32 	%r493, %r2;
	@%p30 bra 	$L__BB9_44;
	and.b32  	%r45, %r6, 33554424;
	mov.b32 	%r492, 0;
	mov.u32 	%r221, smem;
	mov.u32 	%r493, %r2;
$L__BB9_43:
	.pragma "nounroll";
	cvt.u64.u32 	%rd120, %r493;
	add.s64 	%rd121, %rd120, %rd7;
	shl.b64 	%rd122, %rd121, 1;
	add.s64 	%rd112, %rd21, %rd122;
	// begin inline asm
	ld.global.nc.b16 %rs91, [%rd112];
	// end inline asm
	// begin inline asm
	{  cvt.f32.f16 %f614, %rs91;}

	// end inline asm
	add.s32 	%r219, %r493, %r44;
	shl.b32 	%r220, %r219, 2;
	add.s32 	%r222, %r221, %r220;
	st.shared.f32 	[%r222], %f614;
	add.s64 	%rd113, %rd112, 512;
	// begin inline asm
	ld.global.nc.b16 %rs93, [%rd113];
	// end inline asm
	// begin inline asm
	{  cvt.f32.f16 %f615, %rs93;}

	// end inline asm
	st.shared.f32 	[%r222+1024], %f615;
	add.s64 	%rd114, %rd112, 1024;
	// begin inline asm
	ld.global.nc.b16 %rs95, [%rd114];
	// end inline asm
	// begin inline asm
	{  cvt.f32.f16 %f616, %rs95;}

	// end inline asm
	st.shared.f32 	[%r222+2048], %f616;
	add.s64 	%rd115, %rd112, 1536;
	// begin inline asm
	ld.global.nc.b16 %rs97, [%rd115];
	// end inline asm
	// begin inline asm
	{  cvt.f32.f16 %f617, %rs97;}

	// end inline asm
	st.shared.f32 	[%r222+3072], %f617;
	add.s64 	%rd116, %rd112, 2048;
	// begin inline asm
	ld.global.nc.b16 %rs99, [%rd116];
	// end inline asm
	// begin inline asm
	{  cvt.f32.f16 %f618, %rs99;}

	// end inline asm
	st.shared.f32 	[%r222+4096], %f618;
	add.s64 	%rd117, %rd112, 2560;
	// begin inline asm
	ld.global.nc.b16 %rs101, [%rd117];
	// end inline asm
	// begin inline asm
	{  cvt.f32.f16 %f619, %rs101;}

	// end inline asm
	st.shared.f32 	[%r222+5120], %f619;
	add.s64 	%rd118, %rd112, 3072;
	// begin inline asm
	ld.global.nc.b16 %rs103, [%rd118];
	// end inline asm
	// begin inline asm
	{  cvt.f32.f16 %f620, %rs103;}

	// end inline asm
	st.shared.f32 	[%r222+6144], %f620;
	add.s64 	%rd119, %rd112, 3584;
	// begin inline asm
	ld.global.nc.b16 %rs105, [%rd119];
	// end inline asm
	// begin inline asm
	{  cvt.f32.f16 %f621, %rs105;}

	// end inline asm
	st.shared.f32 	[%r222+7168], %f621;
	add.s32 	%r493, %r493, 2048;
	add.s32 	%r492, %r492, 8;
	setp.ne.s32 	%p31, %r492, %r45;
	@%p31 bra 	$L__BB9_43;
$L__BB9_44:
	setp.eq.s32 	%p32, %r7, 0;
	@%p32 bra 	$L__BB9_52;
	setp.lt.u32 	%p33, %r7, 4;
	@%p33 bra 	$L__BB9_47;
	cvt.u64.u32 	%rd127, %r493;
	add.s64 	%rd128, %rd127, %rd7;
	shl.b64 	%rd129, %rd128, 1;
	add.s64 	%rd123, %rd21, %rd129;
	// begin inline asm
	ld.global.nc.b16 %rs107, [%rd123];
	// end inline asm
	// begin inline asm
	{  cvt.f32.f16 %f622, %rs107;}

	// end inline asm
	add.s32 	%r223, %r493, %r44;
	shl.b32 	%r224, %r223, 2;
	mov.u32 	%r225, smem;
	add.s32 	%r226, %r225, %r224;
	st.shared.f32 	[%r226], %f622;
	add.s64 	%rd124, %rd123, 512;
	// begin inline asm
	ld.global.nc.b16 %rs109, [%rd124];
	// end inline asm
	// begin inline asm
	{  cvt.f32.f16 %f623, %rs109;}

	// end inline asm
	st.shared.f32 	[%r226+1024], %f623;
	add.s64 	%rd125, %rd123, 1024;
	// begin inline asm
	ld.global.nc.b16 %rs111, [%rd125];
	// end inline asm
	// begin inline asm
	{  cvt.f32.f16 %f624, %rs111;}

	// end inline asm
	st.shared.f32 	[%r226+2048], %f624;
	add.s64 	%rd126, %rd123, 1536;
	// begin inline asm
	ld.global.nc.b16 %rs113, [%rd126];
	// end inline asm
	// begin inline asm
	{  cvt.f32.f16 %f625, %rs113;}

	// end inline asm
	st.shared.f32 	[%r226+3072], %f625;
	add.s32 	%r493, %r493, 1024;
$L__BB9_47:
	setp.eq.s32 	%p34, %r8, 0;
	@%p34 bra 	$L__BB9_52;
	setp.eq.s32 	%p35, %r9, 0;
	@%p35 bra 	$L__BB9_50;
	cvt.u64.u32 	%rd132, %r493;
	add.s64 	%rd133, %rd132, %rd7;
	shl.b64 	%rd134, %rd133, 1;
	add.s64 	%rd130, %rd21, %rd134;
	// begin inline asm
	ld.global.nc.b16 %rs115, [%rd130];
	// end inline asm
	// begin inline asm
	{  cvt.f32.f16 %f626, %rs115;}

	// end inline asm
	add.s32 	%r227, %r493, %r44;
	shl.b32 	%r228, %r227, 2;
	mov.u32 	%r229, smem;
	add.s32 	%r230, %r229, %r228;
	st.shared.f32 	[%r230], %f626;
	add.s64 	%rd131, %rd130, 512;
	// begin inline asm
	ld.global.nc.b16 %rs117, [%rd131];
	// end inline asm
	// begin inline asm
	{  cvt.f32.f16 %f627, %rs117;}

	// end inline asm
	st.shared.f32 	[%r230+1024], %f627;
	add.s32 	%r493, %r493, 512;
$L__BB9_50:
	and.b32  	%r231, %r5, 256;
	setp.ne.s32 	%p36, %r231, 0;
	@%p36 bra 	$L__BB9_52;
	cvt.u64.u32 	%rd136, %r493;
	add.s64 	%rd137, %rd136, %rd7;
	shl.b64 	%rd138, %rd137, 1;
	add.s64 	%rd135, %rd21, %rd138;
	// begin inline asm
	ld.global.nc.b16 %rs119, [%rd135];
	// end inline asm
	// begin inline asm
	{  cvt.f32.f16 %f628, %rs119;}

	// end inline asm
	add.s32 	%r232, %r493, %r44;
	shl.b32 	%r233, %r232, 2;
	mov.u32 	%r234, smem;
	add.s32 	%r235, %r234, %r233;
	st.shared.f32 	[%r235], %f628;
$L__BB9_52:
	shl.b32 	%r236, %r150, 4;
	mov.u32 	%r237, smem;
	add.s32 	%r55, %r237, %r236;
	add.s32 	%r56, %r55, 16;
	bar.sync 	0;
	shl.b32 	%r238, %r2, 2;
	and.b32  	%r502, %r238, 896;
	setp.ge.s32 	%p37, %r502, %r151;
	@%p37 bra 	$L__BB9_346;
	setp.lt.s32 	%p38, %r150, 1;
	add.s32 	%r58, %r151, 1;
	@%p38 bra 	$L__BB9_230;
	and.b32  	%r59, %r150, 1;
	and.b32  	%r60, %r150, 2147483646;
	shl.b32 	%r61, %r4, 1;
	mul.lo.s32 	%r62, %r4, 3;
	shl.b32 	%r63, %r58, 1;
	mul.lo.s32 	%r64, %r58, 3;
	mov.u32 	%r496, %r502;
$L__BB9_55:
	setp.eq.s32 	%p104, %r150, 1;
	add.s32 	%r66, %r496, %r3;
	mov.b32 	%r498, 0;
	mov.f32 	%f1396, 0f00000000;
	mov.f32 	%f334, %f1396;
	mov.f32 	%f335, %f1396;
	mov.f32 	%f336, %f1396;
	mov.f32 	%f337, %f1396;
	mov.f32 	%f338, %f1396;
	mov.f32 	%f339, %f1396;
	mov.f32 	%f340, %f1396;
	mov.f32 	%f341, %f1396;
	mov.f32 	%f342, %f1396;
	mov.f32 	%f343, %f1396;
	mov.f32 	%f344, %f1396;
	mov.f32 	%f345, %f1396;
	mov.f32 	%f346, %f1396;
	mov.f32 	%f347, %f1396;
	mov.f32 	%f348, %f1396;
	mov.f32 	%f1400, %f1396;
	mov.f32 	%f350, %f1396;
	mov.f32 	%f351, %f1396;
	mov.f32 	%f352, %f1396;
	mov.f32 	%f353, %f1396;
	mov.f32 	%f354, %f1396;
	mov.f32 	%f355, %f1396;
	mov.f32 	%f356, %f1396;
	mov.f32 	%f357, %f1396;
	mov.f32 	%f358, %f1396;
	mov.f32 	%f359, %f1396;
	mov.f32 	%f360, %f1396;
	mov.f32 	%f361, %f1396;
	mov.f32 	%f362, %f1396;
	mov.f32 	%f363, %f1396;
	mov.f32 	%f364, %f1396;
	@%p104 bra 	$L__BB9_98;
	cvt.u64.u32 	%rd10, %r66;
	add.s32 	%r77, %r66, 32;
	add.s32 	%r78, %r66, 64;
	add.s32 	%r79, %r66, 96;
	mov.b32 	%r497, 0;
	mov.f32 	%f1396, 0f00000000;
$L__BB9_57:
	.pragma "nounroll";
	setp.ge.s32 	%p105, %r66, %r151;
	mul.lo.s32 	%r68, %r497, %r151;
	cvt.s64.s32 	%rd139, %r68;
	add.s64 	%rd8, %rd139, %rd2;
	@%p105 bra 	$L__BB9_59;
	add.s64 	%rd142, %rd8, %rd10;
	shl.b64 	%rd143, %rd142, 1;
	add.s64 	%rd140, %rd22, %rd143;
	// begin inline asm
	ld.global.nc.b16 %rs121, [%rd140];
	// end inline asm
	// begin inline asm
	{  cvt.f32.f16 %f1439, %rs121;}

	// end inline asm
	add.s64 	%rd141, %rd23, %rd143;
	// begin inline asm
	ld.global.nc.b16 %rs123, [%rd141];
	// end inline asm
	// begin inline asm
	{  cvt.f32.f16 %f1443, %rs123;}

	// end inline asm
$L__BB9_59:
	setp.ge.s32 	%p106, %r77, %r151;
	@%p106 bra 	$L__BB9_61;
	add.s64 	%rd146, %rd8, %rd10;
	shl.b64 	%rd147, %rd146, 1;
	add.s64 	%rd148, %rd22, %rd147;
	add.s64 	%rd144, %rd148, 64;
	// begin inline asm
	ld.global.nc.b16 %rs125, [%rd144];
	// end inline asm
	// begin inline asm
	{  cvt.f32.f16 %f1438, %rs125;}

	// end inline asm
	add.s64 	%rd149, %rd23, %rd147;
	add.s64 	%rd145, %rd149, 64;
	// begin inline asm
	ld.global.nc.b16 %rs127, [%rd145];
	// end inline asm
	// begin inline asm
	{  cvt.f32.f16 %f1442, %rs127;}

	// end inline asm
$L__BB9_61:
	setp.ge.s32 	%p107, %r78, %r151;
	@%p107 bra 	$L__BB9_63;
	add.s64 	%rd152, %rd8, %rd10;
	shl.b64 	%rd153, %rd152, 1;
	add.s64 	%rd154, %rd22, %rd153;
	add.s64 	%rd150, %rd154, 128;
	// begin inline asm
	ld.global.nc.b16 %rs129, [%rd150];
	// end inline asm
	// begin inline asm
	{  cvt.f32.f16 %f1437, %rs129;}

	// end inline asm
	add.s64 	%rd155, %rd23, %rd153;
	add.s64 	%rd151, %rd155, 128;
	// begin inline asm
	ld.global.nc.b16 %rs131, [%rd151];
	// end inline asm
	// begin inline asm
	{  cvt.f32.f16 %f1441, %rs131;}

	// end inline asm
$L__BB9_63:
	setp.ge.s32 	%p108, %r79, %r151;
	@%p108 bra 	$L__BB9_65;
	add.s64 	%rd158, %rd8, %rd10;
	shl.b64 	%rd159, %rd158, 1;
	add.s64 	%rd160, %rd22, %rd159;
	add.s64 	%rd156, %rd160, 192;
	// begin inline asm
	ld.global.nc.b16 %rs133, [%rd156];
	// end inline asm
	// begin inline asm
	{  cvt.f32.f16 %f1436, %rs133;}

	// end inline asm
	add.s64 	%rd161, %rd23, %rd159;
	add.s64 	%rd157, %rd161, 192;
	// begin inline asm
	ld.global.nc.b16 %rs135, [%rd157];
	// end inline asm
	// begin inline asm
	{  cvt.f32.f16 %f1440, %rs135;}

	// end inline asm
$L__BB9_65:
	setp.ge.s32 	%p109, %r1, %r149;
	shl.b32 	%r346, %r497, 2;
	add.s32 	%r69, %r237, %r346;
	@%p109 bra 	$L__BB9_68;
	setp.ge.s32 	%p110, %r79, %r151;
	setp.lt.s32 	%p111, %r78, %r151;
	setp.lt.s32 	%p112, %r77, %r151;
	setp.lt.s32 	%p113, %r66, %r151;
	ld.shared.f32 	%f65, [%r69];
	fma.rn.f32 	%f640, %f65, %f1439, %f348;
	fma.rn.f32 	%f641, %f65, %f1443, %f364;
	selp.f32 	%f348, %f640, %f348, %p113;
	selp.f32 	%f364, %f641, %f364, %p113;
	fma.rn.f32 	%f642, %f65, %f1438, %f347;
	fma.rn.f32 	%f643, %f65, %f1442, %f363;
	selp.f32 	%f347, %f642, %f347, %p112;
	selp.f32 	%f363, %f643, %f363, %p112;
	fma.rn.f32 	%f644, %f65, %f1437, %f346;
	fma.rn.f32 	%f645, %f65, %f1441, %f362;
	selp.f32 	%f346, %f644, %f346, %p111;
	selp.f32 	%f362, %f645, %f362, %p111;
	@%p110 bra 	$L__BB9_68;
	fma.rn.f32 	%f345, %f65, %f1436, %f345;
	fma.rn.f32 	%f361, %f65, %f1440, %f361;
$L__BB9_68:
	setp.ge.s32 	%p114, %r20, %r149;
	shl.b32 	%r348, %r150, 2;
	add.s32 	%r70, %r69, %r348;
	@%p114 bra 	$L__BB9_71;
	setp.ge.s32 	%p115, %r79, %r151;
	setp.lt.s32 	%p116, %r78, %r151;
	setp.lt.s32 	%p117, %r77, %r151;
	setp.lt.s32 	%p118, %r66, %r151;
	ld.shared.f32 	%f82, [%r70+4];
	fma.rn.f32 	%f646, %f82, %f1439, %f344;
	fma.rn.f32 	%f647, %f82, %f1443, %f360;
	selp.f32 	%f344, %f646, %f344, %p118;
	selp.f32 	%f360, %f647, %f360, %p118;
	fma.rn.f32 	%f648, %f82, %f1438, %f343;
	fma.rn.f32 	%f649, %f82, %f1442, %f359;
	selp.f32 	%f343, %f648, %f343, %p117;
	selp.f32 	%f359, %f649, %f359, %p117;
	fma.rn.f32 	%f650, %f82, %f1437, %f342;
	fma.rn.f32 	%f651, %f82, %f1441, %f358;
	selp.f32 	%f342, %f650, %f342, %p116;
	selp.f32 	%f358, %f651, %f358, %p116;
	@%p115 bra 	$L__BB9_71;
	fma.rn.f32 	%f341, %f82, %f1436, %f341;
	fma.rn.f32 	%f357, %f82, %f1440, %f357;
$L__BB9_71:
	setp.ge.s32 	%p119, %r31, %r149;
	shl.b32 	%r349, %r61, 2;
	add.s32 	%r71, %r69, %r349;
	@%p119 bra 	$L__BB9_74;
	setp.ge.s32 	%p120, %r79, %r151;
	setp.lt.s32 	%p121, %r78, %r151;
	setp.lt.s32 	%p122, %r77, %r151;
	setp.lt.s32 	%p123, %r66, %r151;
	ld.shared.f32 	%f99, [%r71];
	fma.rn.f32 	%f652, %f99, %f1439, %f340;
	fma.rn.f32 	%f653, %f99, %f1443, %f356;
	selp.f32 	%f340, %f652, %f340, %p123;
	selp.f32 	%f356, %f653, %f356, %p123;
	fma.rn.f32 	%f654, %f99, %f1438, %f339;
	fma.rn.f32 	%f655, %f99, %f1442, %f355;
	selp.f32 	%f339, %f654, %f339, %p122;
	selp.f32 	%f355, %f655, %f355, %p122;
	fma.rn.f32 	%f656, %f99, %f1437, %f338;
	fma.rn.f32 	%f657, %f99, %f1441, %f354;
	selp.f32 	%f338, %f656, %f338, %p121;
	selp.f32 	%f354, %f657, %f354, %p121;
	@%p120 bra 	$L__BB9_74;
	fma.rn.f32 	%f337, %f99, %f1436, %f337;
	fma.rn.f32 	%f353, %f99, %f1440, %f353;
$L__BB9_74:
	setp.ge.s32 	%p124, %r43, %r149;
	shl.b32 	%r350, %r62, 2;
	add.s32 	%r72, %r69, %r350;
	@%p124 bra 	$L__BB9_77;
	setp.ge.s32 	%p125, %r79, %r151;
	setp.lt.s32 	%p126, %r78, %r151;
	setp.lt.s32 	%p127, %r77, %r151;
	setp.lt.s32 	%p128, %r66, %r151;
	ld.shared.f32 	%f116, [%r72];
	fma.rn.f32 	%f658, %f116, %f1439, %f336;
	fma.rn.f32 	%f659, %f116, %f1443, %f352;
	selp.f32 	%f336, %f658, %f336, %p128;
	selp.f32 	%f352, %f659, %f352, %p128;
	fma.rn.f32 	%f660, %f116, %f1438, %f335;
	fma.rn.f32 	%f661, %f116, %f1442, %f351;
	selp.f32 	%f335, %f660, %f335, %p127;
	selp.f32 	%f351, %f661, %f351, %p127;
	fma.rn.f32 	%f662, %f116, %f1437, %f334;
	fma.rn.f32 	%f663, %f116, %f1441, %f350;
	selp.f32 	%f334, %f662, %f334, %p126;
	selp.f32 	%f350, %f663, %f350, %p126;
	@%p125 bra 	$L__BB9_77;
	fma.rn.f32 	%f1396, %f116, %f1436, %f1396;
	fma.rn.f32 	%f1400, %f116, %f1440, %f1400;
$L__BB9_77:
	setp.ge.s32 	%p129, %r66, %r151;
	add.s32 	%r351, %r68, %r151;
	cvt.s64.s32 	%rd162, %r351;
	add.s64 	%rd9, %rd162, %rd2;
	@%p129 bra 	$L__BB9_79;
	add.s64 	%rd165, %rd9, %rd10;
	shl.b64 	%rd166, %rd165, 1;
	add.s64 	%rd163, %rd22, %rd166;
	// begin inline asm
	ld.global.nc.b16 %rs137, [%rd163];
	// end inline asm
	// begin inline asm
	{  cvt.f32.f16 %f1439, %rs137;}

	// end inline asm
	add.s64 	%rd164, %rd23, %rd166;
	// begin inline asm
	ld.global.nc.b16 %rs139, [%rd164];
	// end inline asm
	// begin inline asm
	{  cvt.f32.f16 %f1443, %rs139;}

	// end inline asm
$L__BB9_79:
	setp.ge.s32 	%p130, %r77, %r151;
	@%p130 bra 	$L__BB9_81;
	add.s64 	%rd169, %rd9, %rd10;
	shl.b64 	%rd170, %rd169, 1;
	add.s64 	%rd171, %rd22, %rd170;
	add.s64 	%rd167, %rd171, 64;
	// begin inline asm
	ld.global.nc.b16 %rs141, [%rd167];
	// end inline asm
	// begin inline asm
	{  cvt.f32.f16 %f1438, %rs141;}

	// end inline asm
	add.s64 	%rd172, %rd23, %rd170;
	add.s64 	%rd168, %rd172, 64;
	// begin inline asm
	ld.global.nc.b16 %rs143, [%rd168];
	// end inline asm
	// begin inline asm
	{  cvt.f32.f16 %f1442, %rs143;}

	// end inline asm
$L__BB9_81:
	setp.ge.s32 	%p131, %r78, %r151;
	@%p131 bra 	$L__BB9_83;
	add.s64 	%rd175, %rd9, %rd10;
	shl.b64 	%rd176, %rd175, 1;
	add.s64 	%rd177, %rd22, %rd176;
	add.s64 	%rd173, %rd177, 128;
	// begin inline asm
	ld.global.nc.b16 %rs145, [%rd173];
	// end inline asm
	// begin inline asm
	{  cvt.f32.f16 %f1437, %rs145;}

	// end inline asm
	add.s64 	%rd178, %rd23, %rd176;
	add.s64 	%rd174, %rd178, 128;
	// begin inline asm
	ld.global.nc.b16 %rs147, [%rd174];
	// end inline asm
	// begin inline asm
	{  cvt.f32.f16 %f1441, %rs147;}

	// end inline asm
$L__BB9_83:
	setp.ge.s32 	%p132, %r79, %r151;
	@%p132 bra 	$L__BB9_85;
	add.s64 	%rd181, %rd9, %rd10;
	shl.b64 	%rd182, %rd181, 1;
	add.s64 	%rd183, %rd22, %rd182;
	add.s64 	%rd179, %rd183, 192;
	// begin inline asm
	ld.global.nc.b16 %rs149, [%rd179];
	// end inline asm
	// begin inline asm
	{  cvt.f32.f16 %f1436, %rs149;}

	// end inline asm
	add.s64 	%rd184, %rd23, %rd182;
	add.s64 	%rd180, %rd184, 192;
	// begin inline asm
	ld.global.nc.b16 %rs151, [%rd180];
	// end inline asm
	// begin inline asm
	{  cvt.f32.f16 %f1440, %rs151;}

	// end inline asm
$L__BB9_85:
	setp.ge.s32 	%p133, %r1, %r149;
	@%p133 bra 	$L__BB9_88;
	setp.ge.s32 	%p134, %r79, %r151;
	setp.lt.s32 	%p135, %r78, %r151;
	setp.lt.s32 	%p136, %r77, %r151;
	setp.lt.s32 	%p137, %r66, %r151;
	ld.shared.f32 	%f149, [%r69+4];
	fma.rn.f32 	%f672, %f149, %f1439, %f348;
	fma.rn.f32 	%f673, %f149, %f1443, %f364;
	selp.f32 	%f348, %f672, %f348, %p137;
	selp.f32 	%f364, %f673, %f364, %p137;
	fma.rn.f32 	%f674, %f149, %f1438, %f347;
	fma.rn.f32 	%f675, %f149, %f1442, %f363;
	selp.f32 	%f347, %f674, %f347, %p136;
	selp.f32 	%f363, %f675, %f363, %p136;
	fma.rn.f32 	%f676, %f149, %f1437, %f346;
	fma.rn.f32 	%f677, %f149, %f1441, %f362;
	selp.f32 	%f346, %f676, %f346, %p135;
	selp.f32 	%f362, %f677, %f362, %p135;
	@%p134 bra 	$L__BB9_88;
	fma.rn.f32 	%f345, %f149, %f1436, %f345;
	fma.rn.f32 	%f361, %f149, %f1440, %f361;
$L__BB9_88:
	setp.ge.s32 	%p138, %r20, %r149;
	@%p138 bra 	$L__BB9_91;
	setp.ge.s32 	%p139, %r79, %r151;
	setp.lt.s32 	%p140, %r78, %r151;
	setp.lt.s32 	%p141, %r77, %r151;
	setp.lt.s32 	%p142, %r66, %r151;
	ld.shared.f32 	%f166, [%r70+8];
	fma.rn.f32 	%f678, %f166, %f1439, %f344;
	fma.rn.f32 	%f679, %f166, %f1443, %f360;
	selp.f32 	%f344, %f678, %f344, %p142;
	selp.f32 	%f360, %f679, %f360, %p142;
	fma.rn.f32 	%f680, %f166, %f1438, %f343;
	fma.rn.f32 	%f681, %f166, %f1442, %f359;
	selp.f32 	%f343, %f680, %f343, %p141;
	selp.f32 	%f359, %f681, %f359, %p141;
	fma.rn.f32 	%f682, %f166, %f1437, %f342;
	fma.rn.f32 	%f683, %f166, %f1441, %f358;
	selp.f32 	%f342, %f682, %f342, %p140;
	selp.f32 	%f358, %f683, %f358, %p140;
	@%p139 bra 	$L__BB9_91;
	fma.rn.f32 	%f341, %f166, %f1436, %f341;
	fma.rn.f32 	%f357, %f166, %f1440, %f357;
$L__BB9_91:
	setp.ge.s32 	%p143, %r31, %r149;
	@%p143 bra 	$L__BB9_94;
	setp.ge.s32 	%p144, %r79, %r151;
	setp.lt.s32 	%p145, %r78, %r151;
	setp.lt.s32 	%p146, %r77, %r151;
	setp.lt.s32 	%p147, %r66, %r151;
	ld.shared.f32 	%f183, [%r71+4];
	fma.rn.f32 	%f684, %f183, %f1439, %f340;
	fma.rn.f32 	%f685, %f183, %f1443, %f356;
	selp.f32 	%f340, %f684, %f340, %p147;
	selp.f32 	%f356, %f685, %f356, %p147;
	fma.rn.f32 	%f686, %f183, %f1438, %f339;
	fma.rn.f32 	%f687, %f183, %f1442, %f355;
	selp.f32 	%f339, %f686, %f339, %p146;
	selp.f32 	%f355, %f687, %f355, %p146;
	fma.rn.f32 	%f688, %f183, %f1437, %f338;
	fma.rn.f32 	%f689, %f183, %f1441, %f354;
	selp.f32 	%f338, %f688, %f338, %p145;
	selp.f32 	%f354, %f689, %f354, %p145;
	@%p144 bra 	$L__BB9_94;
	fma.rn.f32 	%f337, %f183, %f1436, %f337;
	fma.rn.f32 	%f353, %f183, %f1440, %f353;
$L__BB9_94:
	setp.ge.s32 	%p148, %r43, %r149;
	@%p148 bra 	$L__BB9_97;
	setp.ge.s32 	%p149, %r79, %r151;
	setp.lt.s32 	%p150, %r78, %r151;
	setp.lt.s32 	%p151, %r77, %r151;
	setp.lt.s32 	%p152, %r66, %r151;
	ld.shared.f32 	%f200, [%r72+4];
	fma.rn.f32 	%f690, %f200, %f1439, %f336;
	fma.rn.f32 	%f691, %f200, %f1443, %f352;
	selp.f32 	%f336, %f690, %f336, %p152;
	selp.f32 	%f352, %f691, %f352, %p152;
	fma.rn.f32 	%f692, %f200, %f1438, %f335;
	fma.rn.f32 	%f693, %f200, %f1442, %f351;
	selp.f32 	%f335, %f692, %f335, %p151;
	selp.f32 	%f351, %f693, %f351, %p151;
	fma.rn.f32 	%f694, %f200, %f1437, %f334;
	fma.rn.f32 	%f695, %f200, %f1441, %f350;
	selp.f32 	%f334, %f694, %f334, %p150;
	selp.f32 	%f350, %f695, %f350, %p150;
	@%p149 bra 	$L__BB9_97;
	fma.rn.f32 	%f1396, %f200, %f1436, %f1396;
	fma.rn.f32 	%f1400, %f200, %f1440, %f1400;
$L__BB9_97:
	add.s32 	%r497, %r497, 2;
	setp.eq.s32 	%p153, %r497, %r60;
	mov.u32 	%r498, %r60;
	@%p153 bra 	$L__BB9_98;
	bra.uni 	$L__BB9_57;
$L__BB9_98:
	setp.eq.s32 	%p154, %r59, 0;
	@%p154 bra 	$L__BB9_119;
	mul.lo.s32 	%r352, %r498, %r151;
	cvt.s64.s32 	%rd185, %r352;
	add.s64 	%rd11, %rd185, %rd2;
	setp.ge.s32 	%p155, %r66, %r151;
	@%p155 bra 	$L__BB9_101;
	cvt.u64.u32 	%rd188, %r66;
	add.s64 	%rd189, %rd11, %rd188;
	shl.b64 	%rd190, %rd189, 1;
	add.s64 	%rd186, %rd22, %rd190;
	// begin inline asm
	ld.global.nc.b16 %rs153, [%rd186];
	// end inline asm
	// begin inline asm
	{  cvt.f32.f16 %f1439, %rs153;}

	// end inline asm
	add.s64 	%rd187, %rd23, %rd190;
	// begin inline asm
	ld.global.nc.b16 %rs155, [%rd187];
	// end inline asm
	// begin inline asm
	{  cvt.f32.f16 %f1443, %rs155;}

	// end inline asm
$L__BB9_101:
	add.s32 	%r81, %r66, 32;
	setp.ge.s32 	%p156, %r81, %r151;
	@%p156 bra 	$L__BB9_103;
	cvt.u64.u32 	%rd193, %r66;
	add.s64 	%rd194, %rd11, %rd193;
	shl.b64 	%rd195, %rd194, 1;
	add.s64 	%rd196, %rd22, %rd195;
	add.s64 	%rd191, %rd196, 64;
	// begin inline asm
	ld.global.nc.b16 %rs157, [%rd191];
	// end inline asm
	// begin inline asm
	{  cvt.f32.f16 %f1438, %rs157;}

	// end inline asm
	add.s64 	%rd197, %rd23, %rd195;
	add.s64 	%rd192, %rd197, 64;
	// begin inline asm
	ld.global.nc.b16 %rs159, [%rd192];
	// end inline asm
	// begin inline asm
	{  cvt.f32.f16 %f1442, %rs159;}

	// end inline asm
$L__BB9_103:
	add.s32 	%r82, %r66, 64;
	setp.ge.s32 	%p157, %r82, %r151;
	@%p157 bra 	$L__BB9_105;
	cvt.u64.u32 	%rd200, %r66;
	add.s64 	%rd201, %rd11, %rd200;
	shl.b64 	%rd202, %rd201, 1;
	add.s64 	%rd203, %rd22, %rd202;
	add.s64 	%rd198, %rd203, 128;
	// begin inline asm
	ld.global.nc.b16 %rs161, [%rd198];
	// end inline asm
	// begin inline asm
	{  cvt.f32.f16 %f1437, %rs161;}

	// end inline asm
	add.s64 	%rd204, %rd23, %rd202;
	add.s64 	%rd199, %rd204, 128;
	// begin inline asm
	ld.global.nc.b16 %rs163, [%rd199];
	// end inline asm
	// begin inline asm
	{  cvt.f32.f16 %f1441, %rs163;}

	// end inline asm
$L__BB9_105:
	add.s32 	%r83, %r66, 96;
	setp.ge.s32 	%p158, %r83, %r151;
	@%p158 bra 	$L__BB9_107;
	cvt.u64.u32 	%rd207, %r66;
	add.s64 	%rd208, %rd11, %rd207;
	shl.b64 	%rd209, %rd208, 1;
	add.s64 	%rd210, %rd22, %rd209;
	add.s64 	%rd205, %rd210, 192;
	// begin inline asm
	ld.global.nc.b16 %rs165, [%rd205];
	// end inline asm
	// begin inline asm
	{  cvt.f32.f16 %f1436, %rs165;}

	// end inline asm
	add.s64 	%rd211, %rd23, %rd209;
	add.s64 	%rd206, %rd211, 192;
	// begin inline asm
	ld.global.nc.b16 %rs167, [%rd206];
	// end inline asm
	// begin inline asm
	{  cvt.f32.f16 %f1440, %rs167;}

	// end inline asm
$L__BB9_107:
	setp.ge.s32 	%p159, %r1, %r149;
	@%p159 bra 	$L__BB9_110;
	setp.ge.s32 	%p160, %r83, %r151;
	setp.lt.s32 	%p161, %r82, %r151;
	setp.lt.s32 	%p162, %r81, %r151;
	setp.lt.s32 	%p163, %r66, %r151;
	shl.b32 	%r353, %r498, 2;
	add.s32 	%r355, %r237, %r353;
	ld.shared.f32 	%f273, [%r355];
	fma.rn.f32 	%f704, %f273, %f1439, %f348;
	fma.rn.f32 	%f705, %f273, %f1443, %f364;
	selp.f32 	%f348, %f704, %f348, %p163;
	selp.f32 	%f364, %f705, %f364, %p163;
	fma.rn.f32 	%f706, %f273, %f1438, %f347;
	fma.rn.f32 	%f707, %f273, %f1442, %f363;
	selp.f32 	%f347, %f706, %f347, %p162;
	selp.f32 	%f363, %f707, %f363, %p162;
	fma.rn.f32 	%f708, %f273, %f1437, %f346;
	fma.rn.f32 	%f709, %f273, %f1441, %f362;
	selp.f32 	%f346, %f708, %f346, %p161;
	selp.f32 	%f362, %f709, %f362, %p161;
	@%p160 bra 	$L__BB9_110;
	fma.rn.f32 	%f345, %f273, %f1436, %f345;
	fma.rn.f32 	%f361, %f273, %f1440, %f361;
$L__BB9_110:
	setp.ge.s32 	%p164, %r20, %r149;
	@%p164 bra 	$L__BB9_113;
	setp.ge.s32 	%p165, %r83, %r151;
	setp.lt.s32 	%p166, %r82, %r151;
	setp.lt.s32 	%p167, %r81, %r151;
	setp.lt.s32 	%p168, %r66, %r151;
	add.s32 	%r356, %r150, %r498;
	shl.b32 	%r357, %r356, 2;
	add.s32 	%r359, %r237, %r357;
	ld.shared.f32 	%f290, [%r359+4];
	fma.rn.f32 	%f710, %f290, %f1439, %f344;
	fma.rn.f32 	%f711, %f290, %f1443, %f360;
	selp.f32 	%f344, %f710, %f344, %p168;
	selp.f32 	%f360, %f711, %f360, %p168;
	fma.rn.f32 	%f712, %f290, %f1438, %f343;
	fma.rn.f32 	%f713, %f290, %f1442, %f359;
	selp.f32 	%f343, %f712, %f343, %p167;
	selp.f32 	%f359, %f713, %f359, %p167;
	fma.rn.f32 	%f714, %f290, %f1437, %f342;
	fma.rn.f32 	%f715, %f290, %f1441, %f358;
	selp.f32 	%f342, %f714, %f342, %p166;
	selp.f32 	%f358, %f715, %f358, %p166;
	@%p165 bra 	$L__BB9_113;
	fma.rn.f32 	%f341, %f290, %f1436, %f341;
	fma.rn.f32 	%f357, %f290, %f1440, %f357;
$L__BB9_113:
	setp.ge.s32 	%p169, %r31, %r149;
	@%p169 bra 	$L__BB9_116;
	setp.ge.s32 	%p170, %r83, %r151;
	setp.lt.s32 	%p171, %r82, %r151;
	setp.lt.s32 	%p172, %r81, %r151;
	setp.lt.s32 	%p173, %r66, %r151;
	add.s32 	%r360, %r61, %r498;
	shl.b32 	%r361, %r360, 2;
	add.s32 	%r363, %r237, %r361;
	ld.shared.f32 	%f307, [%r363];
	fma.rn.f32 	%f716, %f307, %f1439, %f340;
	fma.rn.f32 	%f717, %f307, %f1443, %f356;
	selp.f32 	%f340, %f716, %f340, %p173;
	selp.f32 	%f356, %f717, %f356, %p173;
	fma.rn.f32 	%f718, %f307, %f1438, %f339;
	fma.rn.f32 	%f719, %f307, %f1442, %f355;
	selp.f32 	%f339, %f718, %f339, %p172;
	selp.f32 	%f355, %f719, %f355, %p172;
	fma.rn.f32 	%f720, %f307, %f1437, %f338;
	fma.rn.f32 	%f721, %f307, %f1441, %f354;
	selp.f32 	%f338, %f720, %f338, %p171;
	selp.f32 	%f354, %f721, %f354, %p171;
	@%p170 bra 	$L__BB9_116;
	fma.rn.f32 	%f337, %f307, %f1436, %f337;
	fma.rn.f32 	%f353, %f307, %f1440, %f353;
$L__BB9_116:
	setp.ge.s32 	%p174, %r43, %r149;
	@%p174 bra 	$L__BB9_119;
	setp.ge.s32 	%p175, %r83, %r151;
	setp.lt.s32 	%p176, %r82, %r151;
	setp.lt.s32 	%p177, %r81, %r151;
	setp.lt.s32 	%p178, %r66, %r151;
	add.s32 	%r364, %r62, %r498;
	shl.b32 	%r365, %r364, 2;
	add.s32 	%r367, %r237, %r365;
	ld.shared.f32 	%f324, [%r367];
	fma.rn.f32 	%f722, %f324, %f1439, %f336;
	fma.rn.f32 	%f723, %f324, %f1443, %f352;
	selp.f32 	%f336, %f722, %f336, %p178;
	selp.f32 	%f352, %f723, %f352, %p178;
	fma.rn.f32 	%f724, %f324, %f1438, %f335;
	fma.rn.f32 	%f725, %f324, %f1442, %f351;
	selp.f32 	%f335, %f724, %f335, %p177;
	selp.f32 	%f351, %f725, %f351, %p177;
	fma.rn.f32 	%f726, %f324, %f1437, %f334;
	fma.rn.f32 	%f727, %f324, %f1441, %f350;
	selp.f32 	%f334, %f726, %f334, %p176;
	selp.f32 	%f350, %f727, %f350, %p176;
	@%p175 bra 	$L__BB9_119;
	fma.rn.f32 	%f1396, %f324, %f1436, %f1396;
	fma.rn.f32 	%f1400, %f324, %f1440, %f1400;
$L__BB9_119:
	setp.eq.s32 	%p179, %r153, 0;
	@%p179 bra 	$L__BB9_186;
	setp.eq.s32 	%p180, %r153, 1;
	@%p180 bra 	$L__BB9_121;
	bra.uni 	$L__BB9_184;
$L__BB9_121:
	setp.lt.s32 	%p181, %r1, %r149;
	@%p181 bra 	$L__BB9_222;
$L__BB9_122:
	setp.ge.s32 	%p194, %r20, %r149;
	@%p194 bra 	$L__BB9_131;
	setp.ge.s32 	%p195, %r66, %r151;
	add.s32 	%r372, %r66, %r151;
	shl.b32 	%r373, %r372, 2;
	add.s32 	%r90, %r56, %r373;
	@%p195 bra 	$L__BB9_125;
	mul.f32 	%f820, %f344, 0f3F000000;
	mul.f32 	%f821, %f344, 0f3D372713;
	mul.f32 	%f822, %f344, %f821;
	fma.rn.f32 	%f823, %f344, %f822, %f344;
	mul.f32 	%f824, %f823, 0f3F4C422A;
	abs.f32 	%f825, %f824;
	mul.f32 	%f826, %f825, 0f4038AA3B;
	ex2.approx.ftz.f32 	%f827, %f826;
	add.f32 	%f828, %f827, 0f3F800000;
	rcp.approx.ftz.f32 	%f829, %f828;
	fma.rn.f32 	%f830, %f829, 0fC0000000, 0f3F800000;
	setp.ge.f32 	%p196, %f825, 0f41102CB4;
	selp.f32 	%f831, 0f3F800000, %f830, %p196;
	copysign.f32 	%f832, %f824, %f831;
	mul.f32 	%f833, %f824, %f824;
	fma.rn.f32 	%f834, %f833, 0f3C80F082, 0fBD563CAE;
	fma.rn.f32 	%f835, %f834, %f833, 0f3E085941;
	fma.rn.f32 	%f836, %f835, %f833, 0fBEAAA9ED;
	fma.rn.f32 	%f837, %f836, %f833, 0f00000000;
	fma.rn.f32 	%f838, %f837, %f824, %f824;
	setp.ge.f32 	%p197, %f825, 0f3F19999A;
	selp.f32 	%f839, %f832, %f838, %p197;
	add.f32 	%f840, %f839, 0f3F800000;
	mul.f32 	%f841, %f820, %f840;
	mul.f32 	%f842, %f841, %f360;
	st.shared.f32 	[%r90+4], %f842;
$L__BB9_125:
	add.s32 	%r374, %r66, 32;
	setp.ge.s32 	%p198, %r374, %r151;
	@%p198 bra 	$L__BB9_127;
	mul.f32 	%f843, %f343, 0f3F000000;
	mul.f32 	%f844, %f343, 0f3D372713;
	mul.f32 	%f845, %f343, %f844;
	fma.rn.f32 	%f846, %f343, %f845, %f343;
	mul.f32 	%f847, %f846, 0f3F4C422A;
	abs.f32 	%f848, %f847;
	mul.f32 	%f849, %f848, 0f4038AA3B;
	ex2.approx.ftz.f32 	%f850, %f849;
	add.f32 	%f851, %f850, 0f3F800000;
	rcp.approx.ftz.f32 	%f852, %f851;
	fma.rn.f32 	%f853, %f852, 0fC0000000, 0f3F800000;
	setp.ge.f32 	%p199, %f848, 0f41102CB4;
	selp.f32 	%f854, 0f3F800000, %f853, %p199;
	copysign.f32 	%f855, %f847, %f854;
	mul.f32 	%f856, %f847, %f847;
	fma.rn.f32 	%f857, %f856, 0f3C80F082, 0fBD563CAE;
	fma.rn.f32 	%f858, %f857, %f856, 0f3E085941;
	fma.rn.f32 	%f859, %f858, %f856, 0fBEAAA9ED;
	fma.rn.f32 	%f860, %f859, %f856, 0f00000000;
	fma.rn.f32 	%f861, %f860, %f847, %f847;
	setp.ge.f32 	%p200, %f848, 0f3F19999A;
	selp.f32 	%f862, %f855, %f861, %p200;
	add.f32 	%f863, %f862, 0f3F800000;
	mul.f32 	%f864, %f843, %f863;
	mul.f32 	%f865, %f864, %f359;
	st.shared.f32 	[%r90+132], %f865;
$L__BB9_127:
	add.s32 	%r375, %r66, 64;
	setp.ge.s32 	%p201, %r375, %r151;
	@%p201 bra 	$L__BB9_129;
	mul.f32 	%f866, %f342, 0f3F000000;
	mul.f32 	%f867, %f342, 0f3D372713;
	mul.f32 	%f868, %f342, %f867;
	fma.rn.f32 	%f869, %f342, %f868, %f342;
	mul.f32 	%f870, %f869, 0f3F4C422A;
	abs.f32 	%f871, %f870;
	mul.f32 	%f872, %f871, 0f4038AA3B;
	ex2.approx.ftz.f32 	%f873, %f872;
	add.f32 	%f874, %f873, 0f3F800000;
	rcp.approx.ftz.f32 	%f875, %f874;
	fma.rn.f32 	%f876, %f875, 0fC0000000, 0f3F800000;
	setp.ge.f32 	%p202, %f871, 0f41102CB4;
	selp.f32 	%f877, 0f3F800000, %f876, %p202;
	copysign.f32 	%f878, %f870, %f877;
	mul.f32 	%f879, %f870, %f870;
	fma.rn.f32 	%f880, %f879, 0f3C80F082, 0fBD563CAE;
	fma.rn.f32 	%f881, %f880, %f879, 0f3E085941;
	fma.rn.f32 	%f882, %f881, %f879, 0fBEAAA9ED;
	fma.rn.f32 	%f883, %f882, %f879, 0f00000000;
	fma.rn.f32 	%f884, %f883, %f870, %f870;
	setp.ge.f32 	%p203, %f871, 0f3F19999A;
	selp.f32 	%f885, %f878, %f884, %p203;
	add.f32 	%f886, %f885, 0f3F800000;
	mul.f32 	%f887, %f866, %f886;
	mul.f32 	%f888, %f887, %f358;
	st.shared.f32 	[%r90+260], %f888;
$L__BB9_129:
	add.s32 	%r376, %r66, 96;
	setp.ge.s32 	%p204, %r376, %r151;
	@%p204 bra 	$L__BB9_131;
	mul.f32 	%f889, %f341, 0f3F000000;
	mul.f32 	%f890, %f341, 0f3D372713;
	mul.f32 	%f891, %f341, %f890;
	fma.rn.f32 	%f892, %f341, %f891, %f341;
	mul.f32 	%f893, %f892, 0f3F4C422A;
	abs.f32 	%f894, %f893;
	mul.f32 	%f895, %f894, 0f4038AA3B;
	ex2.approx.ftz.f32 	%f896, %f895;
	add.f32 	%f897, %f896, 0f3F800000;
	rcp.approx.ftz.f32 	%f898, %f897;
	fma.rn.f32 	%f899, %f898, 0fC0000000, 0f3F800000;
	setp.ge.f32 	%p205, %f894, 0f41102CB4;
	selp.f32 	%f900, 0f3F800000, %f899, %p205;
	copysign.f32 	%f901, %f893, %f900;
	mul.f32 	%f902, %f893, %f893;
	fma.rn.f32 	%f903, %f902, 0f3C80F082, 0fBD563CAE;
	fma.rn.f32 	%f904, %f903, %f902, 0f3E085941;
	fma.rn.f32 	%f905, %f904, %f902, 0fBEAAA9ED;
	fma.rn.f32 	%f906, %f905, %f902, 0f00000000;
	fma.rn.f32 	%f907, %f906, %f893, %f893;
	setp.ge.f32 	%p206, %f894, 0f3F19999A;
	selp.f32 	%f908, %f901, %f907, %p206;
	add.f32 	%f909, %f908, 0f3F800000;
	mul.f32 	%f910, %f889, %f909;
	mul.f32 	%f911, %f910, %f357;
	st.shared.f32 	[%r90+388], %f911;
$L__BB9_131:
	setp.ge.s32 	%p207, %r31, %r149;
	@%p207 bra 	$L__BB9_140;
	setp.ge.s32 	%p208, %r66, %r151;
	add.s32 	%r377, %r66, %r63;
	shl.b32 	%r378, %r377, 2;
	add.s32 	%r91, %r55, %r378;
	@%p208 bra 	$L__BB9_134;
	mul.f32 	%f912, %f340, 0f3F000000;
	mul.f32 	%f913, %f340, 0f3D372713;
	mul.f32 	%f914, %f340, %f913;
	fma.rn.f32 	%f915, %f340, %f914, %f340;
	mul.f32 	%f916, %f915, 0f3F4C422A;
	abs.f32 	%f917, %f916;
	mul.f32 	%f918, %f917, 0f4038AA3B;
	ex2.approx.ftz.f32 	%f919, %f918;
	add.f32 	%f920, %f919, 0f3F800000;
	rcp.approx.ftz.f32 	%f921, %f920;
	fma.rn.f32 	%f922, %f921, 0fC0000000, 0f3F800000;
	setp.ge.f32 	%p209, %f917, 0f41102CB4;
	selp.f32 	%f923, 0f3F800000, %f922, %p209;
	copysign.f32 	%f924, %f916, %f923;
	mul.f32 	%f925, %f916, %f916;
	fma.rn.f32 	%f926, %f925, 0f3C80F082, 0fBD563CAE;
	fma.rn.f32 	%f927, %f926, %f925, 0f3E085941;
	fma.rn.f32 	%f928, %f927, %f925, 0fBEAAA9ED;
	fma.rn.f32 	%f929, %f928, %f925, 0f00000000;
	fma.rn.f32 	%f930, %f929, %f916, %f916;
	setp.ge.f32 	%p210, %f917, 0f3F19999A;
	selp.f32 	%f931, %f924, %f930, %p210;
	add.f32 	%f932, %f931, 0f3F800000;
	mul.f32 	%f933, %f912, %f932;
	mul.f32 	%f934, %f933, %f356;
	st.shared.f32 	[%r91+16], %f934;
$L__BB9_134:
	add.s32 	%r379, %r66, 32;
	setp.ge.s32 	%p211, %r379, %r151;
	@%p211 bra 	$L__BB9_136;
	mul.f32 	%f935, %f339, 0f3F000000;
	mul.f32 	%f936, %f339, 0f3D372713;
	mul.f32 	%f937, %f339, %f936;
	fma.rn.f32 	%f938, %f339, %f937, %f339;
	mul.f32 	%f939, %f938, 0f3F4C422A;
	abs.f32 	%f940, %f939;
	mul.f32 	%f941, %f940, 0f4038AA3B;
	ex2.approx.ftz.f32 	%f942, %f941;
	add.f32 	%f943, %f942, 0f3F800000;
	rcp.approx.ftz.f32 	%f944, %f943;
	fma.rn.f32 	%f945, %f944, 0fC0000000, 0f3F800000;
	setp.ge.f32 	%p212, %f940, 0f41102CB4;
	selp.f32 	%f946, 0f3F800000, %f945, %p212;
	copysign.f32 	%f947, %f939, %f946;
	mul.f32 	%f948, %f939, %f939;
	fma.rn.f32 	%f949, %f948, 0f3C80F082, 0fBD563CAE;
	fma.rn.f32 	%f950, %f949, %f948, 0f3E085941;
	fma.rn.f32 	%f951, %f950, %f948, 0fBEAAA9ED;
	fma.rn.f32 	%f952, %f951, %f948, 0f00000000;
	fma.rn.f32 	%f953, %f952, %f939, %f939;
	setp.ge.f32 	%p213, %f940, 0f3F19999A;
	selp.f32 	%f954, %f947, %f953, %p213;
	add.f32 	%f955, %f954, 0f3F800000;
	mul.f32 	%f956, %f935, %f955;
	mul.f32 	%f957, %f956, %f355;
	st.shared.f32 	[%r91+144], %f957;
$L__BB9_136:
	add.s32 	%r380, %r66, 64;
	setp.ge.s32 	%p214, %r380, %r151;
	@%p214 bra 	$L__BB9_138;
	mul.f32 	%f958, %f338, 0f3F000000;
	mul.f32 	%f959, %f338, 0f3D372713;
	mul.f32 	%f960, %f338, %f959;
	fma.rn.f32 	%f961, %f338, %f960, %f338;
	mul.f32 	%f962, %f961, 0f3F4C422A;
	abs.f32 	%f963, %f962;
	mul.f32 	%f964, %f963, 0f4038AA3B;
	ex2.approx.ftz.f32 	%f965, %f964;
	add.f32 	%f966, %f965, 0f3F800000;
	rcp.approx.ftz.f32 	%f967, %f966;
	fma.rn.f32 	%f968, %f967, 0fC0000000, 0f3F800000;
	setp.ge.f32 	%p215, %f963, 0f41102CB4;
	selp.f32 	%f969, 0f3F800000, %f968, %p215;
	copysign.f32 	%f970, %f962, %f969;
	mul.f32 	%f971, %f962, %f962;
	fma.rn.f32 	%f972, %f971, 0f3C80F082, 0fBD563CAE;
	fma.rn.f32 	%f973, %f972, %f971, 0f3E085941;
	fma.rn.f32 	%f974, %f973, %f971, 0fBEAAA9ED;
	fma.rn.f32 	%f975, %f974, %f971, 0f00000000;
	fma.rn.f32 	%f976, %f975, %f962, %f962;
	setp.ge.f32 	%p216, %f963, 0f3F19999A;
	selp.f32 	%f977, %f970, %f976, %p216;
	add.f32 	%f978, %f977, 0f3F800000;
	mul.f32 	%f979, %f958, %f978;
	mul.f32 	%f980, %f979, %f354;
	st.shared.f32 	[%r91+272], %f980;
$L__BB9_138:
	add.s32 	%r381, %r66, 96;
	setp.ge.s32 	%p217, %r381, %r151;
	@%p217 bra 	$L__BB9_140;
	mul.f32 	%f981, %f337, 0f3F000000;
	mul.f32 	%f982, %f337, 0f3D372713;
	mul.f32 	%f983, %f337, %f982;
	fma.rn.f32 	%f984, %f337, %f983, %f337;
	mul.f32 	%f985, %f984, 0f3F4C422A;
	abs.f32 	%f986, %f985;
	mul.f32 	%f987, %f986, 0f4038AA3B;
	ex2.approx.ftz.f32 	%f988, %f987;
	add.f32 	%f989, %f988, 0f3F800000;
	rcp.approx.ftz.f32 	%f990, %f989;
	fma.rn.f32 	%f991, %f990, 0fC0000000, 0f3F800000;
	setp.ge.f32 	%p218, %f986, 0f41102CB4;
	selp.f32 	%f992, 0f3F800000, %f991, %p218;
	copysign.f32 	%f993, %f985, %f992;
	mul.f32 	%f994, %f985, %f985;
	fma.rn.f32 	%f995, %f994, 0f3C80F082, 0fBD563CAE;
	fma.rn.f32 	%f996, %f995, %f994, 0f3E085941;
	fma.rn.f32 	%f997, %f996, %f994, 0fBEAAA9ED;
	fma.rn.f32 	%f998, %f997, %f994, 0f00000000;
	fma.rn.f32 	%f999, %f998, %f985, %f985;
	setp.ge.f32 	%p219, %f986, 0f3F19999A;
	selp.f32 	%f1000, %f993, %f999, %p219;
	add.f32 	%f1001, %f1000, 0f3F800000;
	mul.f32 	%f1002, %f981, %f1001;
	mul.f32 	%f1003, %f1002, %f353;
	st.shared.f32 	[%r91+400], %f1003;
$L__BB9_140:
	setp.ge.s32 	%p220, %r43, %r149;
	@%p220 bra 	$L__BB9_149;
	setp.ge.s32 	%p221, %r66, %r151;
	add.s32 	%r382, %r66, %r64;
	shl.b32 	%r383, %r382, 2;
	add.s32 	%r92, %r55, %r383;
	@%p221 bra 	$L__BB9_143;
	mul.f32 	%f1004, %f336, 0f3F000000;
	mul.f32 	%f1005, %f336, 0f3D372713;
	mul.f32 	%f1006, %f336, %f1005;
	fma.rn.f32 	%f1007, %f336, %f1006, %f336;
	mul.f32 	%f1008, %f1007, 0f3F4C422A;
	abs.f32 	%f1009, %f1008;
	mul.f32 	%f1010, %f1009, 0f4038AA3B;
	ex2.approx.ftz.f32 	%f1011, %f1010;
	add.f32 	%f1012, %f1011, 0f3F800000;
	rcp.approx.ftz.f32 	%f1013, %f1012;
	fma.rn.f32 	%f1014, %f1013, 0fC0000000, 0f3F800000;
	setp.ge.f32 	%p222, %f1009, 0f41102CB4;
	selp.f32 	%f1015, 0f3F800000, %f1014, %p222;
	copysign.f32 	%f1016, %f1008, %f1015;
	mul.f32 	%f1017, %f1008, %f1008;
	fma.rn.f32 	%f1018, %f1017, 0f3C80F082, 0fBD563CAE;
	fma.rn.f32 	%f1019, %f1018, %f1017, 0f3E085941;
	fma.rn.f32 	%f1020, %f1019, %f1017, 0fBEAAA9ED;
	fma.rn.f32 	%f1021, %f1020, %f1017, 0f00000000;
	fma.rn.f32 	%f1022, %f1021, %f1008, %f1008;
	setp.ge.f32 	%p223, %f1009, 0f3F19999A;
	selp.f32 	%f1023, %f1016, %f1022, %p223;
	add.f32 	%f1024, %f1023, 0f3F800000;
	mul.f32 	%f1025, %f1004, %f1024;
	mul.f32 	%f1026, %f1025, %f352;
	st.shared.f32 	[%r92+16], %f1026;
$L__BB9_143:
	add.s32 	%r384, %r66, 32;
	setp.ge.s32 	%p224, %r384, %r151;
	@%p224 bra 	$L__BB9_145;
	mul.f32 	%f1027, %f335, 0f3F000000;
	mul.f32 	%f1028, %f335, 0f3D372713;
	mul.f32 	%f1029, %f335, %f1028;
	fma.rn.f32 	%f1030, %f335, %f1029, %f335;
	mul.f32 	%f1031, %f1030, 0f3F4C422A;
	abs.f32 	%f1032, %f1031;
	mul.f32 	%f1033, %f1032, 0f4038AA3B;
	ex2.approx.ftz.f32 	%f1034, %f1033;
	add.f32 	%f1035, %f1034, 0f3F800000;
	rcp.approx.ftz.f32 	%f1036, %f1035;
	fma.rn.f32 	%f1037, %f1036, 0fC0000000, 0f3F800000;
	setp.ge.f32 	%p225, %f1032, 0f41102CB4;
	selp.f32 	%f1038, 0f3F800000, %f1037, %p225;
	copysign.f32 	%f1039, %f1031, %f1038;
	mul.f32 	%f1040, %f1031, %f1031;
	fma.rn.f32 	%f1041, %f1040, 0f3C80F082, 0fBD563CAE;
	fma.rn.f32 	%f1042, %f1041, %f1040, 0f3E085941;
	fma.rn.f32 	%f1043, %f1042, %f1040, 0fBEAAA9ED;
	fma.rn.f32 	%f1044, %f1043, %f1040, 0f00000000;
	fma.rn.f32 	%f1045, %f1044, %f1031, %f1031;
	setp.ge.f32 	%p226, %f1032, 0f3F19999A;
	selp.f32 	%f1046, %f1039, %f1045, %p226;
	add.f32 	%f1047, %f1046, 0f3F800000;
	mul.f32 	%f1048, %f1027, %f1047;
	mul.f32 	%f1049, %f1048, %f351;
	st.shared.f32 	[%r92+144], %f1049;
$L__BB9_145:
	add.s32 	%r385, %r66, 64;
	setp.ge.s32 	%p227, %r385, %r151;
	@%p227 bra 	$L__BB9_147;
	mul.f32 	%f1050, %f334, 0f3F000000;
	mul.f32 	%f1051, %f334, 0f3D372713;
	mul.f32 	%f1052, %f334, %f1051;
	fma.rn.f32 	%f1053, %f334, %f1052, %f334;
	mul.f32 	%f1054, %f1053, 0f3F4C422A;
	abs.f32 	%f1055, %f1054;
	mul.f32 	%f1056, %f1055, 0f4038AA3B;
	ex2.approx.ftz.f32 	%f1057, %f1056;
	add.f32 	%f1058, %f1057, 0f3F800000;
	rcp.approx.ftz.f32 	%f1059, %f1058;
	fma.rn.f32 	%f1060, %f1059, 0fC0000000, 0f3F800000;
	setp.ge.f32 	%p228, %f1055, 0f41102CB4;
	selp.f32 	%f1061, 0f3F800000, %f1060, %p228;
	copysign.f32 	%f1062, %f1054, %f1061;
	mul.f32 	%f1063, %f1054, %f1054;
	fma.rn.f32 	%f1064, %f1063, 0f3C80F082, 0fBD563CAE;
	fma.rn.f32 	%f1065, %f1064, %f1063, 0f3E085941;
	fma.rn.f32 	%f1066, %f1065, %f1063, 0fBEAAA9ED;
	fma.rn.f32 	%f1067, %f1066, %f1063, 0f00000000;
	fma.rn.f32 	%f1068, %f1067, %f1054, %f1054;
	setp.ge.f32 	%p229, %f1055, 0f3F19999A;
	selp.f32 	%f1069, %f1062, %f1068, %p229;
	add.f32 	%f1070, %f1069, 0f3F800000;
	mul.f32 	%f1071, %f1050, %f1070;
	mul.f32 	%f1072, %f1071, %f350;
	st.shared.f32 	[%r92+272], %f1072;
$L__BB9_147:
	add.s32 	%r386, %r66, 96;
	setp.ge.s32 	%p230, %r386, %r151;
	@%p230 bra 	$L__BB9_149;
	mul.f32 	%f1073, %f1396, 0f3F000000;
	mul.f32 	%f1074, %f1396, 0f3D372713;
	mul.f32 	%f1075, %f1396, %f1074;
	fma.rn.f32 	%f1076, %f1396, %f1075, %f1396;
	mul.f32 	%f1077, %f1076, 0f3F4C422A;
	abs.f32 	%f1078, %f1077;
	mul.f32 	%f1079, %f1078, 0f4038AA3B;
	ex2.approx.ftz.f32 	%f1080, %f1079;
	add.f32 	%f1081, %f1080, 0f3F800000;
	rcp.approx.ftz.f32 	%f1082, %f1081;
	fma.rn.f32 	%f1083, %f1082, 0fC0000000, 0f3F800000;
	setp.ge.f32 	%p231, %f1078, 0f41102CB4;
	selp.f32 	%f1084, 0f3F800000, %f1083, %p231;
	copysign.f32 	%f1085, %f1077, %f1084;
	mul.f32 	%f1086, %f1077, %f1077;
	fma.rn.f32 	%f1087, %f1086, 0f3C80F082, 0fBD563CAE;
	fma.rn.f32 	%f1088, %f1087, %f1086, 0f3E085941;
	fma.rn.f32 	%f1089, %f1088, %f1086, 0fBEAAA9ED;
	fma.rn.f32 	%f1090, %f1089, %f1086, 0f00000000;
	fma.rn.f32 	%f1091, %f1090, %f1077, %f1077;
	setp.ge.f32 	%p232, %f1078, 0f3F19999A;
	selp.f32 	%f1092, %f1085, %f1091, %p232;
	add.f32 	%f1093, %f1092, 0f3F800000;
	mul.f32 	%f1094, %f1073, %f1093;
	mul.f32 	%f1095, %f1094, %f1400;
	st.shared.f32 	[%r92+400], %f1095;
$L__BB9_149:
	add.s32 	%r496, %r496, 1024;
	setp.lt.s32 	%p273, %r496, %r151;
	@%p273 bra 	$L__BB9_55;
	bra.uni 	$L__BB9_346;
$L__BB9_150:
	max.f32 	%f1176, %f348, 0f00000000;
	mul.f32 	%f1177, %f1176, %f364;
	st.shared.f32 	[%r84+16], %f1177;
$L__BB9_151:
	add.s32 	%r407, %r66, 32;
	setp.ge.s32 	%p255, %r407, %r151;
	@%p255 bra 	$L__BB9_153;
	max.f32 	%f1178, %f347, 0f00000000;
	mul.f32 	%f1179, %f1178, %f363;
	st.shared.f32 	[%r84+144], %f1179;
$L__BB9_153:
	add.s32 	%r408, %r66, 64;
	setp.ge.s32 	%p256, %r408, %r151;
	@%p256 bra 	$L__BB9_155;
	max.f32 	%f1180, %f346, 0f00000000;
	mul.f32 	%f1181, %f1180, %f362;
	st.shared.f32 	[%r84+272], %f1181;
$L__BB9_155:
	add.s32 	%r409, %r66, 96;
	setp.ge.s32 	%p257, %r409, %r151;
	@%p257 bra 	$L__BB9_157;
	max.f32 	%f1182, %f345, 0f00000000;
	mul.f32 	%f1183, %f1182, %f361;
	st.shared.f32 	[%r84+400], %f1183;
$L__BB9_157:
	setp.ge.s32 	%p258, %r20, %r149;
	@%p258 bra 	$L__BB9_166;
	setp.ge.s32 	%p259, %r66, %r151;
	add.s32 	%r410, %r66, %r151;
	shl.b32 	%r411, %r410, 2;
	add.s32 	%r74, %r56, %r411;
	@%p259 bra 	$L__BB9_160;
	max.f32 	%f1184, %f344, 0f00000000;
	mul.f32 	%f1185, %f1184, %f360;
	st.shared.f32 	[%r74+4], %f1185;
$L__BB9_160:
	add.s32 	%r412, %r66, 32;
	setp.ge.s32 	%p260, %r412, %r151;
	@%p260 bra 	$L__BB9_162;
	max.f32 	%f1186, %f343, 0f00000000;
	mul.f32 	%f1187, %f1186, %f359;
	st.shared.f32 	[%r74+132], %f1187;
$L__BB9_162:
	add.s32 	%r413, %r66, 64;
	setp.ge.s32 	%p261, %r413, %r151;
	@%p261 bra 	$L__BB9_164;
	max.f32 	%f1188, %f342, 0f00000000;
	mul.f32 	%f1189, %f1188, %f358;
	st.shared.f32 	[%r74+260], %f1189;
$L__BB9_164:
	add.s32 	%r414, %r66, 96;
	setp.ge.s32 	%p262, %r414, %r151;
	@%p262 bra 	$L__BB9_166;
	max.f32 	%f1190, %f341, 0f00000000;
	mul.f32 	%f1191, %f1190, %f357;
	st.shared.f32 	[%r74+388], %f1191;
$L__BB9_166:
	setp.ge.s32 	%p263, %r31, %r149;
	@%p263 bra 	$L__BB9_175;
	setp.ge.s32 	%p264, %r66, %r151;
	add.s32 	%r415, %r66, %r63;
	shl.b32 	%r416, %r415, 2;
	add.s32 	%r75, %r55, %r416;
	@%p264 bra 	$L__BB9_169;
	max.f32 	%f1192, %f340, 0f00000000;
	mul.f32 	%f1193, %f1192, %f356;
	st.shared.f32 	[%r75+16], %f1193;
$L__BB9_169:
	add.s32 	%r417, %r66, 32;
	setp.ge.s32 	%p265, %r417, %r151;
	@%p265 bra 	$L__BB9_171;
	max.f32 	%f1194, %f339, 0f00000000;
	mul.f32 	%f1195, %f1194, %f355;
	st.shared.f32 	[%r75+144], %f1195;
$L__BB9_171:
	add.s32 	%r418, %r66, 64;
	setp.ge.s32 	%p266, %r418, %r151;
	@%p266 bra 	$L__BB9_173;
	max.f32 	%f1196, %f338, 0f00000000;
	mul.f32 	%f1197, %f1196, %f354;
	st.shared.f32 	[%r75+272], %f1197;
$L__BB9_173:
	add.s32 	%r419, %r66, 96;
	setp.ge.s32 	%p267, %r419, %r151;
	@%p267 bra 	$L__BB9_175;
	max.f32 	%f1198, %f337, 0f00000000;
	mul.f32 	%f1199, %f1198, %f353;
	st.shared.f32 	[%r75+400], %f1199;
$L__BB9_175:
	setp.ge.s32 	%p268, %r43, %r149;
	@%p268 bra 	$L__BB9_149;
	setp.ge.s32 	%p269, %r66, %r151;
	add.s32 	%r420, %r66, %r64;
	shl.b32 	%r421, %r420, 2;
	add.s32 	%r76, %r55, %r421;
	@%p269 bra 	$L__BB9_178;
	max.f32 	%f1200, %f336, 0f00000000;
	mul.f32 	%f1201, %f1200, %f352;
	st.shared.f32 	[%r76+16], %f1201;
$L__BB9_178:
	add.s32 	%r422, %r66, 32;
	setp.ge.s32 	%p270, %r422, %r151;
	@%p270 bra 	$L__BB9_180;
	max.f32 	%f1202, %f335, 0f00000000;
	mul.f32 	%f1203, %f1202, %f351;
	st.shared.f32 	[%r76+144], %f1203;
$L__BB9_180:
	add.s32 	%r423, %r66, 64;
	setp.ge.s32 	%p271, %r423, %r151;
	@%p271 bra 	$L__BB9_182;
	max.f32 	%f1204, %f334, 0f00000000;
	mul.f32 	%f1205, %f1204, %f350;
	st.shared.f32 	[%r76+272], %f1205;
$L__BB9_182:
	add.s32 	%r424, %r66, 96;
	setp.ge.s32 	%p272, %r424, %r151;
	@%p272 bra 	$L__BB9_149;
	max.f32 	%f1206, %f1396, 0f00000000;
	mul.f32 	%f1207, %f1206, %f1400;
	st.shared.f32 	[%r76+400], %f1207;
	bra.uni 	$L__BB9_149;
$L__BB9_184:
	setp.lt.s32 	%p253, %r1, %r149;
	@%p253 bra 	$L__BB9_185;
	bra.uni 	$L__BB9_157;
$L__BB9_185:
	setp.lt.s32 	%p254, %r66, %r151;
	shl.b32 	%r406, %r66, 2;
	add.s32 	%r84, %r55, %r406;
	@%p254 bra 	$L__BB9_150;
	bra.uni 	$L__BB9_151;
$L__BB9_186:
	setp.lt.s32 	%p233, %r1, %r149;
	@%p233 bra 	$L__BB9_214;
$L__BB9_187:
	setp.ge.s32 	%p238, %r20, %r149;
	@%p238 bra 	$L__BB9_196;
	setp.ge.s32 	%p239, %r66, %r151;
	add.s32 	%r391, %r66, %r151;
	shl.b32 	%r392, %r391, 2;
	add.s32 	%r86, %r56, %r392;
	@%p239 bra 	$L__BB9_190;
	mul.f32 	%f1116, %f344, 0fBFB8AA3B;
	ex2.approx.f32 	%f1117, %f1116;
	add.f32 	%f1118, %f1117, 0f3F800000;
	div.rn.f32 	%f1119, %f344, %f1118;
	mul.f32 	%f1120, %f1119, %f360;
	st.shared.f32 	[%r86+4], %f1120;
$L__BB9_190:
	add.s32 	%r393, %r66, 32;
	setp.ge.s32 	%p240, %r393, %r151;
	@%p240 bra 	$L__BB9_192;
	mul.f32 	%f1121, %f343, 0fBFB8AA3B;
	ex2.approx.f32 	%f1122, %f1121;
	add.f32 	%f1123, %f1122, 0f3F800000;
	div.rn.f32 	%f1124, %f343, %f1123;
	mul.f32 	%f1125, %f1124, %f359;
	st.shared.f32 	[%r86+132], %f1125;
$L__BB9_192:
	add.s32 	%r394, %r66, 64;
	setp.ge.s32 	%p241, %r394, %r151;
	@%p241 bra 	$L__BB9_194;
	mul.f32 	%f1126, %f342, 0fBFB8AA3B;
	ex2.approx.f32 	%f1127, %f1126;
	add.f32 	%f1128, %f1127, 0f3F800000;
	div.rn.f32 	%f1129, %f342, %f1128;
	mul.f32 	%f1130, %f1129, %f358;
	st.shared.f32 	[%r86+260], %f1130;
$L__BB9_194:
	add.s32 	%r395, %r66, 96;
	setp.ge.s32 	%p242, %r395, %r151;
	@%p242 bra 	$L__BB9_196;
	mul.f32 	%f1131, %f341, 0fBFB8AA3B;
	ex2.approx.f32 	%f1132, %f1131;
	add.f32 	%f1133, %f1132, 0f3F800000;
	div.rn.f32 	%f1134, %f341, %f1133;
	mul.f32 	%f1135, %f1134, %f357;
	st.shared.f32 	[%r86+388], %f1135;
$L__BB9_196:
	setp.ge.s32 	%p243, %r31, %r149;
	@%p243 bra 	$L__BB9_205;
	setp.ge.s32 	%p244, %r66, %r151;
	add.s32 	%r396, %r66, %r63;
	shl.b32 	%r397, %r396, 2;
	add.s32 	%r87, %r55, %r397;
	@%p244 bra 	$L__BB9_199;
	mul.f32 	%f1136, %f340, 0fBFB8AA3B;
	ex2.approx.f32 	%f1137, %f1136;
	add.f32 	%f1138, %f1137, 0f3F800000;
	div.rn.f32 	%f1139, %f340, %f1138;
	mul.f32 	%f1140, %f1139, %f356;
	st.shared.f32 	[%r87+16], %f1140;
$L__BB9_199:
	add.s32 	%r398, %r66, 32;
	setp.ge.s32 	%p245, %r398, %r151;
	@%p245 bra 	$L__BB9_201;
	mul.f32 	%f1141, %f339, 0fBFB8AA3B;
	ex2.approx.f32 	%f1142, %f1141;
	add.f32 	%f1143, %f1142, 0f3F800000;
	div.rn.f32 	%f1144, %f339, %f1143;
	mul.f32 	%f1145, %f1144, %f355;
	st.shared.f32 	[%r87+144], %f1145;
$L__BB9_201:
	add.s32 	%r399, %r66, 64;
	setp.ge.s32 	%p246, %r399, %r151;
	@%p246 bra 	$L__BB9_203;
	mul.f32 	%f1146, %f338, 0fBFB8AA3B;
	ex2.approx.f32 	%f1147, %f1146;
	add.f32 	%f1148, %f1147, 0f3F800000;
	div.rn.f32 	%f1149, %f338, %f1148;
	mul.f32 	%f1150, %f1149, %f354;
	st.shared.f32 	[%r87+272], %f1150;
$L__BB9_203:
	add.s32 	%r400, %r66, 96;
	setp.ge.s32 	%p247, %r400, %r151;
	@%p247 bra 	$L__BB9_205;
	mul.f32 	%f1151, %f337, 0fBFB8AA3B;
	ex2.approx.f32 	%f1152, %f1151;
	add.f32 	%f1153, %f1152, 0f3F800000;
	div.rn.f32 	%f1154, %f337, %f1153;
	mul.f32 	%f1155, %f1154, %f353;
	st.shared.f32 	[%r87+400], %f1155;
$L__BB9_205:
	setp.ge.s32 	%p248, %r43, %r149;
	@%p248 bra 	$L__BB9_149;
	setp.ge.s32 	%p249, %r66, %r151;
	add.s32 	%r401, %r66, %r64;
	shl.b32 	%r402, %r401, 2;
	add.s32 	%r88, %r55, %r402;
	@%p249 bra 	$L__BB9_208;
	mul.f32 	%f1156, %f336, 0fBFB8AA3B;
	ex2.approx.f32 	%f1157, %f1156;
	add.f32 	%f1158, %f1157, 0f3F800000;
	div.rn.f32 	%f1159, %f336, %f1158;
	mul.f32 	%f1160, %f1159, %f352;
	st.shared.f32 	[%r88+16], %f1160;
$L__BB9_208:
	add.s32 	%r403, %r66, 32;
	setp.ge.s32 	%p250, %r403, %r151;
	@%p250 bra 	$L__BB9_210;
	mul.f32 	%f1161, %f335, 0fBFB8AA3B;
	ex2.approx.f32 	%f1162, %f1161;
	add.f32 	%f1163, %f1162, 0f3F800000;
	div.rn.f32 	%f1164, %f335, %f1163;
	mul.f32 	%f1165, %f1164, %f351;
	st.shared.f32 	[%r88+144], %f1165;
$L__BB9_210:
	add.s32 	%r404, %r66, 64;
	setp.ge.s32 	%p251, %r404, %r151;
	@%p251 bra 	$L__BB9_212;
	mul.f32 	%f1166, %f334, 0fBFB8AA3B;
	ex2.approx.f32 	%f1167, %f1166;
	add.f32 	%f1168, %f1167, 0f3F800000;
	div.rn.f32 	%f1169, %f334, %f1168;
	mul.f32 	%f1170, %f1169, %f350;
	st.shared.f32 	[%r88+272], %f1170;
$L__BB9_212:
	add.s32 	%r405, %r66, 96;
	setp.ge.s32 	%p252, %r405, %r151;
	@%p252 bra 	$L__BB9_149;
	mul.f32 	%f1171, %f1396, 0fBFB8AA3B;
	ex2.approx.f32 	%f1172, %f1171;
	add.f32 	%f1173, %f1172, 0f3F800000;
	div.rn.f32 	%f1174, %f1396, %f1173;
	mul.f32 	%f1175, %f1174, %f1400;
	st.shared.f32 	[%r88+400], %f1175;
	bra.uni 	$L__BB9_149;
$L__BB9_214:
	setp.ge.s32 	%p234, %r66, %r151;
	shl.b32 	%r387, %r66, 2;
	add.s32 	%r89, %r55, %r387;
	@%p234 bra 	$L__BB9_216;
	mul.f32 	%f1096, %f348, 0fBFB8AA3B;
	ex2.approx.f32 	%f1097, %f1096;
	add.f32 	%f1098, %f1097, 0f3F800000;
	div.rn.f32 	%f1099, %f348, %f1098;
	mul.f32 	%f1100, %f1099, %f364;
	st.shared.f32 	[%r89+16], %f1100;
$L__BB9_216:
	add.s32 	%r388, %r66, 32;
	setp.ge.s32 	%p235, %r388, %r151;
	@%p235 bra 	$L__BB9_218;
	mul.f32 	%f1101, %f347, 0fBFB8AA3B;
	ex2.approx.f32 	%f1102, %f1101;
	add.f32 	%f1103, %f1102, 0f3F800000;
	div.rn.f32 	%f1104, %f347, %f1103;
	mul.f32 	%f1105, %f1104, %f363;
	st.shared.f32 	[%r89+144], %f1105;
$L__BB9_218:
	add.s32 	%r389, %r66, 64;
	setp.ge.s32 	%p236, %r389, %r151;
	@%p236 bra 	$L__BB9_220;
	mul.f32 	%f1106, %f346, 0fBFB8AA3B;
	ex2.approx.f32 	%f1107, %f1106;
	add.f32 	%f1108, %f1107, 0f3F800000;
	div.rn.f32 	%f1109, %f346, %f1108;
	mul.f32 	%f1110, %f1109, %f362;
	st.shared.f32 	[%r89+272], %f1110;
$L__BB9_220:
	add.s32 	%r390, %r66, 96;
	setp.ge.s32 	%p237, %r390, %r151;
	@%p237 bra 	$L__BB9_187;
	mul.f32 	%f1111, %f345, 0fBFB8AA3B;
	ex2.approx.f32 	%f1112, %f1111;
	add.f32 	%f1113, %f1112, 0f3F800000;
	div.rn.f32 	%f1114, %f345, %f1113;
	mul.f32 	%f1115, %f1114, %f361;
	st.shared.f32 	[%r89+400], %f1115;
	bra.uni 	$L__BB9_187;
$L__BB9_222:
	setp.ge.s32 	%p182, %r66, %r151;
	shl.b32 	%r368, %r66, 2;
	add.s32 	%r93, %r55, %r368;
	@%p182 bra 	$L__BB9_224;
	mul.f32 	%f728, %f348, 0f3F000000;
	mul.f32 	%f729, %f348, 0f3D372713;
	mul.f32 	%f730, %f348, %f729;
	fma.rn.f32 	%f731, %f348, %f730, %f348;
	mul.f32 	%f732, %f731, 0f3F4C422A;
	abs.f32 	%f733, %f732;
	mul.f32 	%f734, %f733, 0f4038AA3B;
	ex2.approx.ftz.f32 	%f735, %f734;
	add.f32 	%f736, %f735, 0f3F800000;
	rcp.approx.ftz.f32 	%f737, %f736;
	fma.rn.f32 	%f738, %f737, 0fC0000000, 0f3F800000;
	setp.ge.f32 	%p183, %f733, 0f41102CB4;
	selp.f32 	%f739, 0f3F800000, %f738, %p183;
	copysign.f32 	%f740, %f732, %f739;
	mul.f32 	%f741, %f732, %f732;
	fma.rn.f32 	%f742, %f741, 0f3C80F082, 0fBD563CAE;
	fma.rn.f32 	%f743, %f742, %f741, 0f3E085941;
	fma.rn.f32 	%f744, %f743, %f741, 0fBEAAA9ED;
	fma.rn.f32 	%f745, %f744, %f741, 0f00000000;
	fma.rn.f32 	%f746, %f745, %f732, %f732;
	setp.ge.f32 	%p184, %f733, 0f3F19999A;
	selp.f32 	%f747, %f740, %f746, %p184;
	add.f32 	%f748, %f747, 0f3F800000;
	mul.f32 	%f749, %f728, %f748;
	mul.f32 	%f750, %f749, %f364;
	st.shared.f32 	[%r93+16], %f750;
$L__BB9_224:
	add.s32 	%r369, %r66, 32;
	setp.ge.s32 	%p185, %r369, %r151;
	@%p185 bra 	$L__BB9_226;
	mul.f32 	%f751, %f347, 0f3F000000;
	mul.f32 	%f752, %f347, 0f3D372713;
	mul.f32 	%f753, %f347, %f752;
	fma.rn.f32 	%f754, %f347, %f753, %f347;
	mul.f32 	%f755, %f754, 0f3F4C422A;
	abs.f32 	%f756, %f755;
	mul.f32 	%f757, %f756, 0f4038AA3B;
	ex2.approx.ftz.f32 	%f758, %f757;
	add.f32 	%f759, %f758, 0f3F800000;
	rcp.approx.ftz.f32 	%f760, %f759;
	fma.rn.f32 	%f761, %f760, 0fC0000000, 0f3F800000;
	setp.ge.f32 	%p186, %f756, 0f41102CB4;
	selp.f32 	%f762, 0f3F800000, %f761, %p186;
	copysign.f32 	%f763, %f755, %f762;
	mul.f32 	%f764, %f755, %f755;
	fma.rn.f32 	%f765, %f764, 0f3C80F082, 0fBD563CAE;
	fma.rn.f32 	%f766, %f765, %f764, 0f3E085941;
	fma.rn.f32 	%f767, %f766, %f764, 0fBEAAA9ED;
	fma.rn.f32 	%f768, %f767, %f764, 0f00000000;
	fma.rn.f32 	%f769, %f768, %f755, %f755;
	setp.ge.f32 	%p187, %f756, 0f3F19999A;
	selp.f32 	%f770, %f763, %f769, %p187;
	add.f32 	%f771, %f770, 0f3F800000;
	mul.f32 	%f772, %f751, %f771;
	mul.f32 	%f773, %f772, %f363;
	st.shared.f32 	[%r93+144], %f773;
$L__BB9_226:
	add.s32 	%r370, %r66, 64;
	setp.ge.s32 	%p188, %r370, %r151;
	@%p188 bra 	$L__BB9_228;
	mul.f32 	%f774, %f346, 0f3F000000;
	mul.f32 	%f775, %f346, 0f3D372713;
	mul.f32 	%f776, %f346, %f775;
	fma.rn.f32 	%f777, %f346, %f776, %f346;
	mul.f32 	%f778, %f777, 0f3F4C422A;
	abs.f32 	%f779, %f778;
	mul.f32 	%f780, %f779, 0f4038AA3B;
	ex2.approx.ftz.f32 	%f781, %f780;
	add.f32 	%f782, %f781, 0f3F800000;
	rcp.approx.ftz.f32 	%f783, %f782;
	fma.rn.f32 	%f784, %f783, 0fC0000000, 0f3F800000;
	setp.ge.f32 	%p189, %f779, 0f41102CB4;
	selp.f32 	%f785, 0f3F800000, %f784, %p189;
	copysign.f32 	%f786, %f778, %f785;
	mul.f32 	%f787, %f778, %f778;
	fma.rn.f32 	%f788, %f787, 0f3C80F082, 0fBD563CAE;
	fma.rn.f32 	%f789, %f788, %f787, 0f3E085941;
	fma.rn.f32 	%f790, %f789, %f787, 0fBEAAA9ED;
	fma.rn.f32 	%f791, %f790, %f787, 0f00000000;
	fma.rn.f32 	%f792, %f791, %f778, %f778;
	setp.ge.f32 	%p190, %f779, 0f3F19999A;
	selp.f32 	%f793, %f786, %f792, %p190;
	add.f32 	%f794, %f793, 0f3F800000;
	mul.f32 	%f795, %f774, %f794;
	mul.f32 	%f796, %f795, %f362;
	st.shared.f32 	[%r93+272], %f796;
$L__BB9_228:
	add.s32 	%r371, %r66, 96;
	setp.ge.s32 	%p191, %r371, %r151;
	@%p191 bra 	$L__BB9_122;
	mul.f32 	%f797, %f345, 0f3F000000;
	mul.f32 	%f798, %f345, 0f3D372713;
	mul.f32 	%f799, %f345, %f798;
	fma.rn.f32 	%f800, %f345, %f799, %f345;
	mul.f32 	%f801, %f800, 0f3F4C422A;
	abs.f32 	%f802, %f801;
	mul.f32 	%f803, %f802, 0f4038AA3B;
	ex2.approx.ftz.f32 	%f804, %f803;
	add.f32 	%f805, %f804, 0f3F800000;
	rcp.approx.ftz.f32 	%f806, %f805;
	fma.rn.f32 	%f807, %f806, 0fC0000000, 0f3F800000;
	setp.ge.f32 	%p192, %f802, 0f41102CB4;
	selp.f32 	%f808, 0f3F800000, %f807, %p192;
	copysign.f32 	%f809, %f801, %f808;
	mul.f32 	%f810, %f801, %f801;
	fma.rn.f32 	%f811, %f810, 0f3C80F082, 0fBD563CAE;
	fma.rn.f32 	%f812, %f811, %f810, 0f3E085941;
	fma.rn.f32 	%f813, %f812, %f810, 0fBEAAA9ED;
	fma.rn.f32 	%f814, %f813, %f810, 0f00000000;
	fma.rn.f32 	%f815, %f814, %f801, %f801;
	setp.ge.f32 	%p193, %f802, 0f3F19999A;
	selp.f32 	%f816, %f809, %f815, %p193;
	add.f32 	%f817, %f816, 0f3F800000;
	mul.f32 	%f818, %f797, %f817;
	mul.f32 	%f819, %f818, %f361;
	st.shared.f32 	[%r93+400], %f819;
	bra.uni 	$L__BB9_122;
$L__BB9_230:
	setp.eq.s32 	%p39, %r153, 0;
	@%p39 bra 	$L__BB9_262;
	setp.ne.s32 	%p40, %r153, 1;
	@%p40 bra 	$L__BB9_308;
	shl.b32 	%r94, %r58, 1;
	mul.lo.s32 	%r95, %r58, 3;
	mov.u32 	%r500, %r502;
$L__BB9_233:
	setp.lt.s32 	%p41, %r1, %r149;
	add.s32 	%r108, %r500, %r3;
	@%p41 bra 	$L__BB9_300;
$L__BB9_234:
	setp.ge.s32 	%p46, %r20, %r149;
	@%p46 bra 	$L__BB9_243;
	setp.ge.s32 	%p47, %r108, %r151;
	add.s32 	%r247, %r108, %r151;
	shl.b32 	%r248, %r247, 2;
	add.s32 	%r109, %r56, %r248;
	@%p47 bra 	$L__BB9_237;
	mov.b32 	%r249, 0;
	st.shared.u32 	[%r109+4], %r249;
$L__BB9_237:
	add.s32 	%r250, %r108, 32;
	setp.ge.s32 	%p48, %r250, %r151;
	@%p48 bra 	$L__BB9_239;
	mov.b32 	%r251, 0;
	st.shared.u32 	[%r109+132], %r251;
$L__BB9_239:
	add.s32 	%r252, %r108, 64;
	setp.ge.s32 	%p49, %r252, %r151;
	@%p49 bra 	$L__BB9_241;
	mov.b32 	%r253, 0;
	st.shared.u32 	[%r109+260], %r253;
$L__BB9_241:
	add.s32 	%r254, %r108, 96;
	setp.ge.s32 	%p50, %r254, %r151;
	@%p50 bra 	$L__BB9_243;
	mov.b32 	%r255, 0;
	st.shared.u32 	[%r109+388], %r255;
$L__BB9_243:
	setp.ge.s32 	%p51, %r31, %r149;
	@%p51 bra 	$L__BB9_252;
	setp.ge.s32 	%p52, %r108, %r151;
	add.s32 	%r256, %r108, %r94;
	shl.b32 	%r257, %r256, 2;
	add.s32 	%r110, %r55, %r257;
	@%p52 bra 	$L__BB9_246;
	mov.b32 	%r258, 0;
	st.shared.u32 	[%r110+16], %r258;
$L__BB9_246:
	add.s32 	%r259, %r108, 32;
	setp.ge.s32 	%p53, %r259, %r151;
	@%p53 bra 	$L__BB9_248;
	mov.b32 	%r260, 0;
	st.shared.u32 	[%r110+144], %r260;
$L__BB9_248:
	add.s32 	%r261, %r108, 64;
	setp.ge.s32 	%p54, %r261, %r151;
	@%p54 bra 	$L__BB9_250;
	mov.b32 	%r262, 0;
	st.shared.u32 	[%r110+272], %r262;
$L__BB9_250:
	add.s32 	%r263, %r108, 96;
	setp.ge.s32 	%p55, %r263, %r151;
	@%p55 bra 	$L__BB9_252;
	mov.b32 	%r264, 0;
	st.shared.u32 	[%r110+400], %r264;
$L__BB9_252:
	setp.ge.s32 	%p56, %r43, %r149;
	@%p56 bra 	$L__BB9_261;
	setp.ge.s32 	%p57, %r108, %r151;
	add.s32 	%r265, %r108, %r95;
	shl.b32 	%r266, %r265, 2;
	add.s32 	%r111, %r55, %r266;
	@%p57 bra 	$L__BB9_255;
	mov.b32 	%r267, 0;
	st.shared.u32 	[%r111+16], %r267;
$L__BB9_255:
	add.s32 	%r268, %r108, 32;
	setp.ge.s32 	%p58, %r268, %r151;
	@%p58 bra 	$L__BB9_257;
	mov.b32 	%r269, 0;
	st.shared.u32 	[%r111+144], %r269;
$L__BB9_257:
	add.s32 	%r270, %r108, 64;
	setp.ge.s32 	%p59, %r270, %r151;
	@%p59 bra 	$L__BB9_259;
	mov.b32 	%r271, 0;
	st.shared.u32 	[%r111+272], %r271;
$L__BB9_259:
	add.s32 	%r272, %r108, 96;
	setp.ge.s32 	%p60, %r272, %r151;
	@%p60 bra 	$L__BB9_261;
	mov.b32 	%r273, 0;
	st.shared.u32 	[%r111+400], %r273;
$L__BB9_261:
	add.s32 	%r500, %r500, 1024;
	setp.lt.s32 	%p61, %r500, %r151;
	@%p61 bra 	$L__BB9_233;
	bra.uni 	$L__BB9_346;
$L__BB9_262:
	shl.b32 	%r96, %r58, 1;
	mul.lo.s32 	%r97, %r58, 3;
	mov.u32 	%r499, %r502;
$L__BB9_263:
	setp.lt.s32 	%p62, %r1, %r149;
	add.s32 	%r101, %r499, %r3;
	@%p62 bra 	$L__BB9_292;
$L__BB9_264:
	setp.ge.s32 	%p67, %r20, %r149;
	@%p67 bra 	$L__BB9_273;
	setp.ge.s32 	%p68, %r101, %r151;
	add.s32 	%r282, %r101, %r151;
	shl.b32 	%r283, %r282, 2;
	add.s32 	%r102, %r56, %r283;
	@%p68 bra 	$L__BB9_267;
	mov.b32 	%r284, 0;
	st.shared.u32 	[%r102+4], %r284;
$L__BB9_267:
	add.s32 	%r285, %r101, 32;
	setp.ge.s32 	%p69, %r285, %r151;
	@%p69 bra 	$L__BB9_269;
	mov.b32 	%r286, 0;
	st.shared.u32 	[%r102+132], %r286;
$L__BB9_269:
	add.s32 	%r287, %r101, 64;
	setp.ge.s32 	%p70, %r287, %r151;
	@%p70 bra 	$L__BB9_271;
	mov.b32 	%r288, 0;
	st.shared.u32 	[%r102+260], %r288;
$L__BB9_271:
	add.s32 	%r289, %r101, 96;
	setp.ge.s32 	%p71, %r289, %r151;
	@%p71 bra 	$L__BB9_273;
	mov.b32 	%r290, 0;
	st.shared.u32 	[%r102+388], %r290;
$L__BB9_273:
	setp.ge.s32 	%p72, %r31, %r149;
	@%p72 bra 	$L__BB9_282;
	setp.ge.s32 	%p73, %r101, %r151;
	add.s32 	%r291, %r101, %r96;
	shl.b32 	%r292, %r291, 2;
	add.s32 	%r103, %r55, %r292;
	@%p73 bra 	$L__BB9_276;
	mov.b32 	%r293, 0;
	st.shared.u32 	[%r103+16], %r293;
$L__BB9_276:
	add.s32 	%r294, %r101, 32;
	setp.ge.s32 	%p74, %r294, %r151;
	@%p74 bra 	$L__BB9_278;
	mov.b32 	%r295, 0;
	st.shared.u32 	[%r103+144], %r295;
$L__BB9_278:
	add.s32 	%r296, %r101, 64;
	setp.ge.s32 	%p75, %r296, %r151;
	@%p75 bra 	$L__BB9_280;
	mov.b32 	%r297, 0;
	st.shared.u32 	[%r103+272], %r297;
$L__BB9_280:
	add.s32 	%r298, %r101, 96;
	setp.ge.s32 	%p76, %r298, %r151;
	@%p76 bra 	$L__BB9_282;
	mov.b32 	%r299, 0;
	st.shared.u32 	[%r103+400], %r299;
$L__BB9_282:
	setp.ge.s32 	%p77, %r43, %r149;
	@%p77 bra 	$L__BB9_291;
	setp.ge.s32 	%p78, %r101, %r151;
	add.s32 	%r300, %r101, %r97;
	shl.b32 	%r301, %r300, 2;
	add.s32 	%r104, %r55, %r301;
	@%p78 bra 	$L__BB9_285;
	mov.b32 	%r302, 0;
	st.shared.u32 	[%r104+16], %r302;
$L__BB9_285:
	add.s32 	%r303, %r101, 32;
	setp.ge.s32 	%p79, %r303, %r151;
	@%p79 bra 	$L__BB9_287;
	mov.b32 	%r304, 0;
	st.shared.u32 	[%r104+144], %r304;
$L__BB9_287:
	add.s32 	%r305, %r101, 64;
	setp.ge.s32 	%p80, %r305, %r151;
	@%p80 bra 	$L__BB9_289;
	mov.b32 	%r306, 0;
	st.shared.u32 	[%r104+272], %r306;
$L__BB9_289:
	add.s32 	%r307, %r101, 96;
	setp.ge.s32 	%p81, %r307, %r151;
	@%p81 bra 	$L__BB9_291;
	mov.b32 	%r308, 0;
	st.shared.u32 	[%r104+400], %r308;
$L__BB9_291:
	add.s32 	%r499, %r499, 1024;
	setp.lt.s32 	%p82, %r499, %r151;
	@%p82 bra 	$L__BB9_263;
	bra.uni 	$L__BB9_346;
$L__BB9_292:
	setp.ge.s32 	%p63, %r101, %r151;
	shl.b32 	%r274, %r101, 2;
	add.s32 	%r106, %r55, %r274;
	@%p63 bra 	$L__BB9_294;
	mov.b32 	%r275, 0;
	st.shared.u32 	[%r106+16], %r275;
$L__BB9_294:
	add.s32 	%r276, %r101, 32;
	setp.ge.s32 	%p64, %r276, %r151;
	@%p64 bra 	$L__BB9_296;
	mov.b32 	%r277, 0;
	st.shared.u32 	[%r106+144], %r277;
$L__BB9_296:
	add.s32 	%r278, %r101, 64;
	setp.ge.s32 	%p65, %r278, %r151;
	@%p65 bra 	$L__BB9_298;
	mov.b32 	%r279, 0;
	st.shared.u32 	[%r106+272], %r279;
$L__BB9_298:
	add.s32 	%r280, %r101, 96;
	setp.ge.s32 	%p66, %r280, %r151;
	@%p66 bra 	$L__BB9_264;
	mov.b32 	%r281, 0;
	st.shared.u32 	[%r106+400], %r281;
	bra.uni 	$L__BB9_264;
$L__BB9_300:
	setp.ge.s32 	%p42, %r108, %r151;
	shl.b32 	%r239, %r108, 2;
	add.s32 	%r113, %r55, %r239;
	@%p42 bra 	$L__BB9_302;
	mov.b32 	%r240, 0;
	st.shared.u32 	[%r113+16], %r240;
$L__BB9_302:
	add.s32 	%r241, %r108, 32;
	setp.ge.s32 	%p43, %r241, %r151;
	@%p43 bra 	$L__BB9_304;
	mov.b32 	%r242, 0;
	st.shared.u32 	[%r113+144], %r242;
$L__BB9_304:
	add.s32 	%r243, %r108, 64;
	setp.ge.s32 	%p44, %r243, %r151;
	@%p44 bra 	$L__BB9_306;
	mov.b32 	%r244, 0;
	st.shared.u32 	[%r113+272], %r244;
$L__BB9_306:
	add.s32 	%r245, %r108, 96;
	setp.ge.s32 	%p45, %r245, %r151;
	@%p45 bra 	$L__BB9_234;
	mov.b32 	%r246, 0;
	st.shared.u32 	[%r113+400], %r246;
	bra.uni 	$L__BB9_234;
$L__BB9_308:
	shl.b32 	%r98, %r58, 1;
	mul.lo.s32 	%r99, %r58, 3;
	mov.u32 	%r501, %r502;
$L__BB9_309:
	setp.ge.s32 	%p83, %r1, %r149;
	add.s32 	%r115, %r501, %r3;
	@%p83 bra 	$L__BB9_318;
	setp.ge.s32 	%p84, %r115, %r151;
	shl.b32 	%r309, %r115, 2;
	add.s32 	%r116, %r55, %r309;
	@%p84 bra 	$L__BB9_312;
	mov.b32 	%r310, 0;
	st.shared.u32 	[%r116+16], %r310;
$L__BB9_312:
	add.s32 	%r311, %r115, 32;
	setp.ge.s32 	%p85, %r311, %r151;
	@%p85 bra 	$L__BB9_314;
	mov.b32 	%r312, 0;
	st.shared.u32 	[%r116+144], %r312;
$L__BB9_314:
	add.s32 	%r313, %r115, 64;
	setp.ge.s32 	%p86, %r313, %r151;
	@%p86 bra 	$L__BB9_316;
	mov.b32 	%r314, 0;
	st.shared.u32 	[%r116+272], %r314;
$L__BB9_316:
	add.s32 	%r315, %r115, 96;
	setp.ge.s32 	%p87, %r315, %r151;
	@%p87 bra 	$L__BB9_318;
	mov.b32 	%r316, 0;
	st.shared.u32 	[%r116+400], %r316;
$L__BB9_318:
	setp.ge.s32 	%p88, %r20, %r149;
	@%p88 bra 	$L__BB9_327;
	setp.ge.s32 	%p89, %r115, %r151;
	add.s32 	%r317, %r115, %r151;
	shl.b32 	%r318, %r317, 2;
	add.s32 	%r117, %r56, %r318;
	@%p89 bra 	$L__BB9_321;
	mov.b32 	%r319, 0;
	st.shared.u32 	[%r117+4], %r319;
$L__BB9_321:
	add.s32 	%r320, %r115, 32;
	setp.ge.s32 	%p90, %r320, %r151;
	@%p90 bra 	$L__BB9_323;
	mov.b32 	%r321, 0;
	st.shared.u32 	[%r117+132], %r321;
$L__BB9_323:
	add.s32 	%r322, %r115, 64;
	setp.ge.s32 	%p91, %r322, %r151;
	@%p91 bra 	$L__BB9_325;
	mov.b32 	%r323, 0;
	st.shared.u32 	[%r117+260], %r323;
$L__BB9_325:
	add.s32 	%r324, %r115, 96;
	setp.ge.s32 	%p92, %r324, %r151;
	@%p92 bra 	$L__BB9_327;
	mov.b32 	%r325, 0;
	st.shared.u32 	[%r117+388], %r325;
$L__BB9_327:
	setp.ge.s32 	%p93, %r31, %r149;
	@%p93 bra 	$L__BB9_336;
	setp.ge.s32 	%p94, %r115, %r151;
	add.s32 	%r326, %r115, %r98;
	shl.b32 	%r327, %r326, 2;
	add.s32 	%r118, %r55, %r327;
	@%p94 bra 	$L__BB9_330;
	mov.b32 	%r328, 0;
	st.shared.u32 	[%r118+16], %r328;
$L__BB9_330:
	add.s32 	%r329, %r115, 32;
	setp.ge.s32 	%p95, %r329, %r151;
	@%p95 bra 	$L__BB9_332;
	mov.b32 	%r330, 0;
	st.shared.u32 	[%r118+144], %r330;
$L__BB9_332:
	add.s32 	%r331, %r115, 64;
	setp.ge.s32 	%p96, %r331, %r151;
	@%p96 bra 	$L__BB9_334;
	mov.b32 	%r332, 0;
	st.shared.u32 	[%r118+272], %r332;
$L__BB9_334:
	add.s32 	%r333, %r115, 96;
	setp.ge.s32 	%p97, %r333, %r151;
	@%p97 bra 	$L__BB9_336;
	mov.b32 	%r334, 0;
	st.shared.u32 	[%r118+400], %r334;
$L__BB9_336:
	setp.ge.s32 	%p98, %r43, %r149;
	@%p98 bra 	$L__BB9_345;
	setp.ge.s32 	%p99, %r115, %r151;
	add.s32 	%r335, %r115, %r99;
	shl.b32 	%r336, %r335, 2;
	add.s32 	%r119, %r55, %r336;
	@%p99 bra 	$L__BB9_339;
	mov.b32 	%r337, 0;
	st.shared.u32 	[%r119+16], %r337;
$L__BB9_339:
	add.s32 	%r338, %r115, 32;
	setp.ge.s32 	%p100, %r338, %r151;
	@%p100 bra 	$L__BB9_341;
	mov.b32 	%r339, 0;
	st.shared.u32 	[%r119+144], %r339;
$L__BB9_341:
	add.s32 	%r340, %r115, 64;
	setp.ge.s32 	%p101, %r340, %r151;
	@%p101 bra 	$L__BB9_343;
	mov.b32 	%r341, 0;
	st.shared.u32 	[%r119+272], %r341;
$L__BB9_343:
	add.s32 	%r342, %r115, 96;
	setp.ge.s32 	%p102, %r342, %r151;
	@%p102 bra 	$L__BB9_345;
	mov.b32 	%r343, 0;
	st.shared.u32 	[%r119+400], %r343;
$L__BB9_345:
	add.s32 	%r501, %r501, 1024;
	setp.lt.s32 	%p103, %r501, %r151;
	@%p103 bra 	$L__BB9_309;
$L__BB9_346:
	bar.sync 	0;
	setp.ge.s32 	%p274, %r502, %r150;
	@%p274 bra 	$L__BB9_450;
	shl.b32 	%r425, %r151, 1;
	and.b32  	%r121, %r151, 1;
	and.b32  	%r122, %r151, 2147483646;
	add.s32 	%r123, %r425, 2;
	mad.lo.s32 	%r124, %r151, 3, 3;
	cvta.to.global.u64 	%rd212, %rd25;
	add.s64 	%rd12, %rd212, %rd30;
	neg.s32 	%r125, %r122;
	shl.b32 	%r126, %r150, 1;
	shl.b32 	%r426, %r151, 2;
	add.s32 	%r127, %r426, 20;
	mad.lo.s32 	%r128, %r151, 12, 32;
	shl.b32 	%r427, %r151, 3;
	add.s32 	%r129, %r427, 28;
$L__BB9_348:
	setp.lt.s32 	%p275, %r151, 1;
	mov.f32 	%f1632, 0f00000000;
	mov.f32 	%f1633, %f1632;
	mov.f32 	%f1634, %f1632;
	mov.f32 	%f1635, %f1632;
	mov.f32 	%f1628, %f1632;
	mov.f32 	%f1629, %f1632;
	mov.f32 	%f1630, %f1632;
	mov.f32 	%f1631, %f1632;
	mov.f32 	%f1624, %f1632;
	mov.f32 	%f1625, %f1632;
	mov.f32 	%f1626, %f1632;
	mov.f32 	%f1627, %f1632;
	mov.f32 	%f1532, %f1632;
	mov.f32 	%f1533, %f1632;
	mov.f32 	%f1534, %f1632;
	mov.f32 	%f1535, %f1632;
	@%p275 bra 	$L__BB9_413;
	setp.eq.s32 	%p276, %r151, 1;
	add.s32 	%r131, %r502, %r3;
	mov.b32 	%r503, 0;
	mov.f32 	%f1632, 0f00000000;
	@%p276 bra 	$L__BB9_392;
	cvt.u64.u32 	%rd13, %r131;
	add.s32 	%r132, %r131, 32;
	add.s32 	%r133, %r131, 64;
	add.s32 	%r134, %r131, 96;
	mov.f32 	%f1632, 0f00000000;
	mov.b32 	%r506, 0;
	mov.u32 	%r504, %r150;
	mov.u32 	%r505, %r55;
	mov.u32 	%r507, %r125;
	mov.f32 	%f1633, %f1632;
	mov.f32 	%f1634, %f1632;
	mov.f32 	%f1635, %f1632;
	mov.f32 	%f1628, %f1632;
	mov.f32 	%f1629, %f1632;
	mov.f32 	%f1630, %f1632;
	mov.f32 	%f1631, %f1632;
	mov.f32 	%f1624, %f1632;
	mov.f32 	%f1625, %f1632;
	mov.f32 	%f1626, %f1632;
	mov.f32 	%f1627, %f1632;
	mov.f32 	%f1532, %f1632;
	mov.f32 	%f1533, %f1632;
	mov.f32 	%f1534, %f1632;
	mov.f32 	%f1535, %f1632;
$L__BB9_351:
	.pragma "nounroll";
	setp.ge.s32 	%p277, %r131, %r150;
	cvt.s64.s32 	%rd214, %r506;
	add.s64 	%rd215, %rd214, %rd2;
	add.s64 	%rd216, %rd215, %rd13;
	shl.b64 	%rd217, %rd216, 1;
	add.s64 	%rd15, %rd24, %rd217;
	@%p277 bra 	$L__BB9_353;
	// begin inline asm
	ld.global.nc.b16 %rs169, [%rd15];
	// end inline asm
	// begin inline asm
	{  cvt.f32.f16 %f1595, %rs169;}

	// end inline asm
$L__BB9_353:
	setp.ge.s32 	%p278, %r132, %r150;
	@%p278 bra 	$L__BB9_355;
	add.s64 	%rd219, %rd15, 64;
	// begin inline asm
	ld.global.nc.b16 %rs171, [%rd219];
	// end inline asm
	// begin inline asm
	{  cvt.f32.f16 %f1594, %rs171;}

	// end inline asm
$L__BB9_355:
	setp.ge.s32 	%p279, %r133, %r150;
	@%p279 bra 	$L__BB9_357;
	add.s64 	%rd220, %rd15, 128;
	// begin inline asm
	ld.global.nc.b16 %rs173, [%rd220];
	// end inline asm
	// begin inline asm
	{  cvt.f32.f16 %f1593, %rs173;}

	// end inline asm
$L__BB9_357:
	setp.ge.s32 	%p280, %r134, %r150;
	@%p280 bra 	$L__BB9_359;
	add.s64 	%rd221, %rd15, 192;
	// begin inline asm
	ld.global.nc.b16 %rs175, [%rd221];
	// end inline asm
	// begin inline asm
	{  cvt.f32.f16 %f1592, %rs175;}

	// end inline asm
$L__BB9_359:
	setp.ge.s32 	%p281, %r1, %r149;
	@%p281 bra 	$L__BB9_362;
	setp.ge.s32 	%p282, %r134, %r150;
	setp.lt.s32 	%p283, %r133, %r150;
	setp.lt.s32 	%p284, %r132, %r150;
	setp.lt.s32 	%p285, %r131, %r150;
	ld.shared.f32 	%f485, [%r505+16];
	fma.rn.f32 	%f1216, %f485, %f1595, %f1535;
	selp.f32 	%f1535, %f1216, %f1535, %p285;
	fma.rn.f32 	%f1217, %f485, %f1594, %f1534;
	selp.f32 	%f1534, %f1217, %f1534, %p284;
	fma.rn.f32 	%f1218, %f485, %f1593, %f1533;
	selp.f32 	%f1533, %f1218, %f1533, %p283;
	@%p282 bra 	$L__BB9_362;
	fma.rn.f32 	%f1532, %f485, %f1592, %f1532;
$L__BB9_362:
	setp.ge.s32 	%p286, %r20, %r149;
	@%p286 bra 	$L__BB9_365;
	setp.ge.s32 	%p287, %r134, %r150;
	setp.lt.s32 	%p288, %r133, %r150;
	setp.lt.s32 	%p289, %r132, %r150;
	setp.lt.s32 	%p290, %r131, %r150;
	add.s32 	%r430, %r505, %r127;
	ld.shared.f32 	%f494, [%r430];
	fma.rn.f32 	%f1219, %f494, %f1595, %f1627;
	selp.f32 	%f1627, %f1219, %f1627, %p290;
	fma.rn.f32 	%f1220, %f494, %f1594, %f1626;
	selp.f32 	%f1626, %f1220, %f1626, %p289;
	fma.rn.f32 	%f1221, %f494, %f1593, %f1625;
	selp.f32 	%f1625, %f1221, %f1625, %p288;
	@%p287 bra 	$L__BB9_365;
	fma.rn.f32 	%f1624, %f494, %f1592, %f1624;
$L__BB9_365:
	setp.ge.s32 	%p291, %r31, %r149;
	@%p291 bra 	$L__BB9_368;
	setp.ge.s32 	%p292, %r134, %r150;
	setp.lt.s32 	%p293, %r133, %r150;
	setp.lt.s32 	%p294, %r132, %r150;
	setp.lt.s32 	%p295, %r131, %r150;
	add.s32 	%r431, %r505, %r129;
	ld.shared.f32 	%f503, [%r431+-4];
	fma.rn.f32 	%f1222, %f503, %f1595, %f1631;
	selp.f32 	%f1631, %f1222, %f1631, %p295;
	fma.rn.f32 	%f1223, %f503, %f1594, %f1630;
	selp.f32 	%f1630, %f1223, %f1630, %p294;
	fma.rn.f32 	%f1224, %f503, %f1593, %f1629;
	selp.f32 	%f1629, %f1224, %f1629, %p293;
	@%p292 bra 	$L__BB9_368;
	fma.rn.f32 	%f1628, %f503, %f1592, %f1628;
$L__BB9_368:
	setp.ge.s32 	%p296, %r43, %r149;
	@%p296 bra 	$L__BB9_371;
	setp.ge.s32 	%p297, %r134, %r150;
	setp.lt.s32 	%p298, %r133, %r150;
	setp.lt.s32 	%p299, %r132, %r150;
	setp.lt.s32 	%p300, %r131, %r150;
	add.s32 	%r432, %r505, %r128;
	ld.shared.f32 	%f512, [%r432+-4];
	fma.rn.f32 	%f1225, %f512, %f1595, %f1635;
	selp.f32 	%f1635, %f1225, %f1635, %p300;
	fma.rn.f32 	%f1226, %f512, %f1594, %f1634;
	selp.f32 	%f1634, %f1226, %f1634, %p299;
	fma.rn.f32 	%f1227, %f512, %f1593, %f1633;
	selp.f32 	%f1633, %f1227, %f1633, %p298;
	@%p297 bra 	$L__BB9_371;
	fma.rn.f32 	%f1632, %f512, %f1592, %f1632;
$L__BB9_371:
	setp.ge.s32 	%p301, %r131, %r150;
	cvt.s64.s32 	%rd222, %r504;
	add.s64 	%rd223, %rd222, %rd2;
	add.s64 	%rd224, %rd223, %rd13;
	shl.b64 	%rd225, %rd224, 1;
	add.s64 	%rd16, %rd24, %rd225;
	@%p301 bra 	$L__BB9_373;
	// begin inline asm
	ld.global.nc.b16 %rs177, [%rd16];
	// end inline asm
	// begin inline asm
	{  cvt.f32.f16 %f1595, %rs177;}

	// end inline asm
$L__BB9_373:
	setp.ge.s32 	%p302, %r132, %r150;
	@%p302 bra 	$L__BB9_375;
	add.s64 	%rd227, %rd16, 64;
	// begin inline asm
	ld.global.nc.b16 %rs179, [%rd227];
	// end inline asm
	// begin inline asm
	{  cvt.f32.f16 %f1594, %rs179;}

	// end inline asm
$L__BB9_375:
	setp.ge.s32 	%p303, %r133, %r150;
	@%p303 bra 	$L__BB9_377;
	add.s64 	%rd228, %rd16, 128;
	// begin inline asm
	ld.global.nc.b16 %rs181, [%rd228];
	// end inline asm
	// begin inline asm
	{  cvt.f32.f16 %f1593, %rs181;}

	// end inline asm
$L__BB9_377:
	setp.ge.s32 	%p304, %r134, %r150;
	@%p304 bra 	$L__BB9_379;
	add.s64 	%rd229, %rd16, 192;
	// begin inline asm
	ld.global.nc.b16 %rs183, [%rd229];
	// end inline asm
	// begin inline asm
	{  cvt.f32.f16 %f1592, %rs183;}

	// end inline asm
$L__BB9_379:
	setp.ge.s32 	%p305, %r1, %r149;
	@%p305 bra 	$L__BB9_382;
	setp.ge.s32 	%p306, %r134, %r150;
	setp.lt.s32 	%p307, %r133, %r150;
	setp.lt.s32 	%p308, %r132, %r150;
	setp.lt.s32 	%p309, %r131, %r150;
	ld.shared.f32 	%f529, [%r505+20];
	fma.rn.f32 	%f1232, %f529, %f1595, %f1535;
	selp.f32 	%f1535, %f1232, %f1535, %p309;
	fma.rn.f32 	%f1233, %f529, %f1594, %f1534;
	selp.f32 	%f1534, %f1233, %f1534, %p308;
	fma.rn.f32 	%f1234, %f529, %f1593, %f1533;
	selp.f32 	%f1533, %f1234, %f1533, %p307;
	@%p306 bra 	$L__BB9_382;
	fma.rn.f32 	%f1532, %f529, %f1592, %f1532;
$L__BB9_382:
	setp.ge.s32 	%p310, %r20, %r149;
	@%p310 bra 	$L__BB9_385;
	setp.ge.s32 	%p311, %r134, %r150;
	setp.lt.s32 	%p312, %r133, %r150;
	setp.lt.s32 	%p313, %r132, %r150;
	setp.lt.s32 	%p314, %r131, %r150;
	add.s32 	%r433, %r505, %r127;
	ld.shared.f32 	%f538, [%r433+4];
	fma.rn.f32 	%f1235, %f538, %f1595, %f1627;
	selp.f32 	%f1627, %f1235, %f1627, %p314;
	fma.rn.f32 	%f1236, %f538, %f1594, %f1626;
	selp.f32 	%f1626, %f1236, %f1626, %p313;
	fma.rn.f32 	%f1237, %f538, %f1593, %f1625;
	selp.f32 	%f1625, %f1237, %f1625, %p312;
	@%p311 bra 	$L__BB9_385;
	fma.rn.f32 	%f1624, %f538, %f1592, %f1624;
$L__BB9_385:
	setp.ge.s32 	%p315, %r31, %r149;
	@%p315 bra 	$L__BB9_388;
	setp.ge.s32 	%p316, %r134, %r150;
	setp.lt.s32 	%p317, %r133, %r150;
	setp.lt.s32 	%p318, %r132, %r150;
	setp.lt.s32 	%p319, %r131, %r150;
	add.s32 	%r434, %r505, %r129;
	ld.shared.f32 	%f547, [%r434];
	fma.rn.f32 	%f1238, %f547, %f1595, %f1631;
	selp.f32 	%f1631, %f1238, %f1631, %p319;
	fma.rn.f32 	%f1239, %f547, %f1594, %f1630;
	selp.f32 	%f1630, %f1239, %f1630, %p318;
	fma.rn.f32 	%f1240, %f547, %f1593, %f1629;
	selp.f32 	%f1629, %f1240, %f1629, %p317;
	@%p316 bra 	$L__BB9_388;
	fma.rn.f32 	%f1628, %f547, %f1592, %f1628;
$L__BB9_388:
	setp.ge.s32 	%p320, %r43, %r149;
	@%p320 bra 	$L__BB9_391;
	setp.ge.s32 	%p321, %r134, %r150;
	setp.lt.s32 	%p322, %r133, %r150;
	setp.lt.s32 	%p323, %r132, %r150;
	setp.lt.s32 	%p324, %r131, %r150;
	add.s32 	%r435, %r505, %r128;
	ld.shared.f32 	%f556, [%r435];
	fma.rn.f32 	%f1241, %f556, %f1595, %f1635;
	selp.f32 	%f1635, %f1241, %f1635, %p324;
	fma.rn.f32 	%f1242, %f556, %f1594, %f1634;
	selp.f32 	%f1634, %f1242, %f1634, %p323;
	fma.rn.f32 	%f1243, %f556, %f1593, %f1633;
	selp.f32 	%f1633, %f1243, %f1633, %p322;
	@%p321 bra 	$L__BB9_391;
	fma.rn.f32 	%f1632, %f556, %f1592, %f1632;
$L__BB9_391:
	add.s32 	%r507, %r507, 2;
	add.s32 	%r506, %r506, %r126;
	add.s32 	%r505, %r505, 8;
	add.s32 	%r504, %r504, %r126;
	setp.eq.s32 	%p325, %r507, 0;
	mov.u32 	%r503, %r122;
	@%p325 bra 	$L__BB9_392;
	bra.uni 	$L__BB9_351;
$L__BB9_392:
	setp.eq.s32 	%p326, %r121, 0;
	@%p326 bra 	$L__BB9_413;
	mul.lo.s32 	%r436, %r503, %r150;
	cvt.s64.s32 	%rd230, %r436;
	add.s64 	%rd231, %rd230, %rd2;
	setp.ge.s32 	%p327, %r131, %r150;
	cvt.u64.u32 	%rd232, %r131;
	add.s64 	%rd233, %rd231, %rd232;
	shl.b64 	%rd234, %rd233, 1;
	add.s64 	%rd14, %rd24, %rd234;
	@%p327 bra 	$L__BB9_395;
	// begin inline asm
	ld.global.nc.b16 %rs185, [%rd14];
	// end inline asm
	// begin inline asm
	{  cvt.f32.f16 %f1595, %rs185;}

	// end inline asm
$L__BB9_395:
	add.s32 	%r136, %r131, 32;
	setp.ge.s32 	%p328, %r136, %r150;
	@%p328 bra 	$L__BB9_397;
	add.s64 	%rd236, %rd14, 64;
	// begin inline asm
	ld.global.nc.b16 %rs187, [%rd236];
	// end inline asm
	// begin inline asm
	{  cvt.f32.f16 %f1594, %rs187;}

	// end inline asm
$L__BB9_397:
	add.s32 	%r137, %r131, 64;
	setp.ge.s32 	%p329, %r137, %r150;
	@%p329 bra 	$L__BB9_399;
	add.s64 	%rd237, %rd14, 128;
	// begin inline asm
	ld.global.nc.b16 %rs189, [%rd237];
	// end inline asm
	// begin inline asm
	{  cvt.f32.f16 %f1593, %rs189;}

	// end inline asm
$L__BB9_399:
	add.s32 	%r138, %r131, 96;
	setp.ge.s32 	%p330, %r138, %r150;
	@%p330 bra 	$L__BB9_401;
	add.s64 	%rd238, %rd14, 192;
	// begin inline asm
	ld.global.nc.b16 %rs191, [%rd238];
	// end inline asm
	// begin inline asm
	{  cvt.f32.f16 %f1592, %rs191;}

	// end inline asm
$L__BB9_401:
	setp.ge.s32 	%p331, %r1, %r149;
	@%p331 bra 	$L__BB9_404;
	setp.ge.s32 	%p332, %r138, %r150;
	setp.lt.s32 	%p333, %r137, %r150;
	setp.lt.s32 	%p334, %r136, %r150;
	setp.lt.s32 	%p335, %r131, %r150;
	shl.b32 	%r437, %r503, 2;
	add.s32 	%r438, %r55, %r437;
	ld.shared.f32 	%f405, [%r438+16];
	fma.rn.f32 	%f1248, %f405, %f1595, %f1535;
	selp.f32 	%f1535, %f1248, %f1535, %p335;
	fma.rn.f32 	%f1249, %f405, %f1594, %f1534;
	selp.f32 	%f1534, %f1249, %f1534, %p334;
	fma.rn.f32 	%f1250, %f405, %f1593, %f1533;
	selp.f32 	%f1533, %f1250, %f1533, %p333;
	@%p332 bra 	$L__BB9_404;
	fma.rn.f32 	%f1532, %f405, %f1592, %f1532;
$L__BB9_404:
	setp.ge.s32 	%p336, %r20, %r149;
	@%p336 bra 	$L__BB9_407;
	setp.ge.s32 	%p337, %r138, %r150;
	setp.lt.s32 	%p338, %r137, %r150;
	setp.lt.s32 	%p339, %r136, %r150;
	setp.lt.s32 	%p340, %r131, %r150;
	add.s32 	%r439, %r151, %r503;
	shl.b32 	%r440, %r439, 2;
	add.s32 	%r441, %r56, %r440;
	ld.shared.f32 	%f414, [%r441+4];
	fma.rn.f32 	%f1251, %f414, %f1595, %f1627;
	selp.f32 	%f1627, %f1251, %f1627, %p340;
	fma.rn.f32 	%f1252, %f414, %f1594, %f1626;
	selp.f32 	%f1626, %f1252, %f1626, %p339;
	fma.rn.f32 	%f1253, %f414, %f1593, %f1625;
	selp.f32 	%f1625, %f1253, %f1625, %p338;
	@%p337 bra 	$L__BB9_407;
	fma.rn.f32 	%f1624, %f414, %f1592, %f1624;
$L__BB9_407:
	setp.ge.s32 	%p341, %r31, %r149;
	@%p341 bra 	$L__BB9_410;
	setp.ge.s32 	%p342, %r138, %r150;
	setp.lt.s32 	%p343, %r137, %r150;
	setp.lt.s32 	%p344, %r136, %r150;
	setp.lt.s32 	%p345, %r131, %r150;
	add.s32 	%r442, %r123, %r503;
	shl.b32 	%r443, %r442, 2;
	add.s32 	%r444, %r55, %r443;
	ld.shared.f32 	%f423, [%r444+16];
	fma.rn.f32 	%f1254, %f423, %f1595, %f1631;
	selp.f32 	%f1631, %f1254, %f1631, %p345;
	fma.rn.f32 	%f1255, %f423, %f1594, %f1630;
	selp.f32 	%f1630, %f1255, %f1630, %p344;
	fma.rn.f32 	%f1256, %f423, %f1593, %f1629;
	selp.f32 	%f1629, %f1256, %f1629, %p343;
	@%p342 bra 	$L__BB9_410;
	fma.rn.f32 	%f1628, %f423, %f1592, %f1628;
$L__BB9_410:
	setp.ge.s32 	%p346, %r43, %r149;
	@%p346 bra 	$L__BB9_413;
	setp.ge.s32 	%p347, %r138, %r150;
	setp.lt.s32 	%p348, %r137, %r150;
	setp.lt.s32 	%p349, %r136, %r150;
	setp.lt.s32 	%p350, %r131, %r150;
	add.s32 	%r445, %r124, %r503;
	shl.b32 	%r446, %r445, 2;
	add.s32 	%r447, %r55, %r446;
	ld.shared.f32 	%f432, [%r447+16];
	fma.rn.f32 	%f1257, %f432, %f1595, %f1635;
	selp.f32 	%f1635, %f1257, %f1635, %p350;
	fma.rn.f32 	%f1258, %f432, %f1594, %f1634;
	selp.f32 	%f1634, %f1258, %f1634, %p349;
	fma.rn.f32 	%f1259, %f432, %f1593, %f1633;
	selp.f32 	%f1633, %f1259, %f1633, %p348;
	@%p347 bra 	$L__BB9_413;
	fma.rn.f32 	%f1632, %f432, %f1592, %f1632;
$L__BB9_413:
	setp.lt.s32 	%p351, %r1, %r149;
	add.s32 	%r139, %r502, %r3;
	@%p351 bra 	$L__BB9_414;
	bra.uni 	$L__BB9_422;
$L__BB9_414:
	ld.global.nc.u32 	%r448, [%rd3];
	ld.global.nc.u32 	%r449, [%rd12];
	mad.lo.s32 	%r450, %r448, %r152, %r449;
	mul.wide.s32 	%rd239, %r450, 4;
	add.s64 	%rd240, %rd1, %rd239;
	ld.global.nc.f32 	%f565, [%rd240];
	mul.lo.s32 	%r451, %r448, %r150;
	cvt.s64.s32 	%rd241, %r451;
	setp.ge.s32 	%p352, %r139, %r150;
	cvt.u64.u32 	%rd242, %r139;
	add.s64 	%rd243, %rd242, %rd241;
	shl.b64 	%rd244, %rd243, 1;
	add.s64 	%rd17, %rd26, %rd244;
	@%p352 bra 	$L__BB9_416;
	mul.f32 	%f1260, %f565, %f1535;
	// begin inline asm
	{  cvt.rn.f16.f32 %rs193, %f1260;}

	// end inline asm
	// begin inline asm
	{ atom.add.noftz.f16 %rs194,[%rd17],%rs193; }

	// end inline asm
$L__BB9_416:
	add.s32 	%r452, %r139, 32;
	setp.ge.s32 	%p353, %r452, %r150;
	@%p353 bra 	$L__BB9_418;
	add.s64 	%rd246, %rd17, 64;
	mul.f32 	%f1261, %f565, %f1534;
	// begin inline asm
	{  cvt.rn.f16.f32 %rs196, %f1261;}

	// end inline asm
	// begin inline asm
	{ atom.add.noftz.f16 %rs197,[%rd246],%rs196; }

	// end inline asm
$L__BB9_418:
	add.s32 	%r453, %r139, 64;
	setp.ge.s32 	%p354, %r453, %r150;
	@%p354 bra 	$L__BB9_420;
	add.s64 	%rd247, %rd17, 128;
	mul.f32 	%f1262, %f565, %f1533;
	// begin inline asm
	{  cvt.rn.f16.f32 %rs199, %f1262;}

	// end inline asm
	// begin inline asm
	{ atom.add.noftz.f16 %rs200,[%rd247],%rs199; }

	// end inline asm
$L__BB9_420:
	add.s32 	%r454, %r139, 96;
	setp.ge.s32 	%p355, %r454, %r150;
	@%p355 bra 	$L__BB9_422;
	add.s64 	%rd248, %rd17, 192;
	mul.f32 	%f1263, %f565, %f1532;
	// begin inline asm
	{  cvt.rn.f16.f32 %rs202, %f1263;}

	// end inline asm
	// begin inline asm
	{ atom.add.noftz.f16 %rs203,[%rd248],%rs202; }

	// end inline asm
$L__BB9_422:
	setp.ge.s32 	%p356, %r20, %r149;
	@%p356 bra 	$L__BB9_431;
	ld.global.nc.u32 	%r455, [%rd3+4];
	ld.global.nc.u32 	%r456, [%rd12+4];
	mad.lo.s32 	%r457, %r455, %r152, %r456;
	mul.wide.s32 	%rd249, %r457, 4;
	add.s64 	%rd250, %rd1, %rd249;
	ld.global.nc.f32 	%f566, [%rd250];
	mul.lo.s32 	%r458, %r455, %r150;
	cvt.s64.s32 	%rd251, %r458;
	setp.ge.s32 	%p357, %r139, %r150;
	cvt.u64.u32 	%rd252, %r139;
	add.s64 	%rd253, %rd252, %rd251;
	shl.b64 	%rd254, %rd253, 1;
	add.s64 	%rd18, %rd26, %rd254;
	@%p357 bra 	$L__BB9_425;
	mul.f32 	%f1264, %f566, %f1627;
	// begin inline asm
	{  cvt.rn.f16.f32 %rs205, %f1264;}

	// end inline asm
	// begin inline asm
	{ atom.add.noftz.f16 %rs206,[%rd18],%rs205; }

	// end inline asm
$L__BB9_425:
	add.s32 	%r459, %r139, 32;
	setp.ge.s32 	%p358, %r459, %r150;
	@%p358 bra 	$L__BB9_427;
	add.s64 	%rd256, %rd18, 64;
	mul.f32 	%f1265, %f566, %f1626;
	// begin inline asm
	{  cvt.rn.f16.f32 %rs208, %f1265;}

	// end inline asm
	// begin inline asm
	{ atom.add.noftz.f16 %rs209,[%rd256],%rs208; }

	// end inline asm
$L__BB9_427:
	add.s32 	%r460, %r139, 64;
	setp.ge.s32 	%p359, %r460, %r150;
	@%p359 bra 	$L__BB9_429;
	add.s64 	%rd257, %rd18, 128;
	mul.f32 	%f1266, %f566, %f1625;
	// begin inline asm
	{  cvt.rn.f16.f32 %rs211, %f1266;}

	// end inline asm
	// begin inline asm
	{ atom.add.noftz.f16 %rs212,[%rd257],%rs211; }

	// end inline asm
$L__BB9_429:
	add.s32 	%r461, %r139, 96;
	setp.ge.s32 	%p360, %r461, %r150;
	@%p360 bra 	$L__BB9_431;
	add.s64 	%rd258, %rd18, 192;
	mul.f32 	%f1267, %f566, %f1624;
	// begin inline asm
	{  cvt.rn.f16.f32 %rs214, %f1267;}

	// end inline asm
	// begin inline asm
	{ atom.add.noftz.f16 %rs215,[%rd258],%rs214; }

	// end inline asm
$L__BB9_431:
	setp.ge.s32 	%p361, %r31, %r149;
	@%p361 bra 	$L__BB9_440;
	ld.global.nc.u32 	%r462, [%rd3+8];
	ld.global.nc.u32 	%r463, [%rd12+8];
	mad.lo.s32 	%r464, %r462, %r152, %r463;
	mul.wide.s32 	%rd259, %r464, 4;
	add.s64 	%rd260, %rd1, %rd259;
	ld.global.nc.f32 	%f567, [%rd260];
	mul.lo.s32 	%r465, %r462, %r150;
	cvt.s64.s32 	%rd261, %r465;
	setp.ge.s32 	%p362, %r139, %r150;
	cvt.u64.u32 	%rd262, %r139;
	add.s64 	%rd263, %rd262, %rd261;
	shl.b64 	%rd264, %rd263, 1;
	add.s64 	%rd19, %rd26, %rd264;
	@%p362 bra 	$L__BB9_434;
	mul.f32 	%f1268, %f567, %f1631;
	// begin inline asm
	{  cvt.rn.f16.f32 %rs217, %f1268;}

	// end inline asm
	// begin inline asm
	{ atom.add.noftz.f16 %rs218,[%rd19],%rs217; }

	// end inline asm
$L__BB9_434:
	add.s32 	%r466, %r139, 32;
	setp.ge.s32 	%p363, %r466, %r150;
	@%p363 bra 	$L__BB9_436;
	add.s64 	%rd266, %rd19, 64;
	mul.f32 	%f1269, %f567, %f1630;
	// begin inline asm
	{  cvt.rn.f16.f32 %rs220, %f1269;}

	// end inline asm
	// begin inline asm
	{ atom.add.noftz.f16 %rs221,[%rd266],%rs220; }

	// end inline asm
$L__BB9_436:
	add.s32 	%r467, %r139, 64;
	setp.ge.s32 	%p364, %r467, %r150;
	@%p364 bra 	$L__BB9_438;
	add.s64 	%rd267, %rd19, 128;
	mul.f32 	%f1270, %f567, %f1629;
	// begin inline asm
	{  cvt.rn.f16.f32 %rs223, %f1270;}

	// end inline asm
	// begin inline asm
	{ atom.add.noftz.f16 %rs224,[%rd267],%rs223; }

	// end inline asm
$L__BB9_438:
	add.s32 	%r468, %r139, 96;
	setp.ge.s32 	%p365, %r468, %r150;
	@%p365 bra 	$L__BB9_440;
	add.s64 	%rd268, %rd19, 192;
	mul.f32 	%f1271, %f567, %f1628;
	// begin inline asm
	{  cvt.rn.f16.f32 %rs226, %f1271;}

	// end inline asm
	// begin inline asm
	{ atom.add.noftz.f16 %rs227,[%rd268],%rs226; }

	// end inline asm
$L__BB9_440:
	setp.ge.s32 	%p366, %r43, %r149;
	@%p366 bra 	$L__BB9_449;
	ld.global.nc.u32 	%r469, [%rd3+12];
	ld.global.nc.u32 	%r470, [%rd12+12];
	mad.lo.s32 	%r471, %r469, %r152, %r470;
	mul.wide.s32 	%rd269, %r471, 4;
	add.s64 	%rd270, %rd1, %rd269;
	ld.global.nc.f32 	%f568, [%rd270];
	mul.lo.s32 	%r472, %r469, %r150;
	cvt.s64.s32 	%rd271, %r472;
	setp.ge.s32 	%p367, %r139, %r150;
	cvt.u64.u32 	%rd272, %r139;
	add.s64 	%rd273, %rd272, %rd271;
	shl.b64 	%rd274, %rd273, 1;
	add.s64 	%rd20, %rd26, %rd274;
	@%p367 bra 	$L__BB9_443;
	mul.f32 	%f1272, %f568, %f1635;
	// begin inline asm
	{  cvt.rn.f16.f32 %rs229, %f1272;}

	// end inline asm
	// begin inline asm
	{ atom.add.noftz.f16 %rs230,[%rd20],%rs229; }

	// end inline asm
$L__BB9_443:
	add.s32 	%r473, %r139, 32;
	setp.ge.s32 	%p368, %r473, %r150;
	@%p368 bra 	$L__BB9_445;
	add.s64 	%rd276, %rd20, 64;
	mul.f32 	%f1273, %f568, %f1634;
	// begin inline asm
	{  cvt.rn.f16.f32 %rs232, %f1273;}

	// end inline asm
	// begin inline asm
	{ atom.add.noftz.f16 %rs233,[%rd276],%rs232; }

	// end inline asm
$L__BB9_445:
	add.s32 	%r474, %r139, 64;
	setp.ge.s32 	%p369, %r474, %r150;
	@%p369 bra 	$L__BB9_447;
	add.s64 	%rd277, %rd20, 128;
	mul.f32 	%f1274, %f568, %f1633;
	// begin inline asm
	{  cvt.rn.f16.f32 %rs235, %f1274;}

	// end inline asm
	// begin inline asm
	{ atom.add.noftz.f16 %rs236,[%rd277],%rs235; }

	// end inline asm
$L__BB9_447:
	add.s32 	%r475, %r139, 96;
	setp.ge.s32 	%p370, %r475, %r150;
	@%p370 bra 	$L__BB9_449;
	add.s64 	%rd278, %rd20, 192;
	mul.f32 	%f1275, %f568, %f1632;
	// begin inline asm
	{  cvt.rn.f16.f32 %rs238, %f1275;}

	// end inline asm
	// begin inline asm
	{ atom.add.noftz.f16 %rs239,[%rd278],%rs238; }

	// end inline asm
$L__BB9_449:
	add.s32 	%r502, %r502, 1024;
	setp.lt.s32 	%p371, %r502, %r150;
	@%p371 bra 	$L__BB9_348;
$L__BB9_450:
	ret;

}
	// .globl	_Z25moe_batched_expert_kernelI6__halfLb0EEvPKT_S3_S3_S3_PKfPKiS7_PS1_iiiiii
.visible .entry _Z25moe_batched_expert_kernelI6__halfLb0EEvPKT_S3_S3_S3_PKfPKiS7_PS1_iiiiii(
	.param .u64 .ptr .align 1 _Z25moe_batched_expert_kernelI6__halfLb0EEvPKT_S3_S3_S3_PKfPKiS7_PS1_iiiiii_param_0,
	.param .u64 .ptr .align 1 _Z25moe_batched_expert_kernelI6__halfLb0EEvPKT_S3_S3_S3_PKfPKiS7_PS1_iiiiii_param_1,
	.param .u64 .ptr .align 1 _Z25moe_batched_expert_kernelI6__halfLb0EEvPKT_S3_S3_S3_PKfPKiS7_PS1_iiiiii_param_2,
	.param .u64 .ptr .align 1 _Z25moe_batched_expert_kernelI6__halfLb0EEvPKT_S3_S3_S3_PKfPKiS7_PS1_iiiiii_param_3,
	.param .u64 .ptr .align 1 _Z25moe_batched_expert_kernelI6__halfLb0EEvPKT_S3_S3_S3_PKfPKiS7_PS1_iiiiii_param_4,
	.param .u64 .ptr .align 1 _Z25moe_batched_expert_kernelI6__halfLb0EEvPKT_S3_S3_S3_PKfPKiS7_PS1_iiiiii_param_5,
	.param .u64 .ptr .align 1 _Z25moe_batched_expert_kernelI6__halfLb0EEvPKT_S3_S3_S3_PKfPKiS7_PS1_iiiiii_param_6,
	.param .u64 .ptr .align 1 _Z25moe_batched_expert_kernelI6__halfLb0EEvPKT_S3_S3_S3_PKfPKiS7_PS1_iiiiii_param_7,
	.param .u32 _Z25moe_batched_expert_kernelI6__halfLb0EEvPKT_S3_S3_S3_PKfPKiS7_PS1_iiiiii_param_8,
	.param .u32 _Z25moe_batched_expert_kernelI6__halfLb0EEvPKT_S3_S3_S3_PKfPKiS7_PS1_iiiiii_param_9,
	.param .u32 _Z25moe_batched_expert_kernelI6__halfLb0EEvPKT_S3_S3_S3_PKfPKiS7_PS1_iiiiii_param_10,
	.param .u32 _Z25moe_batched_expert_kernelI6__halfLb0EEvPKT_S3_S3_S3_PKfPKiS7_PS1_iiiiii_param_11,
	.param .u32 _Z25moe_batched_expert_kernelI6__halfLb0EEvPKT_S3_S3_S3_PKfPKiS7_PS1_iiiiii_param_12,
	.param .u32 _Z25moe_batched_expert_kernelI6__halfLb0EEvPKT_S3_S3_S3_PKfPKiS7_PS1_iiiiii_param_13
)
.maxntid 256
.minnctapersm 2
{
	.reg .pred 	%p<274>;
	.reg .b16 	%rs<171>;
	.reg .b32 	%r<441>;
	.reg .b32 	%f<1071>;
	.reg .b64 	%rd<220>;

	ld.param.u64 	%rd28, [_Z25moe_batched_expert_kernelI6__halfLb0EEvPKT_S3_S3_S3_PKfPKiS7_PS1_iiiiii_param_0];
	ld.param.u64 	%rd29, [_Z25moe_batched_expert_kernelI6__halfLb0EEvPKT_S3_S3_S3_PKfPKiS7_PS1_iiiiii_param_1];
	ld.param.u64 	%rd30, [_Z25moe_batched_expert_kernelI6__halfLb0EEvPKT_S3_S3_S3_PKfPKiS7_PS1_iiiiii_param_2];
	ld.param.u64 	%rd32, [_Z25moe_batched_expert_kernelI6__halfLb0EEvPKT_S3_S3_S3_PKfPKiS7_PS1_iiiiii_param_4];
	ld.param.u64 	%rd33, [_Z25moe_batched_expert_kernelI6__halfLb0EEvPKT_S3_S3_S3_PKfPKiS7_PS1_iiiiii_param_5];
	ld.param.u64 	%rd34, [_Z25moe_batched_expert_kernelI6__halfLb0EEvPKT_S3_S3_S3_PKfPKiS7_PS1_iiiiii_param_6];
	ld.param.u64 	%rd31, [_Z25moe_batched_expert_kernelI6__halfLb0EEvPKT_S3_S3_S3_PKfPKiS7_PS1_iiiiii_param_7];
	ld.param.u32 	%r140, [_Z25moe_batched_expert_kernelI6__halfLb0EEvPKT_S3_S3_S3_PKfPKiS7_PS1_iiiiii_param_8];
	ld.param.u32 	%r135, [_Z25moe_batched_expert_kernelI6__halfLb0EEvPKT_S3_S3_S3_PKfPKiS7_PS1_iiiiii_param_9];
	ld.param.u32 	%r136, [_Z25moe_batched_expert_kernelI6__halfLb0EEvPKT_S3_S3_S3_PKfPKiS7_PS1_iiiiii_param_10];
	ld.param.u32 	%r137, [_Z25moe_batched_expert_kernelI6__halfLb0EEvPKT_S3_S3_S3_PKfPKiS7_PS1_iiiiii_param_11];
	ld.param.u32 	%r138, [_Z25moe_batched_expert_kernelI6__halfLb0EEvPKT_S3_S3_S3_PKfPKiS7_PS1_iiiiii_param_12];
	ld.param.u32 	%r139, [_Z25moe_batched_expert_kernelI6__halfLb0EEvPKT_S3_S3_S3_PKfPKiS7_PS1_iiiiii_param_13];
	cvta.to.global.u64 	%rd1, %rd32;
	cvta.to.global.u64 	%rd2, %rd34;
	cvta.to.global.u64 	%rd35, %rd33;
	mov.u32 	%r141, %ctaid.x;
	shl.b32 	%r1, %r141, 2;
	mov.u32 	%r424, %tid.x;
	shr.u32 	%r434, %r424, 5;
	and.b32  	%r4, %r424, 31;
	shl.b32 	%r5, %r136, 2;
	add.s32 	%r6, %r5, 4;
	mul.lo.s32 	%r142, %r136, %r140;
	mul.lo.s32 	%r143, %r142, %r137;
	cvt.s64.s32 	%rd3, %r143;
	add.s32 	%r7, %r136, 1;
	add.s32 	%r8, %r136, -1;
	sub.s32 	%r9, %r8, %r424;
	shr.u32 	%r144, %r9, 8;
	add.s32 	%r10, %r144, 1;
	and.b32  	%r11, %r10, 7;
	and.b32  	%r12, %r10, 3;
	add.s32 	%r13, %r12, -1;
	setp.ge.s32 	%p1, %r1, %r135;
	mul.wide.s32 	%rd36, %r1, 4;
	add.s64 	%rd4, %rd35, %rd36;
	@%p1 bra 	$L__BB10_13;
	setp.ge.s32 	%p2, %r424, %r136;
	ld.global.nc.u32 	%r145, [%rd4];
	mul.lo.s32 	%r146, %r145, %r136;
	cvt.s64.s32 	%rd5, %r146;
	@%p2 bra 	$L__BB10_13;
	setp.lt.u32 	%p3, %r9, 1792;
	mov.u32 	%r409, %r424;
	@%p3 bra 	$L__BB10_5;
	and.b32  	%r14, %r10, 33554424;
	mov.b32 	%r408, 0;
	mov.u32 	%r149, smem;
	mov.u32 	%r409, %r424;
$L__BB10_4:
	.pragma "nounroll";
	cvt.u64.u32 	%rd45, %r409;
	add.s64 	%rd46, %rd45, %rd5;
	shl.b64 	%rd47, %rd46, 1;
	add.s64 	%rd37, %rd28, %rd47;
	// begin inline asm
	ld.global.nc.b16 %rs1, [%rd37];
	// end inline asm
	// begin inline asm
	{  cvt.f32.f16 %f279, %rs1;}

	// end inline asm
	shl.b32 	%r148, %r409, 2;
	add.s32 	%r150, %r149, %r148;
	st.shared.f32 	[%r150], %f279;
	add.s64 	%rd38, %rd37, 512;
	// begin inline asm
	ld.global.nc.b16 %rs3, [%rd38];
	// end inline asm
	// begin inline asm
	{  cvt.f32.f16 %f280, %rs3;}

	// end inline asm
	st.shared.f32 	[%r150+1024], %f280;
	add.s64 	%rd39, %rd37, 1024;
	// begin inline asm
	ld.global.nc.b16 %rs5, [%rd39];
	// end inline asm
	// begin inline asm
	{  cvt.f32.f16 %f281, %rs5;}

	// end inline asm
	st.shared.f32 	[%r150+2048], %f281;
	add.s64 	%rd40, %rd37, 1536;
	// begin inline asm
	ld.global.nc.b16 %rs7, [%rd40];
	// end inline asm
	// begin inline asm
	{  cvt.f32.f16 %f282, %rs7;}

	// end inline asm
	st.shared.f32 	[%r150+3072], %f282;
	add.s64 	%rd41, %rd37, 2048;
	// begin inline asm
	ld.global.nc.b16 %rs9, [%rd41];
	// end inline asm
	// begin inline asm
	{  cvt.f32.f16 %f283, %rs9;}

	// end inline asm
	st.shared.f32 	[%r150+4096], %f283;
	add.s64 	%rd42, %rd37, 2560;
	// begin inline asm
	ld.global.nc.b16 %rs11, [%rd42];
	// end inline asm
	// begin inline asm
	{  cvt.f32.f16 %f284, %rs11;}

	// end inline asm
	st.shared.f32 	[%r150+5120], %f284;
	add.s64 	%rd43, %rd37, 3072;
	// begin inline asm
	ld.global.nc.b16 %rs13, [%rd43];
	// end inline asm
	// begin inline asm
	{  cvt.f32.f16 %f285, %rs13;}

	// end inline asm
	st.shared.f32 	[%r150+6144], %f285;
	add.s64 	%rd44, %rd37, 3584;
	// begin inline asm
	ld.global.nc.b16 %rs15, [%rd44];
	// end inline asm
	// begin inline asm
	{  cvt.f32.f16 %f286, %rs15;}

	// end inline asm
	st.shared.f32 	[%r150+7168], %f286;
	add.s32 	%r409, %r409, 2048;
	add.s32 	%r408, %r408, 8;
	setp.ne.s32 	%p4, %r408, %r14;
	@%p4 bra 	$L__BB10_4;
$L__BB10_5:
	setp.eq.s32 	%p5, %r11, 0;
	@%p5 bra 	$L__BB10_13;
	setp.lt.u32 	%p6, %r11, 4;
	@%p6 bra 	$L__BB10_8;
	cvt.u64.u32 	%rd52, %r409;
	add.s64 	%rd53, %rd52, %rd5;
	shl.b64 	%rd54, %rd53, 1;
	add.s64 	%rd48, %rd28, %rd54;
	// begin inline asm
	ld.global.nc.b16 %rs17, [%rd48];
	// end inline asm
	// begin inline asm
	{  cvt.f32.f16 %f287, %rs17;}

	// end inline asm
	shl.b32 	%r151, %r409, 2;
	mov.u32 	%r152, smem;
	add.s32 	%r153, %r152, %r151;
	st.shared.f32 	[%r153], %f287;
	add.s64 	%rd49, %rd48, 512;
	// begin inline asm
	ld.global.nc.b16 %rs19, [%rd49];
	// end inline asm
	// begin inline asm
	{  cvt.f32.f16 %f288, %rs19;}

	// end inline asm
	st.shared.f32 	[%r153+1024], %f288;
	add.s64 	%rd50, %rd48, 1024;
	// begin inline asm
	ld.global.nc.b16 %rs21, [%rd50];
	// end inline asm
	// begin inline asm
	{  cvt.f32.f16 %f289, %rs21;}

	// end inline asm
	st.shared.f32 	[%r153+2048], %f289;
	add.s64 	%rd51, %rd48, 1536;
	// begin inline asm
	ld.global.nc.b16 %rs23, [%rd51];
	// end inline asm
	// begin inline asm
	{  cvt.f32.f16 %f290, %rs23;}

	// end inline asm
	st.shared.f32 	[%r153+3072], %f290;
	add.s32 	%r409, %r409, 1024;
$L__BB10_8:
	setp.eq.s32 	%p7, %r12, 0;
	@%p7 bra 	$L__BB10_13;
	setp.eq.s32 	%p8, %r13, 0;
	@%p8 bra 	$L__BB10_11;
	cvt.u64.u32 	%rd57, %r409;
	add.s64 	%rd58, %rd57, %rd5;
	shl.b64 	%rd59, %rd58, 1;
	add.s64 	%rd55, %rd28, %rd59;
	// begin inline asm
	ld.global.nc.b16 %rs25, [%rd55];
	// end inline asm
	// begin inline asm
	{  cvt.f32.f16 %f291, %rs25;}

	// end inline asm
	shl.b32 	%r154, %r409, 2;
	mov.u32 	%r155, smem;
	add.s32 	%r156, %r155, %r154;
	st.shared.f32 	[%r156], %f291;
	add.s64 	%rd56, %rd55, 512;
	// begin inline asm
	ld.global.nc.b16 %rs27, [%rd56];
	// end inline asm
	// begin inline asm
	{  cvt.f32.f16 %f292, %rs27;}

	// end inline asm
	st.shared.f32 	[%r156+1024], %f292;
	add.s32 	%r409, %r409, 512;
$L__BB10_11:
	and.b32  	%r157, %r9, 256;
	setp.ne.s32 	%p9, %r157, 0;
	@%p9 bra 	$L__BB10_13;
	cvt.u64.u32 	%rd61, %r409;
	add.s64 	%rd62, %rd61, %rd5;
	shl.b64 	%rd63, %rd62, 1;
	add.s64 	%rd60, %rd28, %rd63;
	// begin inline asm
	ld.global.nc.b16 %rs29, [%rd60];
	// end inline asm
	// begin inline asm
	{  cvt.f32.f16 %f293, %rs29;}

	// end inline asm
	shl.b32 	%r158, %r409, 2;
	mov.u32 	%r159, smem;
	add.s32 	%r160, %r159, %r158;
	st.shared.f32 	[%r160], %f293;
$L__BB10_13:
	add.s32 	%r24, %r1, 1;
	setp.ge.s32 	%p10, %r24, %r135;
	@%p10 bra 	$L__BB10_26;
	setp.ge.s32 	%p11, %r424, %r136;
	ld.global.nc.u32 	%r161, [%rd4+4];
	mul.lo.s32 	%r162, %r161, %r136;
	cvt.s64.s32 	%rd6, %r162;
	@%p11 bra 	$L__BB10_26;
	setp.lt.u32 	%p12, %r9, 1792;
	mov.u32 	%r414, %r424;
	@%p12 bra 	$L__BB10_18;
	and.b32  	%r25, %r10, 33554424;
	mov.b32 	%r413, 0;
	mov.u32 	%r166, smem;
	mov.u32 	%r414, %r424;
$L__BB10_17:
	.pragma "nounroll";
	cvt.u64.u32 	%rd72, %r414;
	add.s64 	%rd73, %rd72, %rd6;
	shl.b64 	%rd74, %rd73, 1;
	add.s64 	%rd64, %rd28, %rd74;
	// begin inline asm
	ld.global.nc.b16 %rs31, [%rd64];
	// end inline asm
	// begin inline asm
	{  cvt.f32.f16 %f294, %rs31;}

	// end inline asm
	add.s32 	%r164, %r414, %r136;
	shl.b32 	%r165, %r164, 2;
	add.s32 	%r167, %r166, %r165;
	st.shared.f32 	[%r167+4], %f294;
	add.s64 	%rd65, %rd64, 512;
	// begin inline asm
	ld.global.nc.b16 %rs33, [%rd65];
	// end inline asm
	// begin inline asm
	{  cvt.f32.f16 %f295, %rs33;}

	// end inline asm
	st.shared.f32 	[%r167+1028], %f295;
	add.s64 	%rd66, %rd64, 1024;
	// begin inline asm
	ld.global.nc.b16 %rs35, [%rd66];
	// end inline asm
	// begin inline asm
	{  cvt.f32.f16 %f296, %rs35;}

	// end inline asm
	st.shared.f32 	[%r167+2052], %f296;
	add.s64 	%rd67, %rd64, 1536;
	// begin inline asm
	ld.global.nc.b16 %rs37, [%rd67];
	// end inline asm
	// begin inline asm
	{  cvt.f32.f16 %f297, %rs37;}

	// end inline asm
	st.shared.f32 	[%r167+3076], %f297;
	add.s64 	%rd68, %rd64, 2048;
	// begin inline asm
	ld.global.nc.b16 %rs39, [%rd68];
	// end inline asm
	// begin inline asm
	{  cvt.f32.f16 %f298, %rs39;}

	// end inline asm
	st.shared.f32 	[%r167+4100], %f298;
	add.s64 	%rd69, %rd64, 2560;
	// begin inline asm
	ld.global.nc.b16 %rs41, [%rd69];
	// end inline asm
	// begin inline asm
	{  cvt.f32.f16 %f299, %rs41;}

	// end inline asm
	st.shared.f32 	[%r167+5124], %f299;
	add.s64 	%rd70, %rd64, 3072;
	// begin inline asm
	ld.global.nc.b16 %rs43, [%rd70];
	// end inline asm
	// begin inline asm
	{  cvt.f32.f16 %f300, %rs43;}

	// end inline asm
	st.shared.f32 	[%r167+6148], %f300;
	add.s64 	%rd71, %rd64, 3584;
	// begin inline asm
	ld.global.nc.b16 %rs45, [%rd71];
	// end inline asm
	// begin inline asm
	{  cvt.f32.f16 %f301, %rs45;}

	// end inline asm
	st.shared.f32 	[%r167+7172], %f301;
	add.s32 	%r414, %r414, 2048;
	add.s32 	%r413, %r413, 8;
	setp.ne.s32 	%p13, %r413, %r25;
	@%p13 bra 	$L__BB10_17;
$L__BB10_18:
	setp.eq.s32 	%p14, %r11, 0;
	@%p14 bra 	$L__BB10_26;
	setp.lt.u32 	%p15, %r11, 4;
	@%p15 bra 	$L__BB10_21;
	cvt.u64.u32 	%rd79, %r414;
	add.s64 	%rd80, %rd79, %rd6;
	shl.b64 	%rd81, %rd80, 1;
	add.s64 	%rd75, %rd28, %rd81;
	// begin inline asm
	ld.global.nc.b16 %rs47, [%rd75];
	// end inline asm
	// begin inline asm
	{  cvt.f32.f16 %f302, %rs47;}

	// end inline asm
	add.s32 	%r168, %r414, %r136;
	shl.b32 	%r169, %r168, 2;
	mov.u32 	%r170, smem;
	add.s32 	%r171, %r170, %r169;
	st.shared.f32 	[%r171+4], %f302;
	add.s64 	%rd76, %rd75, 512;
	// begin inline asm
	ld.global.nc.b16 %rs49, [%rd76];
	// end inline asm
	// begin inline asm
	{  cvt.f32.f16 %f303, %rs49;}

	// end inline asm
	st.shared.f32 	[%r171+1028], %f303;
	add.s64 	%rd77, %rd75, 1024;
	// begin inline asm
	ld.global.nc.b16 %rs51, [%rd77];
	// end inline asm
	// begin inline asm
	{  cvt.f32.f16 %f304, %rs51;}

	// end inline asm
	st.shared.f32 	[%r171+2052], %f304;
	add.s64 	%rd78, %rd75, 1536;
	// begin inline asm
	ld.global.nc.b16 %rs53, [%rd78];
	// end inline asm
	// begin inline asm
	{  cvt.f32.f16 %f305, %rs53;}

	// end inline asm
	st.shared.f32 	[%r171+3076], %f305;
	add.s32 	%r414, %r414, 1024;
$L__BB10_21:
	setp.eq.s32 	%p16, %r12, 0;
	@%p16 bra 	$L__BB10_26;
	setp.eq.s32 	%p17, %r13, 0;
	@%p17 bra 	$L__BB10_24;
	cvt.u64.u32 	%rd84, %r414;
	add.s64 	%rd85, %rd84, %rd6;
	shl.b64 	%rd86, %rd85, 1;
	add.s64 	%rd82, %rd28, %rd86;
	// begin inline asm
	ld.global.nc.b16 %rs55, [%rd82];
	// end inline asm
	// begin inline asm
	{  cvt.f32.f16 %f306, %rs55;}

	// end inline asm
	add.s32 	%r172, %r414, %r136;
	shl.b32 	%r173, %r172, 2;
	mov.u32 	%r174, smem;
	add.s32 	%r175, %r174, %r173;
	st.shared.f32 	[%r175+4], %f306;
	add.s64 	%rd83, %rd82, 512;
	// begin inline asm
	ld.global.nc.b16 %rs57, [%rd83];
	// end inline asm
	// begin inline asm
	{  cvt.f32.f16 %f307, %rs57;}

	// end inline asm
	st.shared.f32 	[%r175+1028], %f307;
	add.s32 	%r414, %r414, 512;
$L__BB10_24:
	and.b32  	%r176, %r9, 256;
	setp.ne.s32 	%p18, %r176, 0;
	@%p18 bra 	$L__BB10_26;
	cvt.u64.u32 	%rd88, %r414;
	add.s64 	%rd89, %rd88, %rd6;
	shl.b64 	%rd90, %rd89, 1;
	add.s64 	%rd87, %rd28, %rd90;
	// begin inline asm
	ld.global.nc.b16 %rs59, [%rd87];
	// end inline asm
	// begin inline asm
	{  cvt.f32.f16 %f308, %rs59;}

	// end inline asm
	add.s32 	%r177, %r414, %r136;
	shl.b32 	%r178, %r177, 2;
	mov.u32 	%r179, smem;
	add.s32 	%r180, %r179, %r178;
	st.shared.f32 	[%r180+4], %f308;
$L__BB10_26:
	add.s32 	%r35, %r1, 2;
	setp.ge.s32 	%p19, %r35, %r135;
	@%p19 bra 	$L__BB10_39;
	setp.ge.s32 	%p20, %r424, %r136;
	ld.global.nc.u32 	%r181, [%rd4+8];
	mul.lo.s32 	%r182, %r181, %r136;
	cvt.s64.s32 	%rd7, %r182;
	shl.b32 	%r36, %r7, 1;
	@%p20 bra 	$L__BB10_39;
	setp.lt.u32 	%p21, %r9, 1792;
	mov.u32 	%r419, %r424;
	@%p21 bra 	$L__BB10_31;
	and.b32  	%r37, %r10, 33554424;
	mov.b32 	%r418, 0;
	mov.u32 	%r186, smem;
	mov.u32 	%r419, %r424;
$L__BB10_30:
	.pragma "nounroll";
	cvt.u64.u32 	%rd99, %r419;
	add.s64 	%rd100, %rd99, %rd7;
	shl.b64 	%rd101, %rd100, 1;
	add.s64 	%rd91, %rd28, %rd101;
	// begin inline asm
	ld.global.nc.b16 %rs61, [%rd91];
	// end inline asm
	// begin inline asm
	{  cvt.f32.f16 %f309, %rs61;}

	// end inline asm
	add.s32 	%r184, %r419, %r36;
	shl.b32 	%r185, %r184, 2;
	add.s32 	%r187, %r186, %r185;
	st.shared.f32 	[%r187], %f309;
	add.s64 	%rd92, %rd91, 512;
	// begin inline asm
	ld.global.nc.b16 %rs63, [%rd92];
	// end inline asm
	// begin inline asm
	{  cvt.f32.f16 %f310, %rs63;}

	// end inline asm
	st.shared.f32 	[%r187+1024], %f310;
	add.s64 	%rd93, %rd91, 1024;
	// begin inline asm
	ld.global.nc.b16 %rs65, [%rd93];
	// end inline asm
	// begin inline asm
	{  cvt.f32.f16 %f311, %rs65;}

	// end inline asm
	st.shared.f32 	[%r187+2048], %f311;
	add.s64 	%rd94, %rd91, 1536;
	// begin inline asm
	ld.global.nc.b16 %rs67, [%rd94];
	// end inline asm
	// begin inline asm
	{  cvt.f32.f16 %f312, %rs67;}

	// end inline asm
	st.shared.f32 	[%r187+3072], %f312;
	add.s64 	%rd95, %rd91, 2048;
	// begin inline asm
	ld.global.nc.b16 %rs69, [%rd95];
	// end inline asm
	// begin inline asm
	{  cvt.f32.f16 %f313, %rs69;}

	// end inline asm
	st.shared.f32 	[%r187+4096], %f313;
	add.s64 	%rd96, %rd91, 2560;
	// begin inline asm
	ld.global.nc.b16 %rs71, [%rd96];
	// end inline asm
	// begin inline asm
	{  cvt.f32.f16 %f314, %rs71;}

	// end inline asm
	st.shared.f32 	[%r187+5120], %f314;
	add.s64 	%rd97, %rd91, 3072;
	// begin inline asm
	ld.global.nc.b16 %rs73, [%rd97];
	// end inline asm
	// begin inline asm
	{  cvt.f32.f16 %f315, %rs73;}

	// end inline asm
	st.shared.f32 	[%r187+6144], %f315;
	add.s64 	%rd98, %rd91, 3584;
	// begin inline asm
	ld.global.nc.b16 %rs75, [%rd98];
	// end inline asm
	// begin inline asm
	{  cvt.f32.f16 %f316, %rs75;}

	// end inline asm
	st.shared.f32 	[%r187+7168], %f316;
	add.s32 	%r419, %r419, 2048;
	add.s32 	%r418, %r418, 8;
	setp.ne.s32 	%p22, %r418, %r37;
	@%p22 bra 	$L__BB10_30;
$L__BB10_31:
	setp.eq.s32 	%p23, %r11, 0;
	@%p23 bra 	$L__BB10_39;
	setp.lt.u32 	%p24, %r11, 4;
	@%p24 bra 	$L__BB10_34;
	cvt.u64.u32 	%rd106, %r419;
	add.s64 	%rd107, %rd106, %rd7;
	shl.b64 	%rd108, %rd107, 1;
	add.s64 	%rd102, %rd28, %rd108;
	// begin inline asm
	ld.global.nc.b16 %rs77, [%rd102];
	// end inline asm
	// begin inline asm
	{  cvt.f32.f16 %f317, %rs77;}

	// end inline asm
	add.s32 	%r188, %r419, %r36;
	shl.b32 	%r189, %r188, 2;
	mov.u32 	%r190, smem;
	add.s32 	%r191, %r190, %r189;
	st.shared.f32 	[%r191], %f317;
	add.s64 	%rd103, %rd102, 512;
	// begin inline asm
	ld.global.nc.b16 %rs79, [%rd103];
	// end inline asm
	// begin inline asm
	{  cvt.f32.f16 %f318, %rs79;}

	// end inline asm
	st.shared.f32 	[%r191+1024], %f318;
	add.s64 	%rd104, %rd102, 1024;
	// begin inline asm
	ld.global.nc.b16 %rs81, [%rd104];
	// end inline asm
	// begin inline asm
	{  cvt.f32.f16 %f319, %rs81;}

	// end inline asm
	st.shared.f32 	[%r191+2048], %f319;
	add.s64 	%rd105, %rd102, 1536;
	// begin inline asm
	ld.global.nc.b16 %rs83, [%rd105];
	// end inline asm
	// begin inline asm
	{  cvt.f32.f16 %f320, %rs83;}

	// end inline asm
	st.shared.f32 	[%r191+3072], %f320;
	add.s32 	%r419, %r419, 1024;
$L__BB10_34:
	setp.eq.s32 	%p25, %r12, 0;
	@%p25 bra 	$L__BB10_39;
	setp.eq.s32 	%p26, %r13, 0;
	@%p26 bra 	$L__BB10_37;
	cvt.u64.u32 	%rd111, %r419;
	add.s64 	%rd112, %rd111, %rd7;
	shl.b64 	%rd113, %rd112, 1;
	add.s64 	%rd109, %rd28, %rd113;
	// begin inline asm
	ld.global.nc.b16 %rs85, [%rd109];
	// end inline asm
	// begin inline asm
	{  cvt.f32.f16 %f321, %rs85;}

	// end inline asm
	add.s32 	%r192, %r419, %r36;
	shl.b32 	%r193, %r192, 2;
	mov.u32 	%r194, smem;
	add.s32 	%r195, %r194, %r193;
	st.shared.f32 	[%r195], %f321;
	add.s64 	%rd110, %rd109, 512;
	// begin inline asm
	ld.global.nc.b16 %rs87, [%rd110];
	// end inline asm
	// begin inline asm
	{  cvt.f32.f16 %f322, %rs87;}

	// end inline asm
	st.shared.f32 	[%r195+1024], %f322;
	add.s32 	%r419, %r419, 512;
$L__BB10_37:
	and.b32  	%r196, %r9, 256;
	setp.ne.s32 	%p27, %r196, 0;
	@%p27 bra 	$L__BB10_39;
	cvt.u64.u32 	%rd115, %r419;
	add.s64 	%rd116, %rd115, %rd7;
	shl.b64 	%rd117, %rd116, 1;
	add.s64 	%rd114, %rd28, %rd117;
	// begin inline asm
	ld.global.nc.b16 %rs89, [%rd114];
	// end inline asm
	// begin inline asm
	{  cvt.f32.f16 %f323, %rs89;}

	// end inline asm
	add.s32 	%r197, %r419, %r36;
	shl.b32 	%r198, %r197, 2;
	mov.u32 	%r199, smem;
	add.s32 	%r200, %r199, %r198;
	st.shared.f32 	[%r200], %f323;
$L__BB10_39:
	add.s32 	%r47, %r1, 3;
	setp.ge.s32 	%p28, %r47, %r135;
	@%p28 bra 	$L__BB10_52;
	setp.ge.s32 	%p29, %r424, %r136;
	ld.global.nc.u32 	%r201, [%rd4+12];
	mul.lo.s32 	%r202, %r201, %r136;
	cvt.s64.s32 	%rd8, %r202;
	mul.lo.s32 	%r48, %r7, 3;
	@%p29 bra 	$L__BB10_52;
	setp.lt.u32 	%p30, %r9, 1792;
	@%p30 bra 	$L__BB10_44;
	and.b32  	%r49, %r10, 33554424;
	mov.b32 	%r423, 0;
	mov.u32 	%r206, smem;
$L__BB10_43:
	.pragma "nounroll";
	cvt.u64.u32 	%rd126, %r424;
	add.s64 	%rd127, %rd126, %rd8;
	shl.b64 	%rd128, %rd127, 1;
	add.s64 	%rd118, %rd28, %rd128;
	// begin inline asm
	ld.global.nc.b16 %rs91, [%rd118];
	// end inline asm
	// begin inline asm
	{  cvt.f32.f16 %f324, %rs91;}

	// end inline asm
	add.s32 	%r204, %r424, %r48;
	shl.b32 	%r205, %r204, 2;
	add.s32 	%r207, %r206, %r205;
	st.shared.f32 	[%r207], %f324;
	add.s64 	%rd119, %rd118, 512;
	// begin inline asm
	ld.global.nc.b16 %rs93, [%rd119];
	// end inline asm
	// begin inline asm
	{  cvt.f32.f16 %f325, %rs93;}

	// end inline asm
	st.shared.f32 	[%r207+1024], %f325;
	add.s64 	%rd120, %rd118, 1024;
	// begin inline asm
	ld.global.nc.b16 %rs95, [%rd120];
	// end inline asm
	// begin inline asm
	{  cvt.f32.f16 %f326, %rs95;}

	// end inline asm
	st.shared.f32 	[%r207+2048], %f326;
	add.s64 	%rd121, %rd118, 1536;
	// begin inline asm
	ld.global.nc.b16 %rs97, [%rd121];
	// end inline asm
	// begin inline asm
	{  cvt.f32.f16 %f327, %rs97;}

	// end inline asm
	st.shared.f32 	[%r207+3072], %f327;
	add.s64 	%rd122, %rd118, 2048;
	// begin inline asm
	ld.global.nc.b16 %rs99, [%rd122];
	// end inline asm
	// begin inline asm
	{  cvt.f32.f16 %f328, %rs99;}

	// end inline asm
	st.shared.f32 	[%r207+4096], %f328;
	add.s64 	%rd123, %rd118, 2560;
	// begin inline asm
	ld.global.nc.b16 %rs101, [%rd123];
	// end inline asm
	// begin inline asm
	{  cvt.f32.f16 %f329, %rs101;}

	// end inline asm
	st.shared.f32 	[%r207+5120], %f329;
	add.s64 	%rd124, %rd118, 3072;
	// begin inline asm
	ld.global.nc.b16 %rs103, [%rd124];
	// end inline asm
	// begin inline asm
	{  cvt.f32.f16 %f330, %rs103;}

	// end inline asm
	st.shared.f32 	[%r207+6144], %f330;
	add.s64 	%rd125, %rd118, 3584;
	// begin inline asm
	ld.global.nc.b16 %rs105, [%rd125];
	// end inline asm
	// begin inline asm
	{  cvt.f32.f16 %f331, %rs105;}

	// end inline asm
	st.shared.f32 	[%r207+7168], %f331;
	add.s32 	%r424, %r424, 2048;
	add.s32 	%r423, %r423, 8;
	setp.ne.s32 	%p31, %r423, %r49;
	@%p31 bra 	$L__BB10_43;
$L__BB10_44:
	setp.eq.s32 	%p32, %r11, 0;
	@%p32 bra 	$L__BB10_52;
	setp.lt.u32 	%p33, %r11, 4;
	@%p33 bra 	$L__BB10_47;
	cvt.u64.u32 	%rd133, %r424;
	add.s64 	%rd134, %rd133, %rd8;
	shl.b64 	%rd135, %rd134, 1;
	add.s64 	%rd129, %rd28, %rd135;
	// begin inline asm
	ld.global.nc.b16 %rs107, [%rd129];
	// end inline asm
	// begin inline asm
	{  cvt.f32.f16 %f332, %rs107;}

	// end inline asm
	add.s32 	%r208, %r424, %r48;
	shl.b32 	%r209, %r208, 2;
	mov.u32 	%r210, smem;
	add.s32 	%r211, %r210, %r209;
	st.shared.f32 	[%r211], %f332;
	add.s64 	%rd130, %rd129, 512;
	// begin inline asm
	ld.global.nc.b16 %rs109, [%rd130];
	// end inline asm
	// begin inline asm
	{  cvt.f32.f16 %f333, %rs109;}

	// end inline asm
	st.shared.f32 	[%r211+1024], %f333;
	add.s64 	%rd131, %rd129, 1024;
	// begin inline asm
	ld.global.nc.b16 %rs111, [%rd131];
	// end inline asm
	// begin inline asm
	{  cvt.f32.f16 %f334, %rs111;}

	// end inline asm
	st.shared.f32 	[%r211+2048], %f334;
	add.s64 	%rd132, %rd129, 1536;
	// begin inline asm
	ld.global.nc.b16 %rs113, [%rd132];
	// end inline asm
	// begin inline asm
	{  cvt.f32.f16 %f335, %rs113;}

	// end inline asm
	st.shared.f32 	[%r211+3072], %f335;
	add.s32 	%r424, %r424, 1024;
$L__BB10_47:
	setp.eq.s32 	%p34, %r12, 0;
	@%p34 bra 	$L__BB10_52;
	setp.eq.s32 	%p35, %r13, 0;
	@%p35 bra 	$L__BB10_50;
	cvt.u64.u32 	%rd138, %r424;
	add.s64 	%rd139, %rd138, %rd8;
	shl.b64 	%rd140, %rd139, 1;
	add.s64 	%rd136, %rd28, %rd140;
	// begin inline asm
	ld.global.nc.b16 %rs115, [%rd136];
	// end inline asm
	// begin inline asm
	{  cvt.f32.f16 %f336, %rs115;}

	// end inline asm
	add.s32 	%r212, %r424, %r48;
	shl.b32 	%r213, %r212, 2;
	mov.u32 	%r214, smem;
	add.s32 	%r215, %r214, %r213;
	st.shared.f32 	[%r215], %f336;
	add.s64 	%rd137, %rd136, 512;
	// begin inline asm
	ld.global.nc.b16 %rs117, [%rd137];
	// end inline asm
	// begin inline asm
	{  cvt.f32.f16 %f337, %rs117;}

	// end inline asm
	st.shared.f32 	[%r215+1024], %f337;
	add.s32 	%r424, %r424, 512;
$L__BB10_50:
	and.b32  	%r216, %r9, 256;
	setp.ne.s32 	%p36, %r216, 0;
	@%p36 bra 	$L__BB10_52;
	cvt.u64.u32 	%rd142, %r424;
	add.s64 	%rd143, %rd142, %rd8;
	shl.b64 	%rd144, %rd143, 1;
	add.s64 	%rd141, %rd28, %rd144;
	// begin inline asm
	ld.global.nc.b16 %rs119, [%rd141];
	// end inline asm
	// begin inline asm
	{  cvt.f32.f16 %f338, %rs119;}

	// end inline asm
	add.s32 	%r217, %r424, %r48;
	shl.b32 	%r218, %r217, 2;
	mov.u32 	%r219, smem;
	add.s32 	%r220, %r219, %r218;
	st.shared.f32 	[%r220], %f338;
$L__BB10_52:
	bar.sync 	0;
	shl.b32 	%r427, %r434, 7;
	setp.ge.s32 	%p37, %r427, %r137;
	@%p37 bra 	$L__BB10_230;
	shl.b32 	%r221, %r137, 1;
	and.b32  	%r60, %r136, 1;
	and.b32  	%r61, %r136, 2147483646;
	shl.b32 	%r62, %r7, 1;
	mul.lo.s32 	%r63, %r7, 3;
	add.s32 	%r64, %r221, 2;
	mad.lo.s32 	%r65, %r137, 3, 3;
$L__BB10_54:
	setp.lt.s32 	%p38, %r136, 1;
	mov.f32 	%f948, 0f00000000;
	mov.f32 	%f949, %f948;
	mov.f32 	%f950, %f948;
	mov.f32 	%f951, %f948;
	mov.f32 	%f952, %f948;
	mov.f32 	%f953, %f948;
	mov.f32 	%f954, %f948;
	mov.f32 	%f955, %f948;
	mov.f32 	%f956, %f948;
	mov.f32 	%f957, %f948;
	mov.f32 	%f958, %f948;
	mov.f32 	%f959, %f948;
	mov.f32 	%f964, %f948;
	mov.f32 	%f965, %f948;
	mov.f32 	%f966, %f948;
	mov.f32 	%f1027, %f948;
	@%p38 bra 	$L__BB10_119;
	setp.eq.s32 	%p39, %r8, 0;
	add.s32 	%r67, %r427, %r4;
	mov.b32 	%r428, 0;
	mov.f32 	%f948, 0f00000000;
	@%p39 bra 	$L__BB10_98;
	cvt.u64.u32 	%rd9, %r67;
	add.s32 	%r68, %r67, 32;
	add.s32 	%r69, %r67, 64;
	add.s32 	%r70, %r67, 96;
	mov.b32 	%r429, 0;
	mov.f32 	%f948, 0f00000000;
	mov.f32 	%f949, %f948;
	mov.f32 	%f950, %f948;
	mov.f32 	%f951, %f948;
	mov.f32 	%f952, %f948;
	mov.f32 	%f953, %f948;
	mov.f32 	%f954, %f948;
	mov.f32 	%f955, %f948;
	mov.f32 	%f956, %f948;
	mov.f32 	%f957, %f948;
	mov.f32 	%f958, %f948;
	mov.f32 	%f959, %f948;
	mov.f32 	%f964, %f948;
	mov.f32 	%f965, %f948;
	mov.f32 	%f966, %f948;
	mov.f32 	%f1027, %f948;
$L__BB10_57:
	.pragma "nounroll";
	setp.ge.s32 	%p40, %r67, %r137;
	mul.lo.s32 	%r85, %r429, %r137;
	cvt.s64.s32 	%rd145, %r85;
	add.s64 	%rd146, %rd145, %rd3;
	add.s64 	%rd147, %rd146, %rd9;
	shl.b64 	%rd148, %rd147, 1;
	add.s64 	%rd11, %rd29, %rd148;
	@%p40 bra 	$L__BB10_59;
	// begin inline asm
	ld.global.nc.b16 %rs121, [%rd11];
	// end inline asm
	// begin inline asm
	{  cvt.f32.f16 %f983, %rs121;}

	// end inline asm
$L__BB10_59:
	setp.ge.s32 	%p41, %r68, %r137;
	@%p41 bra 	$L__BB10_61;
	add.s64 	%rd150, %rd11, 64;
	// begin inline asm
	ld.global.nc.b16 %rs123, [%rd150];
	// end inline asm
	// begin inline asm
	{  cvt.f32.f16 %f982, %rs123;}

	// end inline asm
$L__BB10_61:
	setp.ge.s32 	%p42, %r69, %r137;
	@%p42 bra 	$L__BB10_63;
	add.s64 	%rd151, %rd11, 128;
	// begin inline asm
	ld.global.nc.b16 %rs125, [%rd151];
	// end inline asm
	// begin inline asm
	{  cvt.f32.f16 %f981, %rs125;}

	// end inline asm
$L__BB10_63:
	setp.ge.s32 	%p43, %r70, %r137;
	@%p43 bra 	$L__BB10_65;
	add.s64 	%rd152, %rd11, 192;
	// begin inline asm
	ld.global.nc.b16 %rs127, [%rd152];
	// end inline asm
	// begin inline asm
	{  cvt.f32.f16 %f980, %rs127;}

	// end inline asm
$L__BB10_65:
	setp.ge.s32 	%p44, %r1, %r135;
	shl.b32 	%r224, %r429, 2;
	mov.u32 	%r225, smem;
	add.s32 	%r86, %r225, %r224;
	@%p44 bra 	$L__BB10_68;
	setp.ge.s32 	%p45, %r70, %r137;
	setp.lt.s32 	%p46, %r69, %r137;
	setp.lt.s32 	%p47, %r68, %r137;
	setp.lt.s32 	%p48, %r67, %r137;
	ld.shared.f32 	%f113, [%r86];
	fma.rn.f32 	%f347, %f113, %f983, %f959;
	selp.f32 	%f959, %f347, %f959, %p48;
	fma.rn.f32 	%f348, %f113, %f982, %f958;
	selp.f32 	%f958, %f348, %f958, %p47;
	fma.rn.f32 	%f349, %f113, %f981, %f957;
	selp.f32 	%f957, %f349, %f957, %p46;
	@%p45 bra 	$L__BB10_68;
	fma.rn.f32 	%f956, %f113, %f980, %f956;
$L__BB10_68:
	setp.ge.s32 	%p49, %r24, %r135;
	add.s32 	%r87, %r86, %r5;
	@%p49 bra 	$L__BB10_71;
	setp.ge.s32 	%p50, %r70, %r137;
	setp.lt.s32 	%p51, %r69, %r137;
	setp.lt.s32 	%p52, %r68, %r137;
	setp.lt.s32 	%p53, %r67, %r137;
	ld.shared.f32 	%f122, [%r87+4];
	fma.rn.f32 	%f350, %f122, %f983, %f955;
	selp.f32 	%f955, %f350, %f955, %p53;
	fma.rn.f32 	%f351, %f122, %f982, %f954;
	selp.f32 	%f954, %f351, %f954, %p52;
	fma.rn.f32 	%f352, %f122, %f981, %f953;
	selp.f32 	%f953, %f352, %f953, %p51;
	@%p50 bra 	$L__BB10_71;
	fma.rn.f32 	%f952, %f122, %f980, %f952;
$L__BB10_71:
	setp.ge.s32 	%p54, %r35, %r135;
	shl.b32 	%r227, %r62, 2;
	add.s32 	%r88, %r86, %r227;
	@%p54 bra 	$L__BB10_74;
	setp.ge.s32 	%p55, %r70, %r137;
	setp.lt.s32 	%p56, %r69, %r137;
	setp.lt.s32 	%p57, %r68, %r137;
	setp.lt.s32 	%p58, %r67, %r137;
	ld.shared.f32 	%f131, [%r88];
	fma.rn.f32 	%f353, %f131, %f983, %f951;
	selp.f32 	%f951, %f353, %f951, %p58;
	fma.rn.f32 	%f354, %f131, %f982, %f950;
	selp.f32 	%f950, %f354, %f950, %p57;
	fma.rn.f32 	%f355, %f131, %f981, %f949;
	selp.f32 	%f949, %f355, %f949, %p56;
	@%p55 bra 	$L__BB10_74;
	fma.rn.f32 	%f948, %f131, %f980, %f948;
$L__BB10_74:
	setp.ge.s32 	%p59, %r47, %r135;
	shl.b32 	%r228, %r63, 2;
	add.s32 	%r89, %r86, %r228;
	@%p59 bra 	$L__BB10_77;
	setp.ge.s32 	%p60, %r70, %r137;
	setp.lt.s32 	%p61, %r69, %r137;
	setp.lt.s32 	%p62, %r68, %r137;
	setp.lt.s32 	%p63, %r67, %r137;
	ld.shared.f32 	%f140, [%r89];
	fma.rn.f32 	%f356, %f140, %f983, %f964;
	selp.f32 	%f964, %f356, %f964, %p63;
	fma.rn.f32 	%f357, %f140, %f982, %f965;
	selp.f32 	%f965, %f357, %f965, %p62;
	fma.rn.f32 	%f358, %f140, %f981, %f966;
	selp.f32 	%f966, %f358, %f966, %p61;
	@%p60 bra 	$L__BB10_77;
	fma.rn.f32 	%f1027, %f140, %f980, %f1027;
$L__BB10_77:
	setp.ge.s32 	%p64, %r67, %r137;
	add.s32 	%r229, %r85, %r137;
	cvt.s64.s32 	%rd153, %r229;
	add.s64 	%rd154, %rd153, %rd3;
	add.s64 	%rd155, %rd154, %rd9;
	shl.b64 	%rd156, %rd155, 1;
	add.s64 	%rd12, %rd29, %rd156;
	@%p64 bra 	$L__BB10_79;
	// begin inline asm
	ld.global.nc.b16 %rs129, [%rd12];
	// end inline asm
	// begin inline asm
	{  cvt.f32.f16 %f983, %rs129;}

	// end inline asm
$L__BB10_79:
	setp.ge.s32 	%p65, %r68, %r137;
	@%p65 bra 	$L__BB10_81;
	add.s64 	%rd158, %rd12, 64;
	// begin inline asm
	ld.global.nc.b16 %rs131, [%rd158];
	// end inline asm
	// begin inline asm
	{  cvt.f32.f16 %f982, %rs131;}

	// end inline asm
$L__BB10_81:
	setp.ge.s32 	%p66, %r69, %r137;
	@%p66 bra 	$L__BB10_83;
	add.s64 	%rd159, %rd12, 128;
	// begin inline asm
	ld.global.nc.b16 %rs133, [%rd159];
	// end inline asm
	// begin inline asm
	{  cvt.f32.f16 %f981, %rs133;}

	// end inline asm
$L__BB10_83:
	setp.ge.s32 	%p67, %r70, %r137;
	@%p67 bra 	$L__BB10_85;
	add.s64 	%rd160, %rd12, 192;
	// begin inline asm
	ld.global.nc.b16 %rs135, [%rd160];
	// end inline asm
	// begin inline asm
	{  cvt.f32.f16 %f980, %rs135;}

	// end inline asm
$L__BB10_85:
	setp.ge.s32 	%p68, %r1, %r135;
	@%p68 bra 	$L__BB10_88;
	setp.ge.s32 	%p69, %r70, %r137;
	setp.lt.s32 	%p70, %r69, %r137;
	setp.lt.s32 	%p71, %r68, %r137;
	setp.lt.s32 	%p72, %r67, %r137;
	ld.shared.f32 	%f157, [%r86+4];
	fma.rn.f32 	%f363, %f157, %f983, %f959;
	selp.f32 	%f959, %f363, %f959, %p72;
	fma.rn.f32 	%f364, %f157, %f982, %f958;
	selp.f32 	%f958, %f364, %f958, %p71;
	fma.rn.f32 	%f365, %f157, %f981, %f957;
	selp.f32 	%f957, %f365, %f957, %p70;
	@%p69 bra 	$L__BB10_88;
	fma.rn.f32 	%f956, %f157, %f980, %f956;
$L__BB10_88:
	setp.ge.s32 	%p73, %r24, %r135;
	@%p73 bra 	$L__BB10_91;
	setp.ge.s32 	%p74, %r70, %r137;
	setp.lt.s32 	%p75, %r69, %r137;
	setp.lt.s32 	%p76, %r68, %r137;
	setp.lt.s32 	%p77, %r67, %r137;
	ld.shared.f32 	%f166, [%r87+8];
	fma.rn.f32 	%f366, %f166, %f983, %f955;
	selp.f32 	%f955, %f366, %f955, %p77;
	fma.rn.f32 	%f367, %f166, %f982, %f954;
	selp.f32 	%f954, %f367, %f954, %p76;
	fma.rn.f32 	%f368, %f166, %f981, %f953;
	selp.f32 	%f953, %f368, %f953, %p75;
	@%p74 bra 	$L__BB10_91;
	fma.rn.f32 	%f952, %f166, %f980, %f952;
$L__BB10_91:
	setp.ge.s32 	%p78, %r35, %r135;
	@%p78 bra 	$L__BB10_94;
	setp.ge.s32 	%p79, %r70, %r137;
	setp.lt.s32 	%p80, %r69, %r137;
	setp.lt.s32 	%p81, %r68, %r137;
	setp.lt.s32 	%p82, %r67, %r137;
	ld.shared.f32 	%f175, [%r88+4];
	fma.rn.f32 	%f369, %f175, %f983, %f951;
	selp.f32 	%f951, %f369, %f951, %p82;
	fma.rn.f32 	%f370, %f175, %f982, %f950;
	selp.f32 	%f950, %f370, %f950, %p81;
	fma.rn.f32 	%f371, %f175, %f981, %f949;
	selp.f32 	%f949, %f371, %f949, %p80;
	@%p79 bra 	$L__BB10_94;
	fma.rn.f32 	%f948, %f175, %f980, %f948;
$L__BB10_94:
	setp.ge.s32 	%p83, %r47, %r135;
	@%p83 bra 	$L__BB10_97;
	setp.ge.s32 	%p84, %r70, %r137;
	setp.lt.s32 	%p85, %r69, %r137;
	setp.lt.s32 	%p86, %r68, %r137;
	setp.lt.s32 	%p87, %r67, %r137;
	ld.shared.f32 	%f184, [%r89+4];
	fma.rn.f32 	%f372, %f184, %f983, %f964;
	selp.f32 	%f964, %f372, %f964, %p87;
	fma.rn.f32 	%f373, %f184, %f982, %f965;
	selp.f32 	%f965, %f373, %f965, %p86;
	fma.rn.f32 	%f374, %f184, %f981, %f966;
	selp.f32 	%f966, %f374, %f966, %p85;
	@%p84 bra 	$L__BB10_97;
	fma.rn.f32 	%f1027, %f184, %f980, %f1027;
$L__BB10_97:
	add.s32 	%r429, %r429, 2;
	setp.eq.s32 	%p88, %r429, %r61;
	mov.u32 	%r428, %r61;
	@%p88 bra 	$L__BB10_98;
	bra.uni 	$L__BB10_57;
$L__BB10_98:
	setp.eq.s32 	%p89, %r60, 0;
	@%p89 bra 	$L__BB10_119;
	mul.lo.s32 	%r230, %r428, %r137;
	cvt.s64.s32 	%rd161, %r230;
	add.s64 	%rd162, %rd161, %rd3;
	setp.ge.s32 	%p90, %r67, %r137;
	cvt.u64.u32 	%rd163, %r67;
	add.s64 	%rd164, %rd162, %rd163;
	shl.b64 	%rd165, %rd164, 1;
	add.s64 	%rd10, %rd29, %rd165;
	@%p90 bra 	$L__BB10_101;
	// begin inline asm
	ld.global.nc.b16 %rs137, [%rd10];
	// end inline asm
	// begin inline asm
	{  cvt.f32.f16 %f983, %rs137;}

	// end inline asm
$L__BB10_101:
	add.s32 	%r72, %r67, 32;
	setp.ge.s32 	%p91, %r72, %r137;
	@%p91 bra 	$L__BB10_103;
	add.s64 	%rd167, %rd10, 64;
	// begin inline asm
	ld.global.nc.b16 %rs139, [%rd167];
	// end inline asm
	// begin inline asm
	{  cvt.f32.f16 %f982, %rs139;}

	// end inline asm
$L__BB10_103:
	add.s32 	%r73, %r67, 64;
	setp.ge.s32 	%p92, %r73, %r137;
	@%p92 bra 	$L__BB10_105;
	add.s64 	%rd168, %rd10, 128;
	// begin inline asm
	ld.global.nc.b16 %rs141, [%rd168];
	// end inline asm
	// begin inline asm
	{  cvt.f32.f16 %f981, %rs141;}

	// end inline asm
$L__BB10_105:
	add.s32 	%r74, %r67, 96;
	setp.ge.s32 	%p93, %r74, %r137;
	@%p93 bra 	$L__BB10_107;
	add.s64 	%rd169, %rd10, 192;
	// begin inline asm
	ld.global.nc.b16 %rs143, [%rd169];
	// end inline asm
	// begin inline asm
	{  cvt.f32.f16 %f980, %rs143;}

	// end inline asm
$L__BB10_107:
	setp.ge.s32 	%p94, %r1, %r135;
	@%p94 bra 	$L__BB10_110;
	setp.ge.s32 	%p95, %r74, %r137;
	setp.lt.s32 	%p96, %r73, %r137;
	setp.lt.s32 	%p97, %r72, %r137;
	setp.lt.s32 	%p98, %r67, %r137;
	shl.b32 	%r231, %r428, 2;
	mov.u32 	%r232, smem;
	add.s32 	%r233, %r232, %r231;
	ld.shared.f32 	%f33, [%r233];
	fma.rn.f32 	%f379, %f33, %f983, %f959;
	selp.f32 	%f959, %f379, %f959, %p98;
	fma.rn.f32 	%f380, %f33, %f982, %f958;
	selp.f32 	%f958, %f380, %f958, %p97;
	fma.rn.f32 	%f381, %f33, %f981, %f957;
	selp.f32 	%f957, %f381, %f957, %p96;
	@%p95 bra 	$L__BB10_110;
	fma.rn.f32 	%f956, %f33, %f980, %f956;
$L__BB10_110:
	setp.ge.s32 	%p99, %r24, %r135;
	@%p99 bra 	$L__BB10_113;
	setp.ge.s32 	%p100, %r74, %r137;
	setp.lt.s32 	%p101, %r73, %r137;
	setp.lt.s32 	%p102, %r72, %r137;
	setp.lt.s32 	%p103, %r67, %r137;
	add.s32 	%r234, %r136, %r428;
	shl.b32 	%r235, %r234, 2;
	mov.u32 	%r236, smem;
	add.s32 	%r237, %r236, %r235;
	ld.shared.f32 	%f42, [%r237+4];
	fma.rn.f32 	%f382, %f42, %f983, %f955;
	selp.f32 	%f955, %f382, %f955, %p103;
	fma.rn.f32 	%f383, %f42, %f982, %f954;
	selp.f32 	%f954, %f383, %f954, %p102;
	fma.rn.f32 	%f384, %f42, %f981, %f953;
	selp.f32 	%f953, %f384, %f953, %p101;
	@%p100 bra 	$L__BB10_113;
	fma.rn.f32 	%f952, %f42, %f980, %f952;
$L__BB10_113:
	setp.ge.s32 	%p104, %r35, %r135;
	@%p104 bra 	$L__BB10_116;
	setp.ge.s32 	%p105, %r74, %r137;
	setp.lt.s32 	%p106, %r73, %r137;
	setp.lt.s32 	%p107, %r72, %r137;
	setp.lt.s32 	%p108, %r67, %r137;
	add.s32 	%r238, %r62, %r428;
	shl.b32 	%r239, %r238, 2;
	mov.u32 	%r240, smem;
	add.s32 	%r241, %r240, %r239;
	ld.shared.f32 	%f51, [%r241];
	fma.rn.f32 	%f385, %f51, %f983, %f951;
	selp.f32 	%f951, %f385, %f951, %p108;
	fma.rn.f32 	%f386, %f51, %f982, %f950;
	selp.f32 	%f950, %f386, %f950, %p107;
	fma.rn.f32 	%f387, %f51, %f981, %f949;
	selp.f32 	%f949, %f387, %f949, %p106;
	@%p105 bra 	$L__BB10_116;
	fma.rn.f32 	%f948, %f51, %f980, %f948;
$L__BB10_116:
	setp.ge.s32 	%p109, %r47, %r135;
	@%p109 bra 	$L__BB10_119;
	setp.ge.s32 	%p110, %r74, %r137;
	setp.lt.s32 	%p111, %r73, %r137;
	setp.lt.s32 	%p112, %r72, %r137;
	setp.lt.s32 	%p113, %r67, %r137;
	add.s32 	%r242, %r63, %r428;
	shl.b32 	%r243, %r242, 2;
	mov.u32 	%r244, smem;
	add.s32 	%r245, %r244, %r243;
	ld.shared.f32 	%f60, [%r245];
	fma.rn.f32 	%f388, %f60, %f983, %f964;
	selp.f32 	%f964, %f388, %f964, %p113;
	fma.rn.f32 	%f389, %f60, %f982, %f965;
	selp.f32 	%f965, %f389, %f965, %p112;
	fma.rn.f32 	%f390, %f60, %f981, %f966;
	selp.f32 	%f966, %f390, %f966, %p111;
	@%p110 bra 	$L__BB10_119;
	fma.rn.f32 	%f1027, %f60, %f980, %f1027;
$L__BB10_119:
	add.s32 	%r75, %r427, %r4;
	setp.eq.s32 	%p114, %r139, 1;
	@%p114 bra 	$L__BB10_157;
	setp.ne.s32 	%p115, %r139, 0;
	@%p115 bra 	$L__BB10_193;
	setp.lt.s32 	%p168, %r1, %r135;
	@%p168 bra 	$L__BB10_149;
$L__BB10_122:
	setp.ge.s32 	%p173, %r24, %r135;
	@%p173 bra 	$L__BB10_131;
	setp.ge.s32 	%p174, %r75, %r137;
	add.s32 	%r279, %r137, %r6;
	add.s32 	%r280, %r279, %r75;
	shl.b32 	%r281, %r280, 2;
	mov.u32 	%r282, smem;
	add.s32 	%r76, %r282, %r281;
	@%p174 bra 	$L__BB10_125;
	mul.f32 	%f759, %f955, 0fBFB8AA3B;
	ex2.approx.f32 	%f760, %f759;
	add.f32 	%f761, %f760, 0f3F800000;
	div.rn.f32 	%f762, %f955, %f761;
	st.shared.f32 	[%r76+4], %f762;
$L__BB10_125:
	add.s32 	%r283, %r75, 32;
	setp.ge.s32 	%p175, %r283, %r137;
	@%p175 bra 	$L__BB10_127;
	mul.f32 	%f763, %f954, 0fBFB8AA3B;
	ex2.approx.f32 	%f764, %f763;
	add.f32 	%f765, %f764, 0f3F800000;
	div.rn.f32 	%f766, %f954, %f765;
	st.shared.f32 	[%r76+132], %f766;
$L__BB10_127:
	add.s32 	%r284, %r75, 64;
	setp.ge.s32 	%p176, %r284, %r137;
	@%p176 bra 	$L__BB10_129;
	mul.f32 	%f767, %f953, 0fBFB8AA3B;
	ex2.approx.f32 	%f768, %f767;
	add.f32 	%f769, %f768, 0f3F800000;
	div.rn.f32 	%f770, %f953, %f769;
	st.shared.f32 	[%r76+260], %f770;
$L__BB10_129:
	add.s32 	%r285, %r75, 96;
	setp.ge.s32 	%p177, %r285, %r137;
	@%p177 bra 	$L__BB10_131;
	mul.f32 	%f771, %f952, 0fBFB8AA3B;
	ex2.approx.f32 	%f772, %f771;
	add.f32 	%f773, %f772, 0f3F800000;
	div.rn.f32 	%f774, %f952, %f773;
	st.shared.f32 	[%r76+388], %f774;
$L__BB10_131:
	setp.ge.s32 	%p178, %r35, %r135;
	@%p178 bra 	$L__BB10_140;
	setp.ge.s32 	%p179, %r75, %r137;
	add.s32 	%r286, %r64, %r5;
	add.s32 	%r287, %r286, %r75;
	shl.b32 	%r288, %r287, 2;
	mov.u32 	%r289, smem;
	add.s32 	%r77, %r289, %r288;
	@%p179 bra 	$L__BB10_134;
	mul.f32 	%f775, %f951, 0fBFB8AA3B;
	ex2.approx.f32 	%f776, %f775;
	add.f32 	%f777, %f776, 0f3F800000;
	div.rn.f32 	%f778, %f951, %f777;
	st.shared.f32 	[%r77+16], %f778;
$L__BB10_134:
	add.s32 	%r290, %r75, 32;
	setp.ge.s32 	%p180, %r290, %r137;
	@%p180 bra 	$L__BB10_136;
	mul.f32 	%f779, %f950, 0fBFB8AA3B;
	ex2.approx.f32 	%f780, %f779;
	add.f32 	%f781, %f780, 0f3F800000;
	div.rn.f32 	%f782, %f950, %f781;
	st.shared.f32 	[%r77+144], %f782;
$L__BB10_136:
	add.s32 	%r291, %r75, 64;
	setp.ge.s32 	%p181, %r291, %r137;
	@%p181 bra 	$L__BB10_138;
	mul.f32 	%f783, %f949, 0fBFB8AA3B;
	ex2.approx.f32 	%f784, %f783;
	add.f32 	%f785, %f784, 0f3F800000;
	div.rn.f32 	%f786, %f949, %f785;
	st.shared.f32 	[%r77+272], %f786;
$L__BB10_138:
	add.s32 	%r292, %r75, 96;
	setp.ge.s32 	%p182, %r292, %r137;
	@%p182 bra 	$L__BB10_140;
	mul.f32 	%f787, %f948, 0fBFB8AA3B;
	ex2.approx.f32 	%f788, %f787;
	add.f32 	%f789, %f788, 0f3F800000;
	div.rn.f32 	%f790, %f948, %f789;
	st.shared.f32 	[%r77+400], %f790;
$L__BB10_140:
	setp.ge.s32 	%p183, %r47, %r135;
	@%p183 bra 	$L__BB10_229;
	setp.ge.s32 	%p184, %r75, %r137;
	add.s32 	%r293, %r65, %r5;
	add.s32 	%r294, %r293, %r75;
	shl.b32 	%r295, %r294, 2;
	mov.u32 	%r296, smem;
	add.s32 	%r78, %r296, %r295;
	@%p184 bra 	$L__BB10_143;
	mul.f32 	%f791, %f964, 0fBFB8AA3B;
	ex2.approx.f32 	%f792, %f791;
	add.f32 	%f793, %f792, 0f3F800000;
	div.rn.f32 	%f794, %f964, %f793;
	st.shared.f32 	[%r78+16], %f794;
$L__BB10_143:
	add.s32 	%r297, %r75, 32;
	setp.ge.s32 	%p185, %r297, %r137;
	@%p185 bra 	$L__BB10_145;
	mul.f32 	%f795, %f965, 0fBFB8AA3B;
	ex2.approx.f32 	%f796, %f795;
	add.f32 	%f797, %f796, 0f3F800000;
	div.rn.f32 	%f798, %f965, %f797;
	st.shared.f32 	[%r78+144], %f798;
$L__BB10_145:
	add.s32 	%r298, %r75, 64;
	setp.ge.s32 	%p186, %r298, %r137;
	@%p186 bra 	$L__BB10_147;
	mul.f32 	%f799, %f966, 0fBFB8AA3B;
	ex2.approx.f32 	%f800, %f799;
	add.f32 	%f801, %f800, 0f3F800000;
	div.rn.f32 	%f802, %f966, %f801;
	st.shared.f32 	[%r78+272], %f802;
$L__BB10_147:
	add.s32 	%r299, %r75, 96;
	setp.ge.s32 	%p187, %r299, %r137;
	@%p187 bra 	$L__BB10_229;
	mul.f32 	%f803, %f1027, 0fBFB8AA3B;
	ex2.approx.f32 	%f804, %f803;
	add.f32 	%f805, %f804, 0f3F800000;
	div.rn.f32 	%f806, %f1027, %f805;
	st.shared.f32 	[%r78+400], %f806;
	bra.uni 	$L__BB10_229;
$L__BB10_149:
	setp.ge.s32 	%p169, %r75, %r137;
	add.s32 	%r273, %r5, %r75;
	shl.b32 	%r274, %r273, 2;
	mov.u32 	%r275, smem;
	add.s32 	%r79, %r275, %r274;
	@%p169 bra 	$L__BB10_151;
	mul.f32 	%f743, %f959, 0fBFB8AA3B;
	ex2.approx.f32 	%f744, %f743;
	add.f32 	%f745, %f744, 0f3F800000;
	div.rn.f32 	%f746, %f959, %f745;
	st.shared.f32 	[%r79+16], %f746;
$L__BB10_151:
	add.s32 	%r276, %r75, 32;
	setp.ge.s32 	%p170, %r276, %r137;
	@%p170 bra 	$L__BB10_153;
	mul.f32 	%f747, %f958, 0fBFB8AA3B;
	ex2.approx.f32 	%f748, %f747;
	add.f32 	%f749, %f748, 0f3F800000;
	div.rn.f32 	%f750, %f958, %f749;
	st.shared.f32 	[%r79+144], %f750;
$L__BB10_153:
	add.s32 	%r277, %r75, 64;
	setp.ge.s32 	%p171, %r277, %r137;
	@%p171 bra 	$L__BB10_155;
	mul.f32 	%f751, %f957, 0fBFB8AA3B;
	ex2.approx.f32 	%f752, %f751;
	add.f32 	%f753, %f752, 0f3F800000;
	div.rn.f32 	%f754, %f957, %f753;
	st.shared.f32 	[%r79+272], %f754;
$L__BB10_155:
	add.s32 	%r278, %r75, 96;
	setp.ge.s32 	%p172, %r278, %r137;
	@%p172 bra 	$L__BB10_122;
	mul.f32 	%f755, %f956, 0fBFB8AA3B;
	ex2.approx.f32 	%f756, %f755;
	add.f32 	%f757, %f756, 0f3F800000;
	div.rn.f32 	%f758, %f956, %f757;
	st.shared.f32 	[%r79+400], %f758;
	bra.uni 	$L__BB10_122;
$L__BB10_157:
	setp.lt.s32 	%p116, %r1, %r135;
	@%p116 bra 	$L__BB10_185;
$L__BB10_158:
	setp.ge.s32 	%p129, %r24, %r135;
	@%p129 bra 	$L__BB10_167;
	setp.ge.s32 	%p130, %r75, %r137;
	add.s32 	%r252, %r137, %r6;
	add.s32 	%r253, %r252, %r75;
	shl.b32 	%r254, %r253, 2;
	mov.u32 	%r255, smem;
	add.s32 	%r80, %r255, %r254;
	@%p130 bra 	$L__BB10_161;
	mul.f32 	%f479, %f955, 0f3F000000;
	mul.f32 	%f480, %f955, 0f3D372713;
	mul.f32 	%f481, %f955, %f480;
	fma.rn.f32 	%f482, %f955, %f481, %f955;
	mul.f32 	%f483, %f482, 0f3F4C422A;
	abs.f32 	%f484, %f483;
	mul.f32 	%f485, %f484, 0f4038AA3B;
	ex2.approx.ftz.f32 	%f486, %f485;
	add.f32 	%f487, %f486, 0f3F800000;
	rcp.approx.ftz.f32 	%f488, %f487;
	fma.rn.f32 	%f489, %f488, 0fC0000000, 0f3F800000;
	setp.ge.f32 	%p131, %f484, 0f41102CB4;
	selp.f32 	%f490, 0f3F800000, %f489, %p131;
	copysign.f32 	%f491, %f483, %f490;
	mul.f32 	%f492, %f483, %f483;
	fma.rn.f32 	%f493, %f492, 0f3C80F082, 0fBD563CAE;
	fma.rn.f32 	%f494, %f493, %f492, 0f3E085941;
	fma.rn.f32 	%f495, %f494, %f492, 0fBEAAA9ED;
	fma.rn.f32 	%f496, %f495, %f492, 0f00000000;
	fma.rn.f32 	%f497, %f496, %f483, %f483;
	setp.ge.f32 	%p132, %f484, 0f3F19999A;
	selp.f32 	%f498, %f491, %f497, %p132;
	add.f32 	%f499, %f498, 0f3F800000;
	mul.f32 	%f500, %f479, %f499;
	st.shared.f32 	[%r80+4], %f500;
$L__BB10_161:
	add.s32 	%r256, %r75, 32;
	setp.ge.s32 	%p133, %r256, %r137;
	@%p133 bra 	$L__BB10_163;
	mul.f32 	%f501, %f954, 0f3F000000;
	mul.f32 	%f502, %f954, 0f3D372713;
	mul.f32 	%f503, %f954, %f502;
	fma.rn.f32 	%f504, %f954, %f503, %f954;
	mul.f32 	%f505, %f504, 0f3F4C422A;
	abs.f32 	%f506, %f505;
	mul.f32 	%f507, %f506, 0f4038AA3B;
	ex2.approx.ftz.f32 	%f508, %f507;
	add.f32 	%f509, %f508, 0f3F800000;
	rcp.approx.ftz.f32 	%f510, %f509;
	fma.rn.f32 	%f511, %f510, 0fC0000000, 0f3F800000;
	setp.ge.f32 	%p134, %f506, 0f41102CB4;
	selp.f32 	%f512, 0f3F800000, %f511, %p134;
	copysign.f32 	%f513, %f505, %f512;
	mul.f32 	%f514, %f505, %f505;
	fma.rn.f32 	%f515, %f514, 0f3C80F082, 0fBD563CAE;
	fma.rn.f32 	%f516, %f515, %f514, 0f3E085941;
	fma.rn.f32 	%f517, %f516, %f514, 0fBEAAA9ED;
	fma.rn.f32 	%f518, %f517, %f514, 0f00000000;
	fma.rn.f32 	%f519, %f518, %f505, %f505;
	setp.ge.f32 	%p135, %f506, 0f3F19999A;
	selp.f32 	%f520, %f513, %f519, %p135;
	add.f32 	%f521, %f520, 0f3F800000;
	mul.f32 	%f522, %f501, %f521;
	st.shared.f32 	[%r80+132], %f522;
$L__BB10_163:
	add.s32 	%r257, %r75, 64;
	setp.ge.s32 	%p136, %r257, %r137;
	@%p136 bra 	$L__BB10_165;
	mul.f32 	%f523, %f953, 0f3F000000;
	mul.f32 	%f524, %f953, 0f3D372713;
	mul.f32 	%f525, %f953, %f524;
	fma.rn.f32 	%f526, %f953, %f525, %f953;
	mul.f32 	%f527, %f526, 0f3F4C422A;
	abs.f32 	%f528, %f527;
	mul.f32 	%f529, %f528, 0f4038AA3B;
	ex2.approx.ftz.f32 	%f530, %f529;
	add.f32 	%f531, %f530, 0f3F800000;
	rcp.approx.ftz.f32 	%f532, %f531;
	fma.rn.f32 	%f533, %f532, 0fC0000000, 0f3F800000;
	setp.ge.f32 	%p137, %f528, 0f41102CB4;
	selp.f32 	%f534, 0f3F800000, %f533, %p137;
	copysign.f32 	%f535, %f527, %f534;
	mul.f32 	%f536, %f527, %f527;
	fma.rn.f32 	%f537, %f536, 0f3C80F082, 0fBD563CAE;
	fma.rn.f32 	%f538, %f537, %f536, 0f3E085941;
	fma.rn.f32 	%f539, %f538, %f536, 0fBEAAA9ED;
	fma.rn.f32 	%f540, %f539, %f536, 0f00000000;
	fma.rn.f32 	%f541, %f540, %f527, %f527;
	setp.ge.f32 	%p138, %f528, 0f3F19999A;
	selp.f32 	%f542, %f535, %f541, %p138;
	add.f32 	%f543, %f542, 0f3F800000;
	mul.f32 	%f544, %f523, %f543;
	st.shared.f32 	[%r80+260], %f544;
$L__BB10_165:
	add.s32 	%r258, %r75, 96;
	setp.ge.s32 	%p139, %r258, %r137;
	@%p139 bra 	$L__BB10_167;
	mul.f32 	%f545, %f952, 0f3F000000;
	mul.f32 	%f546, %f952, 0f3D372713;
	mul.f32 	%f547, %f952, %f546;
	fma.rn.f32 	%f548, %f952, %f547, %f952;
	mul.f32 	%f549, %f548, 0f3F4C422A;
	abs.f32 	%f550, %f549;
	mul.f32 	%f551, %f550, 0f4038AA3B;
	ex2.approx.ftz.f32 	%f552, %f551;
	add.f32 	%f553, %f552, 0f3F800000;
	rcp.approx.ftz.f32 	%f554, %f553;
	fma.rn.f32 	%f555, %f554, 0fC0000000, 0f3F800000;
	setp.ge.f32 	%p140, %f550, 0f41102CB4;
	selp.f32 	%f556, 0f3F800000, %f555, %p140;
	copysign.f32 	%f557, %f549, %f556;
	mul.f32 	%f558, %f549, %f549;
	fma.rn.f32 	%f559, %f558, 0f3C80F082, 0fBD563CAE;
	fma.rn.f32 	%f560, %f559, %f558, 0f3E085941;
	fma.rn.f32 	%f561, %f560, %f558, 0fBEAAA9ED;
	fma.rn.f32 	%f562, %f561, %f558, 0f00000000;
	fma.rn.f32 	%f563, %f562, %f549, %f549;
	setp.ge.f32 	%p141, %f550, 0f3F19999A;
	selp.f32 	%f564, %f557, %f563, %p141;
	add.f32 	%f565, %f564, 0f3F800000;
	mul.f32 	%f566, %f545, %f565;
	st.shared.f32 	[%r80+388], %f566;
$L__BB10_167:
	setp.ge.s32 	%p142, %r35, %r135;
	@%p142 bra 	$L__BB10_176;
	setp.ge.s32 	%p143, %r75, %r137;
	add.s32 	%r259, %r64, %r5;
	add.s32 	%r260, %r259, %r75;
	shl.b32 	%r261, %r260, 2;
	mov.u32 	%r262, smem;
	add.s32 	%r81, %r262, %r261;
	@%p143 bra 	$L__BB10_170;
	mul.f32 	%f567, %f951, 0f3F000000;
	mul.f32 	%f568, %f951, 0f3D372713;
	mul.f32 	%f569, %f951, %f568;
	fma.rn.f32 	%f570, %f951, %f569, %f951;
	mul.f32 	%f571, %f570, 0f3F4C422A;
	abs.f32 	%f572, %f571;
	mul.f32 	%f573, %f572, 0f4038AA3B;
	ex2.approx.ftz.f32 	%f574, %f573;
	add.f32 	%f575, %f574, 0f3F800000;
	rcp.approx.ftz.f32 	%f576, %f575;
	fma.rn.f32 	%f577, %f576, 0fC0000000, 0f3F800000;
	setp.ge.f32 	%p144, %f572, 0f41102CB4;
	selp.f32 	%f578, 0f3F800000, %f577, %p144;
	copysign.f32 	%f579, %f571, %f578;
	mul.f32 	%f580, %f571, %f571;
	fma.rn.f32 	%f581, %f580, 0f3C80F082, 0fBD563CAE;
	fma.rn.f32 	%f582, %f581, %f580, 0f3E085941;
	fma.rn.f32 	%f583, %f582, %f580, 0fBEAAA9ED;
	fma.rn.f32 	%f584, %f583, %f580, 0f00000000;
	fma.rn.f32 	%f585, %f584, %f571, %f571;
	setp.ge.f32 	%p145, %f572, 0f3F19999A;
	selp.f32 	%f586, %f579, %f585, %p145;
	add.f32 	%f587, %f586, 0f3F800000;
	mul.f32 	%f588, %f567, %f587;
	st.shared.f32 	[%r81+16], %f588;
$L__BB10_170:
	add.s32 	%r263, %r75, 32;
	setp.ge.s32 	%p146, %r263, %r137;
	@%p146 bra 	$L__BB10_172;
	mul.f32 	%f589, %f950, 0f3F000000;
	mul.f32 	%f590, %f950, 0f3D372713;
	mul.f32 	%f591, %f950, %f590;
	fma.rn.f32 	%f592, %f950, %f591, %f950;
	mul.f32 	%f593, %f592, 0f3F4C422A;
	abs.f32 	%f594, %f593;
	mul.f32 	%f595, %f594, 0f4038AA3B;
	ex2.approx.ftz.f32 	%f596, %f595;
	add.f32 	%f597, %f596, 0f3F800000;
	rcp.approx.ftz.f32 	%f598, %f597;
	fma.rn.f32 	%f599, %f598, 0fC0000000, 0f3F800000;
	setp.ge.f32 	%p147, %f594, 0f41102CB4;
	selp.f32 	%f600, 0f3F800000, %f599, %p147;
	copysign.f32 	%f601, %f593, %f600;
	mul.f32 	%f602, %f593, %f593;
	fma.rn.f32 	%f603, %f602, 0f3C80F082, 0fBD563CAE;
	fma.rn.f32 	%f604, %f603, %f602, 0f3E085941;
	fma.rn.f32 	%f605, %f604, %f602, 0fBEAAA9ED;
	fma.rn.f32 	%f606, %f605, %f602, 0f00000000;
	fma.rn.f32 	%f607, %f606, %f593, %f593;
	setp.ge.f32 	%p148, %f594, 0f3F19999A;
	selp.f32 	%f608, %f601, %f607, %p148;
	add.f32 	%f609, %f608, 0f3F800000;
	mul.f32 	%f610, %f589, %f609;
	st.shared.f32 	[%r81+144], %f610;
$L__BB10_172:
	add.s32 	%r264, %r75, 64;
	setp.ge.s32 	%p149, %r264, %r137;
	@%p149 bra 	$L__BB10_174;
	mul.f32 	%f611, %f949, 0f3F000000;
	mul.f32 	%f612, %f949, 0f3D372713;
	mul.f32 	%f613, %f949, %f612;
	fma.rn.f32 	%f614, %f949, %f613, %f949;
	mul.f32 	%f615, %f614, 0f3F4C422A;
	abs.f32 	%f616, %f615;
	mul.f32 	%f617, %f616, 0f4038AA3B;
	ex2.approx.ftz.f32 	%f618, %f617;
	add.f32 	%f619, %f618, 0f3F800000;
	rcp.approx.ftz.f32 	%f620, %f619;
	fma.rn.f32 	%f621, %f620, 0fC0000000, 0f3F800000;
	setp.ge.f32 	%p150, %f616, 0f41102CB4;
	selp.f32 	%f622, 0f3F800000, %f621, %p150;
	copysign.f32 	%f623, %f615, %f622;
	mul.f32 	%f624, %f615, %f615;
	fma.rn.f32 	%f625, %f624, 0f3C80F082, 0fBD563CAE;
	fma.rn.f32 	%f626, %f625, %f624, 0f3E085941;
	fma.rn.f32 	%f627, %f626, %f624, 0fBEAAA9ED;
	fma.rn.f32 	%f628, %f627, %f624, 0f00000000;
	fma.rn.f32 	%f629, %f628, %f615, %f615;
	setp.ge.f32 	%p151, %f616, 0f3F19999A;
	selp.f32 	%f630, %f623, %f629, %p151;
	add.f32 	%f631, %f630, 0f3F800000;
	mul.f32 	%f632, %f611, %f631;
	st.shared.f32 	[%r81+272], %f632;
$L__BB10_174:
	add.s32 	%r265, %r75, 96;
	setp.ge.s32 	%p152, %r265, %r137;
	@%p152 bra 	$L__BB10_176;
	mul.f32 	%f633, %f948, 0f3F000000;
	mul.f32 	%f634, %f948, 0f3D372713;
	mul.f32 	%f635, %f948, %f634;
	fma.rn.f32 	%f636, %f948, %f635, %f948;
	mul.f32 	%f637, %f636, 0f3F4C422A;
	abs.f32 	%f638, %f637;
	mul.f32 	%f639, %f638, 0f4038AA3B;
	ex2.approx.ftz.f32 	%f640, %f639;
	add.f32 	%f641, %f640, 0f3F800000;
	rcp.approx.ftz.f32 	%f642, %f641;
	fma.rn.f32 	%f643, %f642, 0fC0000000, 0f3F800000;
	setp.ge.f32 	%p153, %f638, 0f41102CB4;
	selp.f32 	%f644, 0f3F800000, %f643, %p153;
	copysign.f32 	%f645, %f637, %f644;
	mul.f32 	%f646, %f637, %f637;
	fma.rn.f32 	%f647, %f646, 0f3C80F082, 0fBD563CAE;
	fma.rn.f32 	%f648, %f647, %f646, 0f3E085941;
	fma.rn.f32 	%f649, %f648, %f646, 0fBEAAA9ED;
	fma.rn.f32 	%f650, %f649, %f646, 0f00000000;
	fma.rn.f32 	%f651, %f650, %f637, %f637;
	setp.ge.f32 	%p154, %f638, 0f3F19999A;
	selp.f32 	%f652, %f645, %f651, %p154;
	add.f32 	%f653, %f652, 0f3F800000;
	mul.f32 	%f654, %f633, %f653;
	st.shared.f32 	[%r81+400], %f654;
$L__BB10_176:
	setp.ge.s32 	%p155, %r47, %r135;
	@%p155 bra 	$L__BB10_229;
	setp.ge.s32 	%p156, %r75, %r137;
	add.s32 	%r266, %r65, %r5;
	add.s32 	%r267, %r266, %r75;
	shl.b32 	%r268, %r267, 2;
	mov.u32 	%r269, smem;
	add.s32 	%r82, %r269, %r268;
	@%p156 bra 	$L__BB10_179;
	mul.f32 	%f655, %f964, 0f3F000000;
	mul.f32 	%f656, %f964, 0f3D372713;
	mul.f32 	%f657, %f964, %f656;
	fma.rn.f32 	%f658, %f964, %f657, %f964;
	mul.f32 	%f659, %f658, 0f3F4C422A;
	abs.f32 	%f660, %f659;
	mul.f32 	%f661, %f660, 0f4038AA3B;
	ex2.approx.ftz.f32 	%f662, %f661;
	add.f32 	%f663, %f662, 0f3F800000;
	rcp.approx.ftz.f32 	%f664, %f663;
	fma.rn.f32 	%f665, %f664, 0fC0000000, 0f3F800000;
	setp.ge.f32 	%p157, %f660, 0f41102CB4;
	selp.f32 	%f666, 0f3F800000, %f665, %p157;
	copysign.f32 	%f667, %f659, %f666;
	mul.f32 	%f668, %f659, %f659;
	fma.rn.f32 	%f669, %f668, 0f3C80F082, 0fBD563CAE;
	fma.rn.f32 	%f670, %f669, %f668, 0f3E085941;
	fma.rn.f32 	%f671, %f670, %f668, 0fBEAAA9ED;
	fma.rn.f32 	%f672, %f671, %f668, 0f00000000;
	fma.rn.f32 	%f673, %f672, %f659, %f659;
	setp.ge.f32 	%p158, %f660, 0f3F19999A;
	selp.f32 	%f674, %f667, %f673, %p158;
	add.f32 	%f675, %f674, 0f3F800000;
	mul.f32 	%f676, %f655, %f675;
	st.shared.f32 	[%r82+16], %f676;
$L__BB10_179:
	add.s32 	%r270, %r75, 32;
	setp.ge.s32 	%p159, %r270, %r137;
	@%p159 bra 	$L__BB10_181;
	mul.f32 	%f677, %f965, 0f3F000000;
	mul.f32 	%f678, %f965, 0f3D372713;
	mul.f32 	%f679, %f965, %f678;
	fma.rn.f32 	%f680, %f965, %f679, %f965;
	mul.f32 	%f681, %f680, 0f3F4C422A;
	abs.f32 	%f682, %f681;
	mul.f32 	%f683, %f682, 0f4038AA3B;
	ex2.approx.ftz.f32 	%f684, %f683;
	add.f32 	%f685, %f684, 0f3F800000;
	rcp.approx.ftz.f32 	%f686, %f685;
	fma.rn.f32 	%f687, %f686, 0fC0000000, 0f3F800000;
	setp.ge.f32 	%p160, %f682, 0f41102CB4;
	selp.f32 	%f688, 0f3F800000, %f687, %p160;
	copysign.f32 	%f689, %f681, %f688;
	mul.f32 	%f690, %f681, %f681;
	fma.rn.f32 	%f691, %f690, 0f3C80F082, 0fBD563CAE;
	fma.rn.f32 	%f692, %f691, %f690, 0f3E085941;
	fma.rn.f32 	%f693, %f692, %f690, 0fBEAAA9ED;
	fma.rn.f32 	%f694, %f693, %f690, 0f00000000;
	fma.rn.f32 	%f695, %f694, %f681, %f681;
	setp.ge.f32 	%p161, %f682, 0f3F19999A;
	selp.f32 	%f696, %f689, %f695, %p161;
	add.f32 	%f697, %f696, 0f3F800000;
	mul.f32 	%f698, %f677, %f697;
	st.shared.f32 	[%r82+144], %f698;
$L__BB10_181:
	add.s32 	%r271, %r75, 64;
	setp.ge.s32 	%p162, %r271, %r137;
	@%p162 bra 	$L__BB10_183;
	mul.f32 	%f699, %f966, 0f3F000000;
	mul.f32 	%f700, %f966, 0f3D372713;
	mul.f32 	%f701, %f966, %f700;
	fma.rn.f32 	%f702, %f966, %f701, %f966;
	mul.f32 	%f703, %f702, 0f3F4C422A;
	abs.f32 	%f704, %f703;
	mul.f32 	%f705, %f704, 0f4038AA3B;
	ex2.approx.ftz.f32 	%f706, %f705;
	add.f32 	%f707, %f706, 0f3F800000;
	rcp.approx.ftz.f32 	%f708, %f707;
	fma.rn.f32 	%f709, %f708, 0fC0000000, 0f3F800000;
	setp.ge.f32 	%p163, %f704, 0f41102CB4;
	selp.f32 	%f710, 0f3F800000, %f709, %p163;
	copysign.f32 	%f711, %f703, %f710;
	mul.f32 	%f712, %f703, %f703;
	fma.rn.f32 	%f713, %f712, 0f3C80F082, 0fBD563CAE;
	fma.rn.f32 	%f714, %f713, %f712, 0f3E085941;
	fma.rn.f32 	%f715, %f714, %f712, 0fBEAAA9ED;
	fma.rn.f32 	%f716, %f715, %f712, 0f00000000;
	fma.rn.f32 	%f717, %f716, %f703, %f703;
	setp.ge.f32 	%p164, %f704, 0f3F19999A;
	selp.f32 	%f718, %f711, %f717, %p164;
	add.f32 	%f719, %f718, 0f3F800000;
	mul.f32 	%f720, %f699, %f719;
	st.shared.f32 	[%r82+272], %f720;
$L__BB10_183:
	add.s32 	%r272, %r75, 96;
	setp.ge.s32 	%p165, %r272, %r137;
	@%p165 bra 	$L__BB10_229;
	mul.f32 	%f721, %f1027, 0f3F000000;
	mul.f32 	%f722, %f1027, 0f3D372713;
	mul.f32 	%f723, %f1027, %f722;
	fma.rn.f32 	%f724, %f1027, %f723, %f1027;
	mul.f32 	%f725, %f724, 0f3F4C422A;
	abs.f32 	%f726, %f725;
	mul.f32 	%f727, %f726, 0f4038AA3B;
	ex2.approx.ftz.f32 	%f728, %f727;
	add.f32 	%f729, %f728, 0f3F800000;
	rcp.approx.ftz.f32 	%f730, %f729;
	fma.rn.f32 	%f731, %f730, 0fC0000000, 0f3F800000;
	setp.ge.f32 	%p166, %f726, 0f41102CB4;
	selp.f32 	%f732, 0f3F800000, %f731, %p166;
	copysign.f32 	%f733, %f725, %f732;
	mul.f32 	%f734, %f725, %f725;
	fma.rn.f32 	%f735, %f734, 0f3C80F082, 0fBD563CAE;
	fma.rn.f32 	%f736, %f735, %f734, 0f3E085941;
	fma.rn.f32 	%f737, %f736, %f734, 0fBEAAA9ED;
	fma.rn.f32 	%f738, %f737, %f734, 0f00000000;
	fma.rn.f32 	%f739, %f738, %f725, %f725;
	setp.ge.f32 	%p167, %f726, 0f3F19999A;
	selp.f32 	%f740, %f733, %f739, %p167;
	add.f32 	%f741, %f740, 0f3F800000;
	mul.f32 	%f742, %f721, %f741;
	st.shared.f32 	[%r82+400], %f742;
	bra.uni 	$L__BB10_229;
$L__BB10_185:
	setp.ge.s32 	%p117, %r75, %r137;
	add.s32 	%r246, %r5, %r75;
	shl.b32 	%r247, %r246, 2;
	mov.u32 	%r248, smem;
	add.s32 	%r83, %r248, %r247;
	@%p117 bra 	$L__BB10_187;
	mul.f32 	%f391, %f959, 0f3F000000;
	mul.f32 	%f392, %f959, 0f3D372713;
	mul.f32 	%f393, %f959, %f392;
	fma.rn.f32 	%f394, %f959, %f393, %f959;
	mul.f32 	%f395, %f394, 0f3F4C422A;
	abs.f32 	%f396, %f395;
	mul.f32 	%f397, %f396, 0f4038AA3B;
	ex2.approx.ftz.f32 	%f398, %f397;
	add.f32 	%f399, %f398, 0f3F800000;
	rcp.approx.ftz.f32 	%f400, %f399;
	fma.rn.f32 	%f401, %f400, 0fC0000000, 0f3F800000;
	setp.ge.f32 	%p118, %f396, 0f41102CB4;
	selp.f32 	%f402, 0f3F800000, %f401, %p118;
	copysign.f32 	%f403, %f395, %f402;
	mul.f32 	%f404, %f395, %f395;
	fma.rn.f32 	%f405, %f404, 0f3C80F082, 0fBD563CAE;
	fma.rn.f32 	%f406, %f405, %f404, 0f3E085941;
	fma.rn.f32 	%f407, %f406, %f404, 0fBEAAA9ED;
	fma.rn.f32 	%f408, %f407, %f404, 0f00000000;
	fma.rn.f32 	%f409, %f408, %f395, %f395;
	setp.ge.f32 	%p119, %f396, 0f3F19999A;
	selp.f32 	%f410, %f403, %f409, %p119;
	add.f32 	%f411, %f410, 0f3F800000;
	mul.f32 	%f412, %f391, %f411;
	st.shared.f32 	[%r83+16], %f412;
$L__BB10_187:
	add.s32 	%r249, %r75, 32;
	setp.ge.s32 	%p120, %r249, %r137;
	@%p120 bra 	$L__BB10_189;
	mul.f32 	%f413, %f958, 0f3F000000;
	mul.f32 	%f414, %f958, 0f3D372713;
	mul.f32 	%f415, %f958, %f414;
	fma.rn.f32 	%f416, %f958, %f415, %f958;
	mul.f32 	%f417, %f416, 0f3F4C422A;
	abs.f32 	%f418, %f417;
	mul.f32 	%f419, %f418, 0f4038AA3B;
	ex2.approx.ftz.f32 	%f420, %f419;
	add.f32 	%f421, %f420, 0f3F800000;
	rcp.approx.ftz.f32 	%f422, %f421;
	fma.rn.f32 	%f423, %f422, 0fC0000000, 0f3F800000;
	setp.ge.f32 	%p121, %f418, 0f41102CB4;
	selp.f32 	%f424, 0f3F800000, %f423, %p121;
	copysign.f32 	%f425, %f417, %f424;
	mul.f32 	%f426, %f417, %f417;
	fma.rn.f32 	%f427, %f426, 0f3C80F082, 0fBD563CAE;
	fma.rn.f32 	%f428, %f427, %f426, 0f3E085941;
	fma.rn.f32 	%f429, %f428, %f426, 0fBEAAA9ED;
	fma.rn.f32 	%f430, %f429, %f426, 0f00000000;
	fma.rn.f32 	%f431, %f430, %f417, %f417;
	setp.ge.f32 	%p122, %f418, 0f3F19999A;
	selp.f32 	%f432, %f425, %f431, %p122;
	add.f32 	%f433, %f432, 0f3F800000;
	mul.f32 	%f434, %f413, %f433;
	st.shared.f32 	[%r83+144], %f434;
$L__BB10_189:
	add.s32 	%r250, %r75, 64;
	setp.ge.s32 	%p123, %r250, %r137;
	@%p123 bra 	$L__BB10_191;
	mul.f32 	%f435, %f957, 0f3F000000;
	mul.f32 	%f436, %f957, 0f3D372713;
	mul.f32 	%f437, %f957, %f436;
	fma.rn.f32 	%f438, %f957, %f437, %f957;
	mul.f32 	%f439, %f438, 0f3F4C422A;
	abs.f32 	%f440, %f439;
	mul.f32 	%f441, %f440, 0f4038AA3B;
	ex2.approx.ftz.f32 	%f442, %f441;
	add.f32 	%f443, %f442, 0f3F800000;
	rcp.approx.ftz.f32 	%f444, %f443;
	fma.rn.f32 	%f445, %f444, 0fC0000000, 0f3F800000;
	setp.ge.f32 	%p124, %f440, 0f41102CB4;
	selp.f32 	%f446, 0f3F800000, %f445, %p124;
	copysign.f32 	%f447, %f439, %f446;
	mul.f32 	%f448, %f439, %f439;
	fma.rn.f32 	%f449, %f448, 0f3C80F082, 0fBD563CAE;
	fma.rn.f32 	%f450, %f449, %f448, 0f3E085941;
	fma.rn.f32 	%f451, %f450, %f448, 0fBEAAA9ED;
	fma.rn.f32 	%f452, %f451, %f448, 0f00000000;
	fma.rn.f32 	%f453, %f452, %f439, %f439;
	setp.ge.f32 	%p125, %f440, 0f3F19999A;
	selp.f32 	%f454, %f447, %f453, %p125;
	add.f32 	%f455, %f454, 0f3F800000;
	mul.f32 	%f456, %f435, %f455;
	st.shared.f32 	[%r83+272], %f456;
$L__BB10_191:
	add.s32 	%r251, %r75, 96;
	setp.ge.s32 	%p126, %r251, %r137;
	@%p126 bra 	$L__BB10_158;
	mul.f32 	%f457, %f956, 0f3F000000;
	mul.f32 	%f458, %f956, 0f3D372713;
	mul.f32 	%f459, %f956, %f458;
	fma.rn.f32 	%f460, %f956, %f459, %f956;
	mul.f32 	%f461, %f460, 0f3F4C422A;
	abs.f32 	%f462, %f461;
	mul.f32 	%f463, %f462, 0f4038AA3B;
	ex2.approx.ftz.f32 	%f464, %f463;
	add.f32 	%f465, %f464, 0f3F800000;
	rcp.approx.ftz.f32 	%f466, %f465;
	fma.rn.f32 	%f467, %f466, 0fC0000000, 0f3F800000;
	setp.ge.f32 	%p127, %f462, 0f41102CB4;
	selp.f32 	%f468, 0f3F800000, %f467, %p127;
	copysign.f32 	%f469, %f461, %f468;
	mul.f32 	%f470, %f461, %f461;
	fma.rn.f32 	%f471, %f470, 0f3C80F082, 0fBD563CAE;
	fma.rn.f32 	%f472, %f471, %f470, 0f3E085941;
	fma.rn.f32 	%f473, %f472, %f470, 0fBEAAA9ED;
	fma.rn.f32 	%f474, %f473, %f470, 0f00000000;
	fma.rn.f32 	%f475, %f474, %f461, %f461;
	setp.ge.f32 	%p128, %f462, 0f3F19999A;
	selp.f32 	%f476, %f469, %f475, %p128;
	add.f32 	%f477, %f476, 0f3F800000;
	mul.f32 	%f478, %f457, %f477;
	st.shared.f32 	[%r83+400], %f478;
	bra.uni 	$L__BB10_158;
$L__BB10_193:
	setp.ge.s32 	%p188, %r1, %r135;
	@%p188 bra 	$L__BB10_202;
	setp.ge.s32 	%p189, %r75, %r137;
	add.s32 	%r300, %r5, %r75;
	shl.b32 	%r301, %r300, 2;
	mov.u32 	%r302, smem;
	add.s32 	%r91, %r302, %r301;
	@%p189 bra 	$L__BB10_196;
	max.f32 	%f807, %f959, 0f00000000;
	st.shared.f32 	[%r91+16], %f807;
$L__BB10_196:
	add.s32 	%r303, %r75, 32;
	setp.ge.s32 	%p190, %r303, %r137;
	@%p190 bra 	$L__BB10_198;
	max.f32 	%f808, %f958, 0f00000000;
	st.shared.f32 	[%r91+144], %f808;
$L__BB10_198:
	add.s32 	%r304, %r75, 64;
	setp.ge.s32 	%p191, %r304, %r137;
	@%p191 bra 	$L__BB10_200;
	max.f32 	%f809, %f957, 0f00000000;
	st.shared.f32 	[%r91+272], %f809;
$L__BB10_200:
	add.s32 	%r305, %r75, 96;
	setp.ge.s32 	%p192, %r305, %r137;
	@%p192 bra 	$L__BB10_202;
	max.f32 	%f810, %f956, 0f00000000;
	st.shared.f32 	[%r91+400], %f810;
$L__BB10_202:
	setp.ge.s32 	%p193, %r24, %r135;
	@%p193 bra 	$L__BB10_211;
	setp.ge.s32 	%p194, %r75, %r137;
	add.s32 	%r306, %r137, %r6;
	add.s32 	%r307, %r306, %r75;
	shl.b32 	%r308, %r307, 2;
	mov.u32 	%r309, smem;
	add.s32 	%r92, %r309, %r308;
	@%p194 bra 	$L__BB10_205;
	max.f32 	%f811, %f955, 0f00000000;
	st.shared.f32 	[%r92+4], %f811;
$L__BB10_205:
	add.s32 	%r310, %r75, 32;
	setp.ge.s32 	%p195, %r310, %r137;
	@%p195 bra 	$L__BB10_207;
	max.f32 	%f812, %f954, 0f00000000;
	st.shared.f32 	[%r92+132], %f812;
$L__BB10_207:
	add.s32 	%r311, %r75, 64;
	setp.ge.s32 	%p196, %r311, %r137;
	@%p196 bra 	$L__BB10_209;
	max.f32 	%f813, %f953, 0f00000000;
	st.shared.f32 	[%r92+260], %f813;
$L__BB10_209:
	add.s32 	%r312, %r75, 96;
	setp.ge.s32 	%p197, %r312, %r137;
	@%p197 bra 	$L__BB10_211;
	max.f32 	%f814, %f952, 0f00000000;
	st.shared.f32 	[%r92+388], %f814;
$L__BB10_211:
	setp.ge.s32 	%p198, %r35, %r135;
	@%p198 bra 	$L__BB10_220;
	setp.ge.s32 	%p199, %r75, %r137;
	add.s32 	%r313, %r64, %r5;
	add.s32 	%r314, %r313, %r75;
	shl.b32 	%r315, %r314, 2;
	mov.u32 	%r316, smem;
	add.s32 	%r93, %r316, %r315;
	@%p199 bra 	$L__BB10_214;
	max.f32 	%f815, %f951, 0f00000000;
	st.shared.f32 	[%r93+16], %f815;
$L__BB10_214:
	add.s32 	%r317, %r75, 32;
	setp.ge.s32 	%p200, %r317, %r137;
	@%p200 bra 	$L__BB10_216;
	max.f32 	%f816, %f950, 0f00000000;
	st.shared.f32 	[%r93+144], %f816;
$L__BB10_216:
	add.s32 	%r318, %r75, 64;
	setp.ge.s32 	%p201, %r318, %r137;
	@%p201 bra 	$L__BB10_218;
	max.f32 	%f817, %f949, 0f00000000;
	st.shared.f32 	[%r93+272], %f817;
$L__BB10_218:
	add.s32 	%r319, %r75, 96;
	setp.ge.s32 	%p202, %r319, %r137;
	@%p202 bra 	$L__BB10_220;
	max.f32 	%f818, %f948, 0f00000000;
	st.shared.f32 	[%r93+400], %f818;
$L__BB10_220:
	setp.ge.s32 	%p203, %r47, %r135;
	@%p203 bra 	$L__BB10_229;
	setp.ge.s32 	%p204, %r75, %r137;
	add.s32 	%r320, %r65, %r5;
	add.s32 	%r321, %r320, %r75;
	shl.b32 	%r322, %r321, 2;
	mov.u32 	%r323, smem;
	add.s32 	%r94, %r323, %r322;
	@%p204 bra 	$L__BB10_223;
	max.f32 	%f819, %f964, 0f00000000;
	st.shared.f32 	[%r94+16], %f819;
$L__BB10_223:
	add.s32 	%r324, %r75, 32;
	setp.ge.s32 	%p205, %r324, %r137;
	@%p205 bra 	$L__BB10_225;
	max.f32 	%f820, %f965, 0f00000000;
	st.shared.f32 	[%r94+144], %f820;
$L__BB10_225:
	add.s32 	%r325, %r75, 64;
	setp.ge.s32 	%p206, %r325, %r137;
	@%p206 bra 	$L__BB10_227;
	max.f32 	%f821, %f966, 0f00000000;
	st.shared.f32 	[%r94+272], %f821;
$L__BB10_227:
	add.s32 	%r326, %r75, 96;
	setp.ge.s32 	%p207, %r326, %r137;
	@%p207 bra 	$L__BB10_229;
	max.f32 	%f822, %f1027, 0f00000000;
	st.shared.f32 	[%r94+400], %f822;
$L__BB10_229:
	add.s32 	%r427, %r427, 1024;
	setp.lt.s32 	%p208, %r427, %r137;
	@%p208 bra 	$L__BB10_54;
$L__BB10_230:
	setp.lt.s32 	%p209, %r1, %r135;
	bar.sync 	0;
	add.s32 	%r96, %r137, 1;
	@%p209 bra 	$L__BB10_231;
	bra.uni 	$L__BB10_232;
$L__BB10_231:
	ld.global.nc.u32 	%r328, [%rd4];
	add.s64 	%rd172, %rd2, %rd36;
	ld.global.nc.u32 	%r329, [%rd172];
	mad.lo.s32 	%r330, %r328, %r138, %r329;
	mul.wide.s32 	%rd173, %r330, 4;
	add.s64 	%rd174, %rd1, %rd173;
	ld.global.nc.f32 	%f1028, [%rd174];
	mul.lo.s32 	%r331, %r328, %r136;
	mul.wide.s32 	%rd175, %r331, 2;
	add.s64 	%rd215, %rd31, %rd175;
	shl.b32 	%r332, %r5, 2;
	mov.u32 	%r333, smem;
	add.s32 	%r334, %r333, %r332;
	add.s32 	%r430, %r334, 16;
$L__BB10_232:
	setp.ge.s32 	%p210, %r24, %r135;
	@%p210 bra 	$L__BB10_234;
	ld.global.nc.u32 	%r336, [%rd4+4];
	add.s64 	%rd178, %rd2, %rd36;
	ld.global.nc.u32 	%r337, [%rd178+4];
	mad.lo.s32 	%r338, %r336, %r138, %r337;
	mul.wide.s32 	%rd179, %r338, 4;
	add.s64 	%rd180, %rd1, %rd179;
	ld.global.nc.f32 	%f1029, [%rd180];
	mul.lo.s32 	%r339, %r336, %r136;
	mul.wide.s32 	%rd181, %r339, 2;
	add.s64 	%rd216, %rd31, %rd181;
	add.s32 	%r340, %r137, %r6;
	shl.b32 	%r341, %r340, 2;
	mov.u32 	%r342, smem;
	add.s32 	%r343, %r342, %r341;
	add.s32 	%r431, %r343, 4;
$L__BB10_234:
	setp.ge.s32 	%p211, %r35, %r135;
	@%p211 bra 	$L__BB10_236;
	ld.global.nc.u32 	%r345, [%rd4+8];
	add.s64 	%rd184, %rd2, %rd36;
	ld.global.nc.u32 	%r346, [%rd184+8];
	mad.lo.s32 	%r347, %r345, %r138, %r346;
	mul.wide.s32 	%rd185, %r347, 4;
	add.s64 	%rd186, %rd1, %rd185;
	ld.global.nc.f32 	%f1030, [%rd186];
	mul.lo.s32 	%r348, %r345, %r136;
	mul.wide.s32 	%rd187, %r348, 2;
	add.s64 	%rd217, %rd31, %rd187;
	shl.b32 	%r349, %r96, 1;
	add.s32 	%r350, %r349, %r5;
	shl.b32 	%r351, %r350, 2;
	mov.u32 	%r352, smem;
	add.s32 	%r353, %r352, %r351;
	add.s32 	%r432, %r353, 16;
$L__BB10_236:
	setp.ge.s32 	%p212, %r47, %r135;
	@%p212 bra 	$L__BB10_238;
	ld.global.nc.u32 	%r355, [%rd4+12];
	add.s64 	%rd190, %rd2, %rd36;
	ld.global.nc.u32 	%r356, [%rd190+12];
	mad.lo.s32 	%r357, %r355, %r138, %r356;
	mul.wide.s32 	%rd191, %r357, 4;
	add.s64 	%rd192, %rd1, %rd191;
	ld.global.nc.f32 	%f1031, [%rd192];
	mul.lo.s32 	%r358, %r355, %r136;
	mul.wide.s32 	%rd193, %r358, 2;
	add.s64 	%rd218, %rd31, %rd193;
	mad.lo.s32 	%r359, %r96, 3, %r5;
	shl.b32 	%r360, %r359, 2;
	mov.u32 	%r361, smem;
	add.s32 	%r362, %r361, %r360;
	add.s32 	%r433, %r362, 16;
$L__BB10_238:
	setp.lt.s32 	%p213, %r434, %r136;
	@%p213 bra 	$L__BB10_239;
	bra.uni 	$L__BB10_313;
$L__BB10_239:
	not.b32 	%r363, %r4;
	add.s32 	%r97, %r137, %r363;
	and.b32  	%r98, %r97, 96;
	cvt.u64.u32 	%rd13, %r4;
	shl.b32 	%r364, %r4, 2;
	add.s32 	%r99, %r430, %r364;
	add.s32 	%r100, %r431, %r364;
	add.s32 	%r101, %r432, %r364;
	add.s32 	%r102, %r433, %r364;
	or.b32  	%r103, %r4, 32;
	or.b32  	%r104, %r4, 64;
	or.b32  	%r105, %r4, 96;
	add.s64 	%rd14, %rd30, 128;
	add.s32 	%r106, %r433, 256;
	add.s32 	%r107, %r430, 256;
	add.s32 	%r108, %r432, 256;
	add.s32 	%r109, %r431, 256;
$L__BB10_240:
	setp.ge.s32 	%p214, %r4, %r137;
	mov.f32 	%f1054, 0f00000000;
	mov.f32 	%f1053, %f1054;
	mov.f32 	%f1052, %f1054;
	mov.f32 	%f1051, %f1054;
	@%p214 bra 	$L__BB10_303;
	setp.eq.s32 	%p215, %r98, 96;
	mul.lo.s32 	%r365, %r434, %r137;
	cvt.s64.s32 	%rd194, %r365;
	add.s64 	%rd23, %rd194, %rd3;
	mov.f32 	%f1054, 0f00000000;
	mov.u32 	%r435, %r4;
	@%p215 bra 	$L__BB10_268;
	setp.ge.s32 	%p216, %r1, %r135;
	add.s64 	%rd196, %rd23, %rd13;
	shl.b64 	%rd197, %rd196, 1;
	add.s64 	%rd195, %rd30, %rd197;
	// begin inline asm
	ld.global.nc.b16 %rs145, [%rd195];
	// end inline asm
	// begin inline asm
	{  cvt.f32.f16 %f829, %rs145;}

	// end inline asm
	mov.f32 	%f1051, 0f00000000;
	@%p216 bra 	$L__BB10_244;
	ld.shared.f32 	%f831, [%r99];
	fma.rn.f32 	%f1051, %f829, %f831, 0f00000000;
$L__BB10_244:
	setp.ge.s32 	%p217, %r24, %r135;
	mov.f32 	%f1052, 0f00000000;
	@%p217 bra 	$L__BB10_246;
	ld.shared.f32 	%f833, [%r100];
	fma.rn.f32 	%f1052, %f829, %f833, 0f00000000;
$L__BB10_246:
	setp.ge.s32 	%p218, %r35, %r135;
	mov.f32 	%f1053, 0f00000000;
	@%p218 bra 	$L__BB10_248;
	ld.shared.f32 	%f835, [%r101];
	fma.rn.f32 	%f1053, %f829, %f835, 0f00000000;
$L__BB10_248:
	setp.ge.s32 	%p219, %r47, %r135;
	mov.f32 	%f1054, 0f00000000;
	@%p219 bra 	$L__BB10_250;
	ld.shared.f32 	%f837, [%r102];
	fma.rn.f32 	%f1054, %f829, %f837, 0f00000000;
$L__BB10_250:
	setp.eq.s32 	%p220, %r98, 0;
	mov.u32 	%r435, %r103;
	@%p220 bra 	$L__BB10_268;
	setp.ge.s32 	%p221, %r1, %r135;
	add.s64 	%rd198, %rd195, 64;
	// begin inline asm
	ld.global.nc.b16 %rs147, [%rd198];
	// end inline asm
	// begin inline asm
	{  cvt.f32.f16 %f838, %rs147;}

	// end inline asm
	@%p221 bra 	$L__BB10_253;
	ld.shared.f32 	%f839, [%r99+128];
	fma.rn.f32 	%f1051, %f838, %f839, %f1051;
$L__BB10_253:
	setp.ge.s32 	%p222, %r24, %r135;
	@%p222 bra 	$L__BB10_255;
	ld.shared.f32 	%f840, [%r100+128];
	fma.rn.f32 	%f1052, %f838, %f840, %f1052;
$L__BB10_255:
	setp.ge.s32 	%p223, %r35, %r135;
	@%p223 bra 	$L__BB10_257;
	ld.shared.f32 	%f841, [%r101+128];
	fma.rn.f32 	%f1053, %f838, %f841, %f1053;
$L__BB10_257:
	setp.ge.s32 	%p224, %r47, %r135;
	@%p224 bra 	$L__BB10_259;
	ld.shared.f32 	%f842, [%r102+128];
	fma.rn.f32 	%f1054, %f838, %f842, %f1054;
$L__BB10_259:
	setp.eq.s32 	%p225, %r98, 32;
	mov.u32 	%r435, %r104;
	@%p225 bra 	$L__BB10_268;
	setp.ge.s32 	%p226, %r1, %r135;
	add.s64 	%rd199, %rd195, 128;
	// begin inline asm
	ld.global.nc.b16 %rs149, [%rd199];
	// end inline asm
	// begin inline asm
	{  cvt.f32.f16 %f843, %rs149;}

	// end inline asm
	@%p226 bra 	$L__BB10_262;
	ld.shared.f32 	%f844, [%r99+256];
	fma.rn.f32 	%f1051, %f843, %f844, %f1051;
$L__BB10_262:
	setp.ge.s32 	%p227, %r24, %r135;
	@%p227 bra 	$L__BB10_264;
	ld.shared.f32 	%f845, [%r100+256];
	fma.rn.f32 	%f1052, %f843, %f845, %f1052;
$L__BB10_264:
	setp.ge.s32 	%p228, %r35, %r135;
	@%p228 bra 	$L__BB10_266;
	ld.shared.f32 	%f846, [%r101+256];
	fma.rn.f32 	%f1053, %f843, %f846, %f1053;
$L__BB10_266:
	setp.ge.s32 	%p229, %r47, %r135;
	mov.u32 	%r435, %r105;
	@%p229 bra 	$L__BB10_268;
	ld.shared.f32 	%f847, [%r102+256];
	fma.rn.f32 	%f1054, %f843, %f847, %f1054;
	mov.u32 	%r435, %r105;
$L__BB10_268:
	setp.lt.u32 	%p230, %r97, 96;
	@%p230 bra 	$L__BB10_303;
	cvt.u64.u32 	%rd200, %r435;
	add.s64 	%rd201, %rd23, %rd200;
	shl.b64 	%rd202, %rd201, 1;
	add.s64 	%rd219, %rd14, %rd202;
	shl.b32 	%r366, %r435, 2;
	add.s32 	%r439, %r106, %r366;
	add.s32 	%r438, %r107, %r366;
	add.s32 	%r437, %r108, %r366;
	add.s32 	%r436, %r109, %r366;
$L__BB10_270:
	setp.ge.s32 	%p231, %r1, %r135;
	add.s64 	%rd203, %rd219, -128;
	// begin inline asm
	ld.global.nc.b16 %rs151, [%rd203];
	// end inline asm
	// begin inline asm
	{  cvt.f32.f16 %f848, %rs151;}

	// end inline asm
	@%p231 bra 	$L__BB10_272;
	ld.shared.f32 	%f849, [%r438+-256];
	fma.rn.f32 	%f1051, %f848, %f849, %f1051;
$L__BB10_272:
	setp.ge.s32 	%p232, %r24, %r135;
	@%p232 bra 	$L__BB10_274;
	ld.shared.f32 	%f850, [%r436+-256];
	fma.rn.f32 	%f1052, %f848, %f850, %f1052;
$L__BB10_274:
	setp.ge.s32 	%p233, %r35, %r135;
	@%p233 bra 	$L__BB10_276;
	ld.shared.f32 	%f851, [%r437+-256];
	fma.rn.f32 	%f1053, %f848, %f851, %f1053;
$L__BB10_276:
	setp.ge.s32 	%p234, %r47, %r135;
	@%p234 bra 	$L__BB10_278;
	ld.shared.f32 	%f852, [%r439+-256];
	fma.rn.f32 	%f1054, %f848, %f852, %f1054;
$L__BB10_278:
	setp.ge.s32 	%p235, %r1, %r135;
	add.s64 	%rd204, %rd219, -64;
	// begin inline asm
	ld.global.nc.b16 %rs153, [%rd204];
	// end inline asm
	// begin inline asm
	{  cvt.f32.f16 %f853, %rs153;}

	// end inline asm
	@%p235 bra 	$L__BB10_280;
	ld.shared.f32 	%f854, [%r438+-128];
	fma.rn.f32 	%f1051, %f853, %f854, %f1051;
$L__BB10_280:
	setp.ge.s32 	%p236, %r24, %r135;
	@%p236 bra 	$L__BB10_282;
	ld.shared.f32 	%f855, [%r436+-128];
	fma.rn.f32 	%f1052, %f853, %f855, %f1052;
$L__BB10_282:
	setp.ge.s32 	%p237, %r35, %r135;
	@%p237 bra 	$L__BB10_284;
	ld.shared.f32 	%f856, [%r437+-128];
	fma.rn.f32 	%f1053, %f853, %f856, %f1053;
$L__BB10_284:
	setp.ge.s32 	%p238, %r47, %r135;
	@%p238 bra 	$L__BB10_286;
	ld.shared.f32 	%f857, [%r439+-128];
	fma.rn.f32 	%f1054, %f853, %f857, %f1054;
$L__BB10_286:
	setp.ge.s32 	%p239, %r1, %r135;
	// begin inline asm
	ld.global.nc.b16 %rs155, [%rd219];
	// end inline asm
	// begin inline asm
	{  cvt.f32.f16 %f858, %rs155;}

	// end inline asm
	@%p239 bra 	$L__BB10_288;
	ld.shared.f32 	%f859, [%r438];
	fma.rn.f32 	%f1051, %f858, %f859, %f1051;
$L__BB10_288:
	setp.ge.s32 	%p240, %r24, %r135;
	@%p240 bra 	$L__BB10_290;
	ld.shared.f32 	%f860, [%r436];
	fma.rn.f32 	%f1052, %f858, %f860, %f1052;
$L__BB10_290:
	setp.ge.s32 	%p241, %r35, %r135;
	@%p241 bra 	$L__BB10_292;
	ld.shared.f32 	%f861, [%r437];
	fma.rn.f32 	%f1053, %f858, %f861, %f1053;
$L__BB10_292:
	setp.ge.s32 	%p242, %r47, %r135;
	@%p242 bra 	$L__BB10_294;
	ld.shared.f32 	%f862, [%r439];
	fma.rn.f32 	%f1054, %f858, %f862, %f1054;
$L__BB10_294:
	setp.ge.s32 	%p243, %r1, %r135;
	add.s64 	%rd206, %rd219, 64;
	// begin inline asm
	ld.global.nc.b16 %rs157, [%rd206];
	// end inline asm
	// begin inline asm
	{  cvt.f32.f16 %f863, %rs157;}

	// end inline asm
	@%p243 bra 	$L__BB10_296;
	ld.shared.f32 	%f864, [%r438+128];
	fma.rn.f32 	%f1051, %f863, %f864, %f1051;
$L__BB10_296:
	setp.ge.s32 	%p244, %r24, %r135;
	@%p244 bra 	$L__BB10_298;
	ld.shared.f32 	%f865, [%r436+128];
	fma.rn.f32 	%f1052, %f863, %f865, %f1052;
$L__BB10_298:
	setp.ge.s32 	%p245, %r35, %r135;
	@%p245 bra 	$L__BB10_300;
	ld.shared.f32 	%f866, [%r437+128];
	fma.rn.f32 	%f1053, %f863, %f866, %f1053;
$L__BB10_300:
	setp.ge.s32 	%p246, %r47, %r135;
	@%p246 bra 	$L__BB10_302;
	ld.shared.f32 	%f867, [%r439+128];
	fma.rn.f32 	%f1054, %f863, %f867, %f1054;
$L__BB10_302:
	add.s32 	%r435, %r435, 128;
	add.s64 	%rd219, %rd219, 256;
	add.s32 	%r439, %r439, 512;
	add.s32 	%r438, %r438, 512;
	add.s32 	%r437, %r437, 512;
	add.s32 	%r436, %r436, 512;
	setp.lt.s32 	%p247, %r435, %r137;
	@%p247 bra 	$L__BB10_270;
$L__BB10_303:
	setp.ne.s32 	%p248, %r4, 0;
	mov.b32 	%r367, %f1051;
	shfl.sync.bfly.b32	%r368|%p249, %r367, 16, 31, -1;
	mov.b32 	%f868, %r368;
	add.f32 	%f869, %f1051, %f868;
	mov.b32 	%r369, %f1052;
	shfl.sync.bfly.b32	%r370|%p250, %r369, 16, 31, -1;
	mov.b32 	%f870, %r370;
	add.f32 	%f871, %f1052, %f870;
	mov.b32 	%r371, %f1053;
	shfl.sync.bfly.b32	%r372|%p251, %r371, 16, 31, -1;
	mov.b32 	%f872, %r372;
	add.f32 	%f873, %f1053, %f872;
	mov.b32 	%r373, %f1054;
	shfl.sync.bfly.b32	%r374|%p252, %r373, 16, 31, -1;
	mov.b32 	%f874, %r374;
	add.f32 	%f875, %f1054, %f874;
	mov.b32 	%r375, %f869;
	shfl.sync.bfly.b32	%r376|%p253, %r375, 8, 31, -1;
	mov.b32 	%f876, %r376;
	add.f32 	%f877, %f869, %f876;
	mov.b32 	%r377, %f871;
	shfl.sync.bfly.b32	%r378|%p254, %r377, 8, 31, -1;
	mov.b32 	%f878, %r378;
	add.f32 	%f879, %f871, %f878;
	mov.b32 	%r379, %f873;
	shfl.sync.bfly.b32	%r380|%p255, %r379, 8, 31, -1;
	mov.b32 	%f880, %r380;
	add.f32 	%f881, %f873, %f880;
	mov.b32 	%r381, %f875;
	shfl.sync.bfly.b32	%r382|%p256, %r381, 8, 31, -1;
	mov.b32 	%f882, %r382;
	add.f32 	%f883, %f875, %f882;
	mov.b32 	%r383, %f877;
	shfl.sync.bfly.b32	%r384|%p257, %r383, 4, 31, -1;
	mov.b32 	%f884, %r384;
	add.f32 	%f885, %f877, %f884;
	mov.b32 	%r385, %f879;
	shfl.sync.bfly.b32	%r386|%p258, %r385, 4, 31, -1;
	mov.b32 	%f886, %r386;
	add.f32 	%f887, %f879, %f886;
	mov.b32 	%r387, %f881;
	shfl.sync.bfly.b32	%r388|%p259, %r387, 4, 31, -1;
	mov.b32 	%f888, %r388;
	add.f32 	%f889, %f881, %f888;
	mov.b32 	%r389, %f883;
	shfl.sync.bfly.b32	%r390|%p260, %r389, 4, 31, -1;
	mov.b32 	%f890, %r390;
	add.f32 	%f891, %f883, %f890;
	mov.b32 	%r391, %f885;
	shfl.sync.bfly.b32	%r392|%p261, %r391, 2, 31, -1;
	mov.b32 	%f892, %r392;
	add.f32 	%f893, %f885, %f892;
	mov.b32 	%r393, %f887;
	shfl.sync.bfly.b32	%r394|%p262, %r393, 2, 31, -1;
	mov.b32 	%f894, %r394;
	add.f32 	%f895, %f887, %f894;
	mov.b32 	%r395, %f889;
	shfl.sync.bfly.b32	%r396|%p263, %r395, 2, 31, -1;
	mov.b32 	%f896, %r396;
	add.f32 	%f897, %f889, %f896;
	mov.b32 	%r397, %f891;
	shfl.sync.bfly.b32	%r398|%p264, %r397, 2, 31, -1;
	mov.b32 	%f898, %r398;
	add.f32 	%f899, %f891, %f898;
	mov.b32 	%r399, %f893;
	shfl.sync.bfly.b32	%r400|%p265, %r399, 1, 31, -1;
	mov.b32 	%f900, %r400;
	add.f32 	%f275, %f893, %f900;
	mov.b32 	%r401, %f895;
	shfl.sync.bfly.b32	%r402|%p266, %r401, 1, 31, -1;
	mov.b32 	%f901, %r402;
	add.f32 	%f276, %f895, %f901;
	mov.b32 	%r403, %f897;
	shfl.sync.bfly.b32	%r404|%p267, %r403, 1, 31, -1;
	mov.b32 	%f902, %r404;
	add.f32 	%f277, %f897, %f902;
	mov.b32 	%r405, %f899;
	shfl.sync.bfly.b32	%r406|%p268, %r405, 1, 31, -1;
	mov.b32 	%f903, %r406;
	add.f32 	%f278, %f899, %f903;
	@%p248 bra 	$L__BB10_312;
	setp.ge.s32 	%p269, %r1, %r135;
	@%p269 bra 	$L__BB10_306;
	mul.wide.u32 	%rd208, %r434, 2;
	add.s64 	%rd207, %rd215, %rd208;
	mul.f32 	%f904, %f275, %f1028;
	// begin inline asm
	{  cvt.rn.f16.f32 %rs159, %f904;}

	// end inline asm
	// begin inline asm
	{ atom.add.noftz.f16 %rs160,[%rd207],%rs159; }

	// end inline asm
$L__BB10_306:
	setp.ge.s32 	%p270, %r24, %r135;
	@%p270 bra 	$L__BB10_308;
	mul.wide.u32 	%rd210, %r434, 2;
	add.s64 	%rd209, %rd216, %rd210;
	mul.f32 	%f905, %f276, %f1029;
	// begin inline asm
	{  cvt.rn.f16.f32 %rs162, %f905;}

	// end inline asm
	// begin inline asm
	{ atom.add.noftz.f16 %rs163,[%rd209],%rs162; }

	// end inline asm
$L__BB10_308:
	setp.ge.s32 	%p271, %r35, %r135;
	@%p271 bra 	$L__BB10_310;
	mul.wide.u32 	%rd212, %r434, 2;
	add.s64 	%rd211, %rd217, %rd212;
	mul.f32 	%f906, %f277, %f1030;
	// begin inline asm
	{  cvt.rn.f16.f32 %rs165, %f906;}

	// end inline asm
	// begin inline asm
	{ atom.add.noftz.f16 %rs166,[%rd211],%rs165; }

	// end inline asm
$L__BB10_310:
	setp.ge.s32 	%p272, %r47, %r135;
	@%p272 bra 	$L__BB10_312;
	mul.wide.u32 	%rd214, %r434, 2;
	add.s64 	%rd213, %rd218, %rd214;
	mul.f32 	%f907, %f278, %f1031;
	// begin inline asm
	{  cvt.rn.f16.f32 %rs168, %f907;}

	// end inline asm
	// begin inline asm
	{ atom.add.noftz.f16 %rs169,[%rd213],%rs168; }

	// end inline asm
$L__BB10_312:
	add.s32 	%r434, %r434, 8;
	setp.lt.s32 	%p273, %r434, %r136;
	@%p273 bra 	$L__BB10_240;
$L__BB10_313:
	ret;

}
	// .globl	_Z25moe_batched_expert_kernelI13__nv_bfloat16Lb1EEvPKT_S3_S3_S3_PKfPKiS7_PS1_iiiiii
.visible .entry _Z25moe_batched_expert_kernelI13__nv_bfloat16Lb1EEvPKT_S3_S3_S3_PKfPKiS7_PS1_iiiiii(
	.param .u64 .ptr .align 1 _Z25moe_batched_expert_kernelI13__nv_bfloat16Lb1EEvPKT_S3_S3_S3_PKfPKiS7_PS1_iiiiii_param_0,
	.param .u64 .ptr .align 1 _Z25moe_batched_expert_kernelI13__nv_bfloat16Lb1EEvPKT_S3_S3_S3_PKfPKiS7_PS1_iiiiii_param_1,
	.param .u64 .ptr .align 1 _Z25moe_batched_expert_kernelI13__nv_bfloat16Lb1EEvPKT_S3_S3_S3_PKfPKiS7_PS1_iiiiii_param_2,
	.param .u64 .ptr .align 1 _Z25moe_batched_expert_kernelI13__nv_bfloat16Lb1EEvPKT_S3_S3_S3_PKfPKiS7_PS1_iiiiii_param_3,
	.param .u64 .ptr .align 1 _Z25moe_batched_expert_kernelI13__nv_bfloat16Lb1EEvPKT_S3_S3_S3_PKfPKiS7_PS1_iiiiii_param_4,
	.param .u64 .ptr .align 1 _Z25moe_batched_expert_kernelI13__nv_bfloat16Lb1EEvPKT_S3_S3_S3_PKfPKiS7_PS1_iiiiii_param_5,
	.param .u64 .ptr .align 1 _Z25moe_batched_expert_kernelI13__nv_bfloat16Lb1EEvPKT_S3_S3_S3_PKfPKiS7_PS1_iiiiii_param_6,
	.param .u64 .ptr .align 1 _Z25moe_batched_expert_kernelI13__nv_bfloat16Lb1EEvPKT_S3_S3_S3_PKfPKiS7_PS1_iiiiii_param_7,
	.param .u32 _Z25moe_batched_expert_kernelI13__nv_bfloat16Lb1EEvPKT_S3_S3_S3_PKfPKiS7_PS1_iiiiii_param_8,
	.param .u32 _Z25moe_batched_expert_kernelI13__nv_bfloat16Lb1EEvPKT_S3_S3_S3_PKfPKiS7_PS1_iiiiii_param_9,
	.param .u32 _Z25moe_batched_expert_kernelI13__nv_bfloat16Lb1EEvPKT_S3_S3_S3_PKfPKiS7_PS1_iiiiii_param_10,
	.param .u32 _Z25moe_batched_expert_kernelI13__nv_bfloat16Lb1EEvPKT_S3_S3_S3_PKfPKiS7_PS1_iiiiii_param_11,
	.param .u32 _Z25moe_batched_expert_kernelI13__nv_bfloat16Lb1EEvPKT_S3_S3_S3_PKfPKiS7_PS1_iiiiii_param_12,
	.param .u32 _Z25moe_batched_expert_kernelI13__nv_bfloat16Lb1EEvPKT_S3_S3_S3_PKfPKiS7_PS1_iiiiii_param_13
)
.maxntid 256
.minnctapersm 2
{
	.reg .pred 	%p<372>;
	.reg .b16 	%rs<241>;
	.reg .b32 	%r<508>;
	.reg .b32 	%f<1636>;
	.reg .b64 	%rd<279>;

	ld.param.u64 	%rd21, [_Z25moe_batched_expert_kernelI13__nv_bfloat16Lb1EEvPKT_S3_S3_S3_PKfPKiS7_PS1_iiiiii_param_0];
	ld.param.u64 	%rd22, [_Z25moe_batched_expert_kernelI13__nv_bfloat16Lb1EEvPKT_S3_S3_S3_PKfPKiS7_PS1_iiiiii_param_1];
	ld.param.u64 	%rd23, [_Z25moe_batched_expert_kernelI13__nv_bfloat16Lb1EEvPKT_S3_S3_S3_PKfPKiS7_PS1_iiiiii_param_2];
	ld.param.u64 	%rd24, [_Z25moe_batched_expert_kernelI13__nv_bfloat16Lb1EEvPKT_S3_S3_S3_PKfPKiS7_PS1_iiiiii_param_3];
	ld.param.u64 	%rd27, [_Z25moe_batched_expert_kernelI13__nv_bfloat16Lb1EEvPKT_S3_S3_S3_PKfPKiS7_PS1_iiiiii_param_4];
	ld.param.u64 	%rd28, [_Z25moe_batched_expert_kernelI13__nv_bfloat16Lb1EEvPKT_S3_S3_S3_PKfPKiS7_PS1_iiiiii_param_5];
	ld.param.u64 	%rd25, [_Z25moe_batched_expert_kernelI13__nv_bfloat16Lb1EEvPKT_S3_S3_S3_PKfPKiS7_PS1_iiiiii_param_6];
	ld.param.u64 	%rd26, [_Z25moe_batched_expert_kernelI13__nv_bfloat16Lb1EEvPKT_S3_S3_S3_PKfPKiS7_PS1_iiiiii_param_7];
	ld.param.u32 	%r154, [_Z25moe_batched_expert_kernelI13__nv_bfloat16Lb1EEvPKT_S3_S3_S3_PKfPKiS7_PS1_iiiiii_param_8];
	ld.param.u32 	%r149, [_Z25moe_batched_expert_kernelI13__nv_bfloat16Lb1EEvPKT_S3_S3_S3_PKfPKiS7_PS1_iiiiii_param_9];
	ld.param.u32 	%r150, [_Z25moe_batched_expert_kernelI13__nv_bfloat16Lb1EEvPKT_S3_S3_S3_PKfPKiS7_PS1_iiiiii_param_10];
	ld.param.u32 	%r151, [_Z25moe_batched_expert_kernelI13__nv_bfloat16Lb1EEvPKT_S3_S3_S3_PKfPKiS7_PS1_iiiiii_param_11];
	ld.param.u32 	%r152, [_Z25moe_batched_expert_kernelI13__nv_bfloat16Lb1EEvPKT_S3_S3_S3_PKfPKiS7_PS1_iiiiii_param_12];
	ld.param.u32 	%r153, [_Z25moe_batched_expert_kernelI13__nv_bfloat16Lb1EEvPKT_S3_S3_S3_PKfPKiS7_PS1_iiiiii_param_13];
	cvta.to.global.u64 	%rd1, %rd27;
	cvta.to.global.u64 	%rd29, %rd28;
	mov.u32 	%r155, %ctaid.x;
	shl.b32 	%r1, %r155, 2;
	mov.u32 	%r2, %tid.x;
	and.b32  	%r3, %r2, 31;
	mul.lo.s32 	%r156, %r150, %r154;
	mul.lo.s32 	%r157, %r156, %r151;
	cvt.s64.s32 	%rd2, %r157;
	add.s32 	%r4, %r150, 1;
	not.b32 	%r158, %r2;
	add.s32 	%r5, %r150, %r158;
	shr.u32 	%r159, %r5, 8;
	add.s32 	%r6, %r159, 1;
	and.b32  	%r7, %r6, 7;
	and.b32  	%r8, %r6, 3;
	add.s32 	%r9, %r8, -1;
	setp.ge.s32 	%p1, %r1, %r149;
	mul.wide.s32 	%rd30, %r1, 4;
	add.s64 	%rd3, %rd29, %rd30;
	@%p1 bra 	$L__BB11_13;
	setp.ge.s32 	%p2, %r2, %r150;
	ld.global.nc.u32 	%r160, [%rd3];
	mul.lo.s32 	%r161, %r160, %r150;
	cvt.s64.s32 	%rd4, %r161;
	@%p2 bra 	$L__BB11_13;
	setp.lt.u32 	%p3, %r5, 1792;
	mov.u32 	%r478, %r2;
	@%p3 bra 	$L__BB11_5;
	and.b32  	%r10, %r6, 33554424;
	mov.b32 	%r477, 0;
	mov.u32 	%r164, smem;
	mov.u32 	%r478, %r2;
$L__BB11_4:
	.pragma "nounroll";
	cvt.u64.u32 	%rd39, %r478;
	add.s64 	%rd40, %rd39, %rd4;
	shl.b64 	%rd41, %rd40, 1;
	add.s64 	%rd31, %rd21, %rd41;
	// begin inline asm
	ld.global.nc.b16 %rs1, [%rd31];
	// end inline asm
	// begin inline asm
	{ cvt.f32.bf16 %f569, %rs1;}

	// end inline asm
	shl.b32 	%r163, %r478, 2;
	add.s32 	%r165, %r164, %r163;
	st.shared.f32 	[%r165], %f569;
	add.s64 	%rd32, %rd31, 512;
	// begin inline asm
	ld.global.nc.b16 %rs3, [%rd32];
	// end inline asm
	// begin inline asm
	{ cvt.f32.bf16 %f570, %rs3;}

	// end inline asm
	st.shared.f32 	[%r165+1024], %f570;
	add.s64 	%rd33, %rd31, 1024;
	// begin inline asm
	ld.global.nc.b16 %rs5, [%rd33];
	// end inline asm
	// begin inline asm
	{ cvt.f32.bf16 %f571, %rs5;}

	// end inline asm
	st.shared.f32 	[%r165+2048], %f571;
	add.s64 	%rd34, %rd31, 1536;
	// begin inline asm
	ld.global.nc.b16 %rs7, [%rd34];
	// end inline asm
	// begin inline asm
	{ cvt.f32.bf16 %f572, %rs7;}

	// end inline asm
	st.shared.f32 	[%r165+3072], %f572;
	add.s64 	%rd35, %rd31, 2048;
	// begin inline asm
	ld.global.nc.b16 %rs9, [%rd35];
	// end inline asm
	// begin inline asm
	{ cvt.f32.bf16 %f573, %rs9;}

	// end inline asm
	st.shared.f32 	[%r165+4096], %f573;
	add.s64 	%rd36, %rd31, 2560;
	// begin inline asm
	ld.global.nc.b16 %rs11, [%rd36];
	// end inline asm
	// begin inline asm
	{ cvt.f32.bf16 %f574, %rs11;}

	// end inline asm
	st.shared.f32 	[%r165+5120], %f574;
	add.s64 	%rd37, %rd31, 3072;
	// begin inline asm
	ld.global.nc.b16 %rs13, [%rd37];
	// end inline asm
	// begin inline asm
	{ cvt.f32.bf16 %f575, %rs13;}

	// end inline asm
	st.shared.f32 	[%r165+6144], %f575;
	add.s64 	%rd38, %rd31, 3584;
	// begin inline asm
	ld.global.nc.b16 %rs15, [%rd38];
	// end inline asm
	// begin inline asm
	{ cvt.f32.bf16 %f576, %rs15;}

	// end inline asm
	st.shared.f32 	[%r165+7168], %f576;
	add.s32 	%r478, %r478, 2048;
	add.s32 	%r477, %r477, 8;
	setp.ne.s32 	%p4, %r477, %r10;
	@%p4 bra 	$L__BB11_4;
$L__BB11_5:
	setp.eq.s32 	%p5, %r7, 0;
	@%p5 bra 	$L__BB11_13;
	setp.lt.u32 	%p6, %r7, 4;
	@%p6 bra 	$L__BB11_8;
	cvt.u64.u32 	%rd46, %r478;
	add.s64 	%rd47, %rd46, %rd4;
	shl.b64 	%rd48, %rd47, 1;
	add.s64 	%rd42, %rd21, %rd48;
	// begin inline asm
	ld.global.nc.b16 %rs17, [%rd42];
	// end inline asm
	// begin inline asm
	{ cvt.f32.bf16 %f577, %rs17;}

	// end inline asm
	shl.b32 	%r166, %r478, 2;
	mov.u32 	%r167, smem;
	add.s32 	%r168, %r167, %r166;
	st.shared.f32 	[%r168], %f577;
	add.s64 	%rd43, %rd42, 512;
	// begin inline asm
	ld.global.nc.b16 %rs19, [%rd43];
	// end inline asm
	// begin inline asm
	{ cvt.f32.bf16 %f578, %rs19;}

	// end inline asm
	st.shared.f32 	[%r168+1024], %f578;
	add.s64 	%rd44, %rd42, 1024;
	// begin inline asm
	ld.global.nc.b16 %rs21, [%rd44];
	// end inline asm
	// begin inline asm
	{ cvt.f32.bf16 %f579, %rs21;}

	// end inline asm
	st.shared.f32 	[%r168+2048], %f579;
	add.s64 	%rd45, %rd42, 1536;
	// begin inline asm
	ld.global.nc.b16 %rs23, [%rd45];
	// end inline asm
	// begin inline asm
	{ cvt.f32.bf16 %f580, %rs23;}

	// end inline asm
	st.shared.f32 	[%r168+3072], %f580;
	add.s32 	%r478, %r478, 1024;
$L__BB11_8:
	setp.eq.s32 	%p7, %r8, 0;
	@%p7 bra 	$L__BB11_13;
	setp.eq.s32 	%p8, %r9, 0;
	@%p8 bra 	$L__BB11_11;
	cvt.u64.u32 	%rd51, %r478;
	add.s64 	%rd52, %rd51, %rd4;
	shl.b64 	%rd53, %rd52, 1;
	add.s64 	%rd49, %rd21, %rd53;
	// begin inline asm
	ld.global.nc.b16 %rs25, [%rd49];
	// end inline asm
	// begin inline asm
	{ cvt.f32.bf16 %f581, %rs25;}

	// end inline asm
	shl.b32 	%r169, %r478, 2;
	mov.u32 	%r170, smem;
	add.s32 	%r171, %r170, %r169;
	st.shared.f32 	[%r171], %f581;
	add.s64 	%rd50, %rd49, 512;
	// begin inline asm
	ld.global.nc.b16 %rs27, [%rd50];
	// end inline asm
	// begin inline asm
	{ cvt.f32.bf16 %f582, %rs27;}

	// end inline asm
	st.shared.f32 	[%r171+1024], %f582;
	add.s32 	%r478, %r478, 512;
$L__BB11_11:
	and.b32  	%r172, %r5, 256;
	setp.ne.s32 	%p9, %r172, 0;
	@%p9 bra 	$L__BB11_13;
	cvt.u64.u32 	%rd55, %r478;
	add.s64 	%rd56, %rd55, %rd4;
	shl.b64 	%rd57, %rd56, 1;
	add.s64 	%rd54, %rd21, %rd57;
	// begin inline asm
	ld.global.nc.b16 %rs29, [%rd54];
	// end inline asm
	// begin inline asm
	{ cvt.f32.bf16 %f583, %rs29;}

	// end inline asm
	shl.b32 	%r173, %r478, 2;
	mov.u32 	%r174, smem;
	add.s32 	%r175, %r174, %r173;
	st.shared.f32 	[%r175], %f583;
$L__BB11_13:
	add.s32 	%r20, %r1, 1;
	setp.ge.s32 	%p10, %r20, %r149;
	@%p10 bra 	$L__BB11_26;
	setp.ge.s32 	%p11, %r2, %r150;
	ld.global.nc.u32 	%r176, [%rd3+4];
	mul.lo.s32 	%r177, %r176, %r150;
	cvt.s64.s32 	%rd5, %r177;
	@%p11 bra 	$L__BB11_26;
	setp.lt.u32 	%p12, %r5, 1792;
	mov.u32 	%r483, %r2;
	@%p12 bra 	$L__BB11_18;
	and.b32  	%r21, %r6, 33554424;
	mov.b32 	%r482, 0;
	mov.u32 	%r181, smem;
	mov.u32 	%r483, %r2;
$L__BB11_17:
	.pragma "nounroll";
	cvt.u64.u32 	%rd66, %r483;
	add.s64 	%rd67, %rd66, %rd5;
	shl.b64 	%rd68, %rd67, 1;
	add.s64 	%rd58, %rd21, %rd68;
	// begin inline asm
	ld.global.nc.b16 %rs31, [%rd58];
	// end inline asm
	// begin inline asm
	{ cvt.f32.bf16 %f584, %rs31;}

	// end inline asm
	add.s32 	%r179, %r483, %r150;
	shl.b32 	%r180, %r179, 2;
	add.s32 	%r182, %r181, %r180;
	st.shared.f32 	[%r182+4], %f584;
	add.s64 	%rd59, %rd58, 512;
	// begin inline asm
	ld.global.nc.b16 %rs33, [%rd59];
	// end inline asm
	// begin inline asm
	{ cvt.f32.bf16 %f585, %rs33;}

	// end inline asm
	st.shared.f32 	[%r182+1028], %f585;
	add.s64 	%rd60, %rd58, 1024;
	// begin inline asm
	ld.global.nc.b16 %rs35, [%rd60];
	// end inline asm
	// begin inline asm
	{ cvt.f32.bf16 %f586, %rs35;}

	// end inline asm
	st.shared.f32 	[%r182+2052], %f586;
	add.s64 	%rd61, %rd58, 1536;
	// begin inline asm
	ld.global.nc.b16 %rs37, [%rd61];
	// end inline asm
	// begin inline asm
	{ cvt.f32.bf16 %f587, %rs37;}

	// end inline asm
	st.shared.f32 	[%r182+3076], %f587;
	add.s64 	%rd62, %rd58, 2048;
	// begin inline asm
	ld.global.nc.b16 %rs39, [%rd62];
	// end inline asm
	// begin inline asm
	{ cvt.f32.bf16 %f588, %rs39;}

	// end inline asm
	st.shared.f32 	[%r182+4100], %f588;
	add.s64 	%rd63, %rd58, 2560;
	// begin inline asm
	ld.global.nc.b16 %rs41, [%rd63];
	// end inline asm
	// begin inline asm
	{ cvt.f32.bf16 %f589, %rs41;}

	// end inline asm
	st.shared.f32 	[%r182+5124], %f589;
	add.s64 	%rd64, %rd58, 3072;
	// begin inline asm
	ld.global.nc.b16 %rs43, [%rd64];
	// end inline asm
	// begin inline asm
	{ cvt.f32.bf16 %f590, %rs43;}

	// end inline asm
	st.shared.f32 	[%r182+6148], %f590;
	add.s64 	%rd65, %rd58, 3584;
	// begin inline asm
	ld.global.nc.b16 %rs45, [%rd65];
	// end inline asm
	// begin inline asm
	{ cvt.f32.bf16 %f591, %rs45;}

	// end inline asm
	st.shared.f32 	[%r182+7172], %f591;
	add.s32 	%r483, %r483, 2048;
	add.s32 	%r482, %r482, 8;
	setp.ne.s32 	%p13, %r482, %r21;
	@%p13 bra 	$L__BB11_17;
$L__BB11_18:
	setp.eq.s32 	%p14, %r7, 0;
	@%p14 bra 	$L__BB11_26;
	setp.lt.u32 	%p15, %r7, 4;
	@%p15 bra 	$L__BB11_21;
	cvt.u64.u32 	%rd73, %r483;
	add.s64 	%rd74, %rd73, %rd5;
	shl.b64 	%rd75, %rd74, 1;
	add.s64 	%rd69, %rd21, %rd75;
	// begin inline asm
	ld.global.nc.b16 %rs47, [%rd69];
	// end inline asm
	// begin inline asm
	{ cvt.f32.bf16 %f592, %rs47;}

	// end inline asm
	add.s32 	%r183, %r483, %r150;
	shl.b32 	%r184, %r183, 2;
	mov.u32 	%r185, smem;
	add.s32 	%r186, %r185, %r184;
	st.shared.f32 	[%r186+4], %f592;
	add.s64 	%rd70, %rd69, 512;
	// begin inline asm
	ld.global.nc.b16 %rs49, [%rd70];
	// end inline asm
	// begin inline asm
	{ cvt.f32.bf16 %f593, %rs49;}

	// end inline asm
	st.shared.f32 	[%r186+1028], %f593;
	add.s64 	%rd71, %rd69, 1024;
	// begin inline asm
	ld.global.nc.b16 %rs51, [%rd71];
	// end inline asm
	// begin inline asm
	{ cvt.f32.bf16 %f594, %rs51;}

	// end inline asm
	st.shared.f32 	[%r186+2052], %f594;
	add.s64 	%rd72, %rd69, 1536;
	// begin inline asm
	ld.global.nc.b16 %rs53, [%rd72];
	// end inline asm
	// begin inline asm
	{ cvt.f32.bf16 %f595, %rs53;}

	// end inline asm
	st.shared.f32 	[%r186+3076], %f595;
	add.s32 	%r483, %r483, 1024;
$L__BB11_21:
	setp.eq.s32 	%p16, %r8, 0;
	@%p16 bra 	$L__BB11_26;
	setp.eq.s32 	%p17, %r9, 0;
	@%p17 bra 	$L__BB11_24;
	cvt.u64.u32 	%rd78, %r483;
	add.s64 	%rd79, %rd78, %rd5;
	shl.b64 	%rd80, %rd79, 1;
	add.s64 	%rd76, %rd21, %rd80;
	// begin inline asm
	ld.global.nc.b16 %rs55, [%rd76];
	// end inline asm
	// begin inline asm
	{ cvt.f32.bf16 %f596, %rs55;}

	// end inline asm
	add.s32 	%r187, %r483, %r150;
	shl.b32 	%r188, %r187, 2;
	mov.u32 	%r189, smem;
	add.s32 	%r190, %r189, %r188;
	st.shared.f32 	[%r190+4], %f596;
	add.s64 	%rd77, %rd76, 512;
	// begin inline asm
	ld.global.nc.b16 %rs57, [%rd77];
	// end inline asm
	// begin inline asm
	{ cvt.f32.bf16 %f597, %rs57;}

	// end inline asm
	st.shared.f32 	[%r190+1028], %f597;
	add.s32 	%r483, %r483, 512;
$L__BB11_24:
	and.b32  	%r191, %r5, 256;
	setp.ne.s32 	%p18, %r191, 0;
	@%p18 bra 	$L__BB11_26;
	cvt.u64.u32 	%rd82, %r483;
	add.s64 	%rd83, %rd82, %rd5;
	shl.b64 	%rd84, %rd83, 1;
	add.s64 	%rd81, %rd21, %rd84;
	// begin inline asm
	ld.global.nc.b16 %rs59, [%rd81];
	// end inline asm
	// begin inline asm
	{ cvt.f32.bf16 %f598, %rs59;}

	// end inline asm
	add.s32 	%r192, %r483, %r150;
	shl.b32 	%r193, %r192, 2;
	mov.u32 	%r194, smem;
	add.s32 	%r195, %r194, %r193;
	st.shared.f32 	[%r195+4], %f598;
$L__BB11_26:
	add.s32 	%r31, %r1, 2;
	setp.ge.s32 	%p19, %r31, %r149;
	@%p19 bra 	$L__BB11_39;
	setp.ge.s32 	%p20, %r2, %r150;
	ld.global.nc.u32 	%r196, [%rd3+8];
	mul.lo.s32 	%r197, %r196, %r150;
	cvt.s64.s32 	%rd6, %r197;
	shl.b32 	%r32, %r4, 1;
	@%p20 bra 	$L__BB11_39;
	setp.lt.u32 	%p21, %r5, 1792;
	mov.u32 	%r488, %r2;
	@%p21 bra 	$L__BB11_31;
	and.b32  	%r33, %r6, 33554424;
	mov.b32 	%r487, 0;
	mov.u32 	%r201, smem;
	mov.u32 	%r488, %r2;
$L__BB11_30:
	.pragma "nounroll";
	cvt.u64.u32 	%rd93, %r488;
	add.s64 	%rd94, %rd93, %rd6;
	shl.b64 	%rd95, %rd94, 1;
	add.s64 	%rd85, %rd21, %rd95;
	// begin inline asm
	ld.global.nc.b16 %rs61, [%rd85];
	// end inline asm
	// begin inline asm
	{ cvt.f32.bf16 %f599, %rs61;}

	// end inline asm
	add.s32 	%r199, %r488, %r32;
	shl.b32 	%r200, %r199, 2;
	add.s32 	%r202, %r201, %r200;
	st.shared.f32 	[%r202], %f599;
	add.s64 	%rd86, %rd85, 512;
	// begin inline asm
	ld.global.nc.b16 %rs63, [%rd86];
	// end inline asm
	// begin inline asm
	{ cvt.f32.bf16 %f600, %rs63;}

	// end inline asm
	st.shared.f32 	[%r202+1024], %f600;
	add.s64 	%rd87, %rd85, 1024;
	// begin inline asm
	ld.global.nc.b16 %rs65, [%rd87];
	// end inline asm
	// begin inline asm
	{ cvt.f32.bf16 %f601, %rs65;}

	// end inline asm
	st.shared.f32 	[%r202+2048], %f601;
	add.s64 	%rd88, %rd85, 1536;
	// begin inline asm
	ld.global.nc.b16 %rs67, [%rd88];
	// end inline asm
	// begin inline asm
	{ cvt.f32.bf16 %f602, %rs67;}

	// end inline asm
	st.shared.f32 	[%r202+3072], %f602;
	add.s64 	%rd89, %rd85, 2048;
	// begin inline asm
	ld.global.nc.b16 %rs69, [%rd89];
	// end inline asm
	// begin inline asm
	{ cvt.f32.bf16 %f603, %rs69;}

	// end inline asm
	st.shared.f32 	[%r202+4096], %f603;
	add.s64 	%rd90, %rd85, 2560;
	// begin inline asm
	ld.global.nc.b16 %rs71, [%rd90];
	// end inline asm
	// begin inline asm
	{ cvt.f32.bf16 %f604, %rs71;}

	// end inline asm
	st.shared.f32 	[%r202+5120], %f604;
	add.s64 	%rd91, %rd85, 3072;
	// begin inline asm
	ld.global.nc.b16 %rs73, [%rd91];
	// end inline asm
	// begin inline asm
	{ cvt.f32.bf16 %f605, %rs73;}

	// end inline asm
	st.shared.f32 	[%r202+6144], %f605;
	add.s64 	%rd92, %rd85, 3584;
	// begin inline asm
	ld.global.nc.b16 %rs75, [%rd92];
	// end inline asm
	// begin inline asm
	{ cvt.f32.bf16 %f606, %rs75;}

	// end inline asm
	st.shared.f32 	[%r202+7168], %f606;
	add.s32 	%r488, %r488, 2048;
	add.s32 	%r487, %r487, 8;
	setp.ne.s32 	%p22, %r487, %r33;
	@%p22 bra 	$L__BB11_30;
$L__BB11_31:
	setp.eq.s32 	%p23, %r7, 0;
	@%p23 bra 	$L__BB11_39;
	setp.lt.u32 	%p24, %r7, 4;
	@%p24 bra 	$L__BB11_34;
	cvt.u64.u32 	%rd100, %r488;
	add.s64 	%rd101, %rd100, %rd6;
	shl.b64 	%rd102, %rd101, 1;
	add.s64 	%rd96, %rd21, %rd102;
	// begin inline asm
	ld.global.nc.b16 %rs77, [%rd96];
	// end inline asm
	// begin inline asm
	{ cvt.f32.bf16 %f607, %rs77;}

	// end inline asm
	add.s32 	%r203, %r488, %r32;
	shl.b32 	%r204, %r203, 2;
	mov.u32 	%r205, smem;
	add.s32 	%r206, %r205, %r204;
	st.shared.f32 	[%r206], %f607;
	add.s64 	%rd97, %rd96, 512;
	// begin inline asm
	ld.global.nc.b16 %rs79, [%rd97];
	// end inline asm
	// begin inline asm
	{ cvt.f32.bf16 %f608, %rs79;}

	// end inline asm
	st.shared.f32 	[%r206+1024], %f608;
	add.s64 	%rd98, %rd96, 1024;
	// begin inline asm
	ld.global.nc.b16 %rs81, [%rd98];
	// end inline asm
	// begin inline asm
	{ cvt.f32.bf16 %f609, %rs81;}

	// end inline asm
	st.shared.f32 	[%r206+2048], %f609;
	add.s64 	%rd99, %rd96, 1536;
	// begin inline asm
	ld.global.nc.b16 %rs83, [%rd99];
	// end inline asm
	// begin inline asm
	{ cvt.f32.bf16 %f610, %rs83;}

	// end inline asm
	st.shared.f32 	[%r206+3072], %f610;
	add.s32 	%r488, %r488, 1024;
$L__BB11_34:
	setp.eq.s32 	%p25, %r8, 0;
	@%p25 bra 	$L__BB11_39;
	setp.eq.s32 	%p26, %r9, 0;
	@%p26 bra 	$L__BB11_37;
	cvt.u64.u32 	%rd105, %r488;
	add.s64 	%rd106, %rd105, %rd6;
	shl.b64 	%rd107, %rd106, 1;
	add.s64 	%rd103, %rd21, %rd107;
	// begin inline asm
	ld.global.nc.b16 %rs85, [%rd103];
	// end inline asm
	// begin inline asm
	{ cvt.f32.bf16 %f611, %rs85;}

	// end inline asm
	add.s32 	%r207, %r488, %r32;
	shl.b32 	%r208, %r207, 2;
	mov.u32 	%r209, smem;
	add.s32 	%r210, %r209, %r208;
	st.shared.f32 	[%r210], %f611;
	add.s64 	%rd104, %rd103, 512;
	// begin inline asm
	ld.global.nc.b16 %rs87, [%rd104];
	// end inline asm
	// begin inline asm
	{ cvt.f32.bf16 %f612, %rs87;}

	// end inline asm
	st.shared.f32 	[%r210+1024], %f612;
	add.s32 	%r488, %r488, 512;
$L__BB11_37:
	and.b32  	%r211, %r5, 256;
	setp.ne.s32 	%p27, %r211, 0;
	@%p27 bra 	$L__BB11_39;
	cvt.u64.u32 	%rd109, %r488;
	add.s64 	%rd110, %rd109, %rd6;
	shl.b64 	%rd111, %rd110, 1;
	add.s64 	%rd108, %rd21, %rd111;
	// begin inline asm
	ld.global.nc.b16 %rs89, [%rd108];
	// end inline asm
	// begin inline asm
	{ cvt.f32.bf16 %f613, %rs89;}

	// end inline asm
	add.s32 	%r212, %r488, %r32;
	shl.b32 	%r213, %r212, 2;
	mov.u32 	%r214, smem;
	add.s32 	%r215, %r214, %r213;
	st.shared.f32 	[%r215], %f613;
$L__BB11_39:
	add.s32 	%r43, %r1, 3;
	setp.ge.s32 	%p28, %r43, %r149;
	@%p28 bra 	$L__BB11_52;
	setp.ge.s32 	%p29, %r2, %r150;
	ld.global.nc.u32 	%r216, [%rd3+12];
	mul.lo.s32 	%r217, %r216, %r150;
	cvt.s64.s32 	%rd7, %r217;
	mul.lo.s32 	%r44, %r4, 3;
	@%p29 bra 	$L__BB11_52;
	setp.lt.u32 	%p30, %r5, 1792;
	mov.u32 	%r493, %r2;
	@%p30 bra 	$L__BB11_44;
	and.b32  	%r45, %r6, 33554424;
	mov.b32 	%r492, 0;
	mov.u32 	%r221, smem;
	mov.u32 	%r493, %r2;
$L__BB11_43:
	.pragma "nounroll";
	cvt.u64.u32 	%rd120, %r493;
	add.s64 	%rd121, %rd120, %rd7;
	shl.b64 	%rd122, %rd121, 1;
	add.s64 	%rd112, %rd21, %rd122;
	// begin inline asm
	ld.global.nc.b16 %rs91, [%rd112];
	// end inline asm
	// begin inline asm
	{ cvt.f32.bf16 %f614, %rs91;}

	// end inline asm
	add.s32 	%r219, %r493, %r44;
	shl.b32 	%r220, %r219, 2;
	add.s32 	%r222, %r221, %r220;
	st.shared.f32 	[%r222], %f614;
	add.s64 	%rd113, %rd112, 512;
	// begin inline asm
	ld.global.nc.b16 %rs93, [%rd113];
	// end inline asm
	// begin inline asm
	{ cvt.f32.bf16 %f615, %rs93;}

	// end inline asm
	st.shared.f32 	[%r222+1024], %f615;
	add.s64 	%rd114, %rd112, 1024;
	// begin inline asm
	ld.global.nc.b16 %rs95, [%rd114];
	// end inline asm
	// begin inline asm
	{ cvt.f32.bf16 %f616, %rs95;}

	// end inline asm
	st.shared.f32 	[%r222+2048], %f616;
	add.s64 	%rd115, %rd112, 1536;
	// begin inline asm
	ld.global.nc.b16 %rs97, [%rd115];
	// end inline asm
	// begin inline asm
	{ cvt.f32.bf16 %f617, %rs97;}

	// end inline asm
	st.shared.f32 	[%r222+3072], %f617;
	add.s64 	%rd116, %rd112, 2048;
	// begin inline asm
	ld.global.nc.b16 %rs99, [%rd116];
	// end inline asm
	// begin inline asm
	{ cvt.f32.bf16 %f618, %rs99;}

	// end inline asm
	st.shared.f32 	[%r222+4096], %f618;
	add.s64 	%rd117, %rd112, 2560;
	// begin inline asm
	ld.global.nc.b16 %rs101, [%rd117];
	// end inline asm
	// begin inline asm
	{ cvt.f32.bf16 %f619, %rs101;}

	// end inline asm
	st.shared.f32 	[%r222+5120], %f619;
	add.s64 	%rd118, %rd112, 3072;
	// begin inline asm
	ld.global.nc.b16 %rs103, [%rd118];
	// end inline asm
	// begin inline asm
	{ cvt.f32.bf16 %f620, %rs103;}

	// end inline asm
	st.shared.f32 	[%r222+6144], %f620;
	add.s64 	%rd119, %rd112, 3584;
	// begin inline asm
	ld.global.nc.b16 %rs105, [%rd119];
	// end inline asm
	// begin inline asm
	{ cvt.f32.bf16 %f621, %rs105;}

	// end inline asm
	st.shared.f32 	[%r222+7168], %f621;
	add.s32 	%r493, %r493, 2048;
	add.s32 	%r492, %r492, 8;
	setp.ne.s32 	%p31, %r492, %r45;
	@%p31 bra 	$L__BB11_43;
$L__BB11_44:
	setp.eq.s32 	%p32, %r7, 0;
	@%p32 bra 	$L__BB11_52;
	setp.lt.u32 	%p33, %r7, 4;
	@%p33 bra 	$L__BB11_47;
	cvt.u64.u32 	%rd127, %r493;
	add.s64 	%rd128, %rd127, %rd7;
	shl.b64 	%rd129, %rd128, 1;
	add.s64 	%rd123, %rd21, %rd129;
	// begin inline asm
	ld.global.nc.b16 %rs107, [%rd123];
	// end inline asm
	// begin inline asm
	{ cvt.f32.bf16 %f622, %rs107;}

	// end inline asm
	add.s32 	%r223, %r493, %r44;
	shl.b32 	%r224, %r223, 2;
	mov.u32 	%r225, smem;
	add.s32 	%r226, %r225, %r224;
	st.shared.f32 	[%r226], %f622;
	add.s64 	%rd124, %rd123, 512;
	// begin inline asm
	ld.global.nc.b16 %rs109, [%rd124];
	// end inline asm
	// begin inline asm
	{ cvt.f32.bf16 %f623, %rs109;}

	// end inline asm
	st.shared.f32 	[%r226+1024], %f623;
	add.s64 	%rd125, %rd123, 1024;
	// begin inline asm
	ld.global.nc.b16 %rs111, [%rd125];
	// end inline asm
	// begin inline asm
	{ cvt.f32.bf16 %f624, %rs111;}

	// end inline asm
	st.shared.f32 	[%r226+2048], %f624;
	add.s64 	%rd126, %rd123, 1536;
	// begin inline asm
	ld.global.nc.b16 %rs113, [%rd126];
	// end inline asm
	// begin inline asm
	{ cvt.f32.bf16 %f625, %rs113;}

	// end inline asm
	st.shared.f32 	[%r226+3072], %f625;
	add.s32 	%r493, %r493, 1024;
$L__BB11_47:
	setp.eq.s32 	%p34, %r8, 0;
	@%p34 bra 	$L__BB11_52;
	setp.eq.s32 	%p35, %r9, 0;
	@%p35 bra 	$L__BB11_50;
	cvt.u64.u32 	%rd132, %r493;
	add.s64 	%rd133, %rd132, %rd7;
	shl.b64 	%rd134, %rd133, 1;
	add.s64 	%rd130, %rd21, %rd134;
	// begin inline asm
	ld.global.nc.b16 %rs115, [%rd130];
	// end inline asm
	// begin inline asm
	{ cvt.f32.bf16 %f626, %rs115;}

	// end inline asm
	add.s32 	%r227, %r493, %r44;
	shl.b32 	%r228, %r227, 2;
	mov.u32 	%r229, smem;
	add.s32 	%r230, %r229, %r228;
	st.shared.f32 	[%r230], %f626;
	add.s64 	%rd131, %rd130, 512;
	// begin inline asm
	ld.global.nc.b16 %rs117, [%rd131];
	// end inline asm
	// begin inline asm
	{ cvt.f32.bf16 %f627, %rs117;}

	// end inline asm
	st.shared.f32 	[%r230+1024], %f627;
	add.s32 	%r493, %r493, 512;
$L__BB11_50:
	and.b32  	%r231, %r5, 256;
	setp.ne.s32 	%p36, %r231, 0;
	@%p36 bra 	$L__BB11_52;
	cvt.u64.u32 	%rd136, %r493;
	add.s64 	%rd137, %rd136, %rd7;
	shl.b64 	%rd138, %rd137, 1;
	add.s64 	%rd135, %rd21, %rd138;
	// begin inline asm
	ld.global.nc.b16 %rs119, [%rd135];
	// end inline asm
	// begin inline asm
	{ cvt.f32.bf16 %f628, %rs119;}

	// end inline asm
	add.s32 	%r232, %r493, %r44;
	shl.b32 	%r233, %r232, 2;
	mov.u32 	%r234, smem;
	add.s32 	%r235, %r234, %r233;
	st.shared.f32 	[%r235], %f628;
$L__BB11_52:
	shl.b32 	%r236, %r150, 4;
	mov.u32 	%r237, smem;
	add.s32 	%r55, %r237, %r236;
	add.s32 	%r56, %r55, 16;
	bar.sync 	0;
	shl.b32 	%r238, %r2, 2;
	and.b32  	%r502, %r238, 896;
	setp.ge.s32 	%p37, %r502, %r151;
	@%p37 bra 	$L__BB11_346;
	setp.lt.s32 	%p38, %r150, 1;
	add.s32 	%r58, %r151, 1;
	@%p38 bra 	$L__BB11_230;
	and.b32  	%r59, %r150, 1;
	and.b32  	%r60, %r150, 2147483646;
	shl.b32 	%r61, %r4, 1;
	mul.lo.s32 	%r62, %r4, 3;
	shl.b32 	%r63, %r58, 1;
	mul.lo.s32 	%r64, %r58, 3;
	mov.u32 	%r496, %r502;
$L__BB11_55:
	setp.eq.s32 	%p104, %r150, 1;
	add.s32 	%r66, %r496, %r3;
	mov.b32 	%r498, 0;
	mov.f32 	%f1396, 0f00000000;
	mov.f32 	%f334, %f1396;
	mov.f32 	%f335, %f1396;
	mov.f32 	%f336, %f1396;
	mov.f32 	%f337, %f1396;
	mov.f32 	%f338, %f1396;
	mov.f32 	%f339, %f1396;
	mov.f32 	%f340, %f1396;
	mov.f32 	%f341, %f1396;
	mov.f32 	%f342, %f1396;
	mov.f32 	%f343, %f1396;
	mov.f32 	%f344, %f1396;
	mov.f32 	%f345, %f1396;
	mov.f32 	%f346, %f1396;
	mov.f32 	%f347, %f1396;
	mov.f32 	%f348, %f1396;
	mov.f32 	%f1400, %f1396;
	mov.f32 	%f350, %f1396;
	mov.f32 	%f351, %f1396;
	mov.f32 	%f352, %f1396;
	mov.f32 	%f353, %f1396;
	mov.f32 	%f354, %f1396;
	mov.f32 	%f355, %f1396;
	mov.f32 	%f356, %f1396;
	mov.f32 	%f357, %f1396;
	mov.f32 	%f358, %f1396;
	mov.f32 	%f359, %f1396;
	mov.f32 	%f360, %f1396;
	mov.f32 	%f361, %f1396;
	mov.f32 	%f362, %f1396;
	mov.f32 	%f363, %f1396;
	mov.f32 	%f364, %f1396;
	@%p104 bra 	$L__BB11_98;
	cvt.u64.u32 	%rd10, %r66;
	add.s32 	%r77, %r66, 32;
	add.s32 	%r78, %r66, 64;
	add.s32 	%r79, %r66, 96;
	mov.b32 	%r497, 0;
	mov.f32 	%f1396, 0f00000000;
$L__BB11_57:
	.pragma "nounroll";
	setp.ge.s32 	%p105, %r66, %r151;
	mul.lo.s32 	%r68, %r497, %r151;
	cvt.s64.s32 	%rd139, %r68;
	add.s64 	%rd8, %rd139, %rd2;
	@%p105 bra 	$L__BB11_59;
	add.s64 	%rd142, %rd8, %rd10;
	shl.b64 	%rd143, %rd142, 1;
	add.s64 	%rd140, %rd22, %rd143;
	// begin inline asm
	ld.global.nc.b16 %rs121, [%rd140];
	// end inline asm
	// begin inline asm
	{ cvt.f32.bf16 %f1439, %rs121;}

	// end inline asm
	add.s64 	%rd141, %rd23, %rd143;
	// begin inline asm
	ld.global.nc.b16 %rs123, [%rd141];
	// end inline asm
	// begin inline asm
	{ cvt.f32.bf16 %f1443, %rs123;}

	// end inline asm
$L__BB11_59:
	setp.ge.s32 	%p106, %r77, %r151;
	@%p106 bra 	$L__BB11_61;
	add.s64 	%rd146, %rd8, %rd10;
	shl.b64 	%rd147, %rd146, 1;
	add.s64 	%rd148, %rd22, %rd147;
	add.s64 	%rd144, %rd148, 64;
	// begin inline asm
	ld.global.nc.b16 %rs125, [%rd144];
	// end inline asm
	// begin inline asm
	{ cvt.f32.bf16 %f1438, %rs125;}

	// end inline asm
	add.s64 	%rd149, %rd23, %rd147;
	add.s64 	%rd145, %rd149, 64;
	// begin inline asm
	ld.global.nc.b16 %rs127, [%rd145];
	// end inline asm
	// begin inline asm
	{ cvt.f32.bf16 %f1442, %rs127;}

	// end inline asm
$L__BB11_61:
	setp.ge.s32 	%p107, %r78, %r151;
	@%p107 bra 	$L__BB11_63;
	add.s64 	%rd152, %rd8, %rd10;
	shl.b64 	%rd153, %rd152, 1;
	add.s64 	%rd154, %rd22, %rd153;
	add.s64 	%rd150, %rd154, 128;
	// begin inline asm
	ld.global.nc.b16 %rs129, [%rd150];
	// end inline asm
	// begin inline asm
	{ cvt.f32.bf16 %f1437, %rs129;}

	// end inline asm
	add.s64 	%rd155, %rd23, %rd153;
	add.s64 	%rd151, %rd155, 128;
	// begin inline asm
	ld.global.nc.b16 %rs131, [%rd151];
	// end inline asm
	// begin inline asm
	{ cvt.f32.bf16 %f1441, %rs131;}

	// end inline asm
$L__BB11_63:
	setp.ge.s32 	%p108, %r79, %r151;
	@%p108 bra 	$L__BB11_65;
	add.s64 	%rd158, %rd8, %rd10;
	shl.b64 	%rd159, %rd158, 1;
	add.s64 	%rd160, %rd22, %rd159;
	add.s64 	%rd156, %rd160, 192;
	// begin inline asm
	ld.global.nc.b16 %rs133, [%rd156];
	// end inline asm
	// begin inline asm
	{ cvt.f32.bf16 %f1436, %rs133;}

	// end inline asm
	add.s64 	%rd161, %rd23, %rd159;
	add.s64 	%rd157, %rd161, 192;
	// begin inline asm
	ld.global.nc.b16 %rs135, [%rd157];
	// end inline asm
	// begin inline asm
	{ cvt.f32.bf16 %f1440, %rs135;}

	// end inline asm
$L__BB11_65:
	setp.ge.s32 	%p109, %r1, %r149;
	shl.b32 	%r346, %r497, 2;
	add.s32 	%r69, %r237, %r346;
	@%p109 bra 	$L__BB11_68;
	setp.ge.s32 	%p110, %r79, %r151;
	setp.lt.s32 	%p111, %r78, %r151;
	setp.lt.s32 	%p112, %r77, %r151;
	setp.lt.s32 	%p113, %r66, %r151;
	ld.shared.f32 	%f65, [%r69];
	fma.rn.f32 	%f640, %f65, %f1439, %f348;
	fma.rn.f32 	%f641, %f65, %f1443, %f364;
	selp.f32 	%f348, %f640, %f348, %p113;
	selp.f32 	%f364, %f641, %f364, %p113;
	fma.rn.f32 	%f642, %f65, %f1438, %f347;
	fma.rn.f32 	%f643, %f65, %f1442, %f363;
	selp.f32 	%f347, %f642, %f347, %p112;
	selp.f32 	%f363, %f643, %f363, %p112;
	fma.rn.f32 	%f644, %f65, %f1437, %f346;
	fma.rn.f32 	%f645, %f65, %f1441, %f362;
	selp.f32 	%f346, %f644, %f346, %p111;
	selp.f32 	%f362, %f645, %f362, %p111;
	@%p110 bra 	$L__BB11_68;
	fma.rn.f32 	%f345, %f65, %f1436, %f345;
	fma.rn.f32 	%f361, %f65, %f1440, %f361;
$L__BB11_68:
	setp.ge.s32 	%p114, %r20, %r149;
	shl.b32 	%r348, %r150, 2;
	add.s32 	%r70, %r69, %r348;
	@%p114 bra 	$L__BB11_71;
	setp.ge.s32 	%p115, %r79, %r151;
	setp.lt.s32 	%p116, %r78, %r151;
	setp.lt.s32 	%p117, %r77, %r151;
	setp.lt.s32 	%p118, %r66, %r151;
	ld.shared.f32 	%f82, [%r70+4];
	fma.rn.f32 	%f646, %f82, %f1439, %f344;
	fma.rn.f32 	%f647, %f82, %f1443, %f360;
	selp.f32 	%f344, %f646, %f344, %p118;
	selp.f32 	%f360, %f647, %f360, %p118;
	fma.rn.f32 	%f648, %f82, %f1438, %f343;
	fma.rn.f32 	%f649, %f82, %f1442, %f359;
	selp.f32 	%f343, %f648, %f343, %p117;
	selp.f32 	%f359, %f649, %f359, %p117;
	fma.rn.f32 	%f650, %f82, %f1437, %f342;
	fma.rn.f32 	%f651, %f82, %f1441, %f358;
	selp.f32 	%f342, %f650, %f342, %p116;
	selp.f32 	%f358, %f651, %f358, %p116;
	@%p115 bra 	$L__BB11_71;
	fma.rn.f32 	%f341, %f82, %f1436, %f341;
	fma.rn.f32 	%f357, %f82, %f1440, %f357;
$L__BB11_71:
	setp.ge.s32 	%p119, %r31, %r149;
	shl.b32 	%r349, %r61, 2;
	add.s32 	%r71, %r69, %r349;
	@%p119 bra 	$L__BB11_74;
	setp.ge.s32 	%p120, %r79, %r151;
	setp.lt.s32 	%p121, %r78, %r151;
	setp.lt.s32 	%p122, %r77, %r151;
	setp.lt.s32 	%p123, %r66, %r151;
	ld.shared.f32 	%f99, [%r71];
	fma.rn.f32 	%f652, %f99, %f1439, %f340;
	fma.rn.f32 	%f653, %f99, %f1443, %f356;
	selp.f32 	%f340, %f652, %f340, %p123;
	selp.f32 	%f356, %f653, %f356, %p123;
	fma.rn.f32 	%f654, %f99, %f1438, %f339;
	fma.rn.f32 	%f655, %f99, %f1442, %f355;
	selp.f32 	%f339, %f654, %f339, %p122;
	selp.f32 	%f355, %f655, %f355, %p122;
	fma.rn.f32 	%f656, %f99, %f1437, %f338;
	fma.rn.f32 	%f657, %f99, %f1441, %f354;
	selp.f32 	%f338, %f656, %f338, %p121;
	selp.f32 	%f354, %f657, %f354, %p121;
	@%p120 bra 	$L__BB11_74;
	fma.rn.f32 	%f337, %f99, %f1436, %f337;
	fma.rn.f32 	%f353, %f99, %f1440, %f353;
$L__BB11_74:
	setp.ge.s32 	%p124, %r43, %r149;
	shl.b32 	%r350, %r62, 2;
	add.s32 	%r72, %r69, %r350;
	@%p124 bra 	$L__BB11_77;
	setp.ge.s32 	%p125, %r79, %r151;
	setp.lt.s32 	%p126, %r78, %r151;
	setp.lt.s32 	%p127, %r77, %r151;
	setp.lt.s32 	%p128, %r66, %r151;
	ld.shared.f32 	%f116, [%r72];
	fma.rn.f32 	%f658, %f116, %f1439, %f336;
	fma.rn.f32 	%f659, %f116, %f1443, %f352;
	selp.f32 	%f336, %f658, %f336, %p128;
	selp.f32 	%f352, %f659, %f352, %p128;
	fma.rn.f32 	%f660, %f116, %f1438, %f335;
	fma.rn.f32 	%f661, %f116, %f1442, %f351;
	selp.f32 	%f335, %f660, %f335, %p127;
	selp.f32 	%f351, %f661, %f351, %p127;
	fma.rn.f32 	%f662, %f116, %f1437, %f334;
	fma.rn.f32 	%f663, %f116, %f1441, %f350;
	selp.f32 	%f334, %f662, %f334, %p126;
	selp.f32 	%f350, %f663, %f350, %p126;
	@%p125 bra 	$L__BB11_77;
	fma.rn.f32 	%f1396, %f116, %f1436, %f1396;
	fma.rn.f32 	%f1400, %f116, %f1440, %f1400;
$L__BB11_77:
	setp.ge.s32 	%p129, %r66, %r151;
	add.s32 	%r351, %r68, %r151;
	cvt.s64.s32 	%rd162, %r351;
	add.s64 	%rd9, %rd162, %rd2;
	@%p129 bra 	$L__BB11_79;
	add.s64 	%rd165, %rd9, %rd10;
	shl.b64 	%rd166, %rd165, 1;
	add.s64 	%rd163, %rd22, %rd166;
	// begin inline asm
	ld.global.nc.b16 %rs137, [%rd163];
	// end inline asm
	// begin inline asm
	{ cvt.f32.bf16 %f1439, %rs137;}

	// end inline asm
	add.s64 	%rd164, %rd23, %rd166;
	// begin inline asm
	ld.global.nc.b16 %rs139, [%rd164];
	// end inline asm
	// begin inline asm
	{ cvt.f32.bf16 %f1443, %rs139;}

	// end inline asm
$L__BB11_79:
	setp.ge.s32 	%p130, %r77, %r151;
	@%p130 bra 	$L__BB11_81;
	add.s64 	%rd169, %rd9, %rd10;
	shl.b64 	%rd170, %rd169, 1;
	add.s64 	%rd171, %rd22, %rd170;
	add.s64 	%rd167, %rd171, 64;
	// begin inline asm
	ld.global.nc.b16 %rs141, [%rd167];
	// end inline asm
	// begin inline asm
	{ cvt.f32.bf16 %f1438, %rs141;}

	// end inline asm
	add.s64 	%rd172, %rd23, %rd170;
	add.s64 	%rd168, %rd172, 64;
	// begin inline asm
	ld.global.nc.b16 %rs143, [%rd168];
	// end inline asm
	// begin inline asm
	{ cvt.f32.bf16 %f1442, %rs143;}

	// end inline asm
$L__BB11_81:
	setp.ge.s32 	%p131, %r78, %r151;
	@%p131 bra 	$L__BB11_83;
	add.s64 	%rd175, %rd9, %rd10;
	shl.b64 	%rd176, %rd175, 1;
	add.s64 	%rd177, %rd22, %rd176;
	add.s64 	%rd173, %rd177, 128;
	// begin inline asm
	ld.global.nc.b16 %rs145, [%rd173];
	// end inline asm
	// begin inline asm
	{ cvt.f32.bf16 %f1437, %rs145;}

	// end inline asm
	add.s64 	%rd178, %rd23, %rd176;
	add.s64 	%rd174, %rd178, 128;
	// begin inline asm
	ld.global.nc.b16 %rs147, [%rd174];
	// end inline asm
	// begin inline asm
	{ cvt.f32.bf16 %f1441, %rs147;}

	// end inline asm
$L__BB11_83:
	setp.ge.s32 	%p132, %r79, %r151;
	@%p132 bra 	$L__BB11_85;
	add.s64 	%rd181, %rd9, %rd10;
	shl.b64 	%rd182, %rd181, 1;
	add.s64 	%rd183, %rd22, %rd182;
	add.s64 	%rd179, %rd183, 192;
	// begin inline asm
	ld.global.nc.b16 %rs149, [%rd179];
	// end inline asm
	// begin inline asm
	{ cvt.f32.bf16 %f1436, %rs149;}

	// end inline asm
	add.s64 	%rd184, %rd23, %rd182;
	add.s64 	%rd180, %rd184, 192;
	// begin inline asm
	ld.global.nc.b16 %rs151, [%rd180];
	// end inline asm
	// begin inline asm
	{ cvt.f32.bf16 %f1440, %rs151;}

	// end inline asm
$L__BB11_85:
	setp.ge.s32 	%p133, %r1, %r149;
	@%p133 bra 	$L__BB11_88;
	setp.ge.s32 	%p134, %r79, %r151;
	setp.lt.s32 	%p135, %r78, %r151;
	setp.lt.s32 	%p136, %r77, %r151;
	setp.lt.s32 	%p137, %r66, %r151;
	ld.shared.f32 	%f149, [%r69+4];
	fma.rn.f32 	%f672, %f149, %f1439, %f348;
	fma.rn.f32 	%f673, %f149, %f1443, %f364;
	selp.f32 	%f348, %f672, %f348, %p137;
	selp.f32 	%f364, %f673, %f364, %p137;
	fma.rn.f32 	%f674, %f149, %f1438, %f347;
	fma.rn.f32 	%f675, %f149, %f1442, %f363;
	selp.f32 	%f347, %f674, %f347, %p136;
	selp.f32 	%f363, %f675, %f363, %p136;
	fma.rn.f32 	%f676, %f149, %f1437, %f346;
	fma.rn.f32 	%f677, %f149, %f1441, %f362;
	selp.f32 	%f346, %f676, %f346, %p135;
	selp.f32 	%f362, %f677, %f362, %p135;
	@%p134 bra 	$L__BB11_88;
	fma.rn.f32 	%f345, %f149, %f1436, %f345;
	fma.rn.f32 	%f361, %f149, %f1440, %f361;
$L__BB11_88:
	setp.ge.s32 	%p138, %r20, %r149;
	@%p138 bra 	$L__BB11_91;
	setp.ge.s32 	%p139, %r79, %r151;
	setp.lt.s32 	%p140, %r78, %r151;
	setp.lt.s32 	%p141, %r77, %r151;
	setp.lt.s32 	%p142, %r66, %r151;
	ld.shared.f32 	%f166, [%r70+8];
	fma.rn.f32 	%f678, %f166, %f1439, %f344;
	fma.rn.f32 	%f679, %f166, %f1443, %f360;
	selp.f32 	%f344, %f678, %f344, %p142;
	selp.f32 	%f360, %f679, %f360, %p142;
	fma.rn.f32 	%f680, %f166, %f1438, %f343;
	fma.rn.f32 	%f681, %f166, %f1442, %f359;
	selp.f32 	%f343, %f680, %f343, %p141;
	selp.f32 	%f359, %f681, %f359, %p141;
	fma.rn.f32 	%f682, %f166, %f1437, %f342;
	fma.rn.f32 	%f683, %f166, %f1441, %f358;
	selp.f32 	%f342, %f682, %f342, %p140;
	selp.f32 	%f358, %f683, %f358, %p140;
	@%p139 bra 	$L__BB11_91;
	fma.rn.f32 	%f341, %f166, %f1436, %f341;
	fma.rn.f32 	%f357, %f166, %f1440, %f357;
$L__BB11_91:
	setp.ge.s32 	%p143, %r31, %r149;
	@%p143 bra 	$L__BB11_94;
	setp.ge.s32 	%p144, %r79, %r151;
	setp.lt.s32 	%p145, %r78, %r151;
	setp.lt.s32 	%p146, %r77, %r151;
	setp.lt.s32 	%p147, %r66, %r151;
	ld.shared.f32 	%f183, [%r71+4];
	fma.rn.f32 	%f684, %f183, %f1439, %f340;
	fma.rn.f32 	%f685, %f183, %f1443, %f356;
	selp.f32 	%f340, %f684, %f340, %p147;
	selp.f32 	%f356, %f685, %f356, %p147;
	fma.rn.f32 	%f686, %f183, %f1438, %f339;
	fma.rn.f32 	%f687, %f183, %f1442, %f355;
	selp.f32 	%f339, %f686, %f339, %p146;
	selp.f32 	%f355, %f687, %f355, %p146;
	fma.rn.f32 	%f688, %f183, %f1437, %f338;
	fma.rn.f32 	%f689, %f183, %f1441, %f354;
	selp.f32 	%f338, %f688, %f338, %p145;
	selp.f32 	%f354, %f689, %f354, %p145;
	@%p144 bra 	$L__BB11_94;
	fma.rn.f32 	%f337, %f183, %f1436, %f337;
	fma.rn.f32 	%f353, %f183, %f1440, %f353;
$L__BB11_94:
	setp.ge.s32 	%p148, %r43, %r149;
	@%p148 bra 	$L__BB11_97;
	setp.ge.s32 	%p149, %r79, %r151;
	setp.lt.s32 	%p150, %r78, %r151;
	setp.lt.s32 	%p151, %r77, %r151;
	setp.lt.s32 	%p152, %r66, %r151;
	ld.shared.f32 	%f200, [%r72+4];
	fma.rn.f32 	%f690, %f200, %f1439, %f336;
	fma.rn.f32 	%f691, %f200, %f1443, %f352;
	selp.f32 	%f336, %f690, %f336, %p152;
	selp.f32 	%f352, %f691, %f352, %p152;
	fma.rn.f32 	%f692, %f200, %f1438, %f335;
	fma.rn.f32 	%f693, %f200, %f1442, %f351;
	selp.f32 	%f335, %f692, %f335, %p151;
	selp.f32 	%f351, %f693, %f351, %p151;
	fma.rn.f32 	%f694, %f200, %f1437, %f334;
	fma.rn.f32 	%f695, %f200, %f1441, %f350;
	selp.f32 	%f334, %f694, %f334, %p150;
	selp.f32 	%f350, %f695, %f350, %p150;
	@%p149 bra 	$L__BB11_97;
	fma.rn.f32 	%f1396, %f200, %f1436, %f1396;
	fma.rn.f32 	%f1400, %f200, %f1440, %f1400;
$L__BB11_97:
	add.s32 	%r497, %r497, 2;
	setp.eq.s32 	%p153, %r497, %r60;
	mov.u32 	%r498, %r60;
	@%p153 bra 	$L__BB11_98;
	bra.uni 	$L__BB11_57;
$L__BB11_98:
	setp.eq.s32 	%p154, %r59, 0;
	@%p154 bra 	$L__BB11_119;
	mul.lo.s32 	%r352, %r498, %r151;
	cvt.s64.s32 	%rd185, %r352;
	add.s64 	%rd11, %rd185, %rd2;
	setp.ge.s32 	%p155, %r66, %r151;
	@%p155 bra 	$L__BB11_101;
	cvt.u64.u32 	%rd188, %r66;
	add.s64 	%rd189, %rd11, %rd188;
	shl.b64 	%rd190, %rd189, 1;
	add.s64 	%rd186, %rd22, %rd190;
	// begin inline asm
	ld.global.nc.b16 %rs153, [%rd186];
	// end inline asm
	// begin inline asm
	{ cvt.f32.bf16 %f1439, %rs153;}

	// end inline asm
	add.s64 	%rd187, %rd23, %rd190;
	// begin inline asm
	ld.global.nc.b16 %rs155, [%rd187];
	// end inline asm
	// begin inline asm
	{ cvt.f32.bf16 %f1443, %rs155;}

	// end inline asm
$L__BB11_101:
	add.s32 	%r81, %r66, 32;
	setp.ge.s32 	%p156, %r81, %r151;
	@%p156 bra 	$L__BB11_103;
	cvt.u64.u32 	%rd193, %r66;
	add.s64 	%rd194, %rd11, %rd193;
	shl.b64 	%rd195, %rd194, 1;
	add.s64 	%rd196, %rd22, %rd195;
	add.s64 	%rd191, %rd196, 64;
	// begin inline asm
	ld.global.nc.b16 %rs157, [%rd191];
	// end inline asm
	// begin inline asm
	{ cvt.f32.bf16 %f1438, %rs157;}

	// end inline asm
	add.s64 	%rd197, %rd23, %rd195;
	add.s64 	%rd192, %rd197, 64;
	// begin inline asm
	ld.global.nc.b16 %rs159, [%rd192];
	// end inline asm
	// begin inline asm
	{ cvt.f32.bf16 %f1442, %rs159;}

	// end inline asm
$L__BB11_103:
	add.s32 	%r82, %r66, 64;
	setp.ge.s32 	%p157, %r82, %r151;
	@%p157 bra 	$L__BB11_105;
	cvt.u64.u32 	%rd200, %r66;
	add.s64 	%rd201, %rd11, %rd200;
	shl.b64 	%rd202, %rd201, 1;
	add.s64 	%rd203, %rd22, %rd202;
	add.s64 	%rd198, %rd203, 128;
	// begin inline asm
	ld.global.nc.b16 %rs161, [%rd198];
	// end inline asm
	// begin inline asm
	{ cvt.f32.bf16 %f1437, %rs161;}

	// end inline asm
	add.s64 	%rd204, %rd23, %rd202;
	add.s64 	%rd199, %rd204, 128;
	// begin inline asm
	ld.global.nc.b16 %rs163, [%rd199];
	// end inline asm
	// begin inline asm
	{ cvt.f32.bf16 %f1441, %rs163;}

	// end inline asm
$L__BB11_105:
	add.s32 	%r83, %r66, 96;
	setp.ge.s32 	%p158, %r83, %r151;
	@%p158 bra 	$L__BB11_107;
	cvt.u64.u32 	%rd207, %r66;
	add.s64 	%rd208, %rd11, %rd207;
	shl.b64 	%rd209, %rd208, 1;
	add.s64 	%rd210, %rd22, %rd209;
	add.s64 	%rd205, %rd210, 192;
	// begin inline asm
	ld.global.nc.b16 %rs165, [%rd205];
	// end inline asm
	// begin inline asm
	{ cvt.f32.bf16 %f1436, %rs165;}

	// end inline asm
	add.s64 	%rd211, %rd23, %rd209;
	add.s64 	%rd206, %rd211, 192;
	// begin inline asm
	ld.global.nc.b16 %rs167, [%rd206];
	// end inline asm
	// begin inline asm
	{ cvt.f32.bf16 %f1440, %rs167;}

	// end inline asm
$L__BB11_107:
	setp.ge.s32 	%p159, %r1, %r149;
	@%p159 bra 	$L__BB11_110;
	setp.ge.s32 	%p160, %r83, %r151;
	setp.lt.s32 	%p161, %r82, %r151;
	setp.lt.s32 	%p162, %r81, %r151;
	setp.lt.s32 	%p163, %r66, %r151;
	shl.b32 	%r353, %r498, 2;
	add.s32 	%r355, %r237, %r353;
	ld.shared.f32 	%f273, [%r355];
	fma.rn.f32 	%f704, %f273, %f1439, %f348;
	fma.rn.f32 	%f705, %f273, %f1443, %f364;
	selp.f32 	%f348, %f704, %f348, %p163;
	selp.f32 	%f364, %f705, %f364, %p163;
	fma.rn.f32 	%f706, %f273, %f1438, %f347;
	fma.rn.f32 	%f707, %f273, %f1442, %f363;
	selp.f32 	%f347, %f706, %f347, %p162;
	selp.f32 	%f363, %f707, %f363, %p162;
	fma.rn.f32 	%f708, %f273, %f1437, %f346;
	fma.rn.f32 	%f709, %f273, %f1441, %f362;
	selp.f32 	%f346, %f708, %f346, %p161;
	selp.f32 	%f362, %f709, %f362, %p161;
	@%p160 bra 	$L__BB11_110;
	fma.rn.f32 	%f345, %f273, %f1436, %f345;
	fma.rn.f32 	%f361, %f273, %f1440, %f361;
$L__BB11_110:
	setp.ge.s32 	%p164, %r20, %r149;
	@%p164 bra 	$L__BB11_113;
	setp.ge.s32 	%p165, %r83, %r151;
	setp.lt.s32 	%p166, %r82, %r151;
	setp.lt.s32 	%p167, %r81, %r151;
	setp.lt.s32 	%p168, %r66, %r151;
	add.s32 	%r356, %r150, %r498;
	shl.b32 	%r357, %r356, 2;
	add.s32 	%r359, %r237, %r357;
	ld.shared.f32 	%f290, [%r359+4];
	fma.rn.f32 	%f710, %f290, %f1439, %f344;
	fma.rn.f32 	%f711, %f290, %f1443, %f360;
	selp.f32 	%f344, %f710, %f344, %p168;
	selp.f32 	%f360, %f711, %f360, %p168;
	fma.rn.f32 	%f712, %f290, %f1438, %f343;
	fma.rn.f32 	%f713, %f290, %f1442, %f359;
	selp.f32 	%f343, %f712, %f343, %p167;
	selp.f32 	%f359, %f713, %f359, %p167;
	fma.rn.f32 	%f714, %f290, %f1437, %f342;
	fma.rn.f32 	%f715, %f290, %f1441, %f358;
	selp.f32 	%f342, %f714, %f342, %p166;
	selp.f32 	%f358, %f715, %f358, %p166;
	@%p165 bra 	$L__BB11_113;
	fma.rn.f32 	%f341, %f290, %f1436, %f341;
	fma.rn.f32 	%f357, %f290, %f1440, %f357;
$L__BB11_113:
	setp.ge.s32 	%p169, %r31, %r149;
	@%p169 bra 	$L__BB11_116;
	setp.ge.s32 	%p170, %r83, %r151;
	setp.lt.s32 	%p171, %r82, %r151;
	setp.lt.s32 	%p172, %r81, %r151;
	setp.lt.s32 	%p173, %r66, %r151;
	add.s32 	%r360, %r61, %r498;
	shl.b32 	%r361, %r360, 2;
	add.s32 	%r363, %r237, %r361;
	ld.shared.f32 	%f307, [%r363];
	fma.rn.f32 	%f716, %f307, %f1439, %f340;
	fma.rn.f32 	%f717, %f307, %f1443, %f356;
	selp.f32 	%f340, %f716, %f340, %p173;
	selp.f32 	%f356, %f717, %f356, %p173;
	fma.rn.f32 	%f718, %f307, %f1438, %f339;
	fma.rn.f32 	%f719, %f307, %f1442, %f355;
	selp.f32 	%f339, %f718, %f339, %p172;
	selp.f32 	%f355, %f719, %f355, %p172;
	fma.rn.f32 	%f720, %f307, %f1437, %f338;
	fma.rn.f32 	%f721, %f307, %f1441, %f354;
	selp.f32 	%f338, %f720, %f338, %p171;
	selp.f32 	%f354, %f721, %f354, %p171;
	@%p170 bra 	$L__BB11_116;
	fma.rn.f32 	%f337, %f307, %f1436, %f337;
	fma.rn.f32 	%f353, %f307, %f1440, %f353;
$L__BB11_116:
	setp.ge.s32 	%p174, %r43, %r149;
	@%p174 bra 	$L__BB11_119;
	setp.ge.s32 	%p175, %r83, %r151;
	setp.lt.s32 	%p176, %r82, %r151;
	setp.lt.s32 	%p177, %r81, %r151;
	setp.lt.s32 	%p178, %r66, %r151;
	add.s32 	%r364, %r62, %r498;
	shl.b32 	%r365, %r364, 2;
	add.s32 	%r367, %r237, %r365;
	ld.shared.f32 	%f324, [%r367];
	fma.rn.f32 	%f722, %f324, %f1439, %f336;
	fma.rn.f32 	%f723, %f324, %f1443, %f352;
	selp.f32 	%f336, %f722, %f336, %p178;
	selp.f32 	%f352, %f723, %f352, %p178;
	fma.rn.f32 	%f724, %f324, %f1438, %f335;
	fma.rn.f32 	%f725, %f324, %f1442, %f351;
	selp.f32 	%f335, %f724, %f335, %p177;
	selp.f32 	%f351, %f725, %f351, %p177;
	fma.rn.f32 	%f726, %f324, %f1437, %f334;
	fma.rn.f32 	%f727, %f324, %f1441, %f350;
	selp.f32 	%f334, %f726, %f334, %p176;
	selp.f32 	%f350, %f727, %f350, %p176;
	@%p175 bra 	$L__BB11_119;
	fma.rn.f32 	%f1396, %f324, %f1436, %f1396;
	fma.rn.f32 	%f1400, %f324, %f1440, %f1400;
$L__BB11_119:
	setp.eq.s32 	%p179, %r153, 0;
	@%p179 bra 	$L__BB11_186;
	setp.eq.s32 	%p180, %r153, 1;
	@%p180 bra 	$L__BB11_121;
	bra.uni 	$L__BB11_184;
$L__BB11_121:
	setp.lt.s32 	%p181, %r1, %r149;
	@%p181 bra 	$L__BB11_222;
$L__BB11_122:
	setp.ge.s32 	%p194, %r20, %r149;
	@%p194 bra 	$L__BB11_131;
	setp.ge.s32 	%p195, %r66, %r151;
	add.s32 	%r372, %r66, %r151;
	shl.b32 	%r373, %r372, 2;
	add.s32 	%r90, %r56, %r373;
	@%p195 bra 	$L__BB11_125;
	mul.f32 	%f820, %f344, 0f3F000000;
	mul.f32 	%f821, %f344, 0f3D372713;
	mul.f32 	%f822, %f344, %f821;
	fma.rn.f32 	%f823, %f344, %f822, %f344;
	mul.f32 	%f824, %f823, 0f3F4C422A;
	abs.f32 	%f825, %f824;
	mul.f32 	%f826, %f825, 0f4038AA3B;
	ex2.approx.ftz.f32 	%f827, %f826;
	add.f32 	%f828, %f827, 0f3F800000;
	rcp.approx.ftz.f32 	%f829, %f828;
	fma.rn.f32 	%f830, %f829, 0fC0000000, 0f3F800000;
	setp.ge.f32 	%p196, %f825, 0f41102CB4;
	selp.f32 	%f831, 0f3F800000, %f830, %p196;
	copysign.f32 	%f832, %f824, %f831;
	mul.f32 	%f833, %f824, %f824;
	fma.rn.f32 	%f834, %f833, 0f3C80F082, 0fBD563CAE;
	fma.rn.f32 	%f835, %f834, %f833, 0f3E085941;
	fma.rn.f32 	%f836, %f835, %f833, 0fBEAAA9ED;
	fma.rn.f32 	%f837, %f836, %f833, 0f00000000;
	fma.rn.f32 	%f838, %f837, %f824, %f824;
	setp.ge.f32 	%p197, %f825, 0f3F19999A;
	selp.f32 	%f839, %f832, %f838, %p197;
	add.f32 	%f840, %f839, 0f3F800000;
	mul.f32 	%f841, %f820, %f840;
	mul.f32 	%f842, %f841, %f360;
	st.shared.f32 	[%r90+4], %f842;
$L__BB11_125:
	add.s32 	%r374, %r66, 32;
	setp.ge.s32 	%p198, %r374, %r151;
	@%p198 bra 	$L__BB11_127;
	mul.f32 	%f843, %f343, 0f3F000000;
	mul.f32 	%f844, %f343, 0f3D372713;
	mul.f32 	%f845, %f343, %f844;
	fma.rn.f32 	%f846, %f343, %f845, %f343;
	mul.f32 	%f847, %f846, 0f3F4C422A;
	abs.f32 	%f848, %f847;
	mul.f32 	%f849, %f848, 0f4038AA3B;
	ex2.approx.ftz.f32 	%f850, %f849;
	add.f32 	%f851, %f850, 0f3F800000;
	rcp.approx.ftz.f32 	%f852, %f851;
	fma.rn.f32 	%f853, %f852, 0fC0000000, 0f3F800000;
	setp.ge.f32 	%p199, %f848, 0f41102CB4;
	selp.f32 	%f854, 0f3F800000, %f853, %p199;
	copysign.f32 	%f855, %f847, %f854;
	mul.f32 	%f856, %f847, %f847;
	fma.rn.f32 	%f857, %f856, 0f3C80F082, 0fBD563CAE;
	fma.rn.f32 	%f858, %f857, %f856, 0f3E085941;
	fma.rn.f32 	%f859, %f858, %f856, 0fBEAAA9ED;
	fma.rn.f32 	%f860, %f859, %f856, 0f00000000;
	fma.rn.f32 	%f861, %f860, %f847, %f847;
	setp.ge.f32 	%p200, %f848, 0f3F19999A;
	selp.f32 	%f862, %f855, %f861, %p200;
	add.f32 	%f863, %f862, 0f3F800000;
	mul.f32 	%f864, %f843, %f863;
	mul.f32 	%f865, %f864, %f359;
	st.shared.f32 	[%r90+132], %f865;
$L__BB11_127:
	add.s32 	%r375, %r66, 64;
	setp.ge.s32 	%p201, %r375, %r151;
	@%p201 bra 	$L__BB11_129;
	mul.f32 	%f866, %f342, 0f3F000000;
	mul.f32 	%f867, %f342, 0f3D372713;
	mul.f32 	%f868, %f342, %f867;
	fma.rn.f32 	%f869, %f342, %f868, %f342;
	mul.f32 	%f870, %f869, 0f3F4C422A;
	abs.f32 	%f871, %f870;
	mul.f32 	%f872, %f871, 0f4038AA3B;
	ex2.approx.ftz.f32 	%f873, %f872;
	add.f32 	%f874, %f873, 0f3F800000;
	rcp.approx.ftz.f32 	%f875, %f874;
	fma.rn.f32 	%f876, %f875, 0fC0000000, 0f3F800000;
	setp.ge.f32 	%p202, %f871, 0f41102CB4;
	selp.f32 	%f877, 0f3F800000, %f876, %p202;
	copysign.f32 	%f878, %f870, %f877;
	mul.f32 	%f879, %f870, %f870;
	fma.rn.f32 	%f880, %f879, 0f3C80F082, 0fBD563CAE;
	fma.rn.f32 	%f881, %f880, %f879, 0f3E085941;
	fma.rn.f32 	%f882, %f881, %f879, 0fBEAAA9ED;
	fma.rn.f32 	%f883, %f882, %f879, 0f00000000;
	fma.rn.f32 	%f884, %f883, %f870, %f870;
	setp.ge.f32 	%p203, %f871, 0f3F19999A;
	selp.f32 	%f885, %f878, %f884, %p203;
	add.f32 	%f886, %f885, 0f3F800000;
	mul.f32 	%f887, %f866, %f886;
	mul.f32 	%f888, %f887, %f358;
	st.shared.f32 	[%r90+260], %f888;
$L__BB11_129:
	add.s32 	%r376, %r66, 96;
	setp.ge.s32 	%p204, %r376, %r151;
	@%p204 bra 	$L__BB11_131;
	mul.f32 	%f889, %f341, 0f3F000000;
	mul.f32 	%f890, %f341, 0f3D372713;
	mul.f32 	%f891, %f341, %f890;
	fma.rn.f32 	%f892, %f341, %f891, %f341;
	mul.f32 	%f893, %f892, 0f3F4C422A;
	abs.f32 	%f894, %f893;
	mul.f32 	%f895, %f894, 0f4038AA3B;
	ex2.approx.ftz.f32 	%f896, %f895;
	add.f32 	%f897, %f896, 0f3F800000;
	rcp.approx.ftz.f32 	%f898, %f897;
	fma.rn.f32 	%f899, %f898, 0fC0000000, 0f3F800000;
	setp.ge.f32 	%p205, %f894, 0f41102CB4;
	selp.f32 	%f900, 0f3F800000, %f899, %p205;
	copysign.f32 	%f901, %f893, %f900;
	mul.f32 	%f902, %f893, %f893;
	fma.rn.f32 	%f903, %f902, 0f3C80F082, 0fBD563CAE;
	fma.rn.f32 	%f904, %f903, %f902, 0f3E085941;
	fma.rn.f32 	%f905, %f904, %f902, 0fBEAAA9ED;
	fma.rn.f32 	%f906, %f905, %f902, 0f00000000;
	fma.rn.f32 	%f907, %f906, %f893, %f893;
	setp.ge.f32 	%p206, %f894, 0f3F19999A;
	selp.f32 	%f908, %f901, %f907, %p206;
	add.f32 	%f909, %f908, 0f3F800000;
	mul.f32 	%f910, %f889, %f909;
	mul.f32 	%f911, %f910, %f357;
	st.shared.f32 	[%r90+388], %f911;
$L__BB11_131:
	setp.ge.s32 	%p207, %r31, %r149;
	@%p207 bra 	$L__BB11_140;
	setp.ge.s32 	%p208, %r66, %r151;
	add.s32 	%r377, %r66, %r63;
	shl.b32 	%r378, %r377, 2;
	add.s32 	%r91, %r55, %r378;
	@%p208 bra 	$L__BB11_134;
	mul.f32 	%f912, %f340, 0f3F000000;
	mul.f32 	%f913, %f340, 0f3D372713;
	mul.f32 	%f914, %f340, %f913;
	fma.rn.f32 	%f915, %f340, %f914, %f340;
	mul.f32 	%f916, %f915, 0f3F4C422A;
	abs.f32 	%f917, %f916;
	mul.f32 	%f918, %f917, 0f4038AA3B;
	ex2.approx.ftz.f32 	%f919, %f918;
	add.f32 	%f920, %f919, 0f3F800000;
	rcp.approx.ftz.f32 	%f921, %f920;
	fma.rn.f32 	%f922, %f921, 0fC0000000, 0f3F800000;
	setp.ge.f32 	%p209, %f917, 0f41102CB4;
	selp.f32 	%f923, 0f3F800000, %f922, %p209;
	copysign.f32 	%f924, %f916, %f923;
	mul.f32 	%f925, %f916, %f916;
	fma.rn.f32 	%f926, %f925, 0f3C80F082, 0fBD563CAE;
	fma.rn.f32 	%f927, %f926, %f925, 0f3E085941;
	fma.rn.f32 	%f928, %f927, %f925, 0fBEAAA9ED;
	fma.rn.f32 	%f929, %f928, %f925, 0f00000000;
	fma.rn.f32 	%f930, %f929, %f916, %f916;
	setp.ge.f32 	%p210, %f917, 0f3F19999A;
	selp.f32 	%f931, %f924, %f930, %p210;
	add.f32 	%f932, %f931, 0f3F800000;
	mul.f32 	%f933, %f912, %f932;
	mul.f32 	%f934, %f933, %f356;
	st.shared.f32 	[%r91+16], %f934;
$L__BB11_134:
	add.s32 	%r379, %r66, 32;
	setp.ge.s32 	%p211, %r379, %r151;
	@%p211 bra 	$L__BB11_136;
	mul.f32 	%f935, %f339, 0f3F000000;
	mul.f32 	%f936, %f339, 0f3D372713;
	mul.f32 	%f937, %f339, %f936;
	fma.rn.f32 	%f938, %f339, %f937, %f339;
	mul.f32 	%f939, %f938, 0f3F4C422A;
	abs.f32 	%f940, %f939;
	mul.f32 	%f941, %f940, 0f4038AA3B;
	ex2.approx.ftz.f32 	%f942, %f941;
	add.f32 	%f943, %f942, 0f3F800000;
	rcp.approx.ftz.f32 	%f944, %f943;
	fma.rn.f32 	%f945, %f944, 0fC0000000, 0f3F800000;
	setp.ge.f32 	%p212, %f940, 0f41102CB4;
	selp.f32 	%f946, 0f3F800000, %f945, %p212;
	copysign.f32 	%f947, %f939, %f946;
	mul.f32 	%f948, %f939, %f939;
	fma.rn.f32 	%f949, %f948, 0f3C80F082, 0fBD563CAE;
	fma.rn.f32 	%f950, %f949, %f948, 0f3E085941;
	fma.rn.f32 	%f951, %f950, %f948, 0fBEAAA9ED;
	fma.rn.f32 	%f952, %f951, %f948, 0f00000000;
	fma.rn.f32 	%f953, %f952, %f939, %f939;
	setp.ge.f32 	%p213, %f940, 0f3F19999A;
	selp.f32 	%f954, %f947, %f953, %p213;
	add.f32 	%f955, %f954, 0f3F800000;
	mul.f32 	%f956, %f935, %f955;
	mul.f32 	%f957, %f956, %f355;
	st.shared.f32 	[%r91+144], %f957;
$L__BB11_136:
	add.s32 	%r380, %r66, 64;
	setp.ge.s32 	%p214, %r380, %r151;
	@%p214 bra 	$L__BB11_138;
	mul.f32 	%f958, %f338, 0f3F000000;
	mul.f32 	%f959, %f338, 0f3D372713;
	mul.f32 	%f960, %f338, %f959;
	fma.rn.f32 	%f961, %f338, %f960, %f338;
	mul.f32 	%f962, %f961, 0f3F4C422A;
	abs.f32 	%f963, %f962;
	mul.f32 	%f964, %f963, 0f4038AA3B;
	ex2.approx.ftz.f32 	%f965, %f964;
	add.f32 	%f966, %f965, 0f3F800000;
	rcp.approx.ftz.f32 	%f967, %f966;
	fma.rn.f32 	%f968, %f967, 0fC0000000, 0f3F800000;
	setp.ge.f32 	%p215, %f963, 0f41102CB4;
	selp.f32 	%f969, 0f3F800000, %f968, %p215;
	copysign.f32 	%f970, %f962, %f969;
	mul.f32 	%f971, %f962, %f962;
	fma.rn.f32 	%f972, %f971, 0f3C80F082, 0fBD563CAE;
	fma.rn.f32 	%f973, %f972, %f971, 0f3E085941;
	fma.rn.f32 	%f974, %f973, %f971, 0fBEAAA9ED;
	fma.rn.f32 	%f975, %f974, %f971, 0f00000000;
	fma.rn.f32 	%f976, %f975, %f962, %f962;
	setp.ge.f32 	%p216, %f963, 0f3F19999A;
	selp.f32 	%f977, %f970, %f976, %p216;
	add.f32 	%f978, %f977, 0f3F800000;
	mul.f32 	%f979, %f958, %f978;
	mul.f32 	%f980, %f979, %f354;
	st.shared.f32 	[%r91+272], %f980;
$L__BB11_138:
	add.s32 	%r381, %r66, 96;
	setp.ge.s32 	%p217, %r381, %r151;
	@%p217 bra 	$L__BB11_140;
	mul.f32 	%f981, %f337, 0f3F000000;
	mul.f32 	%f982, %f337, 0f3D372713;
	mul.f32 	%f983, %f337, %f982;
	fma.rn.f32 	%f984, %f337, %f983, %f337;
	mul.f32 	%f985, %f984, 0f3F4C422A;
	abs.f32 	%f986, %f985;
	mul.f32 	%f987, %f986, 0f4038AA3B;
	ex2.approx.ftz.f32 	%f988, %f987;
	add.f32 	%f989, %f988, 0f3F800000;
	rcp.approx.ftz.f32 	%f990, %f989;
	fma.rn.f32 	%f991, %f990, 0fC0000000, 0f3F800000;
	setp.ge.f32 	%p218, %f986, 0f41102CB4;
	selp.f32 	%f992, 0f3F800000, %f991, %p218;
	copysign.f32 	%f993, %f985, %f992;
	mul.f32 	%f994, %f985, %f985;
	fma.rn.f32 	%f995, %f994, 0f3C80F082, 0fBD563CAE;
	fma.rn.f32 	%f996, %f995, %f994, 0f3E085941;
	fma.rn.f32 	%f997, %f996, %f994, 0fBEAAA9ED;
	fma.rn.f32 	%f998, %f997, %f994, 0f00000000;
	fma.rn.f32 	%f999, %f998, %f985, %f985;
	setp.ge.f32 	%p219, %f986, 0f3F19999A;
	selp.f32 	%f1000, %f993, %f999, %p219;
	add.f32 	%f1001, %f1000, 0f3F800000;
	mul.f32 	%f1002, %f981, %f1001;
	mul.f32 	%f1003, %f1002, %f353;
	st.shared.f32 	[%r91+400], %f1003;
$L__BB11_140:
	setp.ge.s32 	%p220, %r43, %r149;
	@%p220 bra 	$L__BB11_149;
	setp.ge.s32 	%p221, %r66, %r151;
	add.s32 	%r382, %r66, %r64;
	shl.b32 	%r383, %r382, 2;
	add.s32 	%r92, %r55, %r383;
	@%p221 bra 	$L__BB11_143;
	mul.f32 	%f1004, %f336, 0f3F000000;
	mul.f32 	%f1005, %f336, 0f3D372713;
	mul.f32 	%f1006, %f336, %f1005;
	fma.rn.f32 	%f1007, %f336, %f1006, %f336;
	mul.f32 	%f1008, %f1007, 0f3F4C422A;
	abs.f32 	%f1009, %f1008;
	mul.f32 	%f1010, %f1009, 0f4038AA3B;
	ex2.approx.ftz.f32 	%f1011, %f1010;
	add.f32 	%f1012, %f1011, 0f3F800000;
	rcp.approx.ftz.f32 	%f1013, %f1012;
	fma.rn.f32 	%f1014, %f1013, 0fC0000000, 0f3F800000;
	setp.ge.f32 	%p222, %f1009, 0f41102CB4;
	selp.f32 	%f1015, 0f3F800000, %f1014, %p222;
	copysign.f32 	%f1016, %f1008, %f1015;
	mul.f32 	%f1017, %f1008, %f1008;
	fma.rn.f32 	%f1018, %f1017, 0f3C80F082, 0fBD563CAE;
	fma.rn.f32 	%f1019, %f1018, %f1017, 0f3E085941;
	fma.rn.f32 	%f1020, %f1019, %f1017, 0fBEAAA9ED;
	fma.rn.f32 	%f1021, %f1020, %f1017, 0f00000000;
	fma.rn.f32 	%f1022, %f1021, %f1008, %f1008;
	setp.ge.f32 	%p223, %f1009, 0f3F19999A;
	selp.f32 	%f1023, %f1016, %f1022, %p223;
	add.f32 	%f1024, %f1023, 0f3F800000;
	mul.f32 	%f1025, %f1004, %f1024;
	mul.f32 	%f1026, %f1025, %f352;
	st.shared.f32 	[%r92+16], %f1026;
$L__BB11_143:
	add.s32 	%r384, %r66, 32;
	setp.ge.s32 	%p224, %r384, %r151;
	@%p224 bra 	$L__BB11_145;
	mul.f32 	%f1027, %f335, 0f3F000000;
	mul.f32 	%f1028, %f335, 0f3D372713;
	mul.f32 	%f1029, %f335, %f1028;
	fma.rn.f32 	%f1030, %f335, %f1029, %f335;
	mul.f32 	%f1031, %f1030, 0f3F4C422A;
	abs.f32 	%f1032, %f1031;
	mul.f32 	%f1033, %f1032, 0f4038AA3B;
	ex2.approx.ftz.f32 	%f1034, %f1033;
	add.f32 	%f1035, %f1034, 0f3F800000;
	rcp.approx.ftz.f32 	%f1036, %f1035;
	fma.rn.f32 	%f1037, %f1036, 0fC0000000, 0f3F800000;
	setp.ge.f32 	%p225, %f1032, 0f41102CB4;
	selp.f32 	%f1038, 0f3F800000, %f1037, %p225;
	copysign.f32 	%f1039, %f1031, %f1038;
	mul.f32 	%f1040, %f1031, %f1031;
	fma.rn.f32 	%f1041, %f1040, 0f3C80F082, 0fBD563CAE;
	fma.rn.f32 	%f1042, %f1041, %f1040, 0f3E085941;
	fma.rn.f32 	%f1043, %f1042, %f1040, 0fBEAAA9ED;
	fma.rn.f32 	%f1044, %f1043, %f1040, 0f00000000;
	fma.rn.f32 	%f1045, %f1044, %f1031, %f1031;
	setp.ge.f32 	%p226, %f1032, 0f3F19999A;
	selp.f32 	%f1046, %f1039, %f1045, %p226;
	add.f32 	%f1047, %f1046, 0f3F800000;
	mul.f32 	%f1048, %f1027, %f1047;
	mul.f32 	%f1049, %f1048, %f351;
	st.shared.f32 	[%r92+144], %f1049;
$L__BB11_145:
	add.s32 	%r385, %r66, 64;
	setp.ge.s32 	%p227, %r385, %r151;
	@%p227 bra 	$L__BB11_147;
	mul.f32 	%f1050, %f334, 0f3F000000;
	mul.f32 	%f1051, %f334, 0f3D372713;
	mul.f32 	%f1052, %f334, %f1051;
	fma.rn.f32 	%f1053, %f334, %f1052, %f334;
	mul.f32 	%f1054, %f1053, 0f3F4C422A;
	abs.f32 	%f1055, %f1054;
	mul.f32 	%f1056, %f1055, 0f4038AA3B;
	ex2.approx.ftz.f32 	%f1057, %f1056;
	add.f32 	%f1058, %f1057, 0f3F800000;
	rcp.approx.ftz.f32 	%f1059, %f1058;
	fma.rn.f32 	%f1060, %f1059, 0fC0000000, 0f3F800000;
	setp.ge.f32 	%p228, %f1055, 0f41102CB4;
	selp.f32 	%f1061, 0f3F800000, %f1060, %p228;
	copysign.f32 	%f1062, %f1054, %f1061;
	mul.f32 	%f1063, %f1054, %f1054;
	fma.rn.f32 	%f1064, %f1063, 0f3C80F082, 0fBD563CAE;
	fma.rn.f32 	%f1065, %f1064, %f1063, 0f3E085941;
	fma.rn.f32 	%f1066, %f1065, %f1063, 0fBEAAA9ED;
	fma.rn.f32 	%f1067, %f1066, %f1063, 0f00000000;
	fma.rn.f32 	%f1068, %f1067, %f1054, %f1054;
	setp.ge.f32 	%p229, %f1055, 0f3F19999A;
	selp.f32 	%f1069, %f1062, %f1068, %p229;
	add.f32 	%f1070, %f1069, 0f3F800000;
	mul.f32 	%f1071, %f1050, %f1070;
	mul.f32 	%f1072, %f1071, %f350;
	st.shared.f32 	[%r92+272], %f1072;
$L__BB11_147:
	add.s32 	%r386, %r66, 96;
	setp.ge.s32 	%p230, %r386, %r151;
	@%p230 bra 	$L__BB11_149;
	mul.f32 	%f1073, %f1396, 0f3F000000;
	mul.f32 	%f1074, %f1396, 0f3D372713;
	mul.f32 	%f1075, %f1396, %f1074;
	fma.rn.f32 	%f1076, %f1396, %f1075, %f1396;
	mul.f32 	%f1077, %f1076, 0f3F4C422A;
	abs.f32 	%f1078, %f1077;
	mul.f32 	%f1079, %f1078, 0f4038AA3B;
	ex2.approx.ftz.f32 	%f1080, %f1079;
	add.f32 	%f1081, %f1080, 0f3F800000;
	rcp.approx.ftz.f32 	%f1082, %f1081;
	fma.rn.f32 	%f1083, %f1082, 0fC0000000, 0f3F800000;
	setp.ge.f32 	%p231, %f1078, 0f41102CB4;
	selp.f32 	%f1084, 0f3F800000, %f1083, %p231;
	copysign.f32 	%f1085, %f1077, %f1084;
	mul.f32 	%f1086, %f1077, %f1077;
	fma.rn.f32 	%f1087, %f1086, 0f3C80F082, 0fBD563CAE;
	fma.rn.f32 	%f1088, %f1087, %f1086, 0f3E085941;
	fma.rn.f32 	%f1089, %f1088, %f1086, 0fBEAAA9ED;
	fma.rn.f32 	%f1090, %f1089, %f1086, 0f00000000;
	fma.rn.f32 	%f1091, %f1090, %f1077, %f1077;
	setp.ge.f32 	%p232, %f1078, 0f3F19999A;
	selp.f32 	%f1092, %f1085, %f1091, %p232;
	add.f32 	%f1093, %f1092, 0f3F800000;
	mul.f32 	%f1094, %f1073, %f1093;
	mul.f32 	%f1095, %f1094, %f1400;
	st.shared.f32 	[%r92+400], %f1095;
$L__BB11_149:
	add.s32 	%r496, %r496, 1024;
	setp.lt.s32 	%p273, %r496, %r151;
	@%p273 bra 	$L__BB11_55;
	bra.uni 	$L__BB11_346;
$L__BB11_150:
	max.f32 	%f1176, %f348, 0f00000000;
	mul.f32 	%f1177, %f1176, %f364;
	st.shared.f32 	[%r84+16], %f1177;
$L__BB11_151:
	add.s32 	%r407, %r66, 32;
	setp.ge.s32 	%p255, %r407, %r151;
	@%p255 bra 	$L__BB11_153;
	max.f32 	%f1178, %f347, 0f00000000;
	mul.f32 	%f1179, %f1178, %f363;
	st.shared.f32 	[%r84+144], %f1179;
$L__BB11_153:
	add.s32 	%r408, %r66, 64;
	setp.ge.s32 	%p256, %r408, %r151;
	@%p256 bra 	$L__BB11_155;
	max.f32 	%f1180, %f346, 0f00000000;
	mul.f32 	%f1181, %f1180, %f362;
	st.shared.f32 	[%r84+272], %f1181;
$L__BB11_155:
	add.s32 	%r409, %r66, 96;
	setp.ge.s32 	%p257, %r409, %r151;
	@%p257 bra 	$L__BB11_157;
	max.f32 	%f1182, %f345, 0f00000000;
	mul.f32 	%f1183, %f1182, %f361;
	st.shared.f32 	[%r84+400], %f1183;
$L__BB11_157:
	setp.ge.s32 	%p258, %r20, %r149;
	@%p258 bra 	$L__BB11_166;
	setp.ge.s32 	%p259, %r66, %r151;
	add.s32 	%r410, %r66, %r151;
	shl.b32 	%r411, %r410, 2;
	add.s32 	%r74, %r56, %r411;
	@%p259 bra 	$L__BB11_160;
	max.f32 	%f1184, %f344, 0f00000000;
	mul.f32 	%f1185, %f1184, %f360;
	st.shared.f32 	[%r74+4], %f1185;
$L__BB11_160:
	add.s32 	%r412, %r66, 32;
	setp.ge.s32 	%p260, %r412, %r151;
	@%p260 bra 	$L__BB11_162;
	max.f32 	%f1186, %f343, 0f00000000;
	mul.f32 	%f1187, %f1186, %f359;
	st.shared.f32 	[%r74+132], %f1187;
$L__BB11_162:
	add.s32 	%r413, %r66, 64;
	setp.ge.s32 	%p261, %r413, %r151;
	@%p261 bra 	$L__BB11_164;
	max.f32 	%f1188, %f342, 0f00000000;
	mul.f32 	%f1189, %f1188, %f358;
	st.shared.f32 	[%r74+260], %f1189;
$L__BB11_164:
	add.s32 	%r414, %r66, 96;
	setp.ge.s32 	%p262, %r414, %r151;
	@%p262 bra 	$L__BB11_166;
	max.f32 	%f1190, %f341, 0f00000000;
	mul.f32 	%f1191, %f1190, %f357;
	st.shared.f32 	[%r74+388], %f1191;
$L__BB11_166:
	setp.ge.s32 	%p263, %r31, %r149;
	@%p263 bra 	$L__BB11_175;
	setp.ge.s32 	%p264, %r66, %r151;
	add.s32 	%r415, %r66, %r63;
	shl.b32 	%r416, %r415, 2;
	add.s32 	%r75, %r55, %r416;
	@%p264 bra 	$L__BB11_169;
	max.f32 	%f1192, %f340, 0f00000000;
	mul.f32 	%f1193, %f1192, %f356;
	st.shared.f32 	[%r75+16], %f1193;
$L__BB11_169:
	add.s32 	%r417, %r66, 32;
	setp.ge.s32 	%p265, %r417, %r151;
	@%p265 bra 	$L__BB11_171;
	max.f32 	%f1194, %f339, 0f00000000;
	mul.f32 	%f1195, %f1194, %f355;
	st.shared.f32 	[%r75+144], %f1195;
$L__BB11_171:
	add.s32 	%r418, %r66, 64;
	setp.ge.s32 	%p266, %r418, %r151;
	@%p266 bra 	$L__BB11_173;
	max.f32 	%f1196, %f338, 0f00000000;
	mul.f32 	%f1197, %f1196, %f354;
	st.shared.f32 	[%r75+272], %f1197;
$L__BB11_173:
	add.s32 	%r419, %r66, 96;
	setp.ge.s32 	%p267, %r419, %r151;
	@%p267 bra 	$L__BB11_175;
	max.f32 	%f1198, %f337, 0f00000000;
	mul.f32 	%f1199, %f1198, %f353;
	st.shared.f32 	[%r75+400], %f1199;
$L__BB11_175:
	setp.ge.s32 	%p268, %r43, %r149;
	@%p268 bra 	$L__BB11_149;
	setp.ge.s32 	%p269, %r66, %r151;
	add.s32 	%r420, %r66, %r64;
	shl.b32 	%r421, %r420, 2;
	add.s32 	%r76, %r55, %r421;
	@%p269 bra 	$L__BB11_178;
	max.f32 	%f1200, %f336, 0f00000000;
	mul.f32 	%f1201, %f1200, %f352;
	st.shared.f32 	[%r76+16], %f1201;
$L__BB11_178:
	add.s32 	%r422, %r66, 32;
	setp.ge.s32 	%p270, %r422, %r151;
	@%p270 bra 	$L__BB11_180;
	max.f32 	%f1202, %f335, 0f00000000;
	mul.f32 	%f1203, %f1202, %f351;
	st.shared.f32 	[%r76+144], %f1203;
$L__BB11_180:
	add.s32 	%r423, %r66, 64;
	setp.ge.s32 	%p271, %r423, %r151;
	@%p271 bra 	$L__BB11_182;
	max.f32 	%f1204, %f334, 0f00000000;
	mul.f32 	%f1205, %f1204, %f350;
	st.shared.f32 	[%r76+272], %f1205;
$L__BB11_182:
	add.s32 	%r424, %r66, 96;
	setp.ge.s32 	%p272, %r424, %r151;
	@%p272 bra 	$L__BB11_149;
	max.f32 	%f1206, %f1396, 0f00000000;
	mul.f32 	%f1207, %f1206, %f1400;
	st.shared.f32 	[%r76+400], %f1207;
	bra.uni 	$L__BB11_149;
$L__BB11_184:
	setp.lt.s32 	%p253, %r1, %r149;
	@%p253 bra 	$L__BB11_185;
	bra.uni 	$L__BB11_157;
$L__BB11_185:
	setp.lt.s32 	%p254, %r66, %r151;
	shl.b32 	%r406, %r66, 2;
	add.s32 	%r84, %r55, %r406;
	@%p254 bra 	$L__BB11_150;
	bra.uni 	$L__BB11_151;
$L__BB11_186:
	setp.lt.s32 	%p233, %r1, %r149;
	@%p233 bra 	$L__BB11_214;
$L__BB11_187:
	setp.ge.s32 	%p238, %r20, %r149;
	@%p238 bra 	$L__BB11_196;
	setp.ge.s32 	%p239, %r66, %r151;
	add.s32 	%r391, %r66, %r151;
	shl.b32 	%r392, %r391, 2;
	add.s32 	%r86, %r56, %r392;
	@%p239 bra 	$L__BB11_190;
	mul.f32 	%f1116, %f344, 0fBFB8AA3B;
	ex2.approx.f32 	%f1117, %f1116;
	add.f32 	%f1118, %f1117, 0f3F800000;
	div.rn.f32 	%f1119, %f344, %f1118;
	mul.f32 	%f1120, %f1119, %f360;
	st.shared.f32 	[%r86+4], %f1120;
$L__BB11_190:
	add.s32 	%r393, %r66, 32;
	setp.ge.s32 	%p240, %r393, %r151;
	@%p240 bra 	$L__BB11_192;
	mul.f32 	%f1121, %f343, 0fBFB8AA3B;
	ex2.approx.f32 	%f1122, %f1121;
	add.f32 	%f1123, %f1122, 0f3F800000;
	div.rn.f32 	%f1124, %f343, %f1123;
	mul.f32 	%f1125, %f1124, %f359;
	st.shared.f32 	[%r86+132], %f1125;
$L__BB11_192:
	add.s32 	%r394, %r66, 64;
	setp.ge.s32 	%p241, %r394, %r151;
	@%p241 bra 	$L__BB11_194;
	mul.f32 	%f1126, %f342, 0fBFB8AA3B;
	ex2.approx.f32 	%f1127, %f1126;
	add.f32 	%f1128, %f1127, 0f3F800000;
	div.rn.f32 	%f1129, %f342, %f1128;
	mul.f32 	%f1130, %f1129, %f358;
	st.shared.f32 	[%r86+260], %f1130;
$L__BB11_194:
	add.s32 	%r395, %r66, 96;
	setp.ge.s32 	%p242, %r395, %r151;
	@%p242 bra 	$L__BB11_196;
	mul.f32 	%f1131, %f341, 0fBFB8AA3B;
	ex2.approx.f32 	%f1132, %f1131;
	add.f32 	%f1133, %f1132, 0f3F800000;
	div.rn.f32 	%f1134, %f341, %f1133;
	mul.f32 	%f1135, %f1134, %f357;
	st.shared.f32 	[%r86+388], %f1135;
$L__BB11_196:
	setp.ge.s32 	%p243, %r31, %r149;
	@%p243 bra 	$L__BB11_205;
	setp.ge.s32 	%p244, %r66, %r151;
	add.s32 	%r396, %r66, %r63;
	shl.b32 	%r397, %r396, 2;
	add.s32 	%r87, %r55, %r397;
	@%p244 bra 	$L__BB11_199;
	mul.f32 	%f1136, %f340, 0fBFB8AA3B;
	ex2.approx.f32 	%f1137, %f1136;
	add.f32 	%f1138, %f1137, 0f3F800000;
	div.rn.f32 	%f1139, %f340, %f1138;
	mul.f32 	%f1140, %f1139, %f356;
	st.shared.f32 	[%r87+16], %f1140;
$L__BB11_199:
	add.s32 	%r398, %r66, 32;
	setp.ge.s32 	%p245, %r398, %r151;
	@%p245 bra 	$L__BB11_201;
	mul.f32 	%f1141, %f339, 0fBFB8AA3B;
	ex2.approx.f32 	%f1142, %f1141;
	add.f32 	%f1143, %f1142, 0f3F800000;
	div.rn.f32 	%f1144, %f339, %f1143;
	mul.f32 	%f1145, %f1144, %f355;
	st.shared.f32 	[%r87+144], %f1145;
$L__BB11_201:
	add.s32 	%r399, %r66, 64;
	setp.ge.s32 	%p246, %r399, %r151;
	@%p246 bra 	$L__BB11_203;
	mul.f32 	%f1146, %f338, 0fBFB8AA3B;
	ex2.approx.f32 	%f1147, %f1146;
	add.f32 	%f1148, %f1147, 0f3F800000;
	div.rn.f32 	%f1149, %f338, %f1148;
	mul.f32 	%f1150, %f1149, %f354;
	st.shared.f32 	[%r87+272], %f1150;
$L__BB11_203:
	add.s32 	%r400, %r66, 96;
	setp.ge.s32 	%p247, %r400, %r151;
	@%p247 bra 	$L__BB11_205;
	mul.f32 	%f1151, %f337, 0fBFB8AA3B;
	ex2.approx.f32 	%f1152, %f1151;
	add.f32 	%f1153, %f1152, 0f3F800000;
	div.rn.f32 	%f1154, %f337, %f1153;
	mul.f32 	%f1155, %f1154, %f353;
	st.shared.f32 	[%r87+400], %f1155;
$L__BB11_205:
	setp.ge.s32 	%p248, %r43, %r149;
	@%p248 bra 	$L__BB11_149;
	setp.ge.s32 	%p249, %r66, %r151;
	add.s32 	%r401, %r66, %r64;
	shl.b32 	%r402, %r401, 2;
	add.s32 	%r88, %r55, %r402;
	@%p249 bra 	$L__BB11_208;
	mul.f32 	%f1156, %f336, 0fBFB8AA3B;
	ex2.approx.f32 	%f1157, %f1156;
	add.f32 	%f1158, %f1157, 0f3F800000;
	div.rn.f32 	%f1159, %f336, %f1158;
	mul.f32 	%f1160, %f1159, %f352;
	st.shared.f32 	[%r88+16], %f1160;
$L__BB11_208:
	add.s32 	%r403, %r66, 32;
	setp.ge.s32 	%p250, %r403, %r151;
	@%p250 bra 	$L__BB11_210;
	mul.f32 	%f1161, %f335, 0fBFB8AA3B;
	ex2.approx.f32 	%f1162, %f1161;
	add.f32 	%f1163, %f1162, 0f3F800000;
	div.rn.f32 	%f1164, %f335, %f1163;
	mul.f32 	%f1165, %f1164, %f351;
	st.shared.f32 	[%r88+144], %f1165;
$L__BB11_210:
	add.s32 	%r404, %r66, 64;
	setp.ge.s32 	%p251, %r404, %r151;
	@%p251 bra 	$L__BB11_212;
	mul.f32 	%f1166, %f334, 0fBFB8AA3B;
	ex2.approx.f32 	%f1167, %f1166;
	add.f32 	%f1168, %f1167, 0f3F800000;
	div.rn.f32 	%f1169, %f334, %f1168;
	mul.f32 	%f1170, %f1169, %f350;
	st.shared.f32 	[%r88+272], %f1170;
$L__BB11_212:
	add.s32 	%r405, %r66, 96;
	setp.ge.s32 	%p252, %r405, %r151;
	@%p252 bra 	$L__BB11_149;
	mul.f32 	%f1171, %f1396, 0fBFB8AA3B;
	ex2.approx.f32 	%f1172, %f1171;
	add.f32 	%f1173, %f1172, 0f3F800000;
	div.rn.f32 	%f1174, %f1396, %f1173;
	mul.f32 	%f1175, %f1174, %f1400;
	st.shared.f32 	[%r88+400], %f1175;
	bra.uni 	$L__BB11_149;
$L__BB11_214:
	setp.ge.s32 	%p234, %r66, %r151;
	shl.b32 	%r387, %r66, 2;
	add.s32 	%r89, %r55, %r387;
	@%p234 bra 	$L__BB11_216;
	mul.f32 	%f1096, %f348, 0fBFB8AA3B;
	ex2.approx.f32 	%f1097, %f1096;
	add.f32 	%f1098, %f1097, 0f3F800000;
	div.rn.f32 	%f1099, %f348, %f1098;
	mul.f32 	%f1100, %f1099, %f364;
	st.shared.f32 	[%r89+16], %f1100;
$L__BB11_216:
	add.s32 	%r388, %r66, 32;
	setp.ge.s32 	%p235, %r388, %r151;
	@%p235 bra 	$L__BB11_218;
	mul.f32 	%f1101, %f347, 0fBFB8AA3B;
	ex2.approx.f32 	%f1102, %f1101;
	add.f32 	%f1103, %f1102, 0f3F800000;
	div.rn.f32 	%f1104, %f347, %f1103;
	mul.f32 	%f1105, %f1104, %f363;
	st.shared.f32 	[%r89+144], %f1105;
$L__BB11_218:
	add.s32 	%r389, %r66, 64;
	setp.ge.s32 	%p236, %r389, %r151;
	@%p236 bra 	$L__BB11_220;
	mul.f32 	%f1106, %f346, 0fBFB8AA3B;
	ex2.approx.f32 	%f1107, %f1106;
	add.f32 	%f1108, %f1107, 0f3F800000;
	div.rn.f32 	%f1109, %f346, %f1108;
	mul.f32 	%f1110, %f1109, %f362;
	st.shared.f32 	[%r89+272], %f1110;
$L__BB11_220:
	add.s32 	%r390, %r66, 96;
	setp.ge.s32 	%p237, %r390, %r151;
	@%p237 bra 	$L__BB11_187;
	mul.f32 	%f1111, %f345, 0fBFB8AA3B;
	ex2.approx.f32 	%f1112, %f1111;
	add.f32 	%f1113, %f1112, 0f3F800000;
	div.rn.f32 	%f1114, %f345, %f1113;
	mul.f32 	%f1115, %f1114, %f361;
	st.shared.f32 	[%r89+400], %f1115;
	bra.uni 	$L__BB11_187;
$L__BB11_222:
	setp.ge.s32 	%p182, %r66, %r151;
	shl.b32 	%r368, %r66, 2;
	add.s32 	%r93, %r55, %r368;
	@%p182 bra 	$L__BB11_224;
	mul.f32 	%f728, %f348, 0f3F000000;
	mul.f32 	%f729, %f348, 0f3D372713;
	mul.f32 	%f730, %f348, %f729;
	fma.rn.f32 	%f731, %f348, %f730, %f348;
	mul.f32 	%f732, %f731, 0f3F4C422A;
	abs.f32 	%f733, %f732;
	mul.f32 	%f734, %f733, 0f4038AA3B;
	ex2.approx.ftz.f32 	%f735, %f734;
	add.f32 	%f736, %f735, 0f3F800000;
	rcp.approx.ftz.f32 	%f737, %f736;
	fma.rn.f32 	%f738, %f737, 0fC0000000, 0f3F800000;
	setp.ge.f32 	%p183, %f733, 0f41102CB4;
	selp.f32 	%f739, 0f3F800000, %f738, %p183;
	copysign.f32 	%f740, %f732, %f739;
	mul.f32 	%f741, %f732, %f732;
	fma.rn.f32 	%f742, %f741, 0f3C80F082, 0fBD563CAE;
	fma.rn.f32 	%f743, %f742, %f741, 0f3E085941;
	fma.rn.f32 	%f744, %f743, %f741, 0fBEAAA9ED;
	fma.rn.f32 	%f745, %f744, %f741, 0f00000000;
	fma.rn.f32 	%f746, %f745, %f732, %f732;
	setp.ge.f32 	%p184, %f733, 0f3F19999A;
	selp.f32 	%f747, %f740, %f746, %p184;
	add.f32 	%f748, %f747, 0f3F800000;
	mul.f32 	%f749, %f728, %f748;
	mul.f32 	%f750, %f749, %f364;
	st.shared.f32 	[%r93+16], %f750;
$L__BB11_224:
	add.s32 	%r369, %r66, 32;
	setp.ge.s32 	%p185, %r369, %r151;
	@%p185 bra 	$L__BB11_226;
	mul.f32 	%f751, %f347, 0f3F000000;
	mul.f32 	%f752, %f347, 0f3D372713;
	mul.f32 	%f753, %f347, %f752;
	fma.rn.f32 	%f754, %f347, %f753, %f347;
	mul.f32 	%f755, %f754, 0f3F4C422A;
	abs.f32 	%f756, %f755;
	mul.f32 	%f757, %f756, 0f4038AA3B;
	ex2.approx.ftz.f32 	%f758, %f757;
	add.f32 	%f759, %f758, 0f3F800000;
	rcp.approx.ftz.f32 	%f760, %f759;
	fma.rn.f32 	%f761, %f760, 0fC0000000, 0f3F800000;
	setp.ge.f32 	%p186, %f756, 0f41102CB4;
	selp.f32 	%f762, 0f3F800000, %f761, %p186;
	copysign.f32 	%f763, %f755, %f762;
	mul.f32 	%f764, %f755, %f755;
	fma.rn.f32 	%f765, %f764, 0f3C80F082, 0fBD563CAE;
	fma.rn.f32 	%f766, %f765, %f764, 0f3E085941;
	fma.rn.f32 	%f767, %f766, %f764, 0fBEAAA9ED;
	fma.rn.f32 	%f768, %f767, %f764, 0f00000000;
	fma.rn.f32 	%f769, %f768, %f755, %f755;
	setp.ge.f32 	%p187, %f756, 0f3F19999A;
	selp.f32 	%f770, %f763, %f769, %p187;
	add.f32 	%f771, %f770, 0f3F800000;
	mul.f32 	%f772, %f751, %f771;
	mul.f32 	%f773, %f772, %f363;
	st.shared.f32 	[%r93+144], %f773;
$L__BB11_226:
	add.s32 	%r370, %r66, 64;
	setp.ge.s32 	%p188, %r370, %r151;
	@%p188 bra 	$L__BB11_228;
	mul.f32 	%f774, %f346, 0f3F000000;
	mul.f32 	%f775, %f346, 0f3D372713;
	mul.f32 	%f776, %f346, %f775;
	fma.rn.f32 	%f777, %f346, %f776, %f346;
	mul.f32 	%f778, %f777, 0f3F4C422A;
	abs.f32 	%f779, %f778;
	mul.f32 	%f780, %f779, 0f4038AA3B;
	ex2.approx.ftz.f32 	%f781, %f780;
	add.f32 	%f782, %f781, 0f3F800000;
	rcp.approx.ftz.f32 	%f783, %f782;
	fma.rn.f32 	%f784, %f783, 0fC0000000, 0f3F800000;
	setp.ge.f32 	%p189, %f779, 0f41102CB4;
	selp.f32 	%f785, 0f3F800000, %f784, %p189;
	copysign.f32 	%f786, %f778, %f785;
	mul.f32 	%f787, %f778, %f778;
	fma.rn.f32 	%f788, %f787, 0f3C80F082, 0fBD563CAE;
	fma.rn.f32 	%f789, %f788, %f787, 0f3E085941;
	fma.rn.f32 	%f790, %f789, %f787, 0fBEAAA9ED;
	fma.rn.f32 	%f791, %f790, %f787, 0f00000000;
	fma.rn.f32 	%f792, %f791, %f778, %f778;
	setp.ge.f32 	%p190, %f779, 0f3F19999A;
	selp.f32 	%f793, %f786, %f792, %p190;
	add.f32 	%f794, %f793, 0f3F800000;
	mul.f32 	%f795, %f774, %f794;
	mul.f32 	%f796, %f795, %f362;
	st.shared.f32 	[%r93+272], %f796;
$L__BB11_228:
	add.s32 	%r371, %r66, 96;
	setp.ge.s32 	%p191, %r371, %r151;
	@%p191 bra 	$L__BB11_122;
	mul.f32 	%f797, %f345, 0f3F000000;
	mul.f32 	%f798, %f345, 0f3D372713;
	mul.f32 	%f799, %f345, %f798;
	fma.rn.f32 	%f800, %f345, %f799, %f345;
	mul.f32 	%f801, %f800, 0f3F4C422A;
	abs.f32 	%f802, %f801;
	mul.f32 	%f803, %f802, 0f4038AA3B;
	ex2.approx.ftz.f32 	%f804, %f803;
	add.f32 	%f805, %f804, 0f3F800000;
	rcp.approx.ftz.f32 	%f806, %f805;
	fma.rn.f32 	%f807, %f806, 0fC0000000, 0f3F800000;
	setp.ge.f32 	%p192, %f802, 0f41102CB4;
	selp.f32 	%f808, 0f3F800000, %f807, %p192;
	copysign.f32 	%f809, %f801, %f808;
	mul.f32 	%f810, %f801, %f801;
	fma.rn.f32 	%f811, %f810, 0f3C80F082, 0fBD563CAE;
	fma.rn.f32 	%f812, %f811, %f810, 0f3E085941;
	fma.rn.f32 	%f813, %f812, %f810, 0fBEAAA9ED;
	fma.rn.f32 	%f814, %f813, %f810, 0f00000000;
	fma.rn.f32 	%f815, %f814, %f801, %f801;
	setp.ge.f32 	%p193, %f802, 0f3F19999A;
	selp.f32 	%f816, %f809, %f815, %p193;
	add.f32 	%f817, %f816, 0f3F800000;
	mul.f32 	%f818, %f797, %f817;
	mul.f32 	%f819, %f818, %f361;
	st.shared.f32 	[%r93+400], %f819;
	bra.uni 	$L__BB11_122;
$L__BB11_230:
	setp.eq.s32 	%p39, %r153, 0;
	@%p39 bra 	$L__BB11_262;
	setp.ne.s32 	%p40, %r153, 1;
	@%p40 bra 	$L__BB11_308;
	shl.b32 	%r94, %r58, 1;
	mul.lo.s32 	%r95, %r58, 3;
	mov.u32 	%r500, %r502;
$L__BB11_233:
	setp.lt.s32 	%p41, %r1, %r149;
	add.s32 	%r108, %r500, %r3;
	@%p41 bra 	$L__BB11_300;
$L__BB11_234:
	setp.ge.s32 	%p46, %r20, %r149;
	@%p46 bra 	$L__BB11_243;
	setp.ge.s32 	%p47, %r108, %r151;
	add.s32 	%r247, %r108, %r151;
	shl.b32 	%r248, %r247, 2;
	add.s32 	%r109, %r56, %r248;
	@%p47 bra 	$L__BB11_237;
	mov.b32 	%r249, 0;
	st.shared.u32 	[%r109+4], %r249;
$L__BB11_237:
	add.s32 	%r250, %r108, 32;
	setp.ge.s32 	%p48, %r250, %r151;
	@%p48 bra 	$L__BB11_239;
	mov.b32 	%r251, 0;
	st.shared.u32 	[%r109+132], %r251;
$L__BB11_239:
	add.s32 	%r252, %r108, 64;
	setp.ge.s32 	%p49, %r252, %r151;
	@%p49 bra 	$L__BB11_241;
	mov.b32 	%r253, 0;
	st.shared.u32 	[%r109+260], %r253;
$L__BB11_241:
	add.s32 	%r254, %r108, 96;
	setp.ge.s32 	%p50, %r254, %r151;
	@%p50 bra 	$L__BB11_243;
	mov.b32 	%r255, 0;
	st.shared.u32 	[%r109+388], %r255;
$L__BB11_243:
	setp.ge.s32 	%p51, %r31, %r149;
	@%p51 bra 	$L__BB11_252;
	setp.ge.s32 	%p52, %r108, %r151;
	add.s32 	%r256, %r108, %r94;
	shl.b32 	%r257, %r256, 2;
	add.s32 	%r110, %r55, %r257;
	@%p52 bra 	$L__BB11_246;
	mov.b32 	%r258, 0;
	st.shared.u32 	[%r110+16], %r258;
$L__BB11_246:
	add.s32 	%r259, %r108, 32;
	setp.ge.s32 	%p53, %r259, %r151;
	@%p53 bra 	$L__BB11_248;
	mov.b32 	%r260, 0;
	st.shared.u32 	[%r110+144], %r260;
$L__BB11_248:
	add.s32 	%r261, %r108, 64;
	setp.ge.s32 	%p54, %r261, %r151;
	@%p54 bra 	$L__BB11_250;
	mov.b32 	%r262, 0;
	st.shared.u32 	[%r110+272], %r262;
$L__BB11_250:
	add.s32 	%r263, %r108, 96;
	setp.ge.s32 	%p55, %r263, %r151;
	@%p55 bra 	$L__BB11_252;
	mov.b32 	%r264, 0;
	st.shared.u32 	[%r110+400], %r264;
$L__BB11_252:
	setp.ge.s32 	%p56, %r43, %r149;
	@%p56 bra 	$L__BB11_261;
	setp.ge.s32 	%p57, %r108, %r151;
	add.s32 	%r265, %r108, %r95;
	shl.b32 	%r266, %r265, 2;
	add.s32 	%r111, %r55, %r266;
	@%p57 bra 	$L__BB11_255;
	mov.b32 	%r267, 0;
	st.shared.u32 	[%r111+16], %r267;
$L__BB11_255:
	add.s32 	%r268, %r108, 32;
	setp.ge.s32 	%p58, %r268, %r151;
	@%p58 bra 	$L__BB11_257;
	mov.b32 	%r269, 0;
	st.shared.u32 	[%r111+144], %r269;
$L__BB11_257:
	add.s32 	%r270, %r108, 64;
	setp.ge.s32 	%p59, %r270, %r151;
	@%p59 bra 	$L__BB11_259;
	mov.b32 	%r271, 0;
	st.shared.u32 	[%r111+272], %r271;
$L__BB11_259:
	add.s32 	%r272, %r108, 96;
	setp.ge.s32 	%p60, %r272, %r151;
	@%p60 bra 	$L__BB11_261;
	mov.b32 	%r273, 0;
	st.shared.u32 	[%r111+400], %r273;
$L__BB11_261:
	add.s32 	%r500, %r500, 1024;
	setp.lt.s32 	%p61, %r500, %r151;
	@%p61 bra 	$L__BB11_233;
	bra.uni 	$L__BB11_346;
$L__BB11_262:
	shl.b32 	%r96, %r58, 1;
	mul.lo.s32 	%r97, %r58, 3;
	mov.u32 	%r499, %r502;
$L__BB11_263:
	setp.lt.s32 	%p62, %r1, %r149;
	add.s32 	%r101, %r499, %r3;
	@%p62 bra 	$L__BB11_292;
$L__BB11_264:
	setp.ge.s32 	%p67, %r20, %r149;
	@%p67 bra 	$L__BB11_273;
	setp.ge.s32 	%p68, %r101, %r151;
	add.s32 	%r282, %r101, %r151;
	shl.b32 	%r283, %r282, 2;
	add.s32 	%r102, %r56, %r283;
	@%p68 bra 	$L__BB11_267;
	mov.b32 	%r284, 0;
	st.shared.u32 	[%r102+4], %r284;
$L__BB11_267:
	add.s32 	%r285, %r101, 32;
	setp.ge.s32 	%p69, %r285, %r151;
	@%p69 bra 	$L__BB11_269;
	mov.b32 	%r286, 0;
	st.shared.u32 	[%r102+132], %r286;
$L__BB11_269:
	add.s32 	%r287, %r101, 64;
	setp.ge.s32 	%p70, %r287, %r151;
	@%p70 bra 	$L__BB11_271;
	mov.b32 	%r288, 0;
	st.shared.u32 	[%r102+260], %r288;
$L__BB11_271:
	add.s32 	%r289, %r101, 96;
	setp.ge.s32 	%p71, %r289, %r151;
	@%p71 bra 	$L__BB11_273;
	mov.b32 	%r290, 0;
	st.shared.u32 	[%r102+388], %r290;
$L__BB11_273:
	setp.ge.s32 	%p72, %r31, %r149;
	@%p72 bra 	$L__BB11_282;
	setp.ge.s32 	%p73, %r101, %r151;
	add.s32 	%r291, %r101, %r96;
	shl.b32 	%r292, %r291, 2;
	add.s32 	%r103, %r55, %r292;
	@%p73 bra 	$L__BB11_276;
	mov.b32 	%r293, 0;
	st.shared.u32 	[%r103+16], %r293;
$L__BB11_276:
	add.s32 	%r294, %r101, 32;
	setp.ge.s32 	%p74, %r294, %r151;
	@%p74 bra 	$L__BB11_278;
	mov.b32 	%r295, 0;
	st.shared.u32 	[%r103+144], %r295;
$L__BB11_278:
	add.s32 	%r296, %r101, 64;
	setp.ge.s32 	%p75, %r296, %r151;
	@%p75 bra 	$L__BB11_280;
	mov.b32 	%r297, 0;
	st.shared.u32 	[%r103+272], %r297;
$L__BB11_280:
	add.s32 	%r298, %r101, 96;
	setp.ge.s32 	%p76, %r298, %r151;
	@%p76 bra 	$L__BB11_282;
	mov.b32 	%r299, 0;
	st.shared.u32 	[%r103+400], %r299;
$L__BB11_282:
	setp.ge.s32 	%p77, %r43, %r149;
	@%p77 bra 	$L__BB11_291;
	setp.ge.s32 	%p78, %r101, %r151;
	add.s32 	%r300, %r101, %r97;
	shl.b32 	%r301, %r300, 2;
	add.s32 	%r104, %r55, %r301;
	@%p78 bra 	$L__BB11_285;
	mov.b32 	%r302, 0;
	st.shared.u32 	[%r104+16], %r302;
$L__BB11_285:
	add.s32 	%r303, %r101, 32;
	setp.ge.s32 	%p79, %r303, %r151;
	@%p79 bra 	$L__BB11_287;
	mov.b32 	%r304, 0;
	st.shared.u32 	[%r104+144], %r304;
$L__BB11_287:
	add.s32 	%r305, %r101, 64;
	setp.ge.s32 	%p80, %r305, %r151;
	@%p80 bra 	$L__BB11_289;
	mov.b32 	%r306, 0;
	st.shared.u32 	[%r104+272], %r306;
$L__BB11_289:
	add.s32 	%r307, %r101, 96;
	setp.ge.s32 	%p81, %r307, %r151;
	@%p81 bra 	$L__BB11_291;
	mov.b32 	%r308, 0;
	st.shared.u32 	[%r104+400], %r308;
$L__BB11_291:
	add.s32 	%r499, %r499, 1024;
	setp.lt.s32 	%p82, %r499, %r151;
	@%p82 bra 	$L__BB11_263;
	bra.uni 	$L__BB11_346;
$L__BB11_292:
	setp.ge.s32 	%p63, %r101, %r151;
	shl.b32 	%r274, %r101, 2;
	add.s32 	%r106, %r55, %r274;
	@%p63 bra 	$L__BB11_294;
	mov.b32 	%r275, 0;
	st.shared.u32 	[%r106+16], %r275;
$L__BB11_294:
	add.s32 	%r276, %r101, 32;
	setp.ge.s32 	%p64, %r276, %r151;
	@%p64 bra 	$L__BB11_296;
	mov.b32 	%r277, 0;
	st.shared.u32 	[%r106+144], %r277;
$L__BB11_296:
	add.s32 	%r278, %r101, 64;
	setp.ge.s32 	%p65, %r278, %r151;
	@%p65 bra 	$L__BB11_298;
	mov.b32 	%r279, 0;
	st.shared.u32 	[%r106+272], %r279;
$L__BB11_298:
	add.s32 	%r280, %r101, 96;
	setp.ge.s32 	%p66, %r280, %r151;
	@%p66 bra 	$L__BB11_264;
	mov.b32 	%r281, 0;
	st.shared.u32 	[%r106+400], %r281;
	bra.uni 	$L__BB11_264;
$L__BB11_300:
	setp.ge.s32 	%p42, %r108, %r151;
	shl.b32 	%r239, %r108, 2;
	add.s32 	%r113, %r55, %r239;
	@%p42 bra 	$L__BB11_302;
	mov.b32 	%r240, 0;
	st.shared.u32 	[%r113+16], %r240;
$L__BB11_302:
	add.s32 	%r241, %r108, 32;
	setp.ge.s32 	%p43, %r241, %r151;
	@%p43 bra 	$L__BB11_304;
	mov.b32 	%r242, 0;
	st.shared.u32 	[%r113+144], %r242;
$L__BB11_304:
	add.s32 	%r243, %r108, 64;
	setp.ge.s32 	%p44, %r243, %r151;
	@%p44 bra 	$L__BB11_306;
	mov.b32 	%r244, 0;
	st.shared.u32 	[%r113+272], %r244;
$L__BB11_306:
	add.s32 	%r245, %r108, 96;
	setp.ge.s32 	%p45, %r245, %r151;
	@%p45 bra 	$L__BB11_234;
	mov.b32 	%r246, 0;
	st.shared.u32 	[%r113+400], %r246;
	bra.uni 	$L__BB11_234;
$L__BB11_308:
	shl.b32 	%r98, %r58, 1;
	mul.lo.s32 	%r99, %r58, 3;
	mov.u32 	%r501, %r502;
$L__BB11_309:
	setp.ge.s32 	%p83, %r1, %r149;
	add.s32 	%r115, %r501, %r3;
	@%p83 bra 	$L__BB11_318;
	setp.ge.s32 	%p84, %r115, %r151;
	shl.b32 	%r309, %r115, 2;
	add.s32 	%r116, %r55, %r309;
	@%p84 bra 	$L__BB11_312;
	mov.b32 	%r310, 0;
	st.shared.u32 	[%r116+16], %r310;
$L__BB11_312:
	add.s32 	%r311, %r115, 32;
	setp.ge.s32 	%p85, %r311, %r151;
	@%p85 bra 	$L__BB11_314;
	mov.b32 	%r312, 0;
	st.shared.u32 	[%r116+144], %r312;
$L__BB11_314:
	add.s32 	%r313, %r115, 64;
	setp.ge.s32 	%p86, %r313, %r151;
	@%p86 bra 	$L__BB11_316;
	mov.b32 	%r314, 0;
	st.shared.u32 	[%r116+272], %r314;
$L__BB11_316:
	add.s32 	%r315, %r115, 96;
	setp.ge.s32 	%p87, %r315, %r151;
	@%p87 bra 	$L__BB11_318;
	mov.b32 	%r316, 0;
	st.shared.u32 	[%r116+400], %r316;
$L__BB11_318:
	setp.ge.s32 	%p88, %r20, %r149;
	@%p88 bra 	$L__BB11_327;
	setp.ge.s32 	%p89, %r115, %r151;
	add.s32 	%r317, %r115, %r151;
	shl.b32 	%r318, %r317, 2;
	add.s32 	%r117, %r56, %r318;
	@%p89 bra 	$L__BB11_321;
	mov.b32 	%r319, 0;
	st.shared.u32 	[%r117+4], %r319;
$L__BB11_321:
	add.s32 	%r320, %r115, 32;
	setp.ge.s32 	%p90, %r320, %r151;
	@%p90 bra 	$L__BB11_323;
	mov.b32 	%r321, 0;
	st.shared.u32 	[%r117+132], %r321;
$L__BB11_323:
	add.s32 	%r322, %r115, 64;
	setp.ge.s32 	%p91, %r322, %r151;
	@%p91 bra 	$L__BB11_325;
	mov.b32 	%r323, 0;
	st.shared.u32 	[%r117+260], %r323;
$L__BB11_325:
	add.s32 	%r324, %r115, 96;
	setp.ge.s32 	%p92, %r324, %r151;
	@%p92 bra 	$L__BB11_327;
	mov.b32 	%r325, 0;
	st.shared.u32 	[%r117+388], %r325;
$L__BB11_327:
	setp.ge.s32 	%p93, %r31, %r149;
	@%p93 bra 	$L__BB11_336;
	setp.ge.s32 	%p94, %r115, %r151;
	add.s32 	%r326, %r115, %r98;
	shl.b32 	%r327, %r326, 2;
	add.s32 	%r118, %r55, %r327;
	@%p94 bra 	$L__BB11_330;
	mov.b32 	%r328, 0;
	st.shared.u32 	[%r118+16], %r328;
$L__BB11_330:
	add.s32 	%r329, %r115, 32;
	setp.ge.s32 	%p95, %r329, %r151;
	@%p95 bra 	$L__BB11_332;
	mov.b32 	%r330, 0;
	st.shared.u32 	[%r118+144], %r330;
$L__BB11_332:
	add.s32 	%r331, %r115, 64;
	setp.ge.s32 	%p96, %r331, %r151;
	@%p96 bra 	$L__BB11_334;
	mov.b32 	%r332, 0;
	st.shared.u32 	[%r118+272], %r332;
$L__BB11_334:
	add.s32 	%r333, %r115, 96;
	setp.ge.s32 	%p97, %r333, %r151;
	@%p97 bra 	$L__BB11_336;
	mov.b32 	%r334, 0;
	st.shared.u32 	[%r118+400], %r334;
$L__BB11_336:
	setp.ge.s32 	%p98, %r43, %r149;
	@%p98 bra 	$L__BB11_345;
	setp.ge.s32 	%p99, %r115, %r151;
	add.s32 	%r335, %r115, %r99;
	shl.b32 	%r336, %r335, 2;
	add.s32 	%r119, %r55, %r336;
	@%p99 bra 	$L__BB11_339;
	mov.b32 	%r337, 0;
	st.shared.u32 	[%r119+16], %r337;
$L__BB11_339:
	add.s32 	%r338, %r115, 32;
	setp.ge.s32 	%p100, %r338, %r151;
	@%p100 bra 	$L__BB11_341;
	mov.b32 	%r339, 0;
	st.shared.u32 	[%r119+144], %r339;
$L__BB11_341:
	add.s32 	%r340, %r115, 64;
	setp.ge.s32 	%p101, %r340, %r151;
	@%p101 bra 	$L__BB11_343;
	mov.b32 	%r341, 0;
	st.shared.u32 	[%r119+272], %r341;
$L__BB11_343:
	add.s32 	%r342, %r115, 96;
	setp.ge.s32 	%p102, %r342, %r151;
	@%p102 bra 	$L__BB11_345;
	mov.b32 	%r343, 0;
	st.shared.u32 	[%r119+400], %r343;
$L__BB11_345:
	add.s32 	%r501, %r501, 1024;
	setp.lt.s32 	%p103, %r501, %r151;
	@%p103 bra 	$L__BB11_309;
$L__BB11_346:
	bar.sync 	0;
	setp.ge.s32 	%p274, %r502, %r150;
	@%p274 bra 	$L__BB11_450;
	shl.b32 	%r425, %r151, 1;
	and.b32  	%r121, %r151, 1;
	and.b32  	%r122, %r151, 2147483646;
	add.s32 	%r123, %r425, 2;
	mad.lo.s32 	%r124, %r151, 3, 3;
	cvta.to.global.u64 	%rd212, %rd25;
	add.s64 	%rd12, %rd212, %rd30;
	neg.s32 	%r125, %r122;
	shl.b32 	%r126, %r150, 1;
	shl.b32 	%r426, %r151, 2;
	add.s32 	%r127, %r426, 20;
	mad.lo.s32 	%r128, %r151, 12, 32;
	shl.b32 	%r427, %r151, 3;
	add.s32 	%r129, %r427, 28;
$L__BB11_348:
	setp.lt.s32 	%p275, %r151, 1;
	mov.f32 	%f1632, 0f00000000;
	mov.f32 	%f1633, %f1632;
	mov.f32 	%f1634, %f1632;
	mov.f32 	%f1635, %f1632;
	mov.f32 	%f1628, %f1632;
	mov.f32 	%f1629, %f1632;
	mov.f32 	%f1630, %f1632;
	mov.f32 	%f1631, %f1632;
	mov.f32 	%f1624, %f1632;
	mov.f32 	%f1625, %f1632;
	mov.f32 	%f1626, %f1632;
	mov.f32 	%f1627, %f1632;
	mov.f32 	%f1532, %f1632;
	mov.f32 	%f1533, %f1632;
	mov.f32 	%f1534, %f1632;
	mov.f32 	%f1535, %f1632;
	@%p275 bra 	$L__BB11_413;
	setp.eq.s32 	%p276, %r151, 1;
	add.s32 	%r131, %r502, %r3;
	mov.b32 	%r503, 0;
	mov.f32 	%f1632, 0f00000000;
	@%p276 bra 	$L__BB11_392;
	cvt.u64.u32 	%rd13, %r131;
	add.s32 	%r132, %r131, 32;
	add.s32 	%r133, %r131, 64;
	add.s32 	%r134, %r131, 96;
	mov.f32 	%f1632, 0f00000000;
	mov.b32 	%r506, 0;
	mov.u32 	%r504, %r150;
	mov.u32 	%r505, %r55;
	mov.u32 	%r507, %r125;
	mov.f32 	%f1633, %f1632;
	mov.f32 	%f1634, %f1632;
	mov.f32 	%f1635, %f1632;
	mov.f32 	%f1628, %f1632;
	mov.f32 	%f1629, %f1632;
	mov.f32 	%f1630, %f1632;
	mov.f32 	%f1631, %f1632;
	mov.f32 	%f1624, %f1632;
	mov.f32 	%f1625, %f1632;
	mov.f32 	%f1626, %f1632;
	mov.f32 	%f1627, %f1632;
	mov.f32 	%f1532, %f1632;
	mov.f32 	%f1533, %f1632;
	mov.f32 	%f1534, %f1632;
	mov.f32 	%f1535, %f1632;
$L__BB11_351:
	.pragma "nounroll";
	setp.ge.s32 	%p277, %r131, %r150;
	cvt.s64.s32 	%rd214, %r506;
	add.s64 	%rd215, %rd214, %rd2;
	add.s64 	%rd216, %rd215, %rd13;
	shl.b64 	%rd217, %rd216, 1;
	add.s64 	%rd15, %rd24, %rd217;
	@%p277 bra 	$L__BB11_353;
	// begin inline asm
	ld.global.nc.b16 %rs169, [%rd15];
	// end inline asm
	// begin inline asm
	{ cvt.f32.bf16 %f1595, %rs169;}

	// end inline asm
$L__BB11_353:
	setp.ge.s32 	%p278, %r132, %r150;
	@%p278 bra 	$L__BB11_355;
	add.s64 	%rd219, %rd15, 64;
	// begin inline asm
	ld.global.nc.b16 %rs171, [%rd219];
	// end inline asm
	// begin inline asm
	{ cvt.f32.bf16 %f1594, %rs171;}

	// end inline asm
$L__BB11_355:
	setp.ge.s32 	%p279, %r133, %r150;
	@%p279 bra 	$L__BB11_357;
	add.s64 	%rd220, %rd15, 128;
	// begin inline asm
	ld.global.nc.b16 %rs173, [%rd220];
	// end inline asm
	// begin inline asm
	{ cvt.f32.bf16 %f1593, %rs173;}

	// end inline asm
$L__BB11_357:
	setp.ge.s32 	%p280, %r134, %r150;
	@%p280 bra 	$L__BB11_359;
	add.s64 	%rd221, %rd15, 192;
	// begin inline asm
	ld.global.nc.b16 %rs175, [%rd221];
	// end inline asm
	// begin inline asm
	{ cvt.f32.bf16 %f1592, %rs175;}

	// end inline asm
$L__BB11_359:
	setp.ge.s32 	%p281, %r1, %r149;
	@%p281 bra 	$L__BB11_362;
	setp.ge.s32 	%p282, %r134, %r150;
	setp.lt.s32 	%p283, %r133, %r150;
	setp.lt.s32 	%p284, %r132, %r150;
	setp.lt.s32 	%p285, %r131, %r150;
	ld.shared.f32 	%f485, [%r505+16];
	fma.rn.f32 	%f1216, %f485, %f1595, %f1535;
	selp.f32 	%f1535, %f1216, %f1535, %p285;
	fma.rn.f32 	%f1217, %f485, %f1594, %f1534;
	selp.f32 	%f1534, %f1217, %f1534, %p284;
	fma.rn.f32 	%f1218, %f485, %f1593, %f1533;
	selp.f32 	%f1533, %f1218, %f1533, %p283;
	@%p282 bra 	$L__BB11_362;
	fma.rn.f32 	%f1532, %f485, %f1592, %f1532;
$L__BB11_362:
	setp.ge.s32 	%p286, %r20, %r149;
	@%p286 bra 	$L__BB11_365;
	setp.ge.s32 	%p287, %r134, %r150;
	setp.lt.s32 	%p288, %r133, %r150;
	setp.lt.s32 	%p289, %r132, %r150;
	setp.lt.s32 	%p290, %r131, %r150;
	add.s32 	%r430, %r505, %r127;
	ld.shared.f32 	%f494, [%r430];
	fma.rn.f32 	%f1219, %f494, %f1595, %f1627;
	selp.f32 	%f1627, %f1219, %f1627, %p290;
	fma.rn.f32 	%f1220, %f494, %f1594, %f1626;
	selp.f32 	%f1626, %f1220, %f1626, %p289;
	fma.rn.f32 	%f1221, %f494, %f1593, %f1625;
	selp.f32 	%f1625, %f1221, %f1625, %p288;
	@%p287 bra 	$L__BB11_365;
	fma.rn.f32 	%f1624, %f494, %f1592, %f1624;
$L__BB11_365:
	setp.ge.s32 	%p291, %r31, %r149;
	@%p291 bra 	$L__BB11_368;
	setp.ge.s32 	%p292, %r134, %r150;
	setp.lt.s32 	%p293, %r133, %r150;
	setp.lt.s32 	%p294, %r132, %r150;
	setp.lt.s32 	%p295, %r131, %r150;
	add.s32 	%r431, %r505, %r129;
	ld.shared.f32 	%f503, [%r431+-4];
	fma.rn.f32 	%f1222, %f503, %f1595, %f1631;
	selp.f32 	%f1631, %f1222, %f1631, %p295;
	fma.rn.f32 	%f1223, %f503, %f1594, %f1630;
	selp.f32 	%f1630, %f1223, %f1630, %p294;
	fma.rn.f32 	%f1224, %f503, %f1593, %f1629;
	selp.f32 	%f1629, %f1224, %f1629, %p293;
	@%p292 bra 	$L__BB11_368;
	fma.rn.f32 	%f1628, %f503, %f1592, %f1628;
$L__BB11_368:
	setp.ge.s32 	%p296, %r43, %r149;
	@%p296 bra 	$L__BB11_371;
	setp.ge.s32 	%p297, %r134, %r150;
	setp.lt.s32 	%p298, %r133, %r150;
	setp.lt.s32 	%p299, %r132, %r150;
	setp.lt.s32 	%p300, %r131, %r150;
	add.s32 	%r432, %r505, %r128;
	ld.shared.f32 	%f512, [%r432+-4];
	fma.rn.f32 	%f1225, %f512, %f1595, %f1635;
	selp.f32 	%f1635, %f1225, %f1635, %p300;
	fma.rn.f32 	%f1226, %f512, %f1594, %f1634;
	selp.f32 	%f1634, %f1226, %f1634, %p299;
	fma.rn.f32 	%f1227, %f512, %f1593, %f1633;
	selp.f32 	%f1633, %f1227, %f1633, %p298;
	@%p297 bra 	$L__BB11_371;
	fma.rn.f32 	%f1632, %f512, %f1592, %f1632;
$L__BB11_371:
	setp.ge.s32 	%p301, %r131, %r150;
	cvt.s64.s32 	%rd222, %r504;
	add.s64 	%rd223, %rd222, %rd2;
	add.s64 	%rd224, %rd223, %rd13;
	shl.b64 	%rd225, %rd224, 1;
	add.s64 	%rd16, %rd24, %rd225;
	@%p301 bra 	$L__BB11_373;
	// begin inline asm
	ld.global.nc.b16 %rs177, [%rd16];
	// end inline asm
	// begin inline asm
	{ cvt.f32.bf16 %f1595, %rs177;}

	// end inline asm
$L__BB11_373:
	setp.ge.s32 	%p302, %r132, %r150;
	@%p302 bra 	$L__BB11_375;
	add.s64 	%rd227, %rd16, 64;
	// begin inline asm
	ld.global.nc.b16 %rs179, [%rd227];
	// end inline asm
	// begin inline asm
	{ cvt.f32.bf16 %f1594, %rs179;}

	// end inline asm
$L__BB11_375:
	setp.ge.s32 	%p303, %r133, %r150;
	@%p303 bra 	$L__BB11_377;
	add.s64 	%rd228, %rd16, 128;
	// begin inline asm
	ld.global.nc.b16 %rs181, [%rd228];
	// end inline asm
	// begin inline asm
	{ cvt.f32.bf16 %f1593, %rs181;}

	// end inline asm
$L__BB11_377:
	setp.ge.s32 	%p304, %r134, %r150;
	@%p304 bra 	$L__BB11_379;
	add.s64 	%rd229, %rd16, 192;
	// begin inline asm
	ld.global.nc.b16 %rs183, [%rd229];
	// end inline asm
	// begin inline asm
	{ cvt.f32.bf16 %f1592, %rs183;}

	// end inline asm
$L__BB11_379:
	setp.ge.s32 	%p305, %r1, %r149;
	@%p305 bra 	$L__BB11_382;
	setp.ge.s32 	%p306, %r134, %r150;
	setp.lt.s32 	%p307, %r133, %r150;
	setp.lt.s32 	%p308, %r132, %r150;
	setp.lt.s32 	%p309, %r131, %r150;
	ld.shared.f32 	%f529, [%r505+20];
	fma.rn.f32 	%f1232, %f529, %f1595, %f1535;
	selp.f32 	%f1535, %f1232, %f1535, %p309;
	fma.rn.f32 	%f1233, %f529, %f1594, %f1534;
	selp.f32 	%f1534, %f1233, %f1534, %p308;
	fma.rn.f32 	%f1234, %f529, %f1593, %f1533;
	selp.f32 	%f1533, %f1234, %f1533, %p307;
	@%p306 bra 	$L__BB11_382;
	fma.rn.f32 	%f1532, %f529, %f1592, %f1532;
$L__BB11_382:
	setp.ge.s32 	%p310, %r20, %r149;
	@%p310 bra 	$L__BB11_385;
	setp.ge.s32 	%p311, %r134, %r150;
	setp.lt.s32 	%p312, %r133, %r150;
	setp.lt.s32 	%p313, %r132, %r150;
	setp.lt.s32 	%p314, %r131, %r150;
	add.s32 	%r433, %r505, %r127;
	ld.shared.f32 	%f538, [%r433+4];
	fma.rn.f32 	%f1235, %f538, %f1595, %f1627;
	selp.f32 	%f1627, %f1235, %f1627, %p314;
	fma.rn.f32 	%f1236, %f538, %f1594, %f1626;
	selp.f32 	%f1626, %f1236, %f1626, %p313;
	fma.rn.f32 	%f1237, %f538, %f1593, %f1625;
	selp.f32 	%f1625, %f1237, %f1625, %p312;
	@%p311 bra 	$L__BB11_385;
	fma.rn.f32 	%f1624, %f538, %f1592, %f1624;
$L__BB11_385:
	setp.ge.s32 	%p315, %r31, %r149;
	@%p315 bra 	$L__BB11_388;
	setp.ge.s32 	%p316, %r134, %r150;
	setp.lt.s32 	%p317, %r133, %r150;
	setp.lt.s32 	%p318, %r132, %r150;
	setp.lt.s32 	%p319, %r131, %r150;
	add.s32 	%r434, %r505, %r129;
	ld.shared.f32 	%f547, [%r434];
	fma.rn.f32 	%f1238, %f547, %f1595, %f1631;
	selp.f32 	%f1631, %f1238, %f1631, %p319;
	fma.rn.f32 	%f1239, %f547, %f1594, %f1630;
	selp.f32 	%f1630, %f1239, %f1630, %p318;
	fma.rn.f32 	%f1240, %f547, %f1593, %f1629;
	selp.f32 	%f1629, %f1240, %f1629, %p317;
	@%p316 bra 	$L__BB11_388;
	fma.rn.f32 	%f1628, %f547, %f1592, %f1628;
$L__BB11_388:
	setp.ge.s32 	%p320, %r43, %r149;
	@%p320 bra 	$L__BB11_391;
	setp.ge.s32 	%p321, %r134, %r150;
	setp.lt.s32 	%p322, %r133, %r150;
	setp.lt.s32 	%p323, %r132, %r150;
	setp.lt.s32 	%p324, %r131, %r150;
	add.s32 	%r435, %r505, %r128;
	ld.shared.f32 	%f556, [%r435];
	fma.rn.f32 	%f1241, %f556, %f1595, %f1635;
	selp.f32 	%f1635, %f1241, %f1635, %p324;
	fma.rn.f32 	%f1242, %f556, %f1594, %f1634;
	selp.f32 	%f1634, %f1242, %f1634, %p323;
	fma.rn.f32 	%f1243, %f556, %f1593, %f1633;
	selp.f32 	%f1633, %f1243, %f1633, %p322;
	@%p321 bra 	$L__BB11_391;
	fma.rn.f32 	%f1632, %f556, %f1592, %f1632;
$L__BB11_391:
	add.s32 	%r507, %r507, 2;
	add.s32 	%r506, %r506, %r126;
	add.s32 	%r505, %r505, 8;
	add.s32 	%r504, %r504, %r126;
	setp.eq.s32 	%p325, %r507, 0;
	mov.u32 	%r503, %r122;
	@%p325 bra 	$L__BB11_392;
	bra.uni 	$L__BB11_351;
$L__BB11_392:
	setp.eq.s32 	%p326, %r121, 0;
	@%p326 bra 	$L__BB11_413;
	mul.lo.s32 	%r436, %r503, %r150;
	cvt.s64.s32 	%rd230, %r436;
	add.s64 	%rd231, %rd230, %rd2;
	setp.ge.s32 	%p327, %r131, %r150;
	cvt.u64.u32 	%rd232, %r131;
	add.s64 	%rd233, %rd231, %rd232;
	shl.b64 	%rd234, %rd233, 1;
	add.s64 	%rd14, %rd24, %rd234;
	@%p327 bra 	$L__BB11_395;
	// begin inline asm
	ld.global.nc.b16 %rs185, [%rd14];
	// end inline asm
	// begin inline asm
	{ cvt.f32.bf16 %f1595, %rs185;}

	// end inline asm
$L__BB11_395:
	add.s32 	%r136, %r131, 32;
	setp.ge.s32 	%p328, %r136, %r150;
	@%p328 bra 	$L__BB11_397;
	add.s64 	%rd236, %rd14, 64;
	// begin inline asm
	ld.global.nc.b16 %rs187, [%rd236];
	// end inline asm
	// begin inline asm
	{ cvt.f32.bf16 %f1594, %rs187;}

	// end inline asm
$L__BB11_397:
	add.s32 	%r137, %r131, 64;
	setp.ge.s32 	%p329, %r137, %r150;
	@%p329 bra 	$L__BB11_399;
	add.s64 	%rd237, %rd14, 128;
	// begin inline asm
	ld.global.nc.b16 %rs189, [%rd237];
	// end inline asm
	// begin inline asm
	{ cvt.f32.bf16 %f1593, %rs189;}

	// end inline asm
$L__BB11_399:
	add.s32 	%r138, %r131, 96;
	setp.ge.s32 	%p330, %r138, %r150;
	@%p330 bra 	$L__BB11_401;
	add.s64 	%rd238, %rd14, 192;
	// begin inline asm
	ld.global.nc.b16 %rs191, [%rd238];
	// end inline asm
	// begin inline asm
	{ cvt.f32.bf16 %f1592, %rs191;}

	// end inline asm
$L__BB11_401:
	setp.ge.s32 	%p331, %r1, %r149;
	@%p331 bra 	$L__BB11_404;
	setp.ge.s32 	%p332, %r138, %r150;
	setp.lt.s32 	%p333, %r137, %r150;
	setp.lt.s32 	%p334, %r136, %r150;
	setp.lt.s32 	%p335, %r131, %r150;
	shl.b32 	%r437, %r503, 2;
	add.s32 	%r438, %r55, %r437;
	ld.shared.f32 	%f405, [%r438+16];
	fma.rn.f32 	%f1248, %f405, %f1595, %f1535;
	selp.f32 	%f1535, %f1248, %f1535, %p335;
	fma.rn.f32 	%f1249, %f405, %f1594, %f1534;
	selp.f32 	%f1534, %f1249, %f1534, %p334;
	fma.rn.f32 	%f1250, %f405, %f1593, %f1533;
	selp.f32 	%f1533, %f1250, %f1533, %p333;
	@%p332 bra 	$L__BB11_404;
	fma.rn.f32 	%f1532, %f405, %f1592, %f1532;
$L__BB11_404:
	setp.ge.s32 	%p336, %r20, %r149;
	@%p336 bra 	$L__BB11_407;
	setp.ge.s32 	%p337, %r138, %r150;
	setp.lt.s32 	%p338, %r137, %r150;
	setp.lt.s32 	%p339, %r136, %r150;
	setp.lt.s32 	%p340, %r131, %r150;
	add.s32 	%r439, %r151, %r503;
	shl.b32 	%r440, %r439, 2;
	add.s32 	%r441, %r56, %r440;
	ld.shared.f32 	%f414, [%r441+4];
	fma.rn.f32 	%f1251, %f414, %f1595, %f1627;
	selp.f32 	%f1627, %f1251, %f1627, %p340;
	fma.rn.f32 	%f1252, %f414, %f1594, %f1626;
	selp.f32 	%f1626, %f1252, %f1626, %p339;
	fma.rn.f32 	%f1253, %f414, %f1593, %f1625;
	selp.f32 	%f1625, %f1253, %f1625, %p338;
	@%p337 bra 	$L__BB11_407;
	fma.rn.f32 	%f1624, %f414, %f1592, %f1624;
$L__BB11_407:
	setp.ge.s32 	%p341, %r31, %r149;
	@%p341 bra 	$L__BB11_410;
	setp.ge.s32 	%p342, %r138, %r150;
	setp.lt.s32 	%p343, %r137, %r150;
	setp.lt.s32 	%p344, %r136, %r150;
	setp.lt.s32 	%p345, %r131, %r150;
	add.s32 	%r442, %r123, %r503;
	shl.b32 	%r443, %r442, 2;
	add.s32 	%r444, %r55, %r443;
	ld.shared.f32 	%f423, [%r444+16];
	fma.rn.f32 	%f1254, %f423, %f1595, %f1631;
	selp.f32 	%f1631, %f1254, %f1631, %p345;
	fma.rn.f32 	%f1255, %f423, %f1594, %f1630;
	selp.f32 	%f1630, %f1255, %f1630, %p344;
	fma.rn.f32 	%f1256, %f423, %f1593, %f1629;
	selp.f32 	%f1629, %f1256, %f1629, %p343;
	@%p342 bra 	$L__BB11_410;
	fma.rn.f32 	%f1628, %f423, %f1592, %f1628;
$L__BB11_410:
	setp.ge.s32 	%p346, %r43, %r149;
	@%p346 bra 	$L__BB11_413;
	setp.ge.s32 	%p347, %r138, %r150;
	setp.lt.s32 	%p348, %r137, %r150;
	setp.lt.s32 	%p349, %r136, %r150;
	setp.lt.s32 	%p350, %r131, %r150;
	add.s32 	%r445, %r124, %r503;
	shl.b32 	%r446, %r445, 2;
	add.s32 	%r447, %r55, %r446;
	ld.shared.f32 	%f432, [%r447+16];
	fma.rn.f32 	%f1257, %f432, %f1595, %f1635;
	selp.f32 	%f1635, %f1257, %f1635, %p350;
	fma.rn.f32 	%f1258, %f432, %f1594, %f1634;
	selp.f32 	%f1634, %f1258, %f1634, %p349;
	fma.rn.f32 	%f1259, %f432, %f1593, %f1633;
	selp.f32 	%f1633, %f1259, %f1633, %p348;
	@%p347 bra 	$L__BB11_413;
	fma.rn.f32 	%f1632, %f432, %f1592, %f1632;
$L__BB11_413:
	setp.lt.s32 	%p351, %r1, %r149;
	add.s32 	%r139, %r502, %r3;
	@%p351 bra 	$L__BB11_414;
	bra.uni 	$L__BB11_422;
$L__BB11_414:
	ld.global.nc.u32 	%r448, [%rd3];
	ld.global.nc.u32 	%r449, [%rd12];
	mad.lo.s32 	%r450, %r448, %r152, %r449;
	mul.wide.s32 	%rd239, %r450, 4;
	add.s64 	%rd240, %rd1, %rd239;
	ld.global.nc.f32 	%f565, [%rd240];
	mul.lo.s32 	%r451, %r448, %r150;
	cvt.s64.s32 	%rd241, %r451;
	setp.ge.s32 	%p352, %r139, %r150;
	cvt.u64.u32 	%rd242, %r139;
	add.s64 	%rd243, %rd242, %rd241;
	shl.b64 	%rd244, %rd243, 1;
	add.s64 	%rd17, %rd26, %rd244;
	@%p352 bra 	$L__BB11_416;
	mul.f32 	%f1260, %f565, %f1535;
	// begin inline asm
	{  cvt.rn.bf16.f32 %rs193, %f1260;}

	// end inline asm
	// begin inline asm
	{ atom.add.noftz.bf16 %rs194,[%rd17],%rs193; }

	// end inline asm
$L__BB11_416:
	add.s32 	%r452, %r139, 32;
	setp.ge.s32 	%p353, %r452, %r150;
	@%p353 bra 	$L__BB11_418;
	add.s64 	%rd246, %rd17, 64;
	mul.f32 	%f1261, %f565, %f1534;
	// begin inline asm
	{  cvt.rn.bf16.f32 %rs196, %f1261;}

	// end inline asm
	// begin inline asm
	{ atom.add.noftz.bf16 %rs197,[%rd246],%rs196; }

	// end inline asm
$L__BB11_418:
	add.s32 	%r453, %r139, 64;
	setp.ge.s32 	%p354, %r453, %r150;
	@%p354 bra 	$L__BB11_420;
	add.s64 	%rd247, %rd17, 128;
	mul.f32 	%f1262, %f565, %f1533;
	// begin inline asm
	{  cvt.rn.bf16.f32 %rs199, %f1262;}

	// end inline asm
	// begin inline asm
	{ atom.add.noftz.bf16 %rs200,[%rd247],%rs199; }

	// end inline asm
$L__BB11_420:
	add.s32 	%r454, %r139, 96;
	setp.ge.s32 	%p355, %r454, %r150;
	@%p355 bra 	$L__BB11_422;
	add.s64 	%rd248, %rd17, 192;
	mul.f32 	%f1263, %f565, %f1532;
	// begin inline asm
	{  cvt.rn.bf16.f32 %rs202, %f1263;}

	// end inline asm
	// begin inline asm
	{ atom.add.noftz.bf16 %rs203,[%rd248],%rs202; }

	// end inline asm
$L__BB11_422:
	setp.ge.s32 	%p356, %r20, %r149;
	@%p356 bra 	$L__BB11_431;
	ld.global.nc.u32 	%r455, [%rd3+4];
	ld.global.nc.u32 	%r456, [%rd12+4];
	mad.lo.s32 	%r457, %r455, %r152, %r456;
	mul.wide.s32 	%rd249, %r457, 4;
	add.s64 	%rd250, %rd1, %rd249;
	ld.global.nc.f32 	%f566, [%rd250];
	mul.lo.s32 	%r458, %r455, %r150;
	cvt.s64.s32 	%rd251, %r458;
	setp.ge.s32 	%p357, %r139, %r150;
	cvt.u64.u32 	%rd252, %r139;
	add.s64 	%rd253, %rd252, %rd251;
	shl.b64 	%rd254, %rd253, 1;
	add.s64 	%rd18, %rd26, %rd254;
	@%p357 bra 	$L__BB11_425;
	mul.f32 	%f1264, %f566, %f1627;
	// begin inline asm
	{  cvt.rn.bf16.f32 %rs205, %f1264;}

	// end inline asm
	// begin inline asm
	{ atom.add.noftz.bf16 %rs206,[%rd18],%rs205; }

	// end inline asm
$L__BB11_425:
	add.s32 	%r459, %r139, 32;
	setp.ge.s32 	%p358, %r459, %r150;
	@%p358 bra 	$L__BB11_427;
	add.s64 	%rd256, %rd18, 64;
	mul.f32 	%f1265, %f566, %f1626;
	// begin inline asm
	{  cvt.rn.bf16.f32 %rs208, %f1265;}

	// end inline asm
	// begin inline asm
	{ atom.add.noftz.bf16 %rs209,[%rd256],%rs208; }

	// end inline asm
$L__BB11_427:
	add.s32 	%r460, %r139, 64;
	setp.ge.s32 	%p359, %r460, %r150;
	@%p359 bra 	$L__BB11_429;
	add.s64 	%rd257, %rd18, 128;
	mul.f32 	%f1266, %f566, %f1625;
	// begin inline asm
	{  cvt.rn.bf16.f32 %rs211, %f1266;}

	// end inline asm
	// begin inline asm
	{ atom.add.noftz.bf16 %rs212,[%rd257],%rs211; }

	// end inline asm
$L__BB11_429:
	add.s32 	%r461, %r139, 96;
	setp.ge.s32 	%p360, %r461, %r150;
	@%p360 bra 	$L__BB11_431;
	add.s64 	%rd258, %rd18, 192;
	mul.f32 	%f1267, %f566, %f1624;
	// begin inline asm
	{  cvt.rn.bf16.f32 %rs214, %f1267;}

	// end inline asm
	// begin inline asm
	{ atom.add.noftz.bf16 %rs215,[%rd258],%rs214; }

	// end inline asm
$L__BB11_431:
	setp.ge.s32 	%p361, %r31, %r149;
	@%p361 bra 	$L__BB11_440;
	ld.global.nc.u32 	%r462, [%rd3+8];
	ld.global.nc.u32 	%r463, [%rd12+8];
	mad.lo.s32 	%r464, %r462, %r152, %r463;
	mul.wide.s32 	%rd259, %r464, 4;
	add.s64 	%rd260, %rd1, %rd259;
	ld.global.nc.f32 	%f567, [%rd260];
	mul.lo.s32 	%r465, %r462, %r150;
	cvt.s64.s32 	%rd261, %r465;
	setp.ge.s32 	%p362, %r139, %r150;
	cvt.u64.u32 	%rd262, %r139;
	add.s64 	%rd263, %rd262, %rd261;
	shl.b64 	%rd264, %rd263, 1;
	add.s64 	%rd19, %rd26, %rd264;
	@%p362 bra 	$L__BB11_434;
	mul.f32 	%f1268, %f567, %f1631;
	// begin inline asm
	{  cvt.rn.bf16.f32 %rs217, %f1268;}

	// end inline asm
	// begin inline asm
	{ atom.add.noftz.bf16 %rs218,[%rd19],%rs217; }

	// end inline asm
$L__BB11_434:
	add.s32 	%r466, %r139, 32;
	setp.ge.s32 	%p363, %r466, %r150;
	@%p363 bra 	$L__BB11_436;
	add.s64 	%rd266, %rd19, 64;
	mul.f32 	%f1269, %f567, %f1630;
	// begin inline asm
	{  cvt.rn.bf16.f32 %rs220, %f1269;}

	// end inline asm
	// begin inline asm
	{ atom.add.noftz.bf16 %rs221,[%rd266],%rs220; }

	// end inline asm
$L__BB11_436:
	add.s32 	%r467, %r139, 64;
	setp.ge.s32 	%p364, %r467, %r150;
	@%p364 bra 	$L__BB11_438;
	add.s64 	%rd267, %rd19, 128;
	mul.f32 	%f1270, %f567, %f1629;
	// begin inline asm
	{  cvt.rn.bf16.f32 %rs223, %f1270;}

	// end inline asm
	// begin inline asm
	{ atom.add.noftz.bf16 %rs224,[%rd267],%rs223; }

	// end inline asm
$L__BB11_438:
	add.s32 	%r468, %r139, 96;
	setp.ge.s32 	%p365, %r468, %r150;
	@%p365 bra 	$L__BB11_440;
	add.s64 	%rd268, %rd19, 192;
	mul.f32 	%f1271, %f567, %f1628;
	// begin inline asm
	{  cvt.rn.bf16.f32 %rs226, %f1271;}

	// end inline asm
	// begin inline asm
	{ atom.add.noftz.bf16 %rs227,[%rd268],%rs226; }

	// end inline asm
$L__BB11_440:
	setp.ge.s32 	%p366, %r43, %r149;
	@%p366 bra 	$L__BB11_449;
	ld.global.nc.u32 	%r469, [%rd3+12];
	ld.global.nc.u32 	%r470, [%rd12+12];
	mad.lo.s32 	%r471, %r469, %r152, %r470;
	mul.wide.s32 	%rd269, %r471, 4;
	add.s64 	%rd270, %rd1, %rd269;
	ld.global.nc.f32 	%f568, [%rd270];
	mul.lo.s32 	%r472, %r469, %r150;
	cvt.s64.s32 	%rd271, %r472;
	setp.ge.s32 	%p367, %r139, %r150;
	cvt.u64.u32 	%rd272, %r139;
	add.s64 	%rd273, %rd272, %rd271;
	shl.b64 	%rd274, %rd273, 1;
	add.s64 	%rd20, %rd26, %rd274;
	@%p367 bra 	$L__BB11_443;
	mul.f32 	%f1272, %f568, %f1635;
	// begin inline asm
	{  cvt.rn.bf16.f32 %rs229, %f1272;}

	// end inline asm
	// begin inline asm
	{ atom.add.noftz.bf16 %rs230,[%rd20],%rs229; }

	// end inline asm
$L__BB11_443:
	add.s32 	%r473, %r139, 32;
	setp.ge.s32 	%p368, %r473, %r150;
	@%p368 bra 	$L__BB11_445;
	add.s64 	%rd276, %rd20, 64;
	mul.f32 	%f1273, %f568, %f1634;
	// begin inline asm
	{  cvt.rn.bf16.f32 %rs232, %f1273;}

	// end inline asm
	// begin inline asm
	{ atom.add.noftz.bf16 %rs233,[%rd276],%rs232; }

	// end inline asm
$L__BB11_445:
	add.s32 	%r474, %r139, 64;
	setp.ge.s32 	%p369, %r474, %r150;
	@%p369 bra 	$L__BB11_447;
	add.s64 	%rd277, %rd20, 128;
	mul.f32 	%f1274, %f568, %f1633;
	// begin inline asm
	{  cvt.rn.bf16.f32 %rs235, %f1274;}

	// end inline asm
	// begin inline asm
	{ atom.add.noftz.bf16 %rs236,[%rd277],%rs235; }

	// end inline asm
$L__BB11_447:
	add.s32 	%r475, %r139, 96;
	setp.ge.s32 	%p370, %r475, %r150;
	@%p370 bra 	$L__BB11_449;
	add.s64 	%rd278, %rd20, 192;
	mul.f32 	%f1275, %f568, %f1632;
	// begin inline asm
	{  cvt.rn.bf16.f32 %rs238, %f1275;}

	// end inline asm
	// begin inline asm
	{ atom.add.noftz.bf16 %rs239,[%rd278],%rs238; }

	// end inline asm
$L__BB11_449:
	add.s32 	%r502, %r502, 1024;
	setp.lt.s32 	%p371, %r502, %r150;
	@%p371 bra 	$L__BB11_348;
$L__BB11_450:
	ret;

}
	// .globl	_Z25moe_batched_expert_kernelI13__nv_bfloat16Lb0EEvPKT_S3_S3_S3_PKfPKiS7_PS1_iiiiii
.visible .entry _Z25moe_batched_expert_kernelI13__nv_bfloat16Lb0EEvPKT_S3_S3_S3_PKfPKiS7_PS1_iiiiii(
	.param .u64 .ptr .align 1 _Z25moe_batched_expert_kernelI13__nv_bfloat16Lb0EEvPKT_S3_S3_S3_PKfPKiS7_PS1_iiiiii_param_0,
	.param .u64 .ptr .align 1 _Z25moe_batched_expert_kernelI13__nv_bfloat16Lb0EEvPKT_S3_S3_S3_PKfPKiS7_PS1_iiiiii_param_1,
	.param .u64 .ptr .align 1 _Z25moe_batched_expert_kernelI13__nv_bfloat16Lb0EEvPKT_S3_S3_S3_PKfPKiS7_PS1_iiiiii_param_2,
	.param .u64 .ptr .align 1 _Z25moe_batched_expert_kernelI13__nv_bfloat16Lb0EEvPKT_S3_S3_S3_PKfPKiS7_PS1_iiiiii_param_3,
	.param .u64 .ptr .align 1 _Z25moe_batched_expert_kernelI13__nv_bfloat16Lb0EEvPKT_S3_S3_S3_PKfPKiS7_PS1_iiiiii_param_4,
	.param .u64 .ptr .align 1 _Z25moe_batched_expert_kernelI13__nv_bfloat16Lb0EEvPKT_S3_S3_S3_PKfPKiS7_PS1_iiiiii_param_5,
	.param .u64 .ptr .align 1 _Z25moe_batched_expert_kernelI13__nv_bfloat16Lb0EEvPKT_S3_S3_S3_PKfPKiS7_PS1_iiiiii_param_6,
	.param .u64 .ptr .align 1 _Z25moe_batched_expert_kernelI13__nv_bfloat16Lb0EEvPKT_S3_S3_S3_PKfPKiS7_PS1_iiiiii_param_7,
	.param .u32 _Z25moe_batched_expert_kernelI13__nv_bfloat16Lb0EEvPKT_S3_S3_S3_PKfPKiS7_PS1_iiiiii_param_8,
	.param .u32 _Z25moe_batched_expert_kernelI13__nv_bfloat16Lb0EEvPKT_S3_S3_S3_PKfPKiS7_PS1_iiiiii_param_9,
	.param .u32 _Z25moe_batched_expert_kernelI13__nv_bfloat16Lb0EEvPKT_S3_S3_S3_PKfPKiS7_PS1_iiiiii_param_10,
	.param .u32 _Z25moe_batched_expert_kernelI13__nv_bfloat16Lb0EEvPKT_S3_S3_S3_PKfPKiS7_PS1_iiiiii_param_11,
	.param .u32 _Z25moe_batched_expert_kernelI13__nv_bfloat16Lb0EEvPKT_S3_S3_S3_PKfPKiS7_PS1_iiiiii_param_12,
	.param .u32 _Z25moe_batched_expert_kernelI13__nv_bfloat16Lb0EEvPKT_S3_S3_S3_PKfPKiS7_PS1_iiiiii_param_13
)
.maxntid 256
.minnctapersm 2
{
	.reg .pred 	%p<274>;
	.reg .b16 	%rs<171>;
	.reg .b32 	%r<441>;
	.reg .b32 	%f<1071>;
	.reg .b64 	%rd<220>;

	ld.param.u64 	%rd28, [_Z25moe_batched_expert_kernelI13__nv_bfloat16Lb0EEvPKT_S3_S3_S3_PKfPKiS7_PS1_iiiiii_param_0];
	ld.param.u64 	%rd29, [_Z25moe_batched_expert_kernelI13__nv_bfloat16Lb0EEvPKT_S3_S3_S3_PKfPKiS7_PS1_iiiiii_param_1];
	ld.param.u64 	%rd30, [_Z25moe_batched_expert_kernelI13__nv_bfloat16Lb0EEvPKT_S3_S3_S3_PKfPKiS7_PS1_iiiiii_param_2];
	ld.param.u64 	%rd32, [_Z25moe_batched_expert_kernelI13__nv_bfloat16Lb0EEvPKT_S3_S3_S3_PKfPKiS7_PS1_iiiiii_param_4];
	ld.param.u64 	%rd33, [_Z25moe_batched_expert_kernelI13__nv_bfloat16Lb0EEvPKT_S3_S3_S3_PKfPKiS7_PS1_iiiiii_param_5];
	ld.param.u64 	%rd34, [_Z25moe_batched_expert_kernelI13__nv_bfloat16Lb0EEvPKT_S3_S3_S3_PKfPKiS7_PS1_iiiiii_param_6];
	ld.param.u64 	%rd31, [_Z25moe_batched_expert_kernelI13__nv_bfloat16Lb0EEvPKT_S3_S3_S3_PKfPKiS7_PS1_iiiiii_param_7];
	ld.param.u32 	%r140, [_Z25moe_batched_expert_kernelI13__nv_bfloat16Lb0EEvPKT_S3_S3_S3_PKfPKiS7_PS1_iiiiii_param_8];
	ld.param.u32 	%r135, [_Z25moe_batched_expert_kernelI13__nv_bfloat16Lb0EEvPKT_S3_S3_S3_PKfPKiS7_PS1_iiiiii_param_9];
	ld.param.u32 	%r136, [_Z25moe_batched_expert_kernelI13__nv_bfloat16Lb0EEvPKT_S3_S3_S3_PKfPKiS7_PS1_iiiiii_param_10];
	ld.param.u32 	%r137, [_Z25moe_batched_expert_kernelI13__nv_bfloat16Lb0EEvPKT_S3_S3_S3_PKfPKiS7_PS1_iiiiii_param_11];
	ld.param.u32 	%r138, [_Z25moe_batched_expert_kernelI13__nv_bfloat16Lb0EEvPKT_S3_S3_S3_PKfPKiS7_PS1_iiiiii_param_12];
	ld.param.u32 	%r139, [_Z25moe_batched_expert_kernelI13__nv_bfloat16Lb0EEvPKT_S3_S3_S3_PKfPKiS7_PS1_iiiiii_param_13];
	cvta.to.global.u64 	%rd1, %rd32;
	cvta.to.global.u64 	%rd2, %rd34;
	cvta.to.global.u64 	%rd35, %rd33;
	mov.u32 	%r141, %ctaid.x;
	shl.b32 	%r1, %r141, 2;
	mov.u32 	%r424, %tid.x;
	shr.u32 	%r434, %r424, 5;
	and.b32  	%r4, %r424, 31;
	shl.b32 	%r5, %r136, 2;
	add.s32 	%r6, %r5, 4;
	mul.lo.s32 	%r142, %r136, %r140;
	mul.lo.s32 	%r143, %r142, %r137;
	cvt.s64.s32 	%rd3, %r143;
	add.s32 	%r7, %r136, 1;
	add.s32 	%r8, %r136, -1;
	sub.s32 	%r9, %r8, %r424;
	shr.u32 	%r144, %r9, 8;
	add.s32 	%r10, %r144, 1;
	and.b32  	%r11, %r10, 7;
	and.b32  	%r12, %r10, 3;
	add.s32 	%r13, %r12, -1;
	setp.ge.s32 	%p1, %r1, %r135;
	mul.wide.s32 	%rd36, %r1, 4;
	add.s64 	%rd4, %rd35, %rd36;
	@%p1 bra 	$L__BB12_13;
	setp.ge.s32 	%p2, %r424, %r136;
	ld.global.nc.u32 	%r145, [%rd4];
	mul.lo.s32 	%r146, %r145, %r136;
	cvt.s64.s32 	%rd5, %r146;
	@%p2 bra 	$L__BB12_13;
	setp.lt.u32 	%p3, %r9, 1792;
	mov.u32 	%r409, %r424;
	@%p3 bra 	$L__BB12_5;
	and.b32  	%r14, %r10, 33554424;
	mov.b32 	%r408, 0;
	mov.u32 	%r149, smem;
	mov.u32 	%r409, %r424;
$L__BB12_4:
	.pragma "nounroll";
	cvt.u64.u32 	%rd45, %r409;
	add.s64 	%rd46, %rd45, %rd5;
	shl.b64 	%rd47, %rd46, 1;
	add.s64 	%rd37, %rd28, %rd47;
	// begin inline asm
	ld.global.nc.b16 %rs1, [%rd37];
	// end inline asm
	// begin inline asm
	{ cvt.f32.bf16 %f279, %rs1;}

	// end inline asm
	shl.b32 	%r148, %r409, 2;
	add.s32 	%r150, %r149, %r148;
	st.shared.f32 	[%r150], %f279;
	add.s64 	%rd38, %rd37, 512;
	// begin inline asm
	ld.global.nc.b16 %rs3, [%rd38];
	// end inline asm
	// begin inline asm
	{ cvt.f32.bf16 %f280, %rs3;}

	// end inline asm
	st.shared.f32 	[%r150+1024], %f280;
	add.s64 	%rd39, %rd37, 1024;
	// begin inline asm
	ld.global.nc.b16 %rs5, [%rd39];
	// end inline asm
	// begin inline asm
	{ cvt.f32.bf16 %f281, %rs5;}

	// end inline asm
	st.shared.f32 	[%r150+2048], %f281;
	add.s64 	%rd40, %rd37, 1536;
	// begin inline asm
	ld.global.nc.b16 %rs7, [%rd40];
	// end inline asm
	// begin inline asm
	{ cvt.f32.bf16 %f282, %rs7;}

	// end inline asm
	st.shared.f32 	[%r150+3072], %f282;
	add.s64 	%rd41, %rd37, 2048;
	// begin inline asm
	ld.global.nc.b16 %rs9, [%rd41];
	// end inline asm
	// begin inline asm
	{ cvt.f32.bf16 %f283, %rs9;}

	// end inline asm
	st.shared.f32 	[%r150+4096], %f283;
	add.s64 	%rd42, %rd37, 2560;
	// begin inline asm
	ld.global.nc.b16 %rs11, [%rd42];
	// end inline asm
	// begin inline asm
	{ cvt.f32.bf16 %f284, %rs11;}

	// end inline asm
	st.shared.f32 	[%r150+5120], %f284;
	add.s64 	%rd43, %rd37, 3072;
	// begin inline asm
	ld.global.nc.b16 %rs13, [%rd43];
	// end inline asm
	// begin inline asm
	{ cvt.f32.bf16 %f285, %rs13;}

	// end inline asm
	st.shared.f32 	[%r150+6144], %f285;
	add.s64 	%rd44, %rd37, 3584;
	// begin inline asm
	ld.global.nc.b16 %rs15, [%rd44];
	// end inline asm
	// begin inline asm
	{ cvt.f32.bf16 %f286, %rs15;}

	// end inline asm
	st.shared.f32 	[%r150+7168], %f286;
	add.s32 	%r409, %r409, 2048;
	add.s32 	%r408, %r408, 8;
	setp.ne.s32 	%p4, %r408, %r14;
	@%p4 bra 	$L__BB12_4;
$L__BB12_5:
	setp.eq.s32 	%p5, %r11, 0;
	@%p5 bra 	$L__BB12_13;
	setp.lt.u32 	%p6, %r11, 4;
	@%p6 bra 	$L__BB12_8;
	cvt.u64.u32 	%rd52, %r409;
	add.s64 	%rd53, %rd52, %rd5;
	shl.b64 	%rd54, %rd53, 1;
	add.s64 	%rd48, %rd28, %rd54;
	// begin inline asm
	ld.global.nc.b16 %rs17, [%rd48];
	// end inline asm
	// begin inline asm
	{ cvt.f32.bf16 %f287, %rs17;}

	// end inline asm
	shl.b32 	%r151, %r409, 2;
	mov.u32 	%r152, smem;
	add.s32 	%r153, %r152, %r151;
	st.shared.f32 	[%r153], %f287;
	add.s64 	%rd49, %rd48, 512;
	// begin inline asm
	ld.global.nc.b16 %rs19, [%rd49];
	// end inline asm
	// begin inline asm
	{ cvt.f32.bf16 %f288, %rs19;}

	// end inline asm
	st.shared.f32 	[%r153+1024], %f288;
	add.s64 	%rd50, %rd48, 1024;
	// begin inline asm
	ld.global.nc.b16 %rs21, [%rd50];
	// end inline asm
	// begin inline asm
	{ cvt.f32.bf16 %f289, %rs21;}

	// end inline asm
	st.shared.f32 	[%r153+2048], %f289;
	add.s64 	%rd51, %rd48, 1536;
	// begin inline asm
	ld.global.nc.b16 %rs23, [%rd51];
	// end inline asm
	// begin inline asm
	{ cvt.f32.bf16 %f290, %rs23;}

	// end inline asm
	st.shared.f32 	[%r153+3072], %f290;
	add.s32 	%r409, %r409, 1024;
$L__BB12_8:
	setp.eq.s32 	%p7, %r12, 0;
	@%p7 bra 	$L__BB12_13;
	setp.eq.s32 	%p8, %r13, 0;
	@%p8 bra 	$L__BB12_11;
	cvt.u64.u32 	%rd57, %r409;
	add.s64 	%rd58, %rd57, %rd5;
	shl.b64 	%rd59, %rd58, 1;
	add.s64 	%rd55, %rd28, %rd59;
	// begin inline asm
	ld.global.nc.b16 %rs25, [%rd55];
	// end inline asm
	// begin inline asm
	{ cvt.f32.bf16 %f291, %rs25;}

	// end inline asm
	shl.b32 	%r154, %r409, 2;
	mov.u32 	%r155, smem;
	add.s32 	%r156, %r155, %r154;
	st.shared.f32 	[%r156], %f291;
	add.s64 	%rd56, %rd55, 512;
	// begin inline asm
	ld.global.nc.b16 %rs27, [%rd56];
	// end inline asm
	// begin inline asm
	{ cvt.f32.bf16 %f292, %rs27;}

	// end inline asm
	st.shared.f32 	[%r156+1024], %f292;
	add.s32 	%r409, %r409, 512;
$L__BB12_11:
	and.b32  	%r157, %r9, 256;
	setp.ne.s32 	%p9, %r157, 0;
	@%p9 bra 	$L__BB12_13;
	cvt.u64.u32 	%rd61, %r409;
	add.s64 	%rd62, %rd61, %rd5;
	shl.b64 	%rd63, %rd62, 1;
	add.s64 	%rd60, %rd28, %rd63;
	// begin inline asm
	ld.global.nc.b16 %rs29, [%rd60];
	// end inline asm
	// begin inline asm
	{ cvt.f32.bf16 %f293, %rs29;}

	// end inline asm
	shl.b32 	%r158, %r409, 2;
	mov.u32 	%r159, smem;
	add.s32 	%r160, %r159, %r158;
	st.shared.f32 	[%r160], %f293;
$L__BB12_13:
	add.s32 	%r24, %r1, 1;
	setp.ge.s32 	%p10, %r24, %r135;
	@%p10 bra 	$L__BB12_26;
	setp.ge.s32 	%p11, %r424, %r136;
	ld.global.nc.u32 	%r161, [%rd4+4];
	mul.lo.s32 	%r162, %r161, %r136;
	cvt.s64.s32 	%rd6, %r162;
	@%p11 bra 	$L__BB12_26;
	setp.lt.u32 	%p12, %r9, 1792;
	mov.u32 	%r414, %r424;
	@%p12 bra 	$L__BB12_18;
	and.b32  	%r25, %r10, 33554424;
	mov.b32 	%r413, 0;
	mov.u32 	%r166, smem;
	mov.u32 	%r414, %r424;
$L__BB12_17:
	.pragma "nounroll";
	cvt.u64.u32 	%rd72, %r414;
	add.s64 	%rd73, %rd72, %rd6;
	shl.b64 	%rd74, %rd73, 1;
	add.s64 	%rd64, %rd28, %rd74;
	// begin inline asm
	ld.global.nc.b16 %rs31, [%rd64];
	// end inline asm
	// begin inline asm
	{ cvt.f32.bf16 %f294, %rs31;}

	// end inline asm
	add.s32 	%r164, %r414, %r136;
	shl.b32 	%r165, %r164, 2;
	add.s32 	%r167, %r166, %r165;
	st.shared.f32 	[%r167+4], %f294;
	add.s64 	%rd65, %rd64, 512;
	// begin inline asm
	ld.global.nc.b16 %rs33, [%rd65];
	// end inline asm
	// begin inline asm
	{ cvt.f32.bf16 %f295, %rs33;}

	// end inline asm
	st.shared.f32 	[%r167+1028], %f295;
	add.s64 	%rd66, %rd64, 1024;
	// begin inline asm
	ld.global.nc.b16 %rs35, [%rd66];
	// end inline asm
	// begin inline asm
	{ cvt.f32.bf16 %f296, %rs35;}

	// end inline asm
	st.shared.f32 	[%r167+2052], %f296;
	add.s64 	%rd67, %rd64, 1536;
	// begin inline asm
	ld.global.nc.b16 %rs37, [%rd67];
	// end inline asm
	// begin inline asm
	{ cvt.f32.bf16 %f297, %rs37;}

	// end inline asm
	st.shared.f32 	[%r167+3076], %f297;
	add.s64 	%rd68, %rd64, 2048;
	// begin inline asm
	ld.global.nc.b16 %rs39, [%rd68];
	// end inline asm
	// begin inline asm
	{ cvt.f32.bf16 %f298, %rs39;}

	// end inline asm
	st.shared.f32 	[%r167+4100], %f298;
	add.s64 	%rd69, %rd64, 2560;
	// begin inline asm
	ld.global.nc.b16 %rs41, [%rd69];
	// end inline asm
	// begin inline asm
	{ cvt.f32.bf16 %f299, %rs41;}

	// end inline asm
	st.shared.f32 	[%r167+5124], %f299;
	add.s64 	%rd70, %rd64, 3072;
	// begin inline asm
	ld.global.nc.b16 %rs43, [%rd70];
	// end inline asm
	// begin inline asm
	{ cvt.f32.bf16 %f300, %rs43;}

	// end inline asm
	st.shared.f32 	[%r167+6148], %f300;
	add.s64 	%rd71, %rd64, 3584;
	// begin inline asm
	ld.global.nc.b16 %rs45, [%rd71];
	// end inline asm
	// begin inline asm
	{ cvt.f32.bf16 %f301, %rs45;}

	// end inline asm
	st.shared.f32 	[%r167+7172], %f301;
	add.s32 	%r414, %r414, 2048;
	add.s32 	%r413, %r413, 8;
	setp.ne.s32 	%p13, %r413, %r25;
	@%p13 bra 	$L__BB12_17;
$L__BB12_18:
	setp.eq.s32 	%p14, %r11, 0;
	@%p14 bra 	$L__BB12_26;
	setp.lt.u32 	%p15, %r11, 4;
	@%p15 bra 	$L__BB12_21;
	cvt.u64.u32 	%rd79, %r414;
	add.s64 	%rd80, %rd79, %rd6;
	shl.b64 	%rd81, %rd80, 1;
	add.s64 	%rd75, %rd28, %rd81;
	// begin inline asm
	ld.global.nc.b16 %rs47, [%rd75];
	// end inline asm
	// begin inline asm
	{ cvt.f32.bf16 %f302, %rs47;}

	// end inline asm
	add.s32 	%r168, %r414, %r136;
	shl.b32 	%r169, %r168, 2;
	mov.u32 	%r170, smem;
	add.s32 	%r171, %r170, %r169;
	st.shared.f32 	[%r171+4], %f302;
	add.s64 	%rd76, %rd75, 512;
	// begin inline asm
	ld.global.nc.b16 %rs49, [%rd76];
	// end inline asm
	// begin inline asm
	{ cvt.f32.bf16 %f303, %rs49;}

	// end inline asm
	st.shared.f32 	[%r171+1028], %f303;
	add.s64 	%rd77, %rd75, 1024;
	// begin inline asm
	ld.global.nc.b16 %rs51, [%rd77];
	// end inline asm
	// begin inline asm
	{ cvt.f32.bf16 %f304, %rs51;}

	// end inline asm
	st.shared.f32 	[%r171+2052], %f304;
	add.s64 	%rd78, %rd75, 1536;
	// begin inline asm
	ld.global.nc.b16 %rs53, [%rd78];
	// end inline asm
	// begin inline asm
	{ cvt.f32.bf16 %f305, %rs53;}

	// end inline asm
	st.shared.f32 	[%r171+3076], %f305;
	add.s32 	%r414, %r414, 1024;
$L__BB12_21:
	setp.eq.s32 	%p16, %r12, 0;
	@%p16 bra 	$L__BB12_26;
	setp.eq.s32 	%p17, %r13, 0;
	@%p17 bra 	$L__BB12_24;
	cvt.u64.u32 	%rd84, %r414;
	add.s64 	%rd85, %rd84, %rd6;
	shl.b64 	%rd86, %rd85, 1;
	add.s64 	%rd82, %rd28, %rd86;
	// begin inline asm
	ld.global.nc.b16 %rs55, [%rd82];
	// end inline asm
	// begin inline asm
	{ cvt.f32.bf16 %f306, %rs55;}

	// end inline asm
	add.s32 	%r172, %r414, %r136;
	shl.b32 	%r173, %r172, 2;
	mov.u32 	%r174, smem;
	add.s32 	%r175, %r174, %r173;
	st.shared.f32 	[%r175+4], %f306;
	add.s64 	%rd83, %rd82, 512;
	// begin inline asm
	ld.global.nc.b16 %rs57, [%rd83];
	// end inline asm
	// begin inline asm
	{ cvt.f32.bf16 %f307, %rs57;}

	// end inline asm
	st.shared.f32 	[%r175+1028], %f307;
	add.s32 	%r414, %r414, 512;
$L__BB12_24:
	and.b32  	%r176, %r9, 256;
	setp.ne.s32 	%p18, %r176, 0;
	@%p18 bra 	$L__BB12_26;
	cvt.u64.u32 	%rd88, %r414;
	add.s64 	%rd89, %rd88, %rd6;
	shl.b64 	%rd90, %rd89, 1;
	add.s64 	%rd87, %rd28, %rd90;
	// begin inline asm
	ld.global.nc.b16 %rs59, [%rd87];
	// end inline asm
	// begin inline asm
	{ cvt.f32.bf16 %f308, %rs59;}

	// end inline asm
	add.s32 	%r177, %r414, %r136;
	shl.b32 	%r178, %r177, 2;
	mov.u32 	%r179, smem;
	add.s32 	%r180, %r179, %r178;
	st.shared.f32 	[%r180+4], %f308;
$L__BB12_26:
	add.s32 	%r35, %r1, 2;
	setp.ge.s32 	%p19, %r35, %r135;
	@%p19 bra 	$L__BB12_39;
	setp.ge.s32 	%p20, %r424, %r136;
	ld.global.nc.u32 	%r181, [%rd4+8];
	mul.lo.s32 	%r182, %r181, %r136;
	cvt.s64.s32 	%rd7, %r182;
	shl.b32 	%r36, %r7, 1;
	@%p20 bra 	$L__BB12_39;
	setp.lt.u32 	%p21, %r9, 1792;
	mov.u32 	%r419, %r424;
	@%p21 bra 	$L__BB12_31;
	and.b32  	%r37, %r10, 33554424;
	mov.b32 	%r418, 0;
	mov.u32 	%r186, smem;
	mov.u32 	%r419, %r424;
$L__BB12_30:
	.pragma "nounroll";
	cvt.u64.u32 	%rd99, %r419;
	add.s64 	%rd100, %rd99, %rd7;
	shl.b64 	%rd101, %rd100, 1;
	add.s64 	%rd91, %rd28, %rd101;
	// begin inline asm
	ld.global.nc.b16 %rs61, [%rd91];
	// end inline asm
	// begin inline asm
	{ cvt.f32.bf16 %f309, %rs61;}

	// end inline asm
	add.s32 	%r184, %r419, %r36;
	shl.b32 	%r185, %r184, 2;
	add.s32 	%r187, %r186, %r185;
	st.shared.f32 	[%r187], %f309;
	add.s64 	%rd92, %rd91, 512;
	// begin inline asm
	ld.global.nc.b16 %rs63, [%rd92];
	// end inline asm
	// begin inline asm
	{ cvt.f32.bf16 %f310, %rs63;}

	// end inline asm
	st.shared.f32 	[%r187+1024], %f310;
	add.s64 	%rd93, %rd91, 1024;
	// begin inline asm
	ld.global.nc.b16 %rs65, [%rd93];
	// end inline asm
	// begin inline asm
	{ cvt.f32.bf16 %f311, %rs65;}

	// end inline asm
	st.shared.f32 	[%r187+2048], %f311;
	add.s64 	%rd94, %rd91, 1536;
	// begin inline asm
	ld.global.nc.b16 %rs67, [%rd94];
	// end inline asm
	// begin inline asm
	{ cvt.f32.bf16 %f312, %rs67;}

	// end inline asm
	st.shared.f32 	[%r187+3072], %f312;
	add.s64 	%rd95, %rd91, 2048;
	// begin inline asm
	ld.global.nc.b16 %rs69, [%rd95];
	// end inline asm
	// begin inline asm
	{ cvt.f32.bf16 %f313, %rs69;}

	// end inline asm
	st.shared.f32 	[%r187+4096], %f313;
	add.s64 	%rd96, %rd91, 2560;
	// begin inline asm
	ld.global.nc.b16 %rs71, [%rd96];
	// end inline asm
	// begin inline asm
	{ cvt.f32.bf16 %f314, %rs71;}

	// end inline asm
	st.shared.f32 	[%r187+5120], %f314;
	add.s64 	%rd97, %rd91, 3072;
	// begin inline asm
	ld.global.nc.b16 %rs73, [%rd97];
	// end inline asm
	// begin inline asm
	{ cvt.f32.bf16 %f315, %rs73;}

	// end inline asm
	st.shared.f32 	[%r187+6144], %f315;
	add.s64 	%rd98, %rd91, 3584;
	// begin inline asm
	ld.global.nc.b16 %rs75, [%rd98];
	// end inline asm
	// begin inline asm
	{ cvt.f32.bf16 %f316, %rs75;}

	// end inline asm
	st.shared.f32 	[%r187+7168], %f316;
	add.s32 	%r419, %r419, 2048;
	add.s32 	%r418, %r418, 8;
	setp.ne.s32 	%p22, %r418, %r37;
	@%p22 bra 	$L__BB12_30;
$L__BB12_31:
	setp.eq.s32 	%p23, %r11, 0;
	@%p23 bra 	$L__BB12_39;
	setp.lt.u32 	%p24, %r11, 4;
	@%p24 bra 	$L__BB12_34;
	cvt.u64.u32 	%rd106, %r419;
	add.s64 	%rd107, %rd106, %rd7;
	shl.b64 	%rd108, %rd107, 1;
	add.s64 	%rd102, %rd28, %rd108;
	// begin inline asm
	ld.global.nc.b16 %rs77, [%rd102];
	// end inline asm
	// begin inline asm
	{ cvt.f32.bf16 %f317, %rs77;}

	// end inline asm
	add.s32 	%r188, %r419, %r36;
	shl.b32 	%r189, %r188, 2;
	mov.u32 	%r190, smem;
	add.s32 	%r191, %r190, %r189;
	st.shared.f32 	[%r191], %f317;
	add.s64 	%rd103, %rd102, 512;
	// begin inline asm
	ld.global.nc.b16 %rs79, [%rd103];
	// end inline asm
	// begin inline asm
	{ cvt.f32.bf16 %f318, %rs79;}

	// end inline asm
	st.shared.f32 	[%r191+1024], %f318;
	add.s64 	%rd104, %rd102, 1024;
	// begin inline asm
	ld.global.nc.b16 %rs81, [%rd104];
	// end inline asm
	// begin inline asm
	{ cvt.f32.bf16 %f319, %rs81;}

	// end inline asm
	st.shared.f32 	[%r191+2048], %f319;
	add.s64 	%rd105, %rd102, 1536;
	// begin inline asm
	ld.global.nc.b16 %rs83, [%rd105];
	// end inline asm
	// begin inline asm
	{ cvt.f32.bf16 %f320, %rs83;}

	// end inline asm
	st.shared.f32 	[%r191+3072], %f320;
	add.s32 	%r419, %r419, 1024;
$L__BB12_34:
	setp.eq.s32 	%p25, %r12, 0;
	@%p25 bra 	$L__BB12_39;
	setp.eq.s32 	%p26, %r13, 0;
	@%p26 bra 	$L__BB12_37;
	cvt.u64.u32 	%rd111, %r419;
	add.s64 	%rd112, %rd111, %rd7;
	shl.b64 	%rd113, %rd112, 1;
	add.s64 	%rd109, %rd28, %rd113;
	// begin inline asm
	ld.global.nc.b16 %rs85, [%rd109];
	// end inline asm
	// begin inline asm
	{ cvt.f32.bf16 %f321, %rs85;}

	// end inline asm
	add.s32 	%r192, %r419, %r36;
	shl.b32 	%r193, %r192, 2;
	mov.u32 	%r194, smem;
	add.s32 	%r195, %r194, %r193;
	st.shared.f32 	[%r195], %f321;
	add.s64 	%rd110, %rd109, 512;
	// begin inline asm
	ld.global.nc.b16 %rs87, [%rd110];
	// end inline asm
	// begin inline asm
	{ cvt.f32.bf16 %f322, %rs87;}

	// end inline asm
	st.shared.f32 	[%r195+1024], %f322;
	add.s32 	%r419, %r419, 512;
$L__BB12_37:
	and.b32  	%r196, %r9, 256;
	setp.ne.s32 	%p27, %r196, 0;
	@%p27 bra 	$L__BB12_39;
	cvt.u64.u32 	%rd115, %r419;
	add.s64 	%rd116, %rd115, %rd7;
	shl.b64 	%rd117, %rd116, 1;
	add.s64 	%rd114, %rd28, %rd117;
	// begin inline asm
	ld.global.nc.b16 %rs89, [%rd114];
	// end inline asm
	// begin inline asm
	{ cvt.f32.bf16 %f323, %rs89;}

	// end inline asm
	add.s32 	%r197, %r419, %r36;
	shl.b32 	%r198, %r197, 2;
	mov.u32 	%r199, smem;
	add.s32 	%r200, %r199, %r198;
	st.shared.f32 	[%r200], %f323;
$L__BB12_39:
	add.s32 	%r47, %r1, 3;
	setp.ge.s32 	%p28, %r47, %r135;
	@%p28 bra 	$L__BB12_52;
	setp.ge.s32 	%p29, %r424, %r136;
	ld.global.nc.u32 	%r201, [%rd4+12];
	mul.lo.s32 	%r202, %r201, %r136;
	cvt.s64.s32 	%rd8, %r202;
	mul.lo.s32 	%r48, %r7, 3;
	@%p29 bra 	$L__BB12_52;
	setp.lt.u32 	%p30, %r9, 1792;
	@%p30 bra 	$L__BB12_44;
	and.b32  	%r49, %r10, 33554424;
	mov.b32 	%r423, 0;
	mov.u32 	%r206, smem;
$L__BB12_43:
	.pragma "nounroll";
	cvt.u64.u32 	%rd126, %r424;
	add.s64 	%rd127, %rd126, %rd8;
	shl.b64 	%rd128, %rd127, 1;
	add.s64 	%rd118, %rd28, %rd128;
	// begin inline asm
	ld.global.nc.b16 %rs91, [%rd118];
	// end inline asm
	// begin inline asm
	{ cvt.f32.bf16 %f324, %rs91;}

	// end inline asm
	add.s32 	%r204, %r424, %r48;
	shl.b32 	%r205, %r204, 2;
	add.s32 	%r207, %r206, %r205;
	st.shared.f32 	[%r207], %f324;
	add.s64 	%rd119, %rd118, 512;
	// begin inline asm
	ld.global.nc.b16 %rs93, [%rd119];
	// end inline asm
	// begin inline asm
	{ cvt.f32.bf16 %f325, %rs93;}

	// end inline asm
	st.shared.f32 	[%r207+1024], %f325;
	add.s64 	%rd120, %rd118, 1024;
	// begin inline asm
	ld.global.nc.b16 %rs95, [%rd120];
	// end inline asm
	// begin inline asm
	{ cvt.f32.bf16 %f326, %rs95;}

	// end inline asm
	st.shared.f32 	[%r207+2048], %f326;
	add.s64 	%rd121, %rd118, 1536;
	// begin inline asm
	ld.global.nc.b16 %rs97, [%rd121];
	// end inline asm
	// begin inline asm
	{ cvt.f32.bf16 %f327, %rs97;}

	// end inline asm
	st.shared.f32 	[%r207+3072], %f327;
	add.s64 	%rd122, %rd118, 2048;
	// begin inline asm
	ld.global.nc.b16 %rs99, [%rd122];
	// end inline asm
	// begin inline asm
	{ cvt.f32.bf16 %f328, %rs99;}

	// end inline asm
	st.shared.f32 	[%r207+4096], %f328;
	add.s64 	%rd123, %rd118, 2560;
	// begin inline asm
	ld.global.nc.b16 %rs101, [%rd123];
	// end inline asm
	// begin inline asm
	{ cvt.f32.bf16 %f329, %rs101;}

	// end inline asm
	st.shared.f32 	[%r207+5120], %f329;
	add.s64 	%rd124, %rd118, 3072;
	// begin inline asm
	ld.global.nc.b16 %rs103, [%rd124];
	// end inline asm
	// begin inline asm
	{ cvt.f32.bf16 %f330, %rs103;}

	// end inline asm
	st.shared.f32 	[%r207+6144], %f330;
	add.s64 	%rd125, %rd118, 3584;
	// begin inline asm
	ld.global.nc.b16 %rs105, [%rd125];
	// end inline asm
	// begin inline asm
	{ cvt.f32.bf16 %f331, %rs105;}

	// end inline asm
	st.shared.f32 	[%r207+7168], %f331;
	add.s32 	%r424, %r424, 2048;
	add.s32 	%r423, %r423, 8;
	setp.ne.s32 	%p31, %r423, %r49;
	@%p31 bra 	$L__BB12_43;
$L__BB12_44:
	setp.eq.s32 	%p32, %r11, 0;
	@%p32 bra 	$L__BB12_52;
	setp.lt.u32 	%p33, %r11, 4;
	@%p33 bra 	$L__BB12_47;
	cvt.u64.u32 	%rd133, %r424;
	add.s64 	%rd134, %rd133, %rd8;
	shl.b64 	%rd135, %rd134, 1;
	add.s64 	%rd129, %rd28, %rd135;
	// begin inline asm
	ld.global.nc.b16 %rs107, [%rd129];
	// end inline asm
	// begin inline asm
	{ cvt.f32.bf16 %f332, %rs107;}

	// end inline asm
	add.s32 	%r208, %r424, %r48;
	shl.b32 	%r209, %r208, 2;
	mov.u32 	%r210, smem;
	add.s32 	%r211, %r210, %r209;
	st.shared.f32 	[%r211], %f332;
	add.s64 	%rd130, %rd129, 512;
	// begin inline asm
	ld.global.nc.b16 %rs109, [%rd130];
	// end inline asm
	// begin inline asm
	{ cvt.f32.bf16 %f333, %rs109;}

	// end inline asm
	st.shared.f32 	[%r211+1024], %f333;
	add.s64 	%rd131, %rd129, 1024;
	// begin inline asm
	ld.global.nc.b16 %rs111, [%rd131];
	// end inline asm
	// begin inline asm
	{ cvt.f32.bf16 %f334, %rs111;}

	// end inline asm
	st.shared.f32 	[%r211+2048], %f334;
	add.s64 	%rd132, %rd129, 1536;
	// begin inline asm
	ld.global.nc.b16 %rs113, [%rd132];
	// end inline asm
	// begin inline asm
	{ cvt.f32.bf16 %f335, %rs113;}

	// end inline asm
	st.shared.f32 	[%r211+3072], %f335;
	add.s32 	%r424, %r424, 1024;
$L__BB12_47:
	setp.eq.s32 	%p34, %r12, 0;
	@%p34 bra 	$L__BB12_52;
	setp.eq.s32 	%p35, %r13, 0;
	@%p35 bra 	$L__BB12_50;
	cvt.u64.u32 	%rd138, %r424;
	add.s64 	%rd139, %rd138, %rd8;
	shl.b64 	%rd140, %rd139, 1;
	add.s64 	%rd136, %rd28, %rd140;
	// begin inline asm
	ld.global.nc.b16 %rs115, [%rd136];
	// end inline asm
	// begin inline asm
	{ cvt.f32.bf16 %f336, %rs115;}

	// end inline asm
	add.s32 	%r212, %r424, %r48;
	shl.b32 	%r213, %r212, 2;
	mov.u32 	%r214, smem;
	add.s32 	%r215, %r214, %r213;
	st.shared.f32 	[%r215], %f336;
	add.s64 	%rd137, %rd136, 512;
	// begin inline asm
	ld.global.nc.b16 %rs117, [%rd137];
	// end inline asm
	// begin inline asm
	{ cvt.f32.bf16 %f337, %rs117;}

	// end inline asm
	st.shared.f32 	[%r215+1024], %f337;
	add.s32 	%r424, %r424, 512;
$L__BB12_50:
	and.b32  	%r216, %r9, 256;
	setp.ne.s32 	%p36, %r216, 0;
	@%p36 bra 	$L__BB12_52;
	cvt.u64.u32 	%rd142, %r424;
	add.s64 	%rd143, %rd142, %rd8;
	shl.b64 	%rd144, %rd143, 1;
	add.s64 	%rd141, %rd28, %rd144;
	// begin inline asm
	ld.global.nc.b16 %rs119, [%rd141];
	// end inline asm
	// begin inline asm
	{ cvt.f32.bf16 %f338, %rs119;}

	// end inline asm
	add.s32 	%r217, %r424, %r48;
	shl.b32 	%r218, %r217, 2;
	mov.u32 	%r219, smem;
	add.s32 	%r220, %r219, %r218;
	st.shared.f32 	[%r220], %f338;
$L__BB12_52:
	bar.sync 	0;
	shl.b32 	%r427, %r434, 7;
	setp.ge.s32 	%p37, %r427, %r137;
	@%p37 bra 	$L__BB12_230;
	shl.b32 	%r221, %r137, 1;
	and.b32  	%r60, %r136, 1;
	and.b32  	%r61, %r136, 2147483646;
	shl.b32 	%r62, %r7, 1;
	mul.lo.s32 	%r63, %r7, 3;
	add.s32 	%r64, %r221, 2;
	mad.lo.s32 	%r65, %r137, 3, 3;
$L__BB12_54:
	setp.lt.s32 	%p38, %r136, 1;
	mov.f32 	%f948, 0f00000000;
	mov.f32 	%f949, %f948;
	mov.f32 	%f950, %f948;
	mov.f32 	%f951, %f948;
	mov.f32 	%f952, %f948;
	mov.f32 	%f953, %f948;
	mov.f32 	%f954, %f948;
	mov.f32 	%f955, %f948;
	mov.f32 	%f956, %f948;
	mov.f32 	%f957, %f948;
	mov.f32 	%f958, %f948;
	mov.f32 	%f959, %f948;
	mov.f32 	%f964, %f948;
	mov.f32 	%f965, %f948;
	mov.f32 	%f966, %f948;
	mov.f32 	%f1027, %f948;
	@%p38 bra 	$L__BB12_119;
	setp.eq.s32 	%p39, %r8, 0;
	add.s32 	%r67, %r427, %r4;
	mov.b32 	%r428, 0;
	mov.f32 	%f948, 0f00000000;
	@%p39 bra 	$L__BB12_98;
	cvt.u64.u32 	%rd9, %r67;
	add.s32 	%r68, %r67, 32;
	add.s32 	%r69, %r67, 64;
	add.s32 	%r70, %r67, 96;
	mov.b32 	%r429, 0;
	mov.f32 	%f948, 0f00000000;
	mov.f32 	%f949, %f948;
	mov.f32 	%f950, %f948;
	mov.f32 	%f951, %f948;
	mov.f32 	%f952, %f948;
	mov.f32 	%f953, %f948;
	mov.f32 	%f954, %f948;
	mov.f32 	%f955, %f948;
	mov.f32 	%f956, %f948;
	mov.f32 	%f957, %f948;
	mov.f32 	%f958, %f948;
	mov.f32 	%f959, %f948;
	mov.f32 	%f964, %f948;
	mov.f32 	%f965, %f948;
	mov.f32 	%f966, %f948;
	mov.f32 	%f1027, %f948;
$L__BB12_57:
	.pragma "nounroll";
	setp.ge.s32 	%p40, %r67, %r137;
	mul.lo.s32 	%r85, %r429, %r137;
	cvt.s64.s32 	%rd145, %r85;
	add.s64 	%rd146, %rd145, %rd3;
	add.s64 	%rd147, %rd146, %rd9;
	shl.b64 	%rd148, %rd147, 1;
	add.s64 	%rd11, %rd29, %rd148;
	@%p40 bra 	$L__BB12_59;
	// begin inline asm
	ld.global.nc.b16 %rs121, [%rd11];
	// end inline asm
	// begin inline asm
	{ cvt.f32.bf16 %f983, %rs121;}

	// end inline asm
$L__BB12_59:
	setp.ge.s32 	%p41, %r68, %r137;
	@%p41 bra 	$L__BB12_61;
	add.s64 	%rd150, %rd11, 64;
	// begin inline asm
	ld.global.nc.b16 %rs123, [%rd150];
	// end inline asm
	// begin inline asm
	{ cvt.f32.bf16 %f982, %rs123;}

	// end inline asm
$L__BB12_61:
	setp.ge.s32 	%p42, %r69, %r137;
	@%p42 bra 	$L__BB12_63;
	add.s64 	%rd151, %rd11, 128;
	// begin inline asm
	ld.global.nc.b16 %rs125, [%rd151];
	// end inline asm
	// begin inline asm
	{ cvt.f32.bf16 %f981, %rs125;}

	// end inline asm
$L__BB12_63:
	setp.ge.s32 	%p43, %r70, %r137;
	@%p43 bra 	$L__BB12_65;
	add.s64 	%rd152, %rd11, 192;
	// begin inline asm
	ld.global.nc.b16 %rs127, [%rd152];
	// end inline asm
	// begin inline asm
	{ cvt.f32.bf16 %f980, %rs127;}

	// end inline asm
$L__BB12_65:
	setp.ge.s32 	%p44, %r1, %r135;
	shl.b32 	%r224, %r429, 2;
	mov.u32 	%r225, smem;
	add.s32 	%r86, %r225, %r224;
	@%p44 bra 	$L__BB12_68;
	setp.ge.s32 	%p45, %r70, %r137;
	setp.lt.s32 	%p46, %r69, %r137;
	setp.lt.s32 	%p47, %r68, %r137;
	setp.lt.s32 	%p48, %r67, %r137;
	ld.shared.f32 	%f113, [%r86];
	fma.rn.f32 	%f347, %f113, %f983, %f959;
	selp.f32 	%f959, %f347, %f959, %p48;
	fma.rn.f32 	%f348, %f113, %f982, %f958;
	selp.f32 	%f958, %f348, %f958, %p47;
	fma.rn.f32 	%f349, %f113, %f981, %f957;
	selp.f32 	%f957, %f349, %f957, %p46;
	@%p45 bra 	$L__BB12_68;
	fma.rn.f32 	%f956, %f113, %f980, %f956;
$L__BB12_68:
	setp.ge.s32 	%p49, %r24, %r135;
	add.s32 	%r87, %r86, %r5;
	@%p49 bra 	$L__BB12_71;
	setp.ge.s32 	%p50, %r70, %r137;
	setp.lt.s32 	%p51, %r69, %r137;
	setp.lt.s32 	%p52, %r68, %r137;
	setp.lt.s32 	%p53, %r67, %r137;
	ld.shared.f32 	%f122, [%r87+4];
	fma.rn.f32 	%f350, %f122, %f983, %f955;
	selp.f32 	%f955, %f350, %f955, %p53;
	fma.rn.f32 	%f351, %f122, %f982, %f954;
	selp.f32 	%f954, %f351, %f954, %p52;
	fma.rn.f32 	%f352, %f122, %f981, %f953;
	selp.f32 	%f953, %f352, %f953, %p51;
	@%p50 bra 	$L__BB12_71;
	fma.rn.f32 	%f952, %f122, %f980, %f952;
$L__BB12_71:
	setp.ge.s32 	%p54, %r35, %r135;
	shl.b32 	%r227, %r62, 2;
	add.s32 	%r88, %r86, %r227;
	@%p54 bra 	$L__BB12_74;
	setp.ge.s32 	%p55, %r70, %r137;
	setp.lt.s32 	%p56, %r69, %r137;
	setp.lt.s32 	%p57, %r68, %r137;
	setp.lt.s32 	%p58, %r67, %r137;
	ld.shared.f32 	%f131, [%r88];
	fma.rn.f32 	%f353, %f131, %f983, %f951;
	selp.f32 	%f951, %f353, %f951, %p58;
	fma.rn.f32 	%f354, %f131, %f982, %f950;
	selp.f32 	%f950, %f354, %f950, %p57;
	fma.rn.f32 	%f355, %f131, %f981, %f949;
	selp.f32 	%f949, %f355, %f949, %p56;
	@%p55 bra 	$L__BB12_74;
	fma.rn.f32 	%f948, %f131, %f980, %f948;
$L__BB12_74:
	setp.ge.s32 	%p59, %r47, %r135;
	shl.b32 	%r228, %r63, 2;
	add.s32 	%r89, %r86, %r228;
	@%p59 bra 	$L__BB12_77;
	setp.ge.s32 	%p60, %r70, %r137;
	setp.lt.s32 	%p61, %r69, %r137;
	setp.lt.s32 	%p62, %r68, %r137;
	setp.lt.s32 	%p63, %r67, %r137;
	ld.shared.f32 	%f140, [%r89];
	fma.rn.f32 	%f356, %f140, %f983, %f964;
	selp.f32 	%f964, %f356, %f964, %p63;
	fma.rn.f32 	%f357, %f140, %f982, %f965;
	selp.f32 	%f965, %f357, %f965, %p62;
	fma.rn.f32 	%f358, %f140, %f981, %f966;
	selp.f32 	%f966, %f358, %f966, %p61;
	@%p60 bra 	$L__BB12_77;
	fma.rn.f32 	%f1027, %f140, %f980, %f1027;
$L__BB12_77:
	setp.ge.s32 	%p64, %r67, %r137;
	add.s32 	%r229, %r85, %r137;
	cvt.s64.s32 	%rd153, %r229;
	add.s64 	%rd154, %rd153, %rd3;
	add.s64 	%rd155, %rd154, %rd9;
	shl.b64 	%rd156, %rd155, 1;
	add.s64 	%rd12, %rd29, %rd156;
	@%p64 bra 	$L__BB12_79;
	// begin inline asm
	ld.global.nc.b16 %rs129, [%rd12];
	// end inline asm
	// begin inline asm
	{ cvt.f32.bf16 %f983, %rs129;}

	// end inline asm
$L__BB12_79:
	setp.ge.s32 	%p65, %r68, %r137;
	@%p65 bra 	$L__BB12_81;
	add.s64 	%rd158, %rd12, 64;
	// begin inline asm
	ld.global.nc.b16 %rs131, [%rd158];
	// end inline asm
	// begin inline asm
	{ cvt.f32.bf16 %f982, %rs131;}

	// end inline asm
$L__BB12_81:
	setp.ge.s32 	%p66, %r69, %r137;
	@%p66 bra 	$L__BB12_83;
	add.s64 	%rd159, %rd12, 128;
	// begin inline asm
	ld.global.nc.b16 %rs133, [%rd159];
	// end inline asm
	// begin inline asm
	{ cvt.f32.bf16 %f981, %rs133;}

	// end inline asm
$L__BB12_83:
	setp.ge.s32 	%p67, %r70, %r137;
	@%p67 bra 	$L__BB12_85;
	add.s64 	%rd160, %rd12, 192;
	// begin inline asm
	ld.global.nc.b16 %rs135, [%rd160];
	// end inline asm
	// begin inline asm
	{ cvt.f32.bf16 %f980, %rs135;}

	// end inline asm
$L__BB12_85:
	setp.ge.s32 	%p68, %r1, %r135;
	@%p68 bra 	$L__BB12_88;
	setp.ge.s32 	%p69, %r70, %r137;
	setp.lt.s32 	%p70, %r69, %r137;
	setp.lt.s32 	%p71, %r68, %r137;
	setp.lt.s32 	%p72, %r67, %r137;
	ld.shared.f32 	%f157, [%r86+4];
	fma.rn.f32 	%f363, %f157, %f983, %f959;
	selp.f32 	%f959, %f363, %f959, %p72;
	fma.rn.f32 	%f364, %f157, %f982, %f958;
	selp.f32 	%f958, %f364, %f958, %p71;
	fma.rn.f32 	%f365, %f157, %f981, %f957;
	selp.f32 	%f957, %f365, %f957, %p70;
	@%p69 bra 	$L__BB12_88;
	fma.rn.f32 	%f956, %f157, %f980, %f956;
$L__BB12_88:
	setp.ge.s32 	%p73, %r24, %r135;
	@%p73 bra 	$L__BB12_91;
	setp.ge.s32 	%p74, %r70, %r137;
	setp.lt.s32 	%p75, %r69, %r137;
	setp.lt.s32 	%p76, %r68, %r137;
	setp.lt.s32 	%p77, %r67, %r137;
	ld.shared.f32 	%f166, [%r87+8];
	fma.rn.f32 	%f366, %f166, %f983, %f955;
	selp.f32 	%f955, %f366, %f955, %p77;
	fma.rn.f32 	%f367, %f166, %f982, %f954;
	selp.f32 	%f954, %f367, %f954, %p76;
	fma.rn.f32 	%f368, %f166, %f981, %f953;
	selp.f32 	%f953, %f368, %f953, %p75;
	@%p74 bra 	$L__BB12_91;
	fma.rn.f32 	%f952, %f166, %f980, %f952;
$L__BB12_91:
	setp.ge.s32 	%p78, %r35, %r135;
	@%p78 bra 	$L__BB12_94;
	setp.ge.s32 	%p79, %r70, %r137;
	setp.lt.s32 	%p80, %r69, %r137;
	setp.lt.s32 	%p81, %r68, %r137;
	setp.lt.s32 	%p82, %r67, %r137;
	ld.shared.f32 	%f175, [%r88+4];
	fma.rn.f32 	%f369, %f175, %f983, %f951;
	selp.f32 	%f951, %f369, %f951, %p82;
	fma.rn.f32 	%f370, %f175, %f982, %f950;
	selp.f32 	%f950, %f370, %f950, %p81;
	fma.rn.f32 	%f371, %f175, %f981, %f949;
	selp.f32 	%f949, %f371, %f949, %p80;
	@%p79 bra 	$L__BB12_94;
	fma.rn.f32 	%f948, %f175, %f980, %f948;
$L__BB12_94:
	setp.ge.s32 	%p83, %r47, %r135;
	@%p83 bra 	$L__BB12_97;
	setp.ge.s32 	%p84, %r70, %r137;
	setp.lt.s32 	%p85, %r69, %r137;
	setp.lt.s32 	%p86, %r68, %r137;
	setp.lt.s32 	%p87, %r67, %r137;
	ld.shared.f32 	%f184, [%r89+4];
	fma.rn.f32 	%f372, %f184, %f983, %f964;
	selp.f32 	%f964, %f372, %f964, %p87;
	fma.rn.f32 	%f373, %f184, %f982, %f965;
	selp.f32 	%f965, %f373, %f965, %p86;
	fma.rn.f32 	%f374, %f184, %f981, %f966;
	selp.f32 	%f966, %f374, %f966, %p85;
	@%p84 bra 	$L__BB12_97;
	fma.rn.f32 	%f1027, %f184, %f980, %f1027;
$L__BB12_97:
	add.s32 	%r429, %r429, 2;
	setp.eq.s32 	%p88, %r429, %r61;
	mov.u32 	%r428, %r61;
	@%p88 bra 	$L__BB12_98;
	bra.uni 	$L__BB12_57;
$L__BB12_98:
	setp.eq.s32 	%p89, %r60, 0;
	@%p89 bra 	$L__BB12_119;
	mul.lo.s32 	%r230, %r428, %r137;
	cvt.s64.s32 	%rd161, %r230;
	add.s64 	%rd162, %rd161, %rd3;
	setp.ge.s32 	%p90, %r67, %r137;
	cvt.u64.u32 	%rd163, %r67;
	add.s64 	%rd164, %rd162, %rd163;
	shl.b64 	%rd165, %rd164, 1;
	add.s64 	%rd10, %rd29, %rd165;
	@%p90 bra 	$L__BB12_101;
	// begin inline asm
	ld.global.nc.b16 %rs137, [%rd10];
	// end inline asm
	// begin inline asm
	{ cvt.f32.bf16 %f983, %rs137;}

	// end inline asm
$L__BB12_101:
	add.s32 	%r72, %r67, 32;
	setp.ge.s32 	%p91, %r72, %r137;
	@%p91 bra 	$L__BB12_103;
	add.s64 	%rd167, %rd10, 64;
	// begin inline asm
	ld.global.nc.b16 %rs139, [%rd167];
	// end inline asm
	// begin inline asm
	{ cvt.f32.bf16 %f982, %rs139;}

	// end inline asm
$L__BB12_103:
	add.s32 	%r73, %r67, 64;
	setp.ge.s32 	%p92, %r73, %r137;
	@%p92 bra 	$L__BB12_105;
	add.s64 	%rd168, %rd10, 128;
	// begin inline asm
	ld.global.nc.b16 %rs141, [%rd168];
	// end inline asm
	// begin inline asm
	{ cvt.f32.bf16 %f981, %rs141;}

	// end inline asm
$L__BB12_105:
	add.s32 	%r74, %r67, 96;
	setp.ge.s32 	%p93, %r74, %r137;
	@%p93 bra 	$L__BB12_107;
	add.s64 	%rd169, %rd10, 192;
	// begin inline asm
	ld.global.nc.b16 %rs143, [%rd169];
	// end inline asm
	// begin inline asm
	{ cvt.f32.bf16 %f980, %rs143;}

	// end inline asm
$L__BB12_107:
	setp.ge.s32 	%p94, %r1, %r135;
	@%p94 bra 	$L__BB12_110;
	setp.ge.s32 	%p95, %r74, %r137;
	setp.lt.s32 	%p96, %r73, %r137;
	setp.lt.s32 	%p97, %r72, %r137;
	setp.lt.s32 	%p98, %r67, %r137;
	shl.b32 	%r231, %r428, 2;
	mov.u32 	%r232, smem;
	add.s32 	%r233, %r232, %r231;
	ld.shared.f32 	%f33, [%r233];
	fma.rn.f32 	%f379, %f33, %f983, %f959;
	selp.f32 	%f959, %f379, %f959, %p98;
	fma.rn.f32 	%f380, %f33, %f982, %f958;
	selp.f32 	%f958, %f380, %f958, %p97;
	fma.rn.f32 	%f381, %f33, %f981, %f957;
	selp.f32 	%f957, %f381, %f957, %p96;
	@%p95 bra 	$L__BB12_110;
	fma.rn.f32 	%f956, %f33, %f980, %f956;
$L__BB12_110:
	setp.ge.s32 	%p99, %r24, %r135;
	@%p99 bra 	$L__BB12_113;
	setp.ge.s32 	%p100, %r74, %r137;
	setp.lt.s32 	%p101, %r73, %r137;
	setp.lt.s32 	%p102, %r72, %r137;
	setp.lt.s32 	%p103, %r67, %r137;
	add.s32 	%r234, %r136, %r428;
	shl.b32 	%r235, %r234, 2;
	mov.u32 	%r236, smem;
	add.s32 	%r237, %r236, %r235;
	ld.shared.f32 	%f42, [%r237+4];
	fma.rn.f32 	%f382, %f42, %f983, %f955;
	selp.f32 	%f955, %f382, %f955, %p103;
	fma.rn.f32 	%f383, %f42, %f982, %f954;
	selp.f32 	%f954, %f383, %f954, %p102;
	fma.rn.f32 	%f384, %f42, %f981, %f953;
	selp.f32 	%f953, %f384, %f953, %p101;
	@%p100 bra 	$L__BB12_113;
	fma.rn.f32 	%f952, %f42, %f980, %f952;
$L__BB12_113:
	setp.ge.s32 	%p104, %r35, %r135;
	@%p104 bra 	$L__BB12_116;
	setp.ge.s32 	%p105, %r74, %r137;
	setp.lt.s32 	%p106, %r73, %r137;
	setp.lt.s32 	%p107, %r72, %r137;
	setp.lt.s32 	%p108, %r67, %r137;
	add.s32 	%r238, %r62, %r428;
	shl.b32 	%r239, %r238, 2;
	mov.u32 	%r240, smem;
	add.s32 	%r241, %r240, %r239;
	ld.shared.f32 	%f51, [%r241];
	fma.rn.f32 	%f385, %f51, %f983, %f951;
	selp.f32 	%f951, %f385, %f951, %p108;
	fma.rn.f32 	%f386, %f51, %f982, %f950;
	selp.f32 	%f950, %f386, %f950, %p107;
	fma.rn.f32 	%f387, %f51, %f981, %f949;
	selp.f32 	%f949, %f387, %f949, %p106;
	@%p105 bra 	$L__BB12_116;
	fma.rn.f32 	%f948, %f51, %f980, %f948;
$L__BB12_116:
	setp.ge.s32 	%p109, %r47, %r135;
	@%p109 bra 	$L__BB12_119;
	setp.ge.s32 	%p110, %r74, %r137;
	setp.lt.s32 	%p111, %r73, %r137;
	setp.lt.s32 	%p112, %r72, %r137;
	setp.lt.s32 	%p113, %r67, %r137;
	add.s32 	%r242, %r63, %r428;
	shl.b32 	%r243, %r242, 2;
	mov.u32 	%r244, smem;
	add.s32 	%r245, %r244, %r243;
	ld.shared.f32 	%f60, [%r245];
	fma.rn.f32 	%f388, %f60, %f983, %f964;
	selp.f32 	%f964, %f388, %f964, %p113;
	fma.rn.f32 	%f389, %f60, %f982, %f965;
	selp.f32 	%f965, %f389, %f965, %p112;
	fma.rn.f32 	%f390, %f60, %f981, %f966;
	selp.f32 	%f966, %f390, %f966, %p111;
	@%p110 bra 	$L__BB12_119;
	fma.rn.f32 	%f1027, %f60, %f980, %f1027;
$L__BB12_119:
	add.s32 	%r75, %r427, %r4;
	setp.eq.s32 	%p114, %r139, 1;
	@%p114 bra 	$L__BB12_157;
	setp.ne.s32 	%p115, %r139, 0;
	@%p115 bra 	$L__BB12_193;
	setp.lt.s32 	%p168, %r1, %r135;
	@%p168 bra 	$L__BB12_149;
$L__BB12_122:
	setp.ge.s32 	%p173, %r24, %r135;
	@%p173 bra 	$L__BB12_131;
	setp.ge.s32 	%p174, %r75, %r137;
	add.s32 	%r279, %r137, %r6;
	add.s32 	%r280, %r279, %r75;
	shl.b32 	%r281, %r280, 2;
	mov.u32 	%r282, smem;
	add.s32 	%r76, %r282, %r281;
	@%p174 bra 	$L__BB12_125;
	mul.f32 	%f759, %f955, 0fBFB8AA3B;
	ex2.approx.f32 	%f760, %f759;
	add.f32 	%f761, %f760, 0f3F800000;
	div.rn.f32 	%f762, %f955, %f761;
	st.shared.f32 	[%r76+4], %f762;
$L__BB12_125:
	add.s32 	%r283, %r75, 32;
	setp.ge.s32 	%p175, %r283, %r137;
	@%p175 bra 	$L__BB12_127;
	mul.f32 	%f763, %f954, 0fBFB8AA3B;
	ex2.approx.f32 	%f764, %f763;
	add.f32 	%f765, %f764, 0f3F800000;
	div.rn.f32 	%f766, %f954, %f765;
	st.shared.f32 	[%r76+132], %f766;
$L__BB12_127:
	add.s32 	%r284, %r75, 64;
	setp.ge.s32 	%p176, %r284, %r137;
	@%p176 bra 	$L__BB12_129;
	mul.f32 	%f767, %f953, 0fBFB8AA3B;
	ex2.approx.f32 	%f768, %f767;
	add.f32 	%f769, %f768, 0f3F800000;
	div.rn.f32 	%f770, %f953, %f769;
	st.shared.f32 	[%r76+260], %f770;
$L__BB12_129:
	add.s32 	%r285, %r75, 96;
	setp.ge.s32 	%p177, %r285, %r137;
	@%p177 bra 	$L__BB12_131;
	mul.f32 	%f771, %f952, 0fBFB8AA3B;
	ex2.approx.f32 	%f772, %f771;
	add.f32 	%f773, %f772, 0f3F800000;
	div.rn.f32 	%f774, %f952, %f773;
	st.shared.f32 	[%r76+388], %f774;
$L__BB12_131:
	setp.ge.s32 	%p178, %r35, %r135;
	@%p178 bra 	$L__BB12_140;
	setp.ge.s32 	%p179, %r75, %r137;
	add.s32 	%r286, %r64, %r5;
	add.s32 	%r287, %r286, %r75;
	shl.b32 	%r288, %r287, 2;
	mov.u32 	%r289, smem;
	add.s32 	%r77, %r289, %r288;
	@%p179 bra 	$L__BB12_134;
	mul.f32 	%f775, %f951, 0fBFB8AA3B;
	ex2.approx.f32 	%f776, %f775;
	add.f32 	%f777, %f776, 0f3F800000;
	div.rn.f32 	%f778, %f951, %f777;
	st.shared.f32 	[%r77+16], %f778;
$L__BB12_134:
	add.s32 	%r290, %r75, 32;
	setp.ge.s32 	%p180, %r290, %r137;
	@%p180 bra 	$L__BB12_136;
	mul.f32 	%f779, %f950, 0fBFB8AA3B;
	ex2.approx.f32 	%f780, %f779;
	add.f32 	%f781, %f780, 0f3F800000;
	div.rn.f32 	%f782, %f950, %f781;
	st.shared.f32 	[%r77+144], %f782;
$L__BB12_136:
	add.s32 	%r291, %r75, 64;
	setp.ge.s32 	%p181, %r291, %r137;
	@%p181 bra 	$L__BB12_138;
	mul.f32 	%f783, %f949, 0fBFB8AA3B;
	ex2.approx.f32 	%f784, %f783;
	add.f32 	%f785, %f784, 0f3F800000;
	div.rn.f32 	%f786, %f949, %f785;
	st.shared.f32 	[%r77+272], %f786;
$L__BB12_138:
	add.s32 	%r292, %r75, 96;
	setp.ge.s32 	%p182, %r292, %r137;
	@%p182 bra 	$L__BB12_140;
	mul.f32 	%f787, %f948, 0fBFB8AA3B;
	ex2.approx.f32 	%f788, %f787;
	add.f32 	%f789, %f788, 0f3F800000;
	div.rn.f32 	%f790, %f948, %f789;
	st.shared.f32 	[%r77+400], %f790;
$L__BB12_140:
	setp.ge.s32 	%p183, %r47, %r135;
	@%p183 bra 	$L__BB12_229;
	setp.ge.s32 	%p184, %r75, %r137;
	add.s32 	%r293, %r65, %r5;
	add.s32 	%r294, %r293, %r75;
	shl.b32 	%r295, %r294, 2;
	mov.u32 	%r296, smem;
	add.s32 	%r78, %r296, %r295;
	@%p184 bra 	$L__BB12_143;
	mul.f32 	%f791, %f964, 0fBFB8AA3B;
	ex2.approx.f32 	%f792, %f791;
	add.f32 	%f793, %f792, 0f3F800000;
	div.rn.f32 	%f794, %f964, %f793;
	st.shared.f32 	[%r78+16], %f794;
$L__BB12_143:
	add.s32 	%r297, %r75, 32;
	setp.ge.s32 	%p185, %r297, %r137;
	@%p185 bra 	$L__BB12_145;
	mul.f32 	%f795, %f965, 0fBFB8AA3B;
	ex2.approx.f32 	%f796, %f795;
	add.f32 	%f797, %f796, 0f3F800000;
	div.rn.f32 	%f798, %f965, %f797;
	st.shared.f32 	[%r78+144], %f798;
$L__BB12_145:
	add.s32 	%r298, %r75, 64;
	setp.ge.s32 	%p186, %r298, %r137;
	@%p186 bra 	$L__BB12_147;
	mul.f32 	%f799, %f966, 0fBFB8AA3B;
	ex2.approx.f32 	%f800, %f799;
	add.f32 	%f801, %f800, 0f3F800000;
	div.rn.f32 	%f802, %f966, %f801;
	st.shared.f32 	[%r78+272], %f802;
$L__BB12_147:
	add.s32 	%r299, %r75, 96;
	setp.ge.s32 	%p187, %r299, %r137;
	@%p187 bra 	$L__BB12_229;
	mul.f32 	%f803, %f1027, 0fBFB8AA3B;
	ex2.approx.f32 	%f804, %f803;
	add.f32 	%f805, %f804, 0f3F800000;
	div.rn.f32 	%f806, %f1027, %f805;
	st.shared.f32 	[%r78+400], %f806;
	bra.uni 	$L__BB12_229;
$L__BB12_149:
	setp.ge.s32 	%p169, %r75, %r137;
	add.s32 	%r273, %r5, %r75;
	shl.b32 	%r274, %r273, 2;
	mov.u32 	%r275, smem;
	add.s32 	%r79, %r275, %r274;
	@%p169 bra 	$L__BB12_151;
	mul.f32 	%f743, %f959, 0fBFB8AA3B;
	ex2.approx.f32 	%f744, %f743;
	add.f32 	%f745, %f744, 0f3F800000;
	div.rn.f32 	%f746, %f959, %f745;
	st.shared.f32 	[%r79+16], %f746;
$L__BB12_151:
	add.s32 	%r276, %r75, 32;
	setp.ge.s32 	%p170, %r276, %r137;
	@%p170 bra 	$L__BB12_153;
	mul.f32 	%f747, %f958, 0fBFB8AA3B;
	ex2.approx.f32 	%f748, %f747;
	add.f32 	%f749, %f748, 0f3F800000;
	div.rn.f32 	%f750, %f958, %f749;
	st.shared.f32 	[%r79+144], %f750;
$L__BB12_153:
	add.s32 	%r277, %r75, 64;
	setp.ge.s32 	%p171, %r277, %r137;
	@%p171 bra 	$L__BB12_155;
	mul.f32 	%f751, %f957, 0fBFB8AA3B;
	ex2.approx.f32 	%f752, %f751;
	add.f32 	%f753, %f752, 0f3F800000;
	div.rn.f32 	%f754, %f957, %f753;
	st.shared.f32 	[%r79+272], %f754;
$L__BB12_155:
	add.s32 	%r278, %r75, 96;
	setp.ge.s32 	%p172, %r278, %r137;
	@%p172 bra 	$L__BB12_122;
	mul.f32 	%f755, %f956, 0fBFB8AA3B;
	ex2.approx.f32 	%f756, %f755;
	add.f32 	%f757, %f756, 0f3F800000;
	div.rn.f32 	%f758, %f956, %f757;
	st.shared.f32 	[%r79+400], %f758;
	bra.uni 	$L__BB12_122;
$L__BB12_157:
	setp.lt.s32 	%p116, %r1, %r135;
	@%p116 bra 	$L__BB12_185;
$L__BB12_158:
	setp.ge.s32 	%p129, %r24, %r135;
	@%p129 bra 	$L__BB12_167;
	setp.ge.s32 	%p130, %r75, %r137;
	add.s32 	%r252, %r137, %r6;
	add.s32 	%r253, %r252, %r75;
	shl.b32 	%r254, %r253, 2;
	mov.u32 	%r255, smem;
	add.s32 	%r80, %r255, %r254;
	@%p130 bra 	$L__BB12_161;
	mul.f32 	%f479, %f955, 0f3F000000;
	mul.f32 	%f480, %f955, 0f3D372713;
	mul.f32 	%f481, %f955, %f480;
	fma.rn.f32 	%f482, %f955, %f481, %f955;
	mul.f32 	%f483, %f482, 0f3F4C422A;
	abs.f32 	%f484, %f483;
	mul.f32 	%f485, %f484, 0f4038AA3B;
	ex2.approx.ftz.f32 	%f486, %f485;
	add.f32 	%f487, %f486, 0f3F800000;
	rcp.approx.ftz.f32 	%f488, %f487;
	fma.rn.f32 	%f489, %f488, 0fC0000000, 0f3F800000;
	setp.ge.f32 	%p131, %f484, 0f41102CB4;
	selp.f32 	%f490, 0f3F800000, %f489, %p131;
	copysign.f32 	%f491, %f483, %f490;
	mul.f32 	%f492, %f483, %f483;
	fma.rn.f32 	%f493, %f492, 0f3C80F082, 0fBD563CAE;
	fma.rn.f32 	%f494, %f493, %f492, 0f3E085941;
	fma.rn.f32 	%f495, %f494, %f492, 0fBEAAA9ED;
	fma.rn.f32 	%f496, %f495, %f492, 0f00000000;
	fma.rn.f32 	%f497, %f496, %f483, %f483;
	setp.ge.f32 	%p132, %f484, 0f3F19999A;
	selp.f32 	%f498, %f491, %f497, %p132;
	add.f32 	%f499, %f498, 0f3F800000;
	mul.f32 	%f500, %f479, %f499;
	st.shared.f32 	[%r80+4], %f500;
$L__BB12_161:
	add.s32 	%r256, %r75, 32;
	setp.ge.s32 	%p133, %r256, %r137;
	@%p133 bra 	$L__BB12_163;
	mul.f32 	%f501, %f954, 0f3F000000;
	mul.f32 	%f502, %f954, 0f3D372713;
	mul.f32 	%f503, %f954, %f502;
	fma.rn.f32 	%f504, %f954, %f503, %f954;
	mul.f32 	%f505, %f504, 0f3F4C422A;
	abs.f32 	%f506, %f505;
	mul.f32 	%f507, %f506, 0f4038AA3B;
	ex2.approx.ftz.f32 	%f508, %f507;
	add.f32 	%f509, %f508, 0f3F800000;
	rcp.approx.ftz.f32 	%f510, %f509;
	fma.rn.f32 	%f511, %f510, 0fC0000000, 0f3F800000;
	setp.ge.f32 	%p134, %f506, 0f41102CB4;
	selp.f32 	%f512, 0f3F800000, %f511, %p134;
	copysign.f32 	%f513, %f505, %f512;
	mul.f32 	%f514, %f505, %f505;
	fma.rn.f32 	%f515, %f514, 0f3C80F082, 0fBD563CAE;
	fma.rn.f32 	%f516, %f515, %f514, 0f3E085941;
	fma.rn.f32 	%f517, %f516, %f514, 0fBEAAA9ED;
	fma.rn.f32 	%f518, %f517, %f514, 0f00000000;
	fma.rn.f32 	%f519, %f518, %f505, %f505;
	setp.ge.f32 	%p135, %f506, 0f3F19999A;
	selp.f32 	%f520, %f513, %f519, %p135;
	add.f32 	%f521, %f520, 0f3F800000;
	mul.f32 	%f522, %f501, %f521;
	st.shared.f32 	[%r80+132], %f522;
$L__BB12_163:
	add.s32 	%r257, %r75, 64;
	setp.ge.s32 	%p136, %r257, %r137;
	@%p136 bra 	$L__BB12_165;
	mul.f32 	%f523, %f953, 0f3F000000;
	mul.f32 	%f524, %f953, 0f3D372713;
	mul.f32 	%f525, %f953, %f524;
	fma.rn.f32 	%f526, %f953, %f525, %f953;
	mul.f32 	%f527, %f526, 0f3F4C422A;
	abs.f32 	%f528, %f527;
	mul.f32 	%f529, %f528, 0f4038AA3B;
	ex2.approx.ftz.f32 	%f530, %f529;
	add.f32 	%f531, %f530, 0f3F800000;
	rcp.approx.ftz.f32 	%f532, %f531;
	fma.rn.f32 	%f533, %f532, 0fC0000000, 0f3F800000;
	setp.ge.f32 	%p137, %f528, 0f41102CB4;
	selp.f32 	%f534, 0f3F800000, %f533, %p137;
	copysign.f32 	%f535, %f527, %f534;
	mul.f32 	%f536, %f527, %f527;
	fma.rn.f32 	%f537, %f536, 0f3C80F082, 0fBD563CAE;
	fma.rn.f32 	%f538, %f537, %f536, 0f3E085941;
	fma.rn.f32 	%f539, %f538, %f536, 0fBEAAA9ED;
	fma.rn.f32 	%f540, %f539, %f536, 0f00000000;
	fma.rn.f32 	%f541, %f540, %f527, %f527;
	setp.ge.f32 	%p138, %f528, 0f3F19999A;
	selp.f32 	%f542, %f535, %f541, %p138;
	add.f32 	%f543, %f542, 0f3F800000;
	mul.f32 	%f544, %f523, %f543;
	st.shared.f32 	[%r80+260], %f544;
$L__BB12_165:
	add.s32 	%r258, %r75, 96;
	setp.ge.s32 	%p139, %r258, %r137;
	@%p139 bra 	$L__BB12_167;
	mul.f32 	%f545, %f952, 0f3F000000;
	mul.f32 	%f546, %f952, 0f3D372713;
	mul.f32 	%f547, %f952, %f546;
	fma.rn.f32 	%f548, %f952, %f547, %f952;
	mul.f32 	%f549, %f548, 0f3F4C422A;
	abs.f32 	%f550, %f549;
	mul.f32 	%f551, %f550, 0f4038AA3B;
	ex2.approx.ftz.f32 	%f552, %f551;
	add.f32 	%f553, %f552, 0f3F800000;
	rcp.approx.ftz.f32 	%f554, %f553;
	fma.rn.f32 	%f555, %f554, 0fC0000000, 0f3F800000;
	setp.ge.f32 	%p140, %f550, 0f41102CB4;
	selp.f32 	%f556, 0f3F800000, %f555, %p140;
	copysign.f32 	%f557, %f549, %f556;
	mul.f32 	%f558, %f549, %f549;
	fma.rn.f32 	%f559, %f558, 0f3C80F082, 0fBD563CAE;
	fma.rn.f32 	%f560, %f559, %f558, 0f3E085941;
	fma.rn.f32 	%f561, %f560, %f558, 0fBEAAA9ED;
	fma.rn.f32 	%f562, %f561, %f558, 0f00000000;
	fma.rn.f32 	%f563, %f562, %f549, %f549;
	setp.ge.f32 	%p141, %f550, 0f3F19999A;
	selp.f32 	%f564, %f557, %f563, %p141;
	add.f32 	%f565, %f564, 0f3F800000;
	mul.f32 	%f566, %f545, %f565;
	st.shared.f32 	[%r80+388], %f566;
$L__BB12_167:
	setp.ge.s32 	%p142, %r35, %r135;
	@%p142 bra 	$L__BB12_176;
	setp.ge.s32 	%p143, %r75, %r137;
	add.s32 	%r259, %r64, %r5;
	add.s32 	%r260, %r259, %r75;
	shl.b32 	%r261, %r260, 2;
	mov.u32 	%r262, smem;
	add.s32 	%r81, %r262, %r261;
	@%p143 bra 	$L__BB12_170;
	mul.f32 	%f567, %f951, 0f3F000000;
	mul.f32 	%f568, %f951, 0f3D372713;
	mul.f32 	%f569, %f951, %f568;
	fma.rn.f32 	%f570, %f951, %f569, %f951;
	mul.f32 	%f571, %f570, 0f3F4C422A;
	abs.f32 	%f572, %f571;
	mul.f32 	%f573, %f572, 0f4038AA3B;
	ex2.approx.ftz.f32 	%f574, %f573;
	add.f32 	%f575, %f574, 0f3F800000;
	rcp.approx.ftz.f32 	%f576, %f575;
	fma.rn.f32 	%f577, %f576, 0fC0000000, 0f3F800000;
	setp.ge.f32 	%p144, %f572, 0f41102CB4;
	selp.f32 	%f578, 0f3F800000, %f577, %p144;
	copysign.f32 	%f579, %f571, %f578;
	mul.f32 	%f580, %f571, %f571;
	fma.rn.f32 	%f581, %f580, 0f3C80F082, 0fBD563CAE;
	fma.rn.f32 	%f582, %f581, %f580, 0f3E085941;
	fma.rn.f32 	%f583, %f582, %f580, 0fBEAAA9ED;
	fma.rn.f32 	%f584, %f583, %f580, 0f00000000;
	fma.rn.f32 	%f585, %f584, %f571, %f571;
	setp.ge.f32 	%p145, %f572, 0f3F19999A;
	selp.f32 	%f586, %f579, %f585, %p145;
	add.f32 	%f587, %f586, 0f3F800000;
	mul.f32 	%f588, %f567, %f587;
	st.shared.f32 	[%r81+16], %f588;
$L__BB12_170:
	add.s32 	%r263, %r75, 32;
	setp.ge.s32 	%p146, %r263, %r137;
	@%p146 bra 	$L__BB12_172;
	mul.f32 	%f589, %f950, 0f3F000000;
	mul.f32 	%f590, %f950, 0f3D372713;
	mul.f32 	%f591, %f950, %f590;
	fma.rn.f32 	%f592, %f950, %f591, %f950;
	mul.f32 	%f593, %f592, 0f3F4C422A;
	abs.f32 	%f594, %f593;
	mul.f32 	%f595, %f594, 0f4038AA3B;
	ex2.approx.ftz.f32 	%f596, %f595;
	add.f32 	%f597, %f596, 0f3F800000;
	rcp.approx.ftz.f32 	%f598, %f597;
	fma.rn.f32 	%f599, %f598, 0fC0000000, 0f3F800000;
	setp.ge.f32 	%p147, %f594, 0f41102CB4;
	selp.f32 	%f600, 0f3F800000, %f599, %p147;
	copysign.f32 	%f601, %f593, %f600;
	mul.f32 	%f602, %f593, %f593;
	fma.rn.f32 	%f603, %f602, 0f3C80F082, 0fBD563CAE;
	fma.rn.f32 	%f604, %f603, %f602, 0f3E085941;
	fma.rn.f32 	%f605, %f604, %f602, 0fBEAAA9ED;
	fma.rn.f32 	%f606, %f605, %f602, 0f00000000;
	fma.rn.f32 	%f607, %f606, %f593, %f593;
	setp.ge.f32 	%p148, %f594, 0f3F19999A;
	selp.f32 	%f608, %f601, %f607, %p148;
	add.f32 	%f609, %f608, 0f3F800000;
	mul.f32 	%f610, %f589, %f609;
	st.shared.f32 	[%r81+144], %f610;
$L__BB12_172:
	add.s32 	%r264, %r75, 64;
	setp.ge.s32 	%p149, %r264, %r137;
	@%p149 bra 	$L__BB12_174;
	mul.f32 	%f611, %f949, 0f3F000000;
	mul.f32 	%f612, %f949, 0f3D372713;
	mul.f32 	%f613, %f949, %f612;
	fma.rn.f32 	%f614, %f949, %f613, %f949;
	mul.f32 	%f615, %f614, 0f3F4C422A;
	abs.f32 	%f616, %f615;
	mul.f32 	%f617, %f616, 0f4038AA3B;
	ex2.approx.ftz.f32 	%f618, %f617;
	add.f32 	%f619, %f618, 0f3F800000;
	rcp.approx.ftz.f32 	%f620, %f619;
	fma.rn.f32 	%f621, %f620, 0fC0000000, 0f3F800000;
	setp.ge.f32 	%p150, %f616, 0f41102CB4;
	selp.f32 	%f622, 0f3F800000, %f621, %p150;
	copysign.f32 	%f623, %f615, %f622;
	mul.f32 	%f624, %f615, %f615;
	fma.rn.f32 	%f625, %f624, 0f3C80F082, 0fBD563CAE;
	fma.rn.f32 	%f626, %f625, %f624, 0f3E085941;
	fma.rn.f32 	%f627, %f626, %f624, 0fBEAAA9ED;
	fma.rn.f32 	%f628, %f627, %f624, 0f00000000;
	fma.rn.f32 	%f629, %f628, %f615, %f615;
	setp.ge.f32 	%p151, %f616, 0f3F19999A;
	selp.f32 	%f630, %f623, %f629, %p151;
	add.f32 	%f631, %f630, 0f3F800000;
	mul.f32 	%f632, %f611, %f631;
	st.shared.f32 	[%r81+272], %f632;
$L__BB12_174:
	add.s32 	%r265, %r75, 96;
	setp.ge.s32 	%p152, %r265, %r137;
	@%p152 bra 	$L__BB12_176;
	mul.f32 	%f633, %f948, 0f3F000000;
	mul.f32 	%f634, %f948, 0f3D372713;
	mul.f32 	%f635, %f948, %f634;
	fma.rn.f32 	%f636, %f948, %f635, %f948;
	mul.f32 	%f637, %f636, 0f3F4C422A;
	abs.f32 	%f638, %f637;
	mul.f32 	%f639, %f638, 0f4038AA3B;
	ex2.approx.ftz.f32 	%f640, %f639;
	add.f32 	%f641, %f640, 0f3F800000;
	rcp.approx.ftz.f32 	%f642, %f641;
	fma.rn.f32 	%f643, %f642, 0fC0000000, 0f3F800000;
	setp.ge.f32 	%p153, %f638, 0f41102CB4;
	selp.f32 	%f644, 0f3F800000, %f643, %p153;
	copysign.f32 	%f645, %f637, %f644;
	mul.f32 	%f646, %f637, %f637;
	fma.rn.f32 	%f647, %f646, 0f3C80F082, 0fBD563CAE;
	fma.rn.f32 	%f648, %f647, %f646, 0f3E085941;
	fma.rn.f32 	%f649, %f648, %f646, 0fBEAAA9ED;
	fma.rn.f32 	%f650, %f649, %f646, 0f00000000;
	fma.rn.f32 	%f651, %f650, %f637, %f637;
	setp.ge.f32 	%p154, %f638, 0f3F19999A;
	selp.f32 	%f652, %f645, %f651, %p154;
	add.f32 	%f653, %f652, 0f3F800000;
	mul.f32 	%f654, %f633, %f653;
	st.shared.f32 	[%r81+400], %f654;
$L__BB12_176:
	setp.ge.s32 	%p155, %r47, %r135;
	@%p155 bra 	$L__BB12_229;
	setp.ge.s32 	%p156, %r75, %r137;
	add.s32 	%r266, %r65, %r5;
	add.s32 	%r267, %r266, %r75;
	shl.b32 	%r268, %r267, 2;
	mov.u32 	%r269, smem;
	add.s32 	%r82, %r269, %r268;
	@%p156 bra 	$L__BB12_179;
	mul.f32 	%f655, %f964, 0f3F000000;
	mul.f32 	%f656, %f964, 0f3D372713;
	mul.f32 	%f657, %f964, %f656;
	fma.rn.f32 	%f658, %f964, %f657, %f964;
	mul.f32 	%f659, %f658, 0f3F4C422A;
	abs.f32 	%f660, %f659;
	mul.f32 	%f661, %f660, 0f4038AA3B;
	ex2.approx.ftz.f32 	%f662, %f661;
	add.f32 	%f663, %f662, 0f3F800000;
	rcp.approx.ftz.f32 	%f664, %f663;
	fma.rn.f32 	%f665, %f664, 0fC0000000, 0f3F800000;
	setp.ge.f32 	%p157, %f660, 0f41102CB4;
	selp.f32 	%f666, 0f3F800000, %f665, %p157;
	copysign.f32 	%f667, %f659, %f666;
	mul.f32 	%f668, %f659, %f659;
	fma.rn.f32 	%f669, %f668, 0f3C80F082, 0fBD563CAE;
	fma.rn.f32 	%f670, %f669, %f668, 0f3E085941;
	fma.rn.f32 	%f671, %f670, %f668, 0fBEAAA9ED;
	fma.rn.f32 	%f672, %f671, %f668, 0f00000000;
	fma.rn.f32 	%f673, %f672, %f659, %f659;
	setp.ge.f32 	%p158, %f660, 0f3F19999A;
	selp.f32 	%f674, %f667, %f673, %p158;
	add.f32 	%f675, %f674, 0f3F800000;
	mul.f32 	%f676, %f655, %f675;
	st.shared.f32 	[%r82+16], %f676;
$L__BB12_179:
	add.s32 	%r270, %r75, 32;
	setp.ge.s32 	%p159, %r270, %r137;
	@%p159 bra 	$L__BB12_181;
	mul.f32 	%f677, %f965, 0f3F000000;
	mul.f32 	%f678, %f965, 0f3D372713;
	mul.f32 	%f679, %f965, %f678;
	fma.rn.f32 	%f680, %f965, %f679, %f965;
	mul.f32 	%f681, %f680, 0f3F4C422A;
	abs.f32 	%f682, %f681;
	mul.f32 	%f683, %f682, 0f4038AA3B;
	ex2.approx.ftz.f32 	%f684, %f683;
	add.f32 	%f685, %f684, 0f3F800000;
	rcp.approx.ftz.f32 	%f686, %f685;
	fma.rn.f32 	%f687, %f686, 0fC0000000, 0f3F800000;
	setp.ge.f32 	%p160, %f682, 0f41102CB4;
	selp.f32 	%f688, 0f3F800000, %f687, %p160;
	copysign.f32 	%f689, %f681, %f688;
	mul.f32 	%f690, %f681, %f681;
	fma.rn.f32 	%f691, %f690, 0f3C80F082, 0fBD563CAE;
	fma.rn.f32 	%f692, %f691, %f690, 0f3E085941;
	fma.rn.f32 	%f693, %f692, %f690, 0fBEAAA9ED;
	fma.rn.f32 	%f694, %f693, %f690, 0f00000000;
	fma.rn.f32 	%f695, %f694, %f681, %f681;
	setp.ge.f32 	%p161, %f682, 0f3F19999A;
	selp.f32 	%f696, %f689, %f695, %p161;
	add.f32 	%f697, %f696, 0f3F800000;
	mul.f32 	%f698, %f677, %f697;
	st.shared.f32 	[%r82+144], %f698;
$L__BB12_181:
	add.s32 	%r271, %r75, 64;
	setp.ge.s32 	%p162, %r271, %r137;
	@%p162 bra 	$L__BB12_183;
	mul.f32 	%f699, %f966, 0f3F000000;
	mul.f32 	%f700, %f966, 0f3D372713;
	mul.f32 	%f701, %f966, %f700;
	fma.rn.f32 	%f702, %f966, %f701, %f966;
	mul.f32 	%f703, %f702, 0f3F4C422A;
	abs.f32 	%f704, %f703;
	mul.f32 	%f705, %f704, 0f4038AA3B;
	ex2.approx.ftz.f32 	%f706, %f705;
	add.f32 	%f707, %f706, 0f3F800000;
	rcp.approx.ftz.f32 	%f708, %f707;
	fma.rn.f32 	%f709, %f708, 0fC0000000, 0f3F800000;
	setp.ge.f32 	%p163, %f704, 0f41102CB4;
	selp.f32 	%f710, 0f3F800000, %f709, %p163;
	copysign.f32 	%f711, %f703, %f710;
	mul.f32 	%f712, %f703, %f703;
	fma.rn.f32 	%f713, %f712, 0f3C80F082, 0fBD563CAE;
	fma.rn.f32 	%f714, %f713, %f712, 0f3E085941;
	fma.rn.f32 	%f715, %f714, %f712, 0fBEAAA9ED;
	fma.rn.f32 	%f716, %f715, %f712, 0f00000000;
	fma.rn.f32 	%f717, %f716, %f703, %f703;
	setp.ge.f32 	%p164, %f704, 0f3F19999A;
	selp.f32 	%f718, %f711, %f717, %p164;
	add.f32 	%f719, %f718, 0f3F800000;
	mul.f32 	%f720, %f699, %f719;
	st.shared.f32 	[%r82+272], %f720;
$L__BB12_183:
	add.s32 	%r272, %r75, 96;
	setp.ge.s32 	%p165, %r272, %r137;
	@%p165 bra 	$L__BB12_229;
	mul.f32 	%f721, %f1027, 0f3F000000;
	mul.f32 	%f722, %f1027, 0f3D372713;
	mul.f32 	%f723, %f1027, %f722;
	fma.rn.f32 	%f724, %f1027, %f723, %f1027;
	mul.f32 	%f725, %f724, 0f3F4C422A;
	abs.f32 	%f726, %f725;
	mul.f32 	%f727, %f726, 0f4038AA3B;
	ex2.approx.ftz.f32 	%f728, %f727;
	add.f32 	%f729, %f728, 0f3F800000;
	rcp.approx.ftz.f32 	%f730, %f729;
	fma.rn.f32 	%f731, %f730, 0fC0000000, 0f3F800000;
	setp.ge.f32 	%p166, %f726, 0f41102CB4;
	selp.f32 	%f732, 0f3F800000, %f731, %p166;
	copysign.f32 	%f733, %f725, %f732;
	mul.f32 	%f734, %f725, %f725;
	fma.rn.f32 	%f735, %f734, 0f3C80F082, 0fBD563CAE;
	fma.rn.f32 	%f736, %f735, %f734, 0f3E085941;
	fma.rn.f32 	%f737, %f736, %f734, 0fBEAAA9ED;
	fma.rn.f32 	%f738, %f737, %f734, 0f00000000;
	fma.rn.f32 	%f739, %f738, %f725, %f725;
	setp.ge.f32 	%p167, %f726, 0f3F19999A;
	selp.f32 	%f740, %f733, %f739, %p167;
	add.f32 	%f741, %f740, 0f3F800000;
	mul.f32 	%f742, %f721, %f741;
	st.shared.f32 	[%r82+400], %f742;
	bra.uni 	$L__BB12_229;
$L__BB12_185:
	setp.ge.s32 	%p117, %r75, %r137;
	add.s32 	%r246, %r5, %r75;
	shl.b32 	%r247, %r246, 2;
	mov.u32 	%r248, smem;
	add.s32 	%r83, %r248, %r247;
	@%p117 bra 	$L__BB12_187;
	mul.f32 	%f391, %f959, 0f3F000000;
	mul.f32 	%f392, %f959, 0f3D372713;
	mul.f32 	%f393, %f959, %f392;
	fma.rn.f32 	%f394, %f959, %f393, %f959;
	mul.f32 	%f395, %f394, 0f3F4C422A;
	abs.f32 	%f396, %f395;
	mul.f32 	%f397, %f396, 0f4038AA3B;
	ex2.approx.ftz.f32 	%f398, %f397;
	add.f32 	%f399, %f398, 0f3F800000;
	rcp.approx.ftz.f32 	%f400, %f399;
	fma.rn.f32 	%f401, %f400, 0fC0000000, 0f3F800000;
	setp.ge.f32 	%p118, %f396, 0f41102CB4;
	selp.f32 	%f402, 0f3F800000, %f401, %p118;
	copysign.f32 	%f403, %f395, %f402;
	mul.f32 	%f404, %f395, %f395;
	fma.rn.f32 	%f405, %f404, 0f3C80F082, 0fBD563CAE;
	fma.rn.f32 	%f406, %f405, %f404, 0f3E085941;
	fma.rn.f32 	%f407, %f406, %f404, 0fBEAAA9ED;
	fma.rn.f32 	%f408, %f407, %f404, 0f00000000;
	fma.rn.f32 	%f409, %f408, %f395, %f395;
	setp.ge.f32 	%p119, %f396, 0f3F19999A;
	selp.f32 	%f410, %f403, %f409, %p119;
	add.f32 	%f411, %f410, 0f3F800000;
	mul.f32 	%f412, %f391, %f411;
	st.shared.f32 	[%r83+16], %f412;
$L__BB12_187:
	add.s32 	%r249, %r75, 32;
	setp.ge.s32 	%p120, %r249, %r137;
	@%p120 bra 	$L__BB12_189;
	mul.f32 	%f413, %f958, 0f3F000000;
	mul.f32 	%f414, %f958, 0f3D372713;
	mul.f32 	%f415, %f958, %f414;
	fma.rn.f32 	%f416, %f958, %f415, %f958;
	mul.f32 	%f417, %f416, 0f3F4C422A;
	abs.f32 	%f418, %f417;
	mul.f32 	%f419, %f418, 0f4038AA3B;
	ex2.approx.ftz.f32 	%f420, %f419;
	add.f32 	%f421, %f420, 0f3F800000;
	rcp.approx.ftz.f32 	%f422, %f421;
	fma.rn.f32 	%f423, %f422, 0fC0000000, 0f3F800000;
	setp.ge.f32 	%p121, %f418, 0f41102CB4;
	selp.f32 	%f424, 0f3F800000, %f423, %p121;
	copysign.f32 	%f425, %f417, %f424;
	mul.f32 	%f426, %f417, %f417;
	fma.rn.f32 	%f427, %f426, 0f3C80F082, 0fBD563CAE;
	fma.rn.f32 	%f428, %f427, %f426, 0f3E085941;
	fma.rn.f32 	%f429, %f428, %f426, 0fBEAAA9ED;
	fma.rn.f32 	%f430, %f429, %f426, 0f00000000;
	fma.rn.f32 	%f431, %f430, %f417, %f417;
	setp.ge.f32 	%p122, %f418, 0f3F19999A;
	selp.f32 	%f432, %f425, %f431, %p122;
	add.f32 	%f433, %f432, 0f3F800000;
	mul.f32 	%f434, %f413, %f433;
	st.shared.f32 	[%r83+144], %f434;
$L__BB12_189:
	add.s32 	%r250, %r75, 64;
	setp.ge.s32 	%p123, %r250, %r137;
	@%p123 bra 	$L__BB12_191;
	mul.f32 	%f435, %f957, 0f3F000000;
	mul.f32 	%f436, %f957, 0f3D372713;
	mul.f32 	%f437, %f957, %f436;
	fma.rn.f32 	%f438, %f957, %f437, %f957;
	mul.f32 	%f439, %f438, 0f3F4C422A;
	abs.f32 	%f440, %f439;
	mul.f32 	%f441, %f440, 0f4038AA3B;
	ex2.approx.ftz.f32 	%f442, %f441;
	add.f32 	%f443, %f442, 0f3F800000;
	rcp.approx.ftz.f32 	%f444, %f443;
	fma.rn.f32 	%f445, %f444, 0fC0000000, 0f3F800000;
	setp.ge.f32 	%p124, %f440, 0f41102CB4;
	selp.f32 	%f446, 0f3F800000, %f445, %p124;
	copysign.f32 	%f447, %f439, %f446;
	mul.f32 	%f448, %f439, %f439;
	fma.rn.f32 	%f449, %f448, 0f3C80F082, 0fBD563CAE;
	fma.rn.f32 	%f450, %f449, %f448, 0f3E085941;
	fma.rn.f32 	%f451, %f450, %f448, 0fBEAAA9ED;
	fma.rn.f32 	%f452, %f451, %f448, 0f00000000;
	fma.rn.f32 	%f453, %f452, %f439, %f439;
	setp.ge.f32 	%p125, %f440, 0f3F19999A;
	selp.f32 	%f454, %f447, %f453, %p125;
	add.f32 	%f455, %f454, 0f3F800000;
	mul.f32 	%f456, %f435, %f455;
	st.shared.f32 	[%r83+272], %f456;
$L__BB12_191:
	add.s32 	%r251, %r75, 96;
	setp.ge.s32 	%p126, %r251, %r137;
	@%p126 bra 	$L__BB12_158;
	mul.f32 	%f457, %f956, 0f3F000000;
	mul.f32 	%f458, %f956, 0f3D372713;
	mul.f32 	%f459, %f956, %f458;
	fma.rn.f32 	%f460, %f956, %f459, %f956;
	mul.f32 	%f461, %f460, 0f3F4C422A;
	abs.f32 	%f462, %f461;
	mul.f32 	%f463, %f462, 0f4038AA3B;
	ex2.approx.ftz.f32 	%f464, %f463;
	add.f32 	%f465, %f464, 0f3F800000;
	rcp.approx.ftz.f32 	%f466, %f465;
	fma.rn.f32 	%f467, %f466, 0fC0000000, 0f3F800000;
	setp.ge.f32 	%p127, %f462, 0f41102CB4;
	selp.f32 	%f468, 0f3F800000, %f467, %p127;
	copysign.f32 	%f469, %f461, %f468;
	mul.f32 	%f470, %f461, %f461;
	fma.rn.f32 	%f471, %f470, 0f3C80F082, 0fBD563CAE;
	fma.rn.f32 	%f472, %f471, %f470, 0f3E085941;
	fma.rn.f32 	%f473, %f472, %f470, 0fBEAAA9ED;
	fma.rn.f32 	%f474, %f473, %f470, 0f00000000;
	fma.rn.f32 	%f475, %f474, %f461, %f461;
	setp.ge.f32 	%p128, %f462, 0f3F19999A;
	selp.f32 	%f476, %f469, %f475, %p128;
	add.f32 	%f477, %f476, 0f3F800000;
	mul.f32 	%f478, %f457, %f477;
	st.shared.f32 	[%r83+400], %f478;
	bra.uni 	$L__BB12_158;
$L__BB12_193:
	setp.ge.s32 	%p188, %r1, %r135;
	@%p188 bra 	$L__BB12_202;
	setp.ge.s32 	%p189, %r75, %r137;
	add.s32 	%r300, %r5, %r75;
	shl.b32 	%r301, %r300, 2;
	mov.u32 	%r302, smem;
	add.s32 	%r91, %r302, %r301;
	@%p189 bra 	$L__BB12_196;
	max.f32 	%f807, %f959, 0f00000000;
	st.shared.f32 	[%r91+16], %f807;
$L__BB12_196:
	add.s32 	%r303, %r75, 32;
	setp.ge.s32 	%p190, %r303, %r137;
	@%p190 bra 	$L__BB12_198;
	max.f32 	%f808, %f958, 0f00000000;
	st.shared.f32 	[%r91+144], %f808;
$L__BB12_198:
	add.s32 	%r304, %r75, 64;
	setp.ge.s32 	%p191, %r304, %r137;
	@%p191 bra 	$L__BB12_200;
	max.f32 	%f809, %f957, 0f00000000;
	st.shared.f32 	[%r91+272], %f809;
$L__BB12_200:
	add.s32 	%r305, %r75, 96;
	setp.ge.s32 	%p192, %r305, %r137;
	@%p192 bra 	$L__BB12_202;
	max.f32 	%f810, %f956, 0f00000000;
	st.shared.f32 	[%r91+400], %f810;
$L__BB12_202:
	setp.ge.s32 	%p193, %r24, %r135;
	@%p193 bra 	$L__BB12_211;
	setp.ge.s32 	%p194, %r75, %r137;
	add.s32 	%r306, %r137, %r6;
	add.s32 	%r307, %r306, %r75;
	shl.b32 	%r308, %r307, 2;
	mov.u32 	%r309, smem;
	add.s32 	%r92, %r309, %r308;
	@%p194 bra 	$L__BB12_205;
	max.f32 	%f811, %f955, 0f00000000;
	st.shared.f32 	[%r92+4], %f811;
$L__BB12_205:
	add.s32 	%r310, %r75, 32;
	setp.ge.s32 	%p195, %r310, %r137;
	@%p195 bra 	$L__BB12_207;
	max.f32 	%f812, %f954, 0f00000000;
	st.shared.f32 	[%r92+132], %f812;
$L__BB12_207:
	add.s32 	%r311, %r75, 64;
	setp.ge.s32 	%p196, %r311, %r137;
	@%p196 bra 	$L__BB12_209;
	max.f32 	%f813, %f953, 0f00000000;
	st.shared.f32 	[%r92+260], %f813;
$L__BB12_209:
	add.s32 	%r312, %r75, 96;
	setp.ge.s32 	%p197, %r312, %r137;
	@%p197 bra 	$L__BB12_211;
	max.f32 	%f814, %f952, 0f00000000;
	st.shared.f32 	[%r92+388], %f814;
$L__BB12_211:
	setp.ge.s32 	%p198, %r35, %r135;
	@%p198 bra 	$L__BB12_220;
	setp.ge.s32 	%p199, %r75, %r137;
	add.s32 	%r313, %r64, %r5;
	add.s32 	%r314, %r313, %r75;
	shl.b32 	%r315, %r314, 2;
	mov.u32 	%r316, smem;
	add.s32 	%r93, %r316, %r315;
	@%p199 bra 	$L__BB12_214;
	max.f32 	%f815, %f951, 0f00000000;
	st.shared.f32 	[%r93+16], %f815;
$L__BB12_214:
	add.s32 	%r317, %r75, 32;
	setp.ge.s32 	%p200, %r317, %r137;
	@%p200 bra 	$L__BB12_216;
	max.f32 	%f816, %f950, 0f00000000;
	st.shared.f32 	[%r93+144], %f816;
$L__BB12_216:
	add.s32 	%r318, %r75, 64;
	setp.ge.s32 	%p201, %r318, %r137;
	@%p201 bra 	$L__BB12_218;
	max.f32 	%f817, %f949, 0f00000000;
	st.shared.f32 	[%r93+272], %f817;
$L__BB12_218:
	add.s32 	%r319, %r75, 96;
	setp.ge.s32 	%p202, %r319, %r137;
	@%p202 bra 	$L__BB12_220;
	max.f32 	%f818, %f948, 0f00000000;
	st.shared.f32 	[%r93+400], %f818;
$L__BB12_220:
	setp.ge.s32 	%p203, %r47, %r135;
	@%p203 bra 	$L__BB12_229;
	setp.ge.s32 	%p204, %r75, %r137;
	add.s32 	%r320, %r65, %r5;
	add.s32 	%r321, %r320, %r75;
	shl.b32 	%r322, %r321, 2;
	mov.u32 	%r323, smem;
	add.s32 	%r94, %r323, %r322;
	@%p204 bra 	$L__BB12_223;
	max.f32 	%f819, %f964, 0f00000000;
	st.shared.f32 	[%r94+16], %f819;
$L__BB12_223:
	add.s32 	%r324, %r75, 32;
	setp.ge.s32 	%p205, %r324, %r137;
	@%p205 bra 	$L__BB12_225;
	max.f32 	%f820, %f965, 0f00000000;
	st.shared.f32 	[%r94+144], %f820;
$L__BB12_225:
	add.s32 	%r325, %r75, 64;
	setp.ge.s32 	%p206, %r325, %r137;
	@%p206 bra 	$L__BB12_227;
	max.f32 	%f821, %f966, 0f00000000;
	st.shared.f32 	[%r94+272], %f821;
$L__BB12_227:
	add.s32 	%r326, %r75, 96;
	setp.ge.s32 	%p207, %r326, %r137;
	@%p207 bra 	$L__BB12_229;
	max.f32 	%f822, %f1027, 0f00000000;
	st.shared.f32 	[%r94+400], %f822;
$L__BB12_229:
	add.s32 	%r427, %r427, 1024;
	setp.lt.s32 	%p208, %r427, %r137;
	@%p208 bra 	$L__BB12_54;
$L__BB12_230:
	setp.lt.s32 	%p209, %r1, %r135;
	bar.sync 	0;
	add.s32 	%r96, %r137, 1;
	@%p209 bra 	$L__BB12_231;
	bra.uni 	$L__BB12_232;
$L__BB12_231:
	ld.global.nc.u32 	%r328, [%rd4];
	add.s64 	%rd172, %rd2, %rd36;
	ld.global.nc.u32 	%r329, [%rd172];
	mad.lo.s32 	%r330, %r328, %r138, %r329;
	mul.wide.s32 	%rd173, %r330, 4;
	add.s64 	%rd174, %rd1, %rd173;
	ld.global.nc.f32 	%f1028, [%rd174];
	mul.lo.s32 	%r331, %r328, %r136;
	mul.wide.s32 	%rd175, %r331, 2;
	add.s64 	%rd215, %rd31, %rd175;
	shl.b32 	%r332, %r5, 2;
	mov.u32 	%r333, smem;
	add.s32 	%r334, %r333, %r332;
	add.s32 	%r430, %r334, 16;
$L__BB12_232:
	setp.ge.s32 	%p210, %r24, %r135;
	@%p210 bra 	$L__BB12_234;
	ld.global.nc.u32 	%r336, [%rd4+4];
	add.s64 	%rd178, %rd2, %rd36;
	ld.global.nc.u32 	%r337, [%rd178+4];
	mad.lo.s32 	%r338, %r336, %r138, %r337;
	mul.wide.s32 	%rd179, %r338, 4;
	add.s64 	%rd180, %rd1, %rd179;
	ld.global.nc.f32 	%f1029, [%rd180];
	mul.lo.s32 	%r339, %r336, %r136;
	mul.wide.s32 	%rd181, %r339, 2;
	add.s64 	%rd216, %rd31, %rd181;
	add.s32 	%r340, %r137, %r6;
	shl.b32 	%r341, %r340, 2;
	mov.u32 	%r342, smem;
	add.s32 	%r343, %r342, %r341;
	add.s32 	%r431, %r343, 4;
$L__BB12_234:
	setp.ge.s32 	%p211, %r35, %r135;
	@%p211 bra 	$L__BB12_236;
	ld.global.nc.u32 	%r345, [%rd4+8];
	add.s64 	%rd184, %rd2, %rd36;
	ld.global.nc.u32 	%r346, [%rd184+8];
	mad.lo.s32 	%r347, %r345, %r138, %r346;
	mul.wide.s32 	%rd185, %r347, 4;
	add.s64 	%rd186, %rd1, %rd185;
	ld.global.nc.f32 	%f1030, [%rd186];
	mul.lo.s32 	%r348, %r345, %r136;
	mul.wide.s32 	%rd187, %r348, 2;
	add.s64 	%rd217, %rd31, %rd187;
	shl.b32 	%r349, %r96, 1;
	add.s32 	%r350, %r349, %r5;
	shl.b32 	%r351, %r350, 2;
	mov.u32 	%r352, smem;
	add.s32 	%r353, %r352, %r351;
	add.s32 	%r432, %r353, 16;
$L__BB12_236:
	setp.ge.s32 	%p212, %r47, %r135;
	@%p212 bra 	$L__BB12_238;
	ld.global.nc.u32 	%r355, [%rd4+12];
	add.s64 	%rd190, %rd2, %rd36;
	ld.global.nc.u32 	%r356, [%rd190+12];
	mad.lo.s32 	%r357, %r355, %r138, %r356;
	mul.wide.s32 	%rd191, %r357, 4;
	add.s64 	%rd192, %rd1, %rd191;
	ld.global.nc.f32 	%f1031, [%rd192];
	mul.lo.s32 	%r358, %r355, %r136;
	mul.wide.s32 	%rd193, %r358, 2;
	add.s64 	%rd218, %rd31, %rd193;
	mad.lo.s32 	%r359, %r96, 3, %r5;
	shl.b32 	%r360, %r359, 2;
	mov.u32 	%r361, smem;
	add.s32 	%r362, %r361, %r360;
	add.s32 	%r433, %r362, 16;
$L__BB12_238:
	setp.lt.s32 	%p213, %r434, %r136;
	@%p213 bra 	$L__BB12_239;
	bra.uni 	$L__BB12_313;
$L__BB12_239:
	not.b32 	%r363, %r4;
	add.s32 	%r97, %r137, %r363;
	and.b32  	%r98, %r97, 96;
	cvt.u64.u32 	%rd13, %r4;
	shl.b32 	%r364, %r4, 2;
	add.s32 	%r99, %r430, %r364;
	add.s32 	%r100, %r431, %r364;
	add.s32 	%r101, %r432, %r364;
	add.s32 	%r102, %r433, %r364;
	or.b32  	%r103, %r4, 32;
	or.b32  	%r104, %r4, 64;
	or.b32  	%r105, %r4, 96;
	add.s64 	%rd14, %rd30, 128;
	add.s32 	%r106, %r433, 256;
	add.s32 	%r107, %r430, 256;
	add.s32 	%r108, %r432, 256;
	add.s32 	%r109, %r431, 256;
$L__BB12_240:
	setp.ge.s32 	%p214, %r4, %r137;
	mov.f32 	%f1054, 0f00000000;
	mov.f32 	%f1053, %f1054;
	mov.f32 	%f1052, %f1054;
	mov.f32 	%f1051, %f1054;
	@%p214 bra 	$L__BB12_303;
	setp.eq.s32 	%p215, %r98, 96;
	mul.lo.s32 	%r365, %r434, %r137;
	cvt.s64.s32 	%rd194, %r365;
	add.s64 	%rd23, %rd194, %rd3;
	mov.f32 	%f1054, 0f00000000;
	mov.u32 	%r435, %r4;
	@%p215 bra 	$L__BB12_268;
	setp.ge.s32 	%p216, %r1, %r135;
	add.s64 	%rd196, %rd23, %rd13;
	shl.b64 	%rd197, %rd196, 1;
	add.s64 	%rd195, %rd30, %rd197;
	// begin inline asm
	ld.global.nc.b16 %rs145, [%rd195];
	// end inline asm
	// begin inline asm
	{ cvt.f32.bf16 %f829, %rs145;}

	// end inline asm
	mov.f32 	%f1051, 0f00000000;
	@%p216 bra 	$L__BB12_244;
	ld.shared.f32 	%f831, [%r99];
	fma.rn.f32 	%f1051, %f829, %f831, 0f00000000;
$L__BB12_244:
	setp.ge.s32 	%p217, %r24, %r135;
	mov.f32 	%f1052, 0f00000000;
	@%p217 bra 	$L__BB12_246;
	ld.shared.f32 	%f833, [%r100];
	fma.rn.f32 	%f1052, %f829, %f833, 0f00000000;
$L__BB12_246:
	setp.ge.s32 	%p218, %r35, %r135;
	mov.f32 	%f1053, 0f00000000;
	@%p218 bra 	$L__BB12_248;
	ld.shared.f32 	%f835, [%r101];
	fma.rn.f32 	%f1053, %f829, %f835, 0f00000000;
$L__BB12_248:
	setp.ge.s32 	%p219, %r47, %r135;
	mov.f32 	%f1054, 0f00000000;
	@%p219 bra 	$L__BB12_250;
	ld.shared.f32 	%f837, [%r102];
	fma.rn.f32 	%f1054, %f829, %f837, 0f00000000;
$L__BB12_250:
	setp.eq.s32 	%p220, %r98, 0;
	mov.u32 	%r435, %r103;
	@%p220 bra 	$L__BB12_268;
	setp.ge.s32 	%p221, %r1, %r135;
	add.s64 	%rd198, %rd195, 64;
	// begin inline asm
	ld.global.nc.b16 %rs147, [%rd198];
	// end inline asm
	// begin inline asm
	{ cvt.f32.bf16 %f838, %rs147;}

	// end inline asm
	@%p221 bra 	$L__BB12_253;
	ld.shared.f32 	%f839, [%r99+128];
	fma.rn.f32 	%f1051, %f838, %f839, %f1051;
$L__BB12_253:
	setp.ge.s32 	%p222, %r24, %r135;
	@%p222 bra 	$L__BB12_255;
	ld.shared.f32 	%f840, [%r100+128];
	fma.rn.f32 	%f1052, %f838, %f840, %f1052;
$L__BB12_255:
	setp.ge.s32 	%p223, %r35, %r135;
	@%p223 bra 	$L__BB12_257;
	ld.shared.f32 	%f841, [%r101+128];
	fma.rn.f32 	%f1053, %f838, %f841, %f1053;
$L__BB12_257:
	setp.ge.s32 	%p224, %r47, %r135;
	@%p224 bra 	$L__BB12_259;
	ld.shared.f32 	%f842, [%r102+128];
	fma.rn.f32 	%f1054, %f838, %f842, %f1054;
$L__BB12_259:
	setp.eq.s32 	%p225, %r98, 32;
	mov.u32 	%r435, %r104;
	@%p225 bra 	$L__BB12_268;
	setp.ge.s32 	%p226, %r1, %r135;
	add.s64 	%rd199, %rd195, 128;
	// begin inline asm
	ld.global.nc.b16 %rs149, [%rd199];
	// end inline asm
	// begin inline asm
	{ cvt.f32.bf16 %f843, %rs149;}

	// end inline asm
	@%p226 bra 	$L__BB12_262;
	ld.shared.f32 	%f844, [%r99+256];
	fma.rn.f32 	%f1051, %f843, %f844, %f1051;
$L__BB12_262:
	setp.ge.s32 	%p227, %r24, %r135;
	@%p227 bra 	$L__BB12_264;
	ld.shared.f32 	%f845, [%r100+256];
	fma.rn.f32 	%f1052, %f843, %f845, %f1052;
$L__BB12_264:
	setp.ge.s32 	%p228, %r35, %r135;
	@%p228 bra 	$L__BB12_266;
	ld.shared.f32 	%f846, [%r101+256];
	fma.rn.f32 	%f1053, %f843, %f846, %f1053;
$L__BB12_266:
	setp.ge.s32 	%p229, %r47, %r135;
	mov.u32 	%r435, %r105;
	@%p229 bra 	$L__BB12_268;
	ld.shared.f32 	%f847, [%r102+256];
	fma.rn.f32 	%f1054, %f843, %f847, %f1054;
	mov.u32 	%r435, %r105;
$L__BB12_268:
	setp.lt.u32 	%p230, %r97, 96;
	@%p230 bra 	$L__BB12_303;
	cvt.u64.u32 	%rd200, %r435;
	add.s64 	%rd201, %rd23, %rd200;
	shl.b64 	%rd202, %rd201, 1;
	add.s64 	%rd219, %rd14, %rd202;
	shl.b32 	%r366, %r435, 2;
	add.s32 	%r439, %r106, %r366;
	add.s32 	%r438, %r107, %r366;
	add.s32 	%r437, %r108, %r366;
	add.s32 	%r436, %r109, %r366;
$L__BB12_270:
	setp.ge.s32 	%p231, %r1, %r135;
	add.s64 	%rd203, %rd219, -128;
	// begin inline asm
	ld.global.nc.b16 %rs151, [%rd203];
	// end inline asm
	// begin inline asm
	{ cvt.f32.bf16 %f848, %rs151;}

	// end inline asm
	@%p231 bra 	$L__BB12_272;
	ld.shared.f32 	%f849, [%r438+-256];
	fma.rn.f32 	%f1051, %f848, %f849, %f1051;
$L__BB12_272:
	setp.ge.s32 	%p232, %r24, %r135;
	@%p232 bra 	$L__BB12_274;
	ld.shared.f32 	%f850, [%r436+-256];
	fma.rn.f32 	%f1052, %f848, %f850, %f1052;
$L__BB12_274:
	setp.ge.s32 	%p233, %r35, %r135;
	@%p233 bra 	$L__BB12_276;
	ld.shared.f32 	%f851, [%r437+-256];
	fma.rn.f32 	%f1053, %f848, %f851, %f1053;
$L__BB12_276:
	setp.ge.s32 	%p234, %r47, %r135;
	@%p234 bra 	$L__BB12_278;
	ld.shared.f32 	%f852, [%r439+-256];
	fma.rn.f32 	%f1054, %f848, %f852, %f1054;
$L__BB12_278:
	setp.ge.s32 	%p235, %r1, %r135;
	add.s64 	%rd204, %rd219, -64;
	// begin inline asm
	ld.global.nc.b16 %rs153, [%rd204];
	// end inline asm
	// begin inline asm
	{ cvt.f32.bf16 %f853, %rs153;}

	// end inline asm
	@%p235 bra 	$L__BB12_280;
	ld.shared.f32 	%f854, [%r438+-128];
	fma.rn.f32 	%f1051, %f853, %f854, %f1051;
$L__BB12_280:
	setp.ge.s32 	%p236, %r24, %r135;
	@%p236 bra 	$L__BB12_282;
	ld.shared.f32 	%f855, [%r436+-128];
	fma.rn.f32 	%f1052, %f853, %f855, %f1052;
$L__BB12_282:
	setp.ge.s32 	%p237, %r35, %r135;
	@%p237 bra 	$L__BB12_284;
	ld.shared.f32 	%f856, [%r437+-128];
	fma.rn.f32 	%f1053, %f853, %f856, %f1053;
$L__BB12_284:
	setp.ge.s32 	%p238, %r47, %r135;
	@%p238 bra 	$L__BB12_286;
	ld.shared.f32 	%f857, [%r439+-128];
	fma.rn.f32 	%f1054, %f853, %f857, %f1054;
$L__BB12_286:
	setp.ge.s32 	%p239, %r1, %r135;
	// begin inline asm
	ld.global.nc.b16 %rs155, [%rd219];
	// end inline asm
	// begin inline asm
	{ cvt.f32.bf16 %f858, %rs155;}

	// end inline asm
	@%p239 bra 	$L__BB12_288;
	ld.shared.f32 	%f859, [%r438];
	fma.rn.f32 	%f1051, %f858, %f859, %f1051;
$L__BB12_288:
	setp.ge.s32 	%p240, %r24, %r135;
	@%p240 bra 	$L__BB12_290;
	ld.shared.f32 	%f860, [%r436];
	fma.rn.f32 	%f1052, %f858, %f860, %f1052;
$L__BB12_290:
	setp.ge.s32 	%p241, %r35, %r135;
	@%p241 bra 	$L__BB12_292;
	ld.shared.f32 	%f861, [%r437];
	fma.rn.f32 	%f1053, %f858, %f861, %f1053;
$L__BB12_292:
	setp.ge.s32 	%p242, %r47, %r135;
	@%p242 bra 	$L__BB12_294;
	ld.shared.f32 	%f862, [%r439];
	fma.rn.f32 	%f1054, %f858, %f862, %f1054;
$L__BB12_294:
	setp.ge.s32 	%p243, %r1, %r135;
	add.s64 	%rd206, %rd219, 64;
	// begin inline asm
	ld.global.nc.b16 %rs157, [%rd206];
	// end inline asm
	// begin inline asm
	{ cvt.f32.bf16 %f863, %rs157;}

	// end inline asm
	@%p243 bra 	$L__BB12_296;
	ld.shared.f32 	%f864, [%r438+128];
	fma.rn.f32 	%f1051, %f863, %f864, %f1051;
$L__BB12_296:
	setp.ge.s32 	%p244, %r24, %r135;
	@%p244 bra 	$L__BB12_298;
	ld.shared.f32 	%f865, [%r436+128];
	fma.rn.f32 	%f1052, %f863, %f865, %f1052;
$L__BB12_298:
	setp.ge.s32 	%p245, %r35, %r135;
	@%p245 bra 	$L__BB12_300;
	ld.shared.f32 	%f866, [%r437+128];
	fma.rn.f32 	%f1053, %f863, %f866, %f1053;
$L__BB12_300:
	setp.ge.s32 	%p246, %r47, %r135;
	@%p246 bra 	$L__BB12_302;
	ld.shared.f32 	%f867, [%r439+128];
	fma.rn.f32 	%f1054, %f863, %f867, %f1054;
$L__BB12_302:
	add.s32 	%r435, %r435, 128;
	add.s64 	%rd219, %rd219, 256;
	add.s32 	%r439, %r439, 512;
	add.s32 	%r438, %r438, 512;
	add.s32 	%r437, %r437, 512;
	add.s32 	%r436, %r436, 512;
	setp.lt.s32 	%p247, %r435, %r137;
	@%p247 bra 	$L__BB12_270;
$L__BB12_303:
	setp.ne.s32 	%p248, %r4, 0;
	mov.b32 	%r367, %f1051;
	shfl.sync.bfly.b32	%r368|%p249, %r367, 16, 31, -1;
	mov.b32 	%f868, %r368;
	add.f32 	%f869, %f1051, %f868;
	mov.b32 	%r369, %f1052;
	shfl.sync.bfly.b32	%r370|%p250, %r369, 16, 31, -1;
	mov.b32 	%f870, %r370;
	add.f32 	%f871, %f1052, %f870;
	mov.b32 	%r371, %f1053;
	shfl.sync.bfly.b32	%r372|%p251, %r371, 16, 31, -1;
	mov.b32 	%f872, %r372;
	add.f32 	%f873, %f1053, %f872;
	mov.b32 	%r373, %f1054;
	shfl.sync.bfly.b32	%r374|%p252, %r373, 16, 31, -1;
	mov.b32 	%f874, %r374;
	add.f32 	%f875, %f1054, %f874;
	mov.b32 	%r375, %f869;
	shfl.sync.bfly.b32	%r376|%p253, %r375, 8, 31, -1;
	mov.b32 	%f876, %r376;
	add.f32 	%f877, %f869, %f876;
	mov.b32 	%r377, %f871;
	shfl.sync.bfly.b32	%r378|%p254, %r377, 8, 31, -1;
	mov.b32 	%f878, %r378;
	add.f32 	%f879, %f871, %f878;
	mov.b32 	%r379, %f873;
	shfl.sync.bfly.b32	%r380|%p255, %r379, 8, 31, -1;
	mov.b32 	%f880, %r380;
	add.f32 	%f881, %f873, %f880;
	mov.b32 	%r381, %f875;
	shfl.sync.bfly.b32	%r382|%p256, %r381, 8, 31, -1;
	mov.b32 	%f882, %r382;
	add.f32 	%f883, %f875, %f882;
	mov.b32 	%r383, %f877;
	shfl.sync.bfly.b32	%r384|%p257, %r383, 4, 31, -1;
	mov.b32 	%f884, %r384;
	add.f32 	%f885, %f877, %f884;
	mov.b32 	%r385, %f879;
	shfl.sync.bfly.b32	%r386|%p258, %r385, 4, 31, -1;
	mov.b32 	%f886, %r386;
	add.f32 	%f887, %f879, %f886;
	mov.b32 	%r387, %f881;
	shfl.sync.bfly.b32	%r388|%p259, %r387, 4, 31, -1;
	mov.b32 	%f888, %r388;
	add.f32 	%f889, %f881, %f888;
	mov.b32 	%r389, %f883;
	shfl.sync.bfly.b32	%r390|%p260, %r389, 4, 31, -1;
	mov.b32 	%f890, %r390;
	add.f32 	%f891, %f883, %f890;
	mov.b32 	%r391, %f885;
	shfl.sync.bfly.b32	%r392|%p261, %r391, 2, 31, -1;
	mov.b32 	%f892, %r392;
	add.f32 	%f893, %f885, %f892;
	mov.b32 	%r393, %f887;
	shfl.sync.bfly.b32	%r394|%p262, %r393, 2, 31, -1;
	mov.b32 	%f894, %r394;
	add.f32 	%f895, %f887, %f894;
	mov.b32 	%r395, %f889;
	shfl.sync.bfly.b32	%r396|%p263, %r395, 2, 31, -1;
	mov.b32 	%f896, %r396;
	add.f32 	%f897, %f889, %f896;
	mov.b32 	%r397, %f891;
	shfl.sync.bfly.b32	%r398|%p264, %r397, 2, 31, -1;
	mov.b32 	%f898, %r398;
	add.f32 	%f899, %f891, %f898;
	mov.b32 	%r399, %f893;
	shfl.sync.bfly.b32	%r400|%p265, %r399, 1, 31, -1;
	mov.b32 	%f900, %r400;
	add.f32 	%f275, %f893, %f900;
	mov.b32 	%r401, %f895;
	shfl.sync.bfly.b32	%r402|%p266, %r401, 1, 31, -1;
	mov.b32 	%f901, %r402;
	add.f32 	%f276, %f895, %f901;
	mov.b32 	%r403, %f897;
	shfl.sync.bfly.b32	%r404|%p267, %r403, 1, 31, -1;
	mov.b32 	%f902, %r404;
	add.f32 	%f277, %f897, %f902;
	mov.b32 	%r405, %f899;
	shfl.sync.bfly.b32	%r406|%p268, %r405, 1, 31, -1;
	mov.b32 	%f903, %r406;
	add.f32 	%f278, %f899, %f903;
	@%p248 bra 	$L__BB12_312;
	setp.ge.s32 	%p269, %r1, %r135;
	@%p269 bra 	$L__BB12_306;
	mul.wide.u32 	%rd208, %r434, 2;
	add.s64 	%rd207, %rd215, %rd208;
	mul.f32 	%f904, %f275, %f1028;
	// begin inline asm
	{  cvt.rn.bf16.f32 %rs159, %f904;}

	// end inline asm
	// begin inline asm
	{ atom.add.noftz.bf16 %rs160,[%rd207],%rs159; }

	// end inline asm
$L__BB12_306:
	setp.ge.s32 	%p270, %r24, %r135;
	@%p270 bra 	$L__BB12_308;
	mul.wide.u32 	%rd210, %r434, 2;
	add.s64 	%rd209, %rd216, %rd210;
	mul.f32 	%f905, %f276, %f1029;
	// begin inline asm
	{  cvt.rn.bf16.f32 %rs162, %f905;}

	// end inline asm
	// begin inline asm
	{ atom.add.noftz.bf16 %rs163,[%rd209],%rs162; }

	// end inline asm
$L__BB12_308:
	setp.ge.s32 	%p271, %r35, %r135;
	@%p271 bra 	$L__BB12_310;
	mul.wide.u32 	%rd212, %r434, 2;
	add.s64 	%rd211, %rd217, %rd212;
	mul.f32 	%f906, %f277, %f1030;
	// begin inline asm
	{  cvt.rn.bf16.f32 %rs165, %f906;}

	// end inline asm
	// begin inline asm
	{ atom.add.noftz.bf16 %rs166,[%rd211],%rs165; }

	// end inline asm
$L__BB12_310:
	setp.ge.s32 	%p272, %r47, %r135;
	@%p272 bra 	$L__BB12_312;
	mul.wide.u32 	%rd214, %r434, 2;
	add.s64 	%rd213, %rd218, %rd214;
	mul.f32 	%f907, %f278, %f1031;
	// begin inline asm
	{  cvt.rn.bf16.f32 %rs168, %f907;}

	// end inline asm
	// begin inline asm
	{ atom.add.noftz.bf16 %rs169,[%rd213],%rs168; }

	// end inline asm
$L__BB12_312:
	add.s32 	%r434, %r434, 8;
	setp.lt.s32 	%p273, %r434, %r136;
	@%p273 bra 	$L__BB12_240;
$L__BB12_313:
	ret;

}
	// .globl	_Z25moe_batched_expert_kernelIfLb1EEvPKT_S2_S2_S2_PKfPKiS6_PS0_iiiiii
.visible .entry _Z25moe_batched_expert_kernelIfLb1EEvPKT_S2_S2_S2_PKfPKiS6_PS0_iiiiii(
	.param .u64 .ptr .align 1 _Z25moe_batched_expert_kernelIfLb1EEvPKT_S2_S2_S2_PKfPKiS6_PS0_iiiiii_param_0,
	.param .u64 .ptr .align 1 _Z25moe_batched_expert_kernelIfLb1EEvPKT_S2_S2_S2_PKfPKiS6_PS0_iiiiii_param_1,
	.param .u64 .ptr .align 1 _Z25moe_batched_expert_kernelIfLb1EEvPKT_S2_S2_S2_PKfPKiS6_PS0_iiiiii_param_2,
	.param .u64 .ptr .align 1 _Z25moe_batched_expert_kernelIfLb1EEvPKT_S2_S2_S2_PKfPKiS6_PS0_iiiiii_param_3,
	.param .u64 .ptr .align 1 _Z25moe_batched_expert_kernelIfLb1EEvPKT_S2_S2_S2_PKfPKiS6_PS0_iiiiii_param_4,
	.param .u64 .ptr .align 1 _Z25moe_batched_expert_kernelIfLb1EEvPKT_S2_S2_S2_PKfPKiS6_PS0_iiiiii_param_5,
	.param .u64 .ptr .align 1 _Z25moe_batched_expert_kernelIfLb1EEvPKT_S2_S2_S2_PKfPKiS6_PS0_iiiiii_param_6,
	.param .u64 .ptr .align 1 _Z25moe_batched_expert_kernelIfLb1EEvPKT_S2_S2_S2_PKfPKiS6_PS0_iiiiii_param_7,
	.param .u32 _Z25moe_batched_expert_kernelIfLb1EEvPKT_S2_S2_S2_PKfPKiS6_PS0_iiiiii_param_8,
	.param .u32 _Z25moe_batched_expert_kernelIfLb1EEvPKT_S2_S2_S2_PKfPKiS6_PS0_iiiiii_param_9,
	.param .u32 _Z25moe_batched_expert_kernelIfLb1EEvPKT_S2_S2_S2_PKfPKiS6_PS0_iiiiii_param_10,
	.param .u32 _Z25moe_batched_expert_kernelIfLb1EEvPKT_S2_S2_S2_PKfPKiS6_PS0_iiiiii_param_11,
	.param .u32 _Z25moe_batched_expert_kernelIfLb1EEvPKT_S2_S2_S2_PKfPKiS6_PS0_iiiiii_param_12,
	.param .u32 _Z25moe_batched_expert_kernelIfLb1EEvPKT_S2_S2_S2_PKfPKiS6_PS0_iiiiii_param_13
)
.maxntid 256
.minnctapersm 2
{
	.reg .pred 	%p<307>;
	.reg .b32 	%r<374>;
	.reg .b32 	%f<1653>;
	.reg .b64 	%rd<264>;

	ld.param.u64 	%rd22, [_Z25moe_batched_expert_kernelIfLb1EEvPKT_S2_S2_S2_PKfPKiS6_PS0_iiiiii_param_0];
	ld.param.u64 	%rd23, [_Z25moe_batched_expert_kernelIfLb1EEvPKT_S2_S2_S2_PKfPKiS6_PS0_iiiiii_param_1];
	ld.param.u64 	%rd24, [_Z25moe_batched_expert_kernelIfLb1EEvPKT_S2_S2_S2_PKfPKiS6_PS0_iiiiii_param_2];
	ld.param.u64 	%rd25, [_Z25moe_batched_expert_kernelIfLb1EEvPKT_S2_S2_S2_PKfPKiS6_PS0_iiiiii_param_3];
	ld.param.u64 	%rd27, [_Z25moe_batched_expert_kernelIfLb1EEvPKT_S2_S2_S2_PKfPKiS6_PS0_iiiiii_param_4];
	ld.param.u64 	%rd28, [_Z25moe_batched_expert_kernelIfLb1EEvPKT_S2_S2_S2_PKfPKiS6_PS0_iiiiii_param_5];
	ld.param.u64 	%rd26, [_Z25moe_batched_expert_kernelIfLb1EEvPKT_S2_S2_S2_PKfPKiS6_PS0_iiiiii_param_6];
	ld.param.u64 	%rd29, [_Z25moe_batched_expert_kernelIfLb1EEvPKT_S2_S2_S2_PKfPKiS6_PS0_iiiiii_param_7];
	ld.param.u32 	%r128, [_Z25moe_batched_expert_kernelIfLb1EEvPKT_S2_S2_S2_PKfPKiS6_PS0_iiiiii_param_8];
	ld.param.u32 	%r123, [_Z25moe_batched_expert_kernelIfLb1EEvPKT_S2_S2_S2_PKfPKiS6_PS0_iiiiii_param_9];
	ld.param.u32 	%r124, [_Z25moe_batched_expert_kernelIfLb1EEvPKT_S2_S2_S2_PKfPKiS6_PS0_iiiiii_param_10];
	ld.param.u32 	%r125, [_Z25moe_batched_expert_kernelIfLb1EEvPKT_S2_S2_S2_PKfPKiS6_PS0_iiiiii_param_11];
	ld.param.u32 	%r126, [_Z25moe_batched_expert_kernelIfLb1EEvPKT_S2_S2_S2_PKfPKiS6_PS0_iiiiii_param_12];
	ld.param.u32 	%r127, [_Z25moe_batched_expert_kernelIfLb1EEvPKT_S2_S2_S2_PKfPKiS6_PS0_iiiiii_param_13];
	cvta.to.global.u64 	%rd1, %rd29;
	cvta.to.global.u64 	%rd2, %rd27;
	cvta.to.global.u64 	%rd30, %rd28;
	mov.u32 	%r129, %ctaid.x;
	shl.b32 	%r1, %r129, 2;
	mov.u32 	%r2, %tid.x;
	and.b32  	%r3, %r2, 31;
	mul.lo.s32 	%r130, %r124, %r128;
	mul.lo.s32 	%r131, %r130, %r125;
	cvt.s64.s32 	%rd3, %r131;
	add.s32 	%r4, %r124, 1;
	add.s32 	%r5, %r124, -1;
	sub.s32 	%r6, %r5, %r2;
	shr.u32 	%r132, %r6, 8;
	add.s32 	%r7, %r132, 1;
	and.b32  	%r8, %r7, 7;
	and.b32  	%r9, %r7, 3;
	add.s32 	%r10, %r9, -1;
	setp.ge.s32 	%p1, %r1, %r123;
	mul.wide.s32 	%rd31, %r1, 4;
	add.s64 	%rd4, %rd30, %rd31;
	@%p1 bra 	$L__BB13_13;
	setp.ge.s32 	%p2, %r2, %r124;
	ld.global.nc.u32 	%r133, [%rd4];
	mul.lo.s32 	%r134, %r133, %r124;
	cvt.s64.s32 	%rd5, %r134;
	@%p2 bra 	$L__BB13_13;
	setp.lt.u32 	%p3, %r6, 1792;
	mov.u32 	%r347, %r2;
	@%p3 bra 	$L__BB13_5;
	and.b32  	%r11, %r7, 33554424;
	mov.b32 	%r346, 0;
	mov.u32 	%r137, smem;
	mov.u32 	%r347, %r2;
$L__BB13_4:
	.pragma "nounroll";
	cvt.u64.u32 	%rd40, %r347;
	add.s64 	%rd41, %rd40, %rd5;
	shl.b64 	%rd42, %rd41, 2;
	add.s64 	%rd32, %rd22, %rd42;
	// begin inline asm
	ld.global.nc.f32 %f569, [%rd32];
	// end inline asm
	shl.b32 	%r136, %r347, 2;
	add.s32 	%r138, %r137, %r136;
	st.shared.f32 	[%r138], %f569;
	add.s64 	%rd33, %rd32, 1024;
	// begin inline asm
	ld.global.nc.f32 %f570, [%rd33];
	// end inline asm
	st.shared.f32 	[%r138+1024], %f570;
	add.s64 	%rd34, %rd32, 2048;
	// begin inline asm
	ld.global.nc.f32 %f571, [%rd34];
	// end inline asm
	st.shared.f32 	[%r138+2048], %f571;
	add.s64 	%rd35, %rd32, 3072;
	// begin inline asm
	ld.global.nc.f32 %f572, [%rd35];
	// end inline asm
	st.shared.f32 	[%r138+3072], %f572;
	add.s64 	%rd36, %rd32, 4096;
	// begin inline asm
	ld.global.nc.f32 %f573, [%rd36];
	// end inline asm
	st.shared.f32 	[%r138+4096], %f573;
	add.s64 	%rd37, %rd32, 5120;
	// begin inline asm
	ld.global.nc.f32 %f574, [%rd37];
	// end inline asm
	st.shared.f32 	[%r138+5120], %f574;
	add.s64 	%rd38, %rd32, 6144;
	// begin inline asm
	ld.global.nc.f32 %f575, [%rd38];
	// end inline asm
	st.shared.f32 	[%r138+6144], %f575;
	add.s64 	%rd39, %rd32, 7168;
	// begin inline asm
	ld.global.nc.f32 %f576, [%rd39];
	// end inline asm
	st.shared.f32 	[%r138+7168], %f576;
	add.s32 	%r347, %r347, 2048;
	add.s32 	%r346, %r346, 8;
	setp.ne.s32 	%p4, %r346, %r11;
	@%p4 bra 	$L__BB13_4;
$L__BB13_5:
	setp.eq.s32 	%p5, %r8, 0;
	@%p5 bra 	$L__BB13_13;
	setp.lt.u32 	%p6, %r8, 4;
	@%p6 bra 	$L__BB13_8;
	cvt.u64.u32 	%rd47, %r347;
	add.s64 	%rd48, %rd47, %rd5;
	shl.b64 	%rd49, %rd48, 2;
	add.s64 	%rd43, %rd22, %rd49;
	// begin inline asm
	ld.global.nc.f32 %f577, [%rd43];
	// end inline asm
	shl.b32 	%r139, %r347, 2;
	mov.u32 	%r140, smem;
	add.s32 	%r141, %r140, %r139;
	st.shared.f32 	[%r141], %f577;
	add.s64 	%rd44, %rd43, 1024;
	// begin inline asm
	ld.global.nc.f32 %f578, [%rd44];
	// end inline asm
	st.shared.f32 	[%r141+1024], %f578;
	add.s64 	%rd45, %rd43, 2048;
	// begin inline asm
	ld.global.nc.f32 %f579, [%rd45];
	// end inline asm
	st.shared.f32 	[%r141+2048], %f579;
	add.s64 	%rd46, %rd43, 3072;
	// begin inline asm
	ld.global.nc.f32 %f580, [%rd46];
	// end inline asm
	st.shared.f32 	[%r141+3072], %f580;
	add.s32 	%r347, %r347, 1024;
$L__BB13_8:
	setp.eq.s32 	%p7, %r9, 0;
	@%p7 bra 	$L__BB13_13;
	setp.eq.s32 	%p8, %r10, 0;
	@%p8 bra 	$L__BB13_11;
	cvt.u64.u32 	%rd52, %r347;
	add.s64 	%rd53, %rd52, %rd5;
	shl.b64 	%rd54, %rd53, 2;
	add.s64 	%rd50, %rd22, %rd54;
	// begin inline asm
	ld.global.nc.f32 %f581, [%rd50];
	// end inline asm
	shl.b32 	%r142, %r347, 2;
	mov.u32 	%r143, smem;
	add.s32 	%r144, %r143, %r142;
	st.shared.f32 	[%r144], %f581;
	add.s64 	%rd51, %rd50, 1024;
	// begin inline asm
	ld.global.nc.f32 %f582, [%rd51];
	// end inline asm
	st.shared.f32 	[%r144+1024], %f582;
	add.s32 	%r347, %r347, 512;
$L__BB13_11:
	and.b32  	%r145, %r6, 256;
	setp.ne.s32 	%p9, %r145, 0;
	@%p9 bra 	$L__BB13_13;
	cvt.u64.u32 	%rd56, %r347;
	add.s64 	%rd57, %rd56, %rd5;
	shl.b64 	%rd58, %rd57, 2;
	add.s64 	%rd55, %rd22, %rd58;
	// begin inline asm
	ld.global.nc.f32 %f583, [%rd55];
	// end inline asm
	shl.b32 	%r146, %r347, 2;
	mov.u32 	%r147, smem;
	add.s32 	%r148, %r147, %r146;
	st.shared.f32 	[%r148], %f583;
$L__BB13_13:
	add.s32 	%r21, %r1, 1;
	setp.ge.s32 	%p10, %r21, %r123;
	@%p10 bra 	$L__BB13_26;
	setp.ge.s32 	%p11, %r2, %r124;
	ld.global.nc.u32 	%r149, [%rd4+4];
	mul.lo.s32 	%r150, %r149, %r124;
	cvt.s64.s32 	%rd6, %r150;
	@%p11 bra 	$L__BB13_26;
	setp.lt.u32 	%p12, %r6, 1792;
	mov.u32 	%r352, %r2;
	@%p12 bra 	$L__BB13_18;
	and.b32  	%r22, %r7, 33554424;
	mov.b32 	%r351, 0;
	mov.u32 	%r154, smem;
	mov.u32 	%r352, %r2;
$L__BB13_17:
	.pragma "nounroll";
	cvt.u64.u32 	%rd67, %r352;
	add.s64 	%rd68, %rd67, %rd6;
	shl.b64 	%rd69, %rd68, 2;
	add.s64 	%rd59, %rd22, %rd69;
	// begin inline asm
	ld.global.nc.f32 %f584, [%rd59];
	// end inline asm
	add.s32 	%r152, %r352, %r124;
	shl.b32 	%r153, %r152, 2;
	add.s32 	%r155, %r154, %r153;
	st.shared.f32 	[%r155+4], %f584;
	add.s64 	%rd60, %rd59, 1024;
	// begin inline asm
	ld.global.nc.f32 %f585, [%rd60];
	// end inline asm
	st.shared.f32 	[%r155+1028], %f585;
	add.s64 	%rd61, %rd59, 2048;
	// begin inline asm
	ld.global.nc.f32 %f586, [%rd61];
	// end inline asm
	st.shared.f32 	[%r155+2052], %f586;
	add.s64 	%rd62, %rd59, 3072;
	// begin inline asm
	ld.global.nc.f32 %f587, [%rd62];
	// end inline asm
	st.shared.f32 	[%r155+3076], %f587;
	add.s64 	%rd63, %rd59, 4096;
	// begin inline asm
	ld.global.nc.f32 %f588, [%rd63];
	// end inline asm
	st.shared.f32 	[%r155+4100], %f588;
	add.s64 	%rd64, %rd59, 5120;
	// begin inline asm
	ld.global.nc.f32 %f589, [%rd64];
	// end inline asm
	st.shared.f32 	[%r155+5124], %f589;
	add.s64 	%rd65, %rd59, 6144;
	// begin inline asm
	ld.global.nc.f32 %f590, [%rd65];
	// end inline asm
	st.shared.f32 	[%r155+6148], %f590;
	add.s64 	%rd66, %rd59, 7168;
	// begin inline asm
	ld.global.nc.f32 %f591, [%rd66];
	// end inline asm
	st.shared.f32 	[%r155+7172], %f591;
	add.s32 	%r352, %r352, 2048;
	add.s32 	%r351, %r351, 8;
	setp.ne.s32 	%p13, %r351, %r22;
	@%p13 bra 	$L__BB13_17;
$L__BB13_18:
	setp.eq.s32 	%p14, %r8, 0;
	@%p14 bra 	$L__BB13_26;
	setp.lt.u32 	%p15, %r8, 4;
	@%p15 bra 	$L__BB13_21;
	cvt.u64.u32 	%rd74, %r352;
	add.s64 	%rd75, %rd74, %rd6;
	shl.b64 	%rd76, %rd75, 2;
	add.s64 	%rd70, %rd22, %rd76;
	// begin inline asm
	ld.global.nc.f32 %f592, [%rd70];
	// end inline asm
	add.s32 	%r156, %r352, %r124;
	shl.b32 	%r157, %r156, 2;
	mov.u32 	%r158, smem;
	add.s32 	%r159, %r158, %r157;
	st.shared.f32 	[%r159+4], %f592;
	add.s64 	%rd71, %rd70, 1024;
	// begin inline asm
	ld.global.nc.f32 %f593, [%rd71];
	// end inline asm
	st.shared.f32 	[%r159+1028], %f593;
	add.s64 	%rd72, %rd70, 2048;
	// begin inline asm
	ld.global.nc.f32 %f594, [%rd72];
	// end inline asm
	st.shared.f32 	[%r159+2052], %f594;
	add.s64 	%rd73, %rd70, 3072;
	// begin inline asm
	ld.global.nc.f32 %f595, [%rd73];
	// end inline asm
	st.shared.f32 	[%r159+3076], %f595;
	add.s32 	%r352, %r352, 1024;
$L__BB13_21:
	setp.eq.s32 	%p16, %r9, 0;
	@%p16 bra 	$L__BB13_26;
	setp.eq.s32 	%p17, %r10, 0;
	@%p17 bra 	$L__BB13_24;
	cvt.u64.u32 	%rd79, %r352;
	add.s64 	%rd80, %rd79, %rd6;
	shl.b64 	%rd81, %rd80, 2;
	add.s64 	%rd77, %rd22, %rd81;
	// begin inline asm
	ld.global.nc.f32 %f596, [%rd77];
	// end inline asm
	add.s32 	%r160, %r352, %r124;
	shl.b32 	%r161, %r160, 2;
	mov.u32 	%r162, smem;
	add.s32 	%r163, %r162, %r161;
	st.shared.f32 	[%r163+4], %f596;
	add.s64 	%rd78, %rd77, 1024;
	// begin inline asm
	ld.global.nc.f32 %f597, [%rd78];
	// end inline asm
	st.shared.f32 	[%r163+1028], %f597;
	add.s32 	%r352, %r352, 512;
$L__BB13_24:
	and.b32  	%r164, %r6, 256;
	setp.ne.s32 	%p18, %r164, 0;
	@%p18 bra 	$L__BB13_26;
	cvt.u64.u32 	%rd83, %r352;
	add.s64 	%rd84, %rd83, %rd6;
	shl.b64 	%rd85, %rd84, 2;
	add.s64 	%rd82, %rd22, %rd85;
	// begin inline asm
	ld.global.nc.f32 %f598, [%rd82];
	// end inline asm
	add.s32 	%r165, %r352, %r124;
	shl.b32 	%r166, %r165, 2;
	mov.u32 	%r167, smem;
	add.s32 	%r168, %r167, %r166;
	st.shared.f32 	[%r168+4], %f598;
$L__BB13_26:
	add.s32 	%r32, %r1, 2;
	setp.ge.s32 	%p19, %r32, %r123;
	@%p19 bra 	$L__BB13_39;
	setp.ge.s32 	%p20, %r2, %r124;
	ld.global.nc.u32 	%r169, [%rd4+8];
	mul.lo.s32 	%r170, %r169, %r124;
	cvt.s64.s32 	%rd7, %r170;
	shl.b32 	%r33, %r4, 1;
	@%p20 bra 	$L__BB13_39;
	setp.lt.u32 	%p21, %r6, 1792;
	mov.u32 	%r357, %r2;
	@%p21 bra 	$L__BB13_31;
	and.b32  	%r34, %r7, 33554424;
	mov.b32 	%r356, 0;
	mov.u32 	%r174, smem;
	mov.u32 	%r357, %r2;
$L__BB13_30:
	.pragma "nounroll";
	cvt.u64.u32 	%rd94, %r357;
	add.s64 	%rd95, %rd94, %rd7;
	shl.b64 	%rd96, %rd95, 2;
	add.s64 	%rd86, %rd22, %rd96;
	// begin inline asm
	ld.global.nc.f32 %f599, [%rd86];
	// end inline asm
	add.s32 	%r172, %r357, %r33;
	shl.b32 	%r173, %r172, 2;
	add.s32 	%r175, %r174, %r173;
	st.shared.f32 	[%r175], %f599;
	add.s64 	%rd87, %rd86, 1024;
	// begin inline asm
	ld.global.nc.f32 %f600, [%rd87];
	// end inline asm
	st.shared.f32 	[%r175+1024], %f600;
	add.s64 	%rd88, %rd86, 2048;
	// begin inline asm
	ld.global.nc.f32 %f601, [%rd88];
	// end inline asm
	st.shared.f32 	[%r175+2048], %f601;
	add.s64 	%rd89, %rd86, 3072;
	// begin inline asm
	ld.global.nc.f32 %f602, [%rd89];
	// end inline asm
	st.shared.f32 	[%r175+3072], %f602;
	add.s64 	%rd90, %rd86, 4096;
	// begin inline asm
	ld.global.nc.f32 %f603, [%rd90];
	// end inline asm
	st.shared.f32 	[%r175+4096], %f603;
	add.s64 	%rd91, %rd86, 5120;
	// begin inline asm
	ld.global.nc.f32 %f604, [%rd91];
	// end inline asm
	st.shared.f32 	[%r175+5120], %f604;
	add.s64 	%rd92, %rd86, 6144;
	// begin inline asm
	ld.global.nc.f32 %f605, [%rd92];
	// end inline asm
	st.shared.f32 	[%r175+6144], %f605;
	add.s64 	%rd93, %rd86, 7168;
	// begin inline asm
	ld.global.nc.f32 %f606, [%rd93];
	// end inline asm
	st.shared.f32 	[%r175+7168], %f606;
	add.s32 	%r357, %r357, 2048;
	add.s32 	%r356, %r356, 8;
	setp.ne.s32 	%p22, %r356, %r34;
	@%p22 bra 	$L__BB13_30;
$L__BB13_31:
	setp.eq.s32 	%p23, %r8, 0;
	@%p23 bra 	$L__BB13_39;
	setp.lt.u32 	%p24, %r8, 4;
	@%p24 bra 	$L__BB13_34;
	cvt.u64.u32 	%rd101, %r357;
	add.s64 	%rd102, %rd101, %rd7;
	shl.b64 	%rd103, %rd102, 2;
	add.s64 	%rd97, %rd22, %rd103;
	// begin inline asm
	ld.global.nc.f32 %f607, [%rd97];
	// end inline asm
	add.s32 	%r176, %r357, %r33;
	shl.b32 	%r177, %r176, 2;
	mov.u32 	%r178, smem;
	add.s32 	%r179, %r178, %r177;
	st.shared.f32 	[%r179], %f607;
	add.s64 	%rd98, %rd97, 1024;
	// begin inline asm
	ld.global.nc.f32 %f608, [%rd98];
	// end inline asm
	st.shared.f32 	[%r179+1024], %f608;
	add.s64 	%rd99, %rd97, 2048;
	// begin inline asm
	ld.global.nc.f32 %f609, [%rd99];
	// end inline asm
	st.shared.f32 	[%r179+2048], %f609;
	add.s64 	%rd100, %rd97, 3072;
	// begin inline asm
	ld.global.nc.f32 %f610, [%rd100];
	// end inline asm
	st.shared.f32 	[%r179+3072], %f610;
	add.s32 	%r357, %r357, 1024;
$L__BB13_34:
	setp.eq.s32 	%p25, %r9, 0;
	@%p25 bra 	$L__BB13_39;
	setp.eq.s32 	%p26, %r10, 0;
	@%p26 bra 	$L__BB13_37;
	cvt.u64.u32 	%rd106, %r357;
	add.s64 	%rd107, %rd106, %rd7;
	shl.b64 	%rd108, %rd107, 2;
	add.s64 	%rd104, %rd22, %rd108;
	// begin inline asm
	ld.global.nc.f32 %f611, [%rd104];
	// end inline asm
	add.s32 	%r180, %r357, %r33;
	shl.b32 	%r181, %r180, 2;
	mov.u32 	%r182, smem;
	add.s32 	%r183, %r182, %r181;
	st.shared.f32 	[%r183], %f611;
	add.s64 	%rd105, %rd104, 1024;
	// begin inline asm
	ld.global.nc.f32 %f612, [%rd105];
	// end inline asm
	st.shared.f32 	[%r183+1024], %f612;
	add.s32 	%r357, %r357, 512;
$L__BB13_37:
	and.b32  	%r184, %r6, 256;
	setp.ne.s32 	%p27, %r184, 0;
	@%p27 bra 	$L__BB13_39;
	cvt.u64.u32 	%rd110, %r357;
	add.s64 	%rd111, %rd110, %rd7;
	shl.b64 	%rd112, %rd111, 2;
	add.s64 	%rd109, %rd22, %rd112;
	// begin inline asm
	ld.global.nc.f32 %f613, [%rd109];
	// end inline asm
	add.s32 	%r185, %r357, %r33;
	shl.b32 	%r186, %r185, 2;
	mov.u32 	%r187, smem;
	add.s32 	%r188, %r187, %r186;
	st.shared.f32 	[%r188], %f613;
$L__BB13_39:
	add.s32 	%r44, %r1, 3;
	setp.ge.s32 	%p28, %r44, %r123;
	@%p28 bra 	$L__BB13_52;
	setp.ge.s32 	%p29, %r2, %r124;
	ld.global.nc.u32 	%r189, [%rd4+12];
	mul.lo.s32 	%r190, %r189, %r124;
	cvt.s64.s32 	%rd8, %r190;
	mul.lo.s32 	%r45, %r4, 3;
	@%p29 bra 	$L__BB13_52;
	setp.lt.u32 	%p30, %r6, 1792;
	mov.u32 	%r362, %r2;
	@%p30 bra 	$L__BB13_44;
	and.b32  	%r46, %r7, 33554424;
	mov.b32 	%r361, 0;
	mov.u32 	%r194, smem;
	mov.u32 	%r362, %r2;
$L__BB13_43:
	.pragma "nounroll";
	cvt.u64.u32 	%rd121, %r362;
	add.s64 	%rd122, %rd121, %rd8;
	shl.b64 	%rd123, %rd122, 2;
	add.s64 	%rd113, %rd22, %rd123;
	// begin inline asm
	ld.global.nc.f32 %f614, [%rd113];
	// end inline asm
	add.s32 	%r192, %r362, %r45;
	shl.b32 	%r193, %r192, 2;
	add.s32 	%r195, %r194, %r193;
	st.shared.f32 	[%r195], %f614;
	add.s64 	%rd114, %rd113, 1024;
	// begin inline asm
	ld.global.nc.f32 %f615, [%rd114];
	// end inline asm
	st.shared.f32 	[%r195+1024], %f615;
	add.s64 	%rd115, %rd113, 2048;
	// begin inline asm
	ld.global.nc.f32 %f616, [%rd115];
	// end inline asm
	st.shared.f32 	[%r195+2048], %f616;
	add.s64 	%rd116, %rd113, 3072;
	// begin inline asm
	ld.global.nc.f32 %f617, [%rd116];
	// end inline asm
	st.shared.f32 	[%r195+3072], %f617;
	add.s64 	%rd117, %rd113, 4096;
	// begin inline asm
	ld.global.nc.f32 %f618, [%rd117];
	// end inline asm
	st.shared.f32 	[%r195+4096], %f618;
	add.s64 	%rd118, %rd113, 5120;
	// begin inline asm
	ld.global.nc.f32 %f619, [%rd118];
	// end inline asm
	st.shared.f32 	[%r195+5120], %f619;
	add.s64 	%rd119, %rd113, 6144;
	// begin inline asm
	ld.global.nc.f32 %f620, [%rd119];
	// end inline asm
	st.shared.f32 	[%r195+6144], %f620;
	add.s64 	%rd120, %rd113, 7168;
	// begin inline asm
	ld.global.nc.f32 %f621, [%rd120];
	// end inline asm
	st.shared.f32 	[%r195+7168], %f621;
	add.s32 	%r362, %r362, 2048;
	add.s32 	%r361, %r361, 8;
	setp.ne.s32 	%p31, %r361, %r46;
	@%p31 bra 	$L__BB13_43;
$L__BB13_44:
	setp.eq.s32 	%p32, %r8, 0;
	@%p32 bra 	$L__BB13_52;
	setp.lt.u32 	%p33, %r8, 4;
	@%p33 bra 	$L__BB13_47;
	cvt.u64.u32 	%rd128, %r362;
	add.s64 	%rd129, %rd128, %rd8;
	shl.b64 	%rd130, %rd129, 2;
	add.s64 	%rd124, %rd22, %rd130;
	// begin inline asm
	ld.global.nc.f32 %f622, [%rd124];
	// end inline asm
	add.s32 	%r196, %r362, %r45;
	shl.b32 	%r197, %r196, 2;
	mov.u32 	%r198, smem;
	add.s32 	%r199, %r198, %r197;
	st.shared.f32 	[%r199], %f622;
	add.s64 	%rd125, %rd124, 1024;
	// begin inline asm
	ld.global.nc.f32 %f623, [%rd125];
	// end inline asm
	st.shared.f32 	[%r199+1024], %f623;
	add.s64 	%rd126, %rd124, 2048;
	// begin inline asm
	ld.global.nc.f32 %f624, [%rd126];
	// end inline asm
	st.shared.f32 	[%r199+2048], %f624;
	add.s64 	%rd127, %rd124, 3072;
	// begin inline asm
	ld.global.nc.f32 %f625, [%rd127];
	// end inline asm
	st.shared.f32 	[%r199+3072], %f625;
	add.s32 	%r362, %r362, 1024;
$L__BB13_47:
	setp.eq.s32 	%p34, %r9, 0;
	@%p34 bra 	$L__BB13_52;
	setp.eq.s32 	%p35, %r10, 0;
	@%p35 bra 	$L__BB13_50;
	cvt.u64.u32 	%rd133, %r362;
	add.s64 	%rd134, %rd133, %rd8;
	shl.b64 	%rd135, %rd134, 2;
	add.s64 	%rd131, %rd22, %rd135;
	// begin inline asm
	ld.global.nc.f32 %f626, [%rd131];
	// end inline asm
	add.s32 	%r200, %r362, %r45;
	shl.b32 	%r201, %r200, 2;
	mov.u32 	%r202, smem;
	add.s32 	%r203, %r202, %r201;
	st.shared.f32 	[%r203], %f626;
	add.s64 	%rd132, %rd131, 1024;
	// begin inline asm
	ld.global.nc.f32 %f627, [%rd132];
	// end inline asm
	st.shared.f32 	[%r203+1024], %f627;
	add.s32 	%r362, %r362, 512;
$L__BB13_50:
	and.b32  	%r204, %r6, 256;
	setp.ne.s32 	%p36, %r204, 0;
	@%p36 bra 	$L__BB13_52;
	cvt.u64.u32 	%rd137, %r362;
	add.s64 	%rd138, %rd137, %rd8;
	shl.b64 	%rd139, %rd138, 2;
	add.s64 	%rd136, %rd22, %rd139;
	// begin inline asm
	ld.global.nc.f32 %f628, [%rd136];
	// end inline asm
	add.s32 	%r205, %r362, %r45;
	shl.b32 	%r206, %r205, 2;
	mov.u32 	%r207, smem;
	add.s32 	%r208, %r207, %r206;
	st.shared.f32 	[%r208], %f628;
$L__BB13_52:
	shl.b32 	%r209, %r124, 4;
	mov.u32 	%r210, smem;
	add.s32 	%r56, %r210, %r209;
	add.s32 	%r57, %r56, 16;
	bar.sync 	0;
	shl.b32 	%r211, %r2, 2;
	and.b32  	%r368, %r211, 896;
	setp.ge.s32 	%p37, %r368, %r125;
	@%p37 bra 	$L__BB13_230;
	shl.b32 	%r212, %r125, 1;
	and.b32  	%r59, %r124, 1;
	and.b32  	%r60, %r124, 2147483646;
	shl.b32 	%r61, %r4, 1;
	mul.lo.s32 	%r62, %r4, 3;
	add.s32 	%r63, %r212, 2;
	mad.lo.s32 	%r64, %r125, 3, 3;
	mov.u32 	%r365, %r368;
$L__BB13_54:
	setp.lt.s32 	%p38, %r124, 1;
	mov.f32 	%f1525, 0f00000000;
	mov.f32 	%f1374, %f1525;
	mov.f32 	%f1375, %f1525;
	mov.f32 	%f1376, %f1525;
	mov.f32 	%f1377, %f1525;
	mov.f32 	%f1378, %f1525;
	mov.f32 	%f1379, %f1525;
	mov.f32 	%f1380, %f1525;
	mov.f32 	%f1381, %f1525;
	mov.f32 	%f1382, %f1525;
	mov.f32 	%f1383, %f1525;
	mov.f32 	%f1384, %f1525;
	mov.f32 	%f1385, %f1525;
	mov.f32 	%f1386, %f1525;
	mov.f32 	%f1387, %f1525;
	mov.f32 	%f1388, %f1525;
	mov.f32 	%f1529, %f1525;
	mov.f32 	%f1390, %f1525;
	mov.f32 	%f1391, %f1525;
	mov.f32 	%f1392, %f1525;
	mov.f32 	%f1393, %f1525;
	mov.f32 	%f1394, %f1525;
	mov.f32 	%f1395, %f1525;
	mov.f32 	%f1396, %f1525;
	mov.f32 	%f1397, %f1525;
	mov.f32 	%f1398, %f1525;
	mov.f32 	%f1399, %f1525;
	mov.f32 	%f1400, %f1525;
	mov.f32 	%f1401, %f1525;
	mov.f32 	%f1402, %f1525;
	mov.f32 	%f1403, %f1525;
	mov.f32 	%f1404, %f1525;
	@%p38 bra 	$L__BB13_119;
	setp.eq.s32 	%p39, %r5, 0;
	add.s32 	%r66, %r365, %r3;
	mov.b32 	%r366, 0;
	mov.f32 	%f1525, 0f00000000;
	@%p39 bra 	$L__BB13_98;
	cvt.u64.u32 	%rd9, %r66;
	add.s32 	%r67, %r66, 32;
	add.s32 	%r68, %r66, 64;
	add.s32 	%r69, %r66, 96;
	mov.b32 	%r367, 0;
	mov.f32 	%f1525, 0f00000000;
	mov.f32 	%f1374, %f1525;
	mov.f32 	%f1375, %f1525;
	mov.f32 	%f1376, %f1525;
	mov.f32 	%f1377, %f1525;
	mov.f32 	%f1378, %f1525;
	mov.f32 	%f1379, %f1525;
	mov.f32 	%f1380, %f1525;
	mov.f32 	%f1381, %f1525;
	mov.f32 	%f1382, %f1525;
	mov.f32 	%f1383, %f1525;
	mov.f32 	%f1384, %f1525;
	mov.f32 	%f1385, %f1525;
	mov.f32 	%f1386, %f1525;
	mov.f32 	%f1387, %f1525;
	mov.f32 	%f1388, %f1525;
	mov.f32 	%f1529, %f1525;
	mov.f32 	%f1390, %f1525;
	mov.f32 	%f1391, %f1525;
	mov.f32 	%f1392, %f1525;
	mov.f32 	%f1393, %f1525;
	mov.f32 	%f1394, %f1525;
	mov.f32 	%f1395, %f1525;
	mov.f32 	%f1396, %f1525;
	mov.f32 	%f1397, %f1525;
	mov.f32 	%f1398, %f1525;
	mov.f32 	%f1399, %f1525;
	mov.f32 	%f1400, %f1525;
	mov.f32 	%f1401, %f1525;
	mov.f32 	%f1402, %f1525;
	mov.f32 	%f1403, %f1525;
	mov.f32 	%f1404, %f1525;
$L__BB13_57:
	.pragma "nounroll";
	setp.ge.s32 	%p40, %r66, %r125;
	mul.lo.s32 	%r84, %r367, %r125;
	cvt.s64.s32 	%rd140, %r84;
	add.s64 	%rd11, %rd140, %rd3;
	@%p40 bra 	$L__BB13_59;
	add.s64 	%rd143, %rd11, %rd9;
	shl.b64 	%rd144, %rd143, 2;
	add.s64 	%rd141, %rd23, %rd144;
	// begin inline asm
	ld.global.nc.f32 %f1448, [%rd141];
	// end inline asm
	add.s64 	%rd142, %rd24, %rd144;
	// begin inline asm
	ld.global.nc.f32 %f1452, [%rd142];
	// end inline asm
$L__BB13_59:
	setp.ge.s32 	%p41, %r67, %r125;
	@%p41 bra 	$L__BB13_61;
	add.s64 	%rd147, %rd11, %rd9;
	shl.b64 	%rd148, %rd147, 2;
	add.s64 	%rd149, %rd23, %rd148;
	add.s64 	%rd145, %rd149, 128;
	// begin inline asm
	ld.global.nc.f32 %f1447, [%rd145];
	// end inline asm
	add.s64 	%rd150, %rd24, %rd148;
	add.s64 	%rd146, %rd150, 128;
	// begin inline asm
	ld.global.nc.f32 %f1451, [%rd146];
	// end inline asm
$L__BB13_61:
	setp.ge.s32 	%p42, %r68, %r125;
	@%p42 bra 	$L__BB13_63;
	add.s64 	%rd153, %rd11, %rd9;
	shl.b64 	%rd154, %rd153, 2;
	add.s64 	%rd155, %rd23, %rd154;
	add.s64 	%rd151, %rd155, 256;
	// begin inline asm
	ld.global.nc.f32 %f1446, [%rd151];
	// end inline asm
	add.s64 	%rd156, %rd24, %rd154;
	add.s64 	%rd152, %rd156, 256;
	// begin inline asm
	ld.global.nc.f32 %f1450, [%rd152];
	// end inline asm
$L__BB13_63:
	setp.ge.s32 	%p43, %r69, %r125;
	@%p43 bra 	$L__BB13_65;
	add.s64 	%rd159, %rd11, %rd9;
	shl.b64 	%rd160, %rd159, 2;
	add.s64 	%rd161, %rd23, %rd160;
	add.s64 	%rd157, %rd161, 384;
	// begin inline asm
	ld.global.nc.f32 %f1445, [%rd157];
	// end inline asm
	add.s64 	%rd162, %rd24, %rd160;
	add.s64 	%rd158, %rd162, 384;
	// begin inline asm
	ld.global.nc.f32 %f1449, [%rd158];
	// end inline asm
$L__BB13_65:
	setp.ge.s32 	%p44, %r1, %r123;
	shl.b32 	%r215, %r367, 2;
	add.s32 	%r85, %r210, %r215;
	@%p44 bra 	$L__BB13_68;
	setp.ge.s32 	%p45, %r69, %r125;
	setp.lt.s32 	%p46, %r68, %r125;
	setp.lt.s32 	%p47, %r67, %r125;
	setp.lt.s32 	%p48, %r66, %r125;
	ld.shared.f32 	%f221, [%r85];
	fma.rn.f32 	%f641, %f221, %f1448, %f1388;
	fma.rn.f32 	%f642, %f221, %f1452, %f1404;
	selp.f32 	%f1388, %f641, %f1388, %p48;
	selp.f32 	%f1404, %f642, %f1404, %p48;
	fma.rn.f32 	%f643, %f221, %f1447, %f1387;
	fma.rn.f32 	%f644, %f221, %f1451, %f1403;
	selp.f32 	%f1387, %f643, %f1387, %p47;
	selp.f32 	%f1403, %f644, %f1403, %p47;
	fma.rn.f32 	%f645, %f221, %f1446, %f1386;
	fma.rn.f32 	%f646, %f221, %f1450, %f1402;
	selp.f32 	%f1386, %f645, %f1386, %p46;
	selp.f32 	%f1402, %f646, %f1402, %p46;
	@%p45 bra 	$L__BB13_68;
	fma.rn.f32 	%f1385, %f221, %f1445, %f1385;
	fma.rn.f32 	%f1401, %f221, %f1449, %f1401;
$L__BB13_68:
	setp.ge.s32 	%p49, %r21, %r123;
	shl.b32 	%r217, %r124, 2;
	add.s32 	%r86, %r85, %r217;
	@%p49 bra 	$L__BB13_71;
	setp.ge.s32 	%p50, %r69, %r125;
	setp.lt.s32 	%p51, %r68, %r125;
	setp.lt.s32 	%p52, %r67, %r125;
	setp.lt.s32 	%p53, %r66, %r125;
	ld.shared.f32 	%f238, [%r86+4];
	fma.rn.f32 	%f647, %f238, %f1448, %f1384;
	fma.rn.f32 	%f648, %f238, %f1452, %f1400;
	selp.f32 	%f1384, %f647, %f1384, %p53;
	selp.f32 	%f1400, %f648, %f1400, %p53;
	fma.rn.f32 	%f649, %f238, %f1447, %f1383;
	fma.rn.f32 	%f650, %f238, %f1451, %f1399;
	selp.f32 	%f1383, %f649, %f1383, %p52;
	selp.f32 	%f1399, %f650, %f1399, %p52;
	fma.rn.f32 	%f651, %f238, %f1446, %f1382;
	fma.rn.f32 	%f652, %f238, %f1450, %f1398;
	selp.f32 	%f1382, %f651, %f1382, %p51;
	selp.f32 	%f1398, %f652, %f1398, %p51;
	@%p50 bra 	$L__BB13_71;
	fma.rn.f32 	%f1381, %f238, %f1445, %f1381;
	fma.rn.f32 	%f1397, %f238, %f1449, %f1397;
$L__BB13_71:
	setp.ge.s32 	%p54, %r32, %r123;
	shl.b32 	%r218, %r61, 2;
	add.s32 	%r87, %r85, %r218;
	@%p54 bra 	$L__BB13_74;
	setp.ge.s32 	%p55, %r69, %r125;
	setp.lt.s32 	%p56, %r68, %r125;
	setp.lt.s32 	%p57, %r67, %r125;
	setp.lt.s32 	%p58, %r66, %r125;
	ld.shared.f32 	%f255, [%r87];
	fma.rn.f32 	%f653, %f255, %f1448, %f1380;
	fma.rn.f32 	%f654, %f255, %f1452, %f1396;
	selp.f32 	%f1380, %f653, %f1380, %p58;
	selp.f32 	%f1396, %f654, %f1396, %p58;
	fma.rn.f32 	%f655, %f255, %f1447, %f1379;
	fma.rn.f32 	%f656, %f255, %f1451, %f1395;
	selp.f32 	%f1379, %f655, %f1379, %p57;
	selp.f32 	%f1395, %f656, %f1395, %p57;
	fma.rn.f32 	%f657, %f255, %f1446, %f1378;
	fma.rn.f32 	%f658, %f255, %f1450, %f1394;
	selp.f32 	%f1378, %f657, %f1378, %p56;
	selp.f32 	%f1394, %f658, %f1394, %p56;
	@%p55 bra 	$L__BB13_74;
	fma.rn.f32 	%f1377, %f255, %f1445, %f1377;
	fma.rn.f32 	%f1393, %f255, %f1449, %f1393;
$L__BB13_74:
	setp.ge.s32 	%p59, %r44, %r123;
	shl.b32 	%r219, %r62, 2;
	add.s32 	%r88, %r85, %r219;
	@%p59 bra 	$L__BB13_77;
	setp.ge.s32 	%p60, %r69, %r125;
	setp.lt.s32 	%p61, %r68, %r125;
	setp.lt.s32 	%p62, %r67, %r125;
	setp.lt.s32 	%p63, %r66, %r125;
	ld.shared.f32 	%f272, [%r88];
	fma.rn.f32 	%f659, %f272, %f1448, %f1376;
	fma.rn.f32 	%f660, %f272, %f1452, %f1392;
	selp.f32 	%f1376, %f659, %f1376, %p63;
	selp.f32 	%f1392, %f660, %f1392, %p63;
	fma.rn.f32 	%f661, %f272, %f1447, %f1375;
	fma.rn.f32 	%f662, %f272, %f1451, %f1391;
	selp.f32 	%f1375, %f661, %f1375, %p62;
	selp.f32 	%f1391, %f662, %f1391, %p62;
	fma.rn.f32 	%f663, %f272, %f1446, %f1374;
	fma.rn.f32 	%f664, %f272, %f1450, %f1390;
	selp.f32 	%f1374, %f663, %f1374, %p61;
	selp.f32 	%f1390, %f664, %f1390, %p61;
	@%p60 bra 	$L__BB13_77;
	fma.rn.f32 	%f1525, %f272, %f1445, %f1525;
	fma.rn.f32 	%f1529, %f272, %f1449, %f1529;
$L__BB13_77:
	setp.ge.s32 	%p64, %r66, %r125;
	add.s32 	%r220, %r84, %r125;
	cvt.s64.s32 	%rd163, %r220;
	add.s64 	%rd12, %rd163, %rd3;
	@%p64 bra 	$L__BB13_79;
	add.s64 	%rd166, %rd12, %rd9;
	shl.b64 	%rd167, %rd166, 2;
	add.s64 	%rd164, %rd23, %rd167;
	// begin inline asm
	ld.global.nc.f32 %f1448, [%rd164];
	// end inline asm
	add.s64 	%rd165, %rd24, %rd167;
	// begin inline asm
	ld.global.nc.f32 %f1452, [%rd165];
	// end inline asm
$L__BB13_79:
	setp.ge.s32 	%p65, %r67, %r125;
	@%p65 bra 	$L__BB13_81;
	add.s64 	%rd170, %rd12, %rd9;
	shl.b64 	%rd171, %rd170, 2;
	add.s64 	%rd172, %rd23, %rd171;
	add.s64 	%rd168, %rd172, 128;
	// begin inline asm
	ld.global.nc.f32 %f1447, [%rd168];
	// end inline asm
	add.s64 	%rd173, %rd24, %rd171;
	add.s64 	%rd169, %rd173, 128;
	// begin inline asm
	ld.global.nc.f32 %f1451, [%rd169];
	// end inline asm
$L__BB13_81:
	setp.ge.s32 	%p66, %r68, %r125;
	@%p66 bra 	$L__BB13_83;
	add.s64 	%rd176, %rd12, %rd9;
	shl.b64 	%rd177, %rd176, 2;
	add.s64 	%rd178, %rd23, %rd177;
	add.s64 	%rd174, %rd178, 256;
	// begin inline asm
	ld.global.nc.f32 %f1446, [%rd174];
	// end inline asm
	add.s64 	%rd179, %rd24, %rd177;
	add.s64 	%rd175, %rd179, 256;
	// begin inline asm
	ld.global.nc.f32 %f1450, [%rd175];
	// end inline asm
$L__BB13_83:
	setp.ge.s32 	%p67, %r69, %r125;
	@%p67 bra 	$L__BB13_85;
	add.s64 	%rd182, %rd12, %rd9;
	shl.b64 	%rd183, %rd182, 2;
	add.s64 	%rd184, %rd23, %rd183;
	add.s64 	%rd180, %rd184, 384;
	// begin inline asm
	ld.global.nc.f32 %f1445, [%rd180];
	// end inline asm
	add.s64 	%rd185, %rd24, %rd183;
	add.s64 	%rd181, %rd185, 384;
	// begin inline asm
	ld.global.nc.f32 %f1449, [%rd181];
	// end inline asm
$L__BB13_85:
	setp.ge.s32 	%p68, %r1, %r123;
	@%p68 bra 	$L__BB13_88;
	setp.ge.s32 	%p69, %r69, %r125;
	setp.lt.s32 	%p70, %r68, %r125;
	setp.lt.s32 	%p71, %r67, %r125;
	setp.lt.s32 	%p72, %r66, %r125;
	ld.shared.f32 	%f305, [%r85+4];
	fma.rn.f32 	%f673, %f305, %f1448, %f1388;
	fma.rn.f32 	%f674, %f305, %f1452, %f1404;
	selp.f32 	%f1388, %f673, %f1388, %p72;
	selp.f32 	%f1404, %f674, %f1404, %p72;
	fma.rn.f32 	%f675, %f305, %f1447, %f1387;
	fma.rn.f32 	%f676, %f305, %f1451, %f1403;
	selp.f32 	%f1387, %f675, %f1387, %p71;
	selp.f32 	%f1403, %f676, %f1403, %p71;
	fma.rn.f32 	%f677, %f305, %f1446, %f1386;
	fma.rn.f32 	%f678, %f305, %f1450, %f1402;
	selp.f32 	%f1386, %f677, %f1386, %p70;
	selp.f32 	%f1402, %f678, %f1402, %p70;
	@%p69 bra 	$L__BB13_88;
	fma.rn.f32 	%f1385, %f305, %f1445, %f1385;
	fma.rn.f32 	%f1401, %f305, %f1449, %f1401;
$L__BB13_88:
	setp.ge.s32 	%p73, %r21, %r123;
	@%p73 bra 	$L__BB13_91;
	setp.ge.s32 	%p74, %r69, %r125;
	setp.lt.s32 	%p75, %r68, %r125;
	setp.lt.s32 	%p76, %r67, %r125;
	setp.lt.s32 	%p77, %r66, %r125;
	ld.shared.f32 	%f322, [%r86+8];
	fma.rn.f32 	%f679, %f322, %f1448, %f1384;
	fma.rn.f32 	%f680, %f322, %f1452, %f1400;
	selp.f32 	%f1384, %f679, %f1384, %p77;
	selp.f32 	%f1400, %f680, %f1400, %p77;
	fma.rn.f32 	%f681, %f322, %f1447, %f1383;
	fma.rn.f32 	%f682, %f322, %f1451, %f1399;
	selp.f32 	%f1383, %f681, %f1383, %p76;
	selp.f32 	%f1399, %f682, %f1399, %p76;
	fma.rn.f32 	%f683, %f322, %f1446, %f1382;
	fma.rn.f32 	%f684, %f322, %f1450, %f1398;
	selp.f32 	%f1382, %f683, %f1382, %p75;
	selp.f32 	%f1398, %f684, %f1398, %p75;
	@%p74 bra 	$L__BB13_91;
	fma.rn.f32 	%f1381, %f322, %f1445, %f1381;
	fma.rn.f32 	%f1397, %f322, %f1449, %f1397;
$L__BB13_91:
	setp.ge.s32 	%p78, %r32, %r123;
	@%p78 bra 	$L__BB13_94;
	setp.ge.s32 	%p79, %r69, %r125;
	setp.lt.s32 	%p80, %r68, %r125;
	setp.lt.s32 	%p81, %r67, %r125;
	setp.lt.s32 	%p82, %r66, %r125;
	ld.shared.f32 	%f339, [%r87+4];
	fma.rn.f32 	%f685, %f339, %f1448, %f1380;
	fma.rn.f32 	%f686, %f339, %f1452, %f1396;
	selp.f32 	%f1380, %f685, %f1380, %p82;
	selp.f32 	%f1396, %f686, %f1396, %p82;
	fma.rn.f32 	%f687, %f339, %f1447, %f1379;
	fma.rn.f32 	%f688, %f339, %f1451, %f1395;
	selp.f32 	%f1379, %f687, %f1379, %p81;
	selp.f32 	%f1395, %f688, %f1395, %p81;
	fma.rn.f32 	%f689, %f339, %f1446, %f1378;
	fma.rn.f32 	%f690, %f339, %f1450, %f1394;
	selp.f32 	%f1378, %f689, %f1378, %p80;
	selp.f32 	%f1394, %f690, %f1394, %p80;
	@%p79 bra 	$L__BB13_94;
	fma.rn.f32 	%f1377, %f339, %f1445, %f1377;
	fma.rn.f32 	%f1393, %f339, %f1449, %f1393;
$L__BB13_94:
	setp.ge.s32 	%p83, %r44, %r123;
	@%p83 bra 	$L__BB13_97;
	setp.ge.s32 	%p84, %r69, %r125;
	setp.lt.s32 	%p85, %r68, %r125;
	setp.lt.s32 	%p86, %r67, %r125;
	setp.lt.s32 	%p87, %r66, %r125;
	ld.shared.f32 	%f356, [%r88+4];
	fma.rn.f32 	%f691, %f356, %f1448, %f1376;
	fma.rn.f32 	%f692, %f356, %f1452, %f1392;
	selp.f32 	%f1376, %f691, %f1376, %p87;
	selp.f32 	%f1392, %f692, %f1392, %p87;
	fma.rn.f32 	%f693, %f356, %f1447, %f1375;
	fma.rn.f32 	%f694, %f356, %f1451, %f1391;
	selp.f32 	%f1375, %f693, %f1375, %p86;
	selp.f32 	%f1391, %f694, %f1391, %p86;
	fma.rn.f32 	%f695, %f356, %f1446, %f1374;
	fma.rn.f32 	%f696, %f356, %f1450, %f1390;
	selp.f32 	%f1374, %f695, %f1374, %p85;
	selp.f32 	%f1390, %f696, %f1390, %p85;
	@%p84 bra 	$L__BB13_97;
	fma.rn.f32 	%f1525, %f356, %f1445, %f1525;
	fma.rn.f32 	%f1529, %f356, %f1449, %f1529;
$L__BB13_97:
	add.s32 	%r367, %r367, 2;
	setp.eq.s32 	%p88, %r367, %r60;
	mov.u32 	%r366, %r60;
	@%p88 bra 	$L__BB13_98;
	bra.uni 	$L__BB13_57;
$L__BB13_98:
	setp.eq.s32 	%p89, %r59, 0;
	@%p89 bra 	$L__BB13_119;
	mul.lo.s32 	%r221, %r366, %r125;
	cvt.s64.s32 	%rd186, %r221;
	add.s64 	%rd10, %rd186, %rd3;
	setp.ge.s32 	%p90, %r66, %r125;
	@%p90 bra 	$L__BB13_101;
	cvt.u64.u32 	%rd189, %r66;
	add.s64 	%rd190, %rd10, %rd189;
	shl.b64 	%rd191, %rd190, 2;
	add.s64 	%rd187, %rd23, %rd191;
	// begin inline asm
	ld.global.nc.f32 %f1448, [%rd187];
	// end inline asm
	add.s64 	%rd188, %rd24, %rd191;
	// begin inline asm
	ld.global.nc.f32 %f1452, [%rd188];
	// end inline asm
$L__BB13_101:
	add.s32 	%r71, %r66, 32;
	setp.ge.s32 	%p91, %r71, %r125;
	@%p91 bra 	$L__BB13_103;
	cvt.u64.u32 	%rd194, %r66;
	add.s64 	%rd195, %rd10, %rd194;
	shl.b64 	%rd196, %rd195, 2;
	add.s64 	%rd197, %rd23, %rd196;
	add.s64 	%rd192, %rd197, 128;
	// begin inline asm
	ld.global.nc.f32 %f1447, [%rd192];
	// end inline asm
	add.s64 	%rd198, %rd24, %rd196;
	add.s64 	%rd193, %rd198, 128;
	// begin inline asm
	ld.global.nc.f32 %f1451, [%rd193];
	// end inline asm
$L__BB13_103:
	add.s32 	%r72, %r66, 64;
	setp.ge.s32 	%p92, %r72, %r125;
	@%p92 bra 	$L__BB13_105;
	cvt.u64.u32 	%rd201, %r66;
	add.s64 	%rd202, %rd10, %rd201;
	shl.b64 	%rd203, %rd202, 2;
	add.s64 	%rd204, %rd23, %rd203;
	add.s64 	%rd199, %rd204, 256;
	// begin inline asm
	ld.global.nc.f32 %f1446, [%rd199];
	// end inline asm
	add.s64 	%rd205, %rd24, %rd203;
	add.s64 	%rd200, %rd205, 256;
	// begin inline asm
	ld.global.nc.f32 %f1450, [%rd200];
	// end inline asm
$L__BB13_105:
	add.s32 	%r73, %r66, 96;
	setp.ge.s32 	%p93, %r73, %r125;
	@%p93 bra 	$L__BB13_107;
	cvt.u64.u32 	%rd208, %r66;
	add.s64 	%rd209, %rd10, %rd208;
	shl.b64 	%rd210, %rd209, 2;
	add.s64 	%rd211, %rd23, %rd210;
	add.s64 	%rd206, %rd211, 384;
	// begin inline asm
	ld.global.nc.f32 %f1445, [%rd206];
	// end inline asm
	add.s64 	%rd212, %rd24, %rd210;
	add.s64 	%rd207, %rd212, 384;
	// begin inline asm
	ld.global.nc.f32 %f1449, [%rd207];
	// end inline asm
$L__BB13_107:
	setp.ge.s32 	%p94, %r1, %r123;
	@%p94 bra 	$L__BB13_110;
	setp.ge.s32 	%p95, %r73, %r125;
	setp.lt.s32 	%p96, %r72, %r125;
	setp.lt.s32 	%p97, %r71, %r125;
	setp.lt.s32 	%p98, %r66, %r125;
	shl.b32 	%r222, %r366, 2;
	add.s32 	%r224, %r210, %r222;
	ld.shared.f32 	%f65, [%r224];
	fma.rn.f32 	%f705, %f65, %f1448, %f1388;
	fma.rn.f32 	%f706, %f65, %f1452, %f1404;
	selp.f32 	%f1388, %f705, %f1388, %p98;
	selp.f32 	%f1404, %f706, %f1404, %p98;
	fma.rn.f32 	%f707, %f65, %f1447, %f1387;
	fma.rn.f32 	%f708, %f65, %f1451, %f1403;
	selp.f32 	%f1387, %f707, %f1387, %p97;
	selp.f32 	%f1403, %f708, %f1403, %p97;
	fma.rn.f32 	%f709, %f65, %f1446, %f1386;
	fma.rn.f32 	%f710, %f65, %f1450, %f1402;
	selp.f32 	%f1386, %f709, %f1386, %p96;
	selp.f32 	%f1402, %f710, %f1402, %p96;
	@%p95 bra 	$L__BB13_110;
	fma.rn.f32 	%f1385, %f65, %f1445, %f1385;
	fma.rn.f32 	%f1401, %f65, %f1449, %f1401;
$L__BB13_110:
	setp.ge.s32 	%p99, %r21, %r123;
	@%p99 bra 	$L__BB13_113;
	setp.ge.s32 	%p100, %r73, %r125;
	setp.lt.s32 	%p101, %r72, %r125;
	setp.lt.s32 	%p102, %r71, %r125;
	setp.lt.s32 	%p103, %r66, %r125;
	add.s32 	%r225, %r124, %r366;
	shl.b32 	%r226, %r225, 2;
	add.s32 	%r228, %r210, %r226;
	ld.shared.f32 	%f82, [%r228+4];
	fma.rn.f32 	%f711, %f82, %f1448, %f1384;
	fma.rn.f32 	%f712, %f82, %f1452, %f1400;
	selp.f32 	%f1384, %f711, %f1384, %p103;
	selp.f32 	%f1400, %f712, %f1400, %p103;
	fma.rn.f32 	%f713, %f82, %f1447, %f1383;
	fma.rn.f32 	%f714, %f82, %f1451, %f1399;
	selp.f32 	%f1383, %f713, %f1383, %p102;
	selp.f32 	%f1399, %f714, %f1399, %p102;
	fma.rn.f32 	%f715, %f82, %f1446, %f1382;
	fma.rn.f32 	%f716, %f82, %f1450, %f1398;
	selp.f32 	%f1382, %f715, %f1382, %p101;
	selp.f32 	%f1398, %f716, %f1398, %p101;
	@%p100 bra 	$L__BB13_113;
	fma.rn.f32 	%f1381, %f82, %f1445, %f1381;
	fma.rn.f32 	%f1397, %f82, %f1449, %f1397;
$L__BB13_113:
	setp.ge.s32 	%p104, %r32, %r123;
	@%p104 bra 	$L__BB13_116;
	setp.ge.s32 	%p105, %r73, %r125;
	setp.lt.s32 	%p106, %r72, %r125;
	setp.lt.s32 	%p107, %r71, %r125;
	setp.lt.s32 	%p108, %r66, %r125;
	add.s32 	%r229, %r61, %r366;
	shl.b32 	%r230, %r229, 2;
	add.s32 	%r232, %r210, %r230;
	ld.shared.f32 	%f99, [%r232];
	fma.rn.f32 	%f717, %f99, %f1448, %f1380;
	fma.rn.f32 	%f718, %f99, %f1452, %f1396;
	selp.f32 	%f1380, %f717, %f1380, %p108;
	selp.f32 	%f1396, %f718, %f1396, %p108;
	fma.rn.f32 	%f719, %f99, %f1447, %f1379;
	fma.rn.f32 	%f720, %f99, %f1451, %f1395;
	selp.f32 	%f1379, %f719, %f1379, %p107;
	selp.f32 	%f1395, %f720, %f1395, %p107;
	fma.rn.f32 	%f721, %f99, %f1446, %f1378;
	fma.rn.f32 	%f722, %f99, %f1450, %f1394;
	selp.f32 	%f1378, %f721, %f1378, %p106;
	selp.f32 	%f1394, %f722, %f1394, %p106;
	@%p105 bra 	$L__BB13_116;
	fma.rn.f32 	%f1377, %f99, %f1445, %f1377;
	fma.rn.f32 	%f1393, %f99, %f1449, %f1393;
$L__BB13_116:
	setp.ge.s32 	%p109, %r44, %r123;
	@%p109 bra 	$L__BB13_119;
	setp.ge.s32 	%p110, %r73, %r125;
	setp.lt.s32 	%p111, %r72, %r125;
	setp.lt.s32 	%p112, %r71, %r125;
	setp.lt.s32 	%p113, %r66, %r125;
	add.s32 	%r233, %r62, %r366;
	shl.b32 	%r234, %r233, 2;
	add.s32 	%r236, %r210, %r234;
	ld.shared.f32 	%f116, [%r236];
	fma.rn.f32 	%f723, %f116, %f1448, %f1376;
	fma.rn.f32 	%f724, %f116, %f1452, %f1392;
	selp.f32 	%f1376, %f723, %f1376, %p113;
	selp.f32 	%f1392, %f724, %f1392, %p113;
	fma.rn.f32 	%f725, %f116, %f1447, %f1375;
	fma.rn.f32 	%f726, %f116, %f1451, %f1391;
	selp.f32 	%f1375, %f725, %f1375, %p112;
	selp.f32 	%f1391, %f726, %f1391, %p112;
	fma.rn.f32 	%f727, %f116, %f1446, %f1374;
	fma.rn.f32 	%f728, %f116, %f1450, %f1390;
	selp.f32 	%f1374, %f727, %f1374, %p111;
	selp.f32 	%f1390, %f728, %f1390, %p111;
	@%p110 bra 	$L__BB13_119;
	fma.rn.f32 	%f1525, %f116, %f1445, %f1525;
	fma.rn.f32 	%f1529, %f116, %f1449, %f1529;
$L__BB13_119:
	add.s32 	%r74, %r365, %r3;
	setp.eq.s32 	%p114, %r127, 1;
	@%p114 bra 	$L__BB13_157;
	setp.ne.s32 	%p115, %r127, 0;
	@%p115 bra 	$L__BB13_193;
	setp.lt.s32 	%p168, %r1, %r123;
	@%p168 bra 	$L__BB13_149;
$L__BB13_122:
	setp.ge.s32 	%p173, %r21, %r123;
	@%p173 bra 	$L__BB13_131;
	setp.ge.s32 	%p174, %r74, %r125;
	add.s32 	%r260, %r74, %r125;
	shl.b32 	%r261, %r260, 2;
	add.s32 	%r75, %r57, %r261;
	@%p174 bra 	$L__BB13_125;
	mul.f32 	%f1117, %f1384, 0fBFB8AA3B;
	ex2.approx.f32 	%f1118, %f1117;
	add.f32 	%f1119, %f1118, 0f3F800000;
	div.rn.f32 	%f1120, %f1384, %f1119;
	mul.f32 	%f1121, %f1120, %f1400;
	st.shared.f32 	[%r75+4], %f1121;
$L__BB13_125:
	add.s32 	%r262, %r74, 32;
	setp.ge.s32 	%p175, %r262, %r125;
	@%p175 bra 	$L__BB13_127;
	mul.f32 	%f1122, %f1383, 0fBFB8AA3B;
	ex2.approx.f32 	%f1123, %f1122;
	add.f32 	%f1124, %f1123, 0f3F800000;
	div.rn.f32 	%f1125, %f1383, %f1124;
	mul.f32 	%f1126, %f1125, %f1399;
	st.shared.f32 	[%r75+132], %f1126;
$L__BB13_127:
	add.s32 	%r263, %r74, 64;
	setp.ge.s32 	%p176, %r263, %r125;
	@%p176 bra 	$L__BB13_129;
	mul.f32 	%f1127, %f1382, 0fBFB8AA3B;
	ex2.approx.f32 	%f1128, %f1127;
	add.f32 	%f1129, %f1128, 0f3F800000;
	div.rn.f32 	%f1130, %f1382, %f1129;
	mul.f32 	%f1131, %f1130, %f1398;
	st.shared.f32 	[%r75+260], %f1131;
$L__BB13_129:
	add.s32 	%r264, %r74, 96;
	setp.ge.s32 	%p177, %r264, %r125;
	@%p177 bra 	$L__BB13_131;
	mul.f32 	%f1132, %f1381, 0fBFB8AA3B;
	ex2.approx.f32 	%f1133, %f1132;
	add.f32 	%f1134, %f1133, 0f3F800000;
	div.rn.f32 	%f1135, %f1381, %f1134;
	mul.f32 	%f1136, %f1135, %f1397;
	st.shared.f32 	[%r75+388], %f1136;
$L__BB13_131:
	setp.ge.s32 	%p178, %r32, %r123;
	@%p178 bra 	$L__BB13_140;
	setp.ge.s32 	%p179, %r74, %r125;
	add.s32 	%r265, %r74, %r63;
	shl.b32 	%r266, %r265, 2;
	add.s32 	%r76, %r56, %r266;
	@%p179 bra 	$L__BB13_134;
	mul.f32 	%f1137, %f1380, 0fBFB8AA3B;
	ex2.approx.f32 	%f1138, %f1137;
	add.f32 	%f1139, %f1138, 0f3F800000;
	div.rn.f32 	%f1140, %f1380, %f1139;
	mul.f32 	%f1141, %f1140, %f1396;
	st.shared.f32 	[%r76+16], %f1141;
$L__BB13_134:
	add.s32 	%r267, %r74, 32;
	setp.ge.s32 	%p180, %r267, %r125;
	@%p180 bra 	$L__BB13_136;
	mul.f32 	%f1142, %f1379, 0fBFB8AA3B;
	ex2.approx.f32 	%f1143, %f1142;
	add.f32 	%f1144, %f1143, 0f3F800000;
	div.rn.f32 	%f1145, %f1379, %f1144;
	mul.f32 	%f1146, %f1145, %f1395;
	st.shared.f32 	[%r76+144], %f1146;
$L__BB13_136:
	add.s32 	%r268, %r74, 64;
	setp.ge.s32 	%p181, %r268, %r125;
	@%p181 bra 	$L__BB13_138;
	mul.f32 	%f1147, %f1378, 0fBFB8AA3B;
	ex2.approx.f32 	%f1148, %f1147;
	add.f32 	%f1149, %f1148, 0f3F800000;
	div.rn.f32 	%f1150, %f1378, %f1149;
	mul.f32 	%f1151, %f1150, %f1394;
	st.shared.f32 	[%r76+272], %f1151;
$L__BB13_138:
	add.s32 	%r269, %r74, 96;
	setp.ge.s32 	%p182, %r269, %r125;
	@%p182 bra 	$L__BB13_140;
	mul.f32 	%f1152, %f1377, 0fBFB8AA3B;
	ex2.approx.f32 	%f1153, %f1152;
	add.f32 	%f1154, %f1153, 0f3F800000;
	div.rn.f32 	%f1155, %f1377, %f1154;
	mul.f32 	%f1156, %f1155, %f1393;
	st.shared.f32 	[%r76+400], %f1156;
$L__BB13_140:
	setp.ge.s32 	%p183, %r44, %r123;
	@%p183 bra 	$L__BB13_229;
	setp.ge.s32 	%p184, %r74, %r125;
	add.s32 	%r270, %r74, %r64;
	shl.b32 	%r271, %r270, 2;
	add.s32 	%r77, %r56, %r271;
	@%p184 bra 	$L__BB13_143;
	mul.f32 	%f1157, %f1376, 0fBFB8AA3B;
	ex2.approx.f32 	%f1158, %f1157;
	add.f32 	%f1159, %f1158, 0f3F800000;
	div.rn.f32 	%f1160, %f1376, %f1159;
	mul.f32 	%f1161, %f1160, %f1392;
	st.shared.f32 	[%r77+16], %f1161;
$L__BB13_143:
	add.s32 	%r272, %r74, 32;
	setp.ge.s32 	%p185, %r272, %r125;
	@%p185 bra 	$L__BB13_145;
	mul.f32 	%f1162, %f1375, 0fBFB8AA3B;
	ex2.approx.f32 	%f1163, %f1162;
	add.f32 	%f1164, %f1163, 0f3F800000;
	div.rn.f32 	%f1165, %f1375, %f1164;
	mul.f32 	%f1166, %f1165, %f1391;
	st.shared.f32 	[%r77+144], %f1166;
$L__BB13_145:
	add.s32 	%r273, %r74, 64;
	setp.ge.s32 	%p186, %r273, %r125;
	@%p186 bra 	$L__BB13_147;
	mul.f32 	%f1167, %f1374, 0fBFB8AA3B;
	ex2.approx.f32 	%f1168, %f1167;
	add.f32 	%f1169, %f1168, 0f3F800000;
	div.rn.f32 	%f1170, %f1374, %f1169;
	mul.f32 	%f1171, %f1170, %f1390;
	st.shared.f32 	[%r77+272], %f1171;
$L__BB13_147:
	add.s32 	%r274, %r74, 96;
	setp.ge.s32 	%p187, %r274, %r125;
	@%p187 bra 	$L__BB13_229;
	mul.f32 	%f1172, %f1525, 0fBFB8AA3B;
	ex2.approx.f32 	%f1173, %f1172;
	add.f32 	%f1174, %f1173, 0f3F800000;
	div.rn.f32 	%f1175, %f1525, %f1174;
	mul.f32 	%f1176, %f1175, %f1529;
	st.shared.f32 	[%r77+400], %f1176;
	bra.uni 	$L__BB13_229;
$L__BB13_149:
	setp.ge.s32 	%p169, %r74, %r125;
	shl.b32 	%r256, %r74, 2;
	add.s32 	%r78, %r56, %r256;
	@%p169 bra 	$L__BB13_151;
	mul.f32 	%f1097, %f1388, 0fBFB8AA3B;
	ex2.approx.f32 	%f1098, %f1097;
	add.f32 	%f1099, %f1098, 0f3F800000;
	div.rn.f32 	%f1100, %f1388, %f1099;
	mul.f32 	%f1101, %f1100, %f1404;
	st.shared.f32 	[%r78+16], %f1101;
$L__BB13_151:
	add.s32 	%r257, %r74, 32;
	setp.ge.s32 	%p170, %r257, %r125;
	@%p170 bra 	$L__BB13_153;
	mul.f32 	%f1102, %f1387, 0fBFB8AA3B;
	ex2.approx.f32 	%f1103, %f1102;
	add.f32 	%f1104, %f1103, 0f3F800000;
	div.rn.f32 	%f1105, %f1387, %f1104;
	mul.f32 	%f1106, %f1105, %f1403;
	st.shared.f32 	[%r78+144], %f1106;
$L__BB13_153:
	add.s32 	%r258, %r74, 64;
	setp.ge.s32 	%p171, %r258, %r125;
	@%p171 bra 	$L__BB13_155;
	mul.f32 	%f1107, %f1386, 0fBFB8AA3B;
	ex2.approx.f32 	%f1108, %f1107;
	add.f32 	%f1109, %f1108, 0f3F800000;
	div.rn.f32 	%f1110, %f1386, %f1109;
	mul.f32 	%f1111, %f1110, %f1402;
	st.shared.f32 	[%r78+272], %f1111;
$L__BB13_155:
	add.s32 	%r259, %r74, 96;
	setp.ge.s32 	%p172, %r259, %r125;
	@%p172 bra 	$L__BB13_122;
	mul.f32 	%f1112, %f1385, 0fBFB8AA3B;
	ex2.approx.f32 	%f1113, %f1112;
	add.f32 	%f1114, %f1113, 0f3F800000;
	div.rn.f32 	%f1115, %f1385, %f1114;
	mul.f32 	%f1116, %f1115, %f1401;
	st.shared.f32 	[%r78+400], %f1116;
	bra.uni 	$L__BB13_122;
$L__BB13_157:
	setp.lt.s32 	%p116, %r1, %r123;
	@%p116 bra 	$L__BB13_185;
$L__BB13_158:
	setp.ge.s32 	%p129, %r21, %r123;
	@%p129 bra 	$L__BB13_167;
	setp.ge.s32 	%p130, %r74, %r125;
	add.s32 	%r241, %r74, %r125;
	shl.b32 	%r242, %r241, 2;
	add.s32 	%r79, %r57, %r242;
	@%p130 bra 	$L__BB13_161;
	mul.f32 	%f821, %f1384, 0f3F000000;
	mul.f32 	%f822, %f1384, 0f3D372713;
	mul.f32 	%f823, %f1384, %f822;
	fma.rn.f32 	%f824, %f1384, %f823, %f1384;
	mul.f32 	%f825, %f824, 0f3F4C422A;
	abs.f32 	%f826, %f825;
	mul.f32 	%f827, %f826, 0f4038AA3B;
	ex2.approx.ftz.f32 	%f828, %f827;
	add.f32 	%f829, %f828, 0f3F800000;
	rcp.approx.ftz.f32 	%f830, %f829;
	fma.rn.f32 	%f831, %f830, 0fC0000000, 0f3F800000;
	setp.ge.f32 	%p131, %f826, 0f41102CB4;
	selp.f32 	%f832, 0f3F800000, %f831, %p131;
	copysign.f32 	%f833, %f825, %f832;
	mul.f32 	%f834, %f825, %f825;
	fma.rn.f32 	%f835, %f834, 0f3C80F082, 0fBD563CAE;
	fma.rn.f32 	%f836, %f835, %f834, 0f3E085941;
	fma.rn.f32 	%f837, %f836, %f834, 0fBEAAA9ED;
	fma.rn.f32 	%f838, %f837, %f834, 0f00000000;
	fma.rn.f32 	%f839, %f838, %f825, %f825;
	setp.ge.f32 	%p132, %f826, 0f3F19999A;
	selp.f32 	%f840, %f833, %f839, %p132;
	add.f32 	%f841, %f840, 0f3F800000;
	mul.f32 	%f842, %f821, %f841;
	mul.f32 	%f843, %f842, %f1400;
	st.shared.f32 	[%r79+4], %f843;
$L__BB13_161:
	add.s32 	%r243, %r74, 32;
	setp.ge.s32 	%p133, %r243, %r125;
	@%p133 bra 	$L__BB13_163;
	mul.f32 	%f844, %f1383, 0f3F000000;
	mul.f32 	%f845, %f1383, 0f3D372713;
	mul.f32 	%f846, %f1383, %f845;
	fma.rn.f32 	%f847, %f1383, %f846, %f1383;
	mul.f32 	%f848, %f847, 0f3F4C422A;
	abs.f32 	%f849, %f848;
	mul.f32 	%f850, %f849, 0f4038AA3B;
	ex2.approx.ftz.f32 	%f851, %f850;
	add.f32 	%f852, %f851, 0f3F800000;
	rcp.approx.ftz.f32 	%f853, %f852;
	fma.rn.f32 	%f854, %f853, 0fC0000000, 0f3F800000;
	setp.ge.f32 	%p134, %f849, 0f41102CB4;
	selp.f32 	%f855, 0f3F800000, %f854, %p134;
	copysign.f32 	%f856, %f848, %f855;
	mul.f32 	%f857, %f848, %f848;
	fma.rn.f32 	%f858, %f857, 0f3C80F082, 0fBD563CAE;
	fma.rn.f32 	%f859, %f858, %f857, 0f3E085941;
	fma.rn.f32 	%f860, %f859, %f857, 0fBEAAA9ED;
	fma.rn.f32 	%f861, %f860, %f857, 0f00000000;
	fma.rn.f32 	%f862, %f861, %f848, %f848;
	setp.ge.f32 	%p135, %f849, 0f3F19999A;
	selp.f32 	%f863, %f856, %f862, %p135;
	add.f32 	%f864, %f863, 0f3F800000;
	mul.f32 	%f865, %f844, %f864;
	mul.f32 	%f866, %f865, %f1399;
	st.shared.f32 	[%r79+132], %f866;
$L__BB13_163:
	add.s32 	%r244, %r74, 64;
	setp.ge.s32 	%p136, %r244, %r125;
	@%p136 bra 	$L__BB13_165;
	mul.f32 	%f867, %f1382, 0f3F000000;
	mul.f32 	%f868, %f1382, 0f3D372713;
	mul.f32 	%f869, %f1382, %f868;
	fma.rn.f32 	%f870, %f1382, %f869, %f1382;
	mul.f32 	%f871, %f870, 0f3F4C422A;
	abs.f32 	%f872, %f871;
	mul.f32 	%f873, %f872, 0f4038AA3B;
	ex2.approx.ftz.f32 	%f874, %f873;
	add.f32 	%f875, %f874, 0f3F800000;
	rcp.approx.ftz.f32 	%f876, %f875;
	fma.rn.f32 	%f877, %f876, 0fC0000000, 0f3F800000;
	setp.ge.f32 	%p137, %f872, 0f41102CB4;
	selp.f32 	%f878, 0f3F800000, %f877, %p137;
	copysign.f32 	%f879, %f871, %f878;
	mul.f32 	%f880, %f871, %f871;
	fma.rn.f32 	%f881, %f880, 0f3C80F082, 0fBD563CAE;
	fma.rn.f32 	%f882, %f881, %f880, 0f3E085941;
	fma.rn.f32 	%f883, %f882, %f880, 0fBEAAA9ED;
	fma.rn.f32 	%f884, %f883, %f880, 0f00000000;
	fma.rn.f32 	%f885, %f884, %f871, %f871;
	setp.ge.f32 	%p138, %f872, 0f3F19999A;
	selp.f32 	%f886, %f879, %f885, %p138;
	add.f32 	%f887, %f886, 0f3F800000;
	mul.f32 	%f888, %f867, %f887;
	mul.f32 	%f889, %f888, %f1398;
	st.shared.f32 	[%r79+260], %f889;
$L__BB13_165:
	add.s32 	%r245, %r74, 96;
	setp.ge.s32 	%p139, %r245, %r125;
	@%p139 bra 	$L__BB13_167;
	mul.f32 	%f890, %f1381, 0f3F000000;
	mul.f32 	%f891, %f1381, 0f3D372713;
	mul.f32 	%f892, %f1381, %f891;
	fma.rn.f32 	%f893, %f1381, %f892, %f1381;
	mul.f32 	%f894, %f893, 0f3F4C422A;
	abs.f32 	%f895, %f894;
	mul.f32 	%f896, %f895, 0f4038AA3B;
	ex2.approx.ftz.f32 	%f897, %f896;
	add.f32 	%f898, %f897, 0f3F800000;
	rcp.approx.ftz.f32 	%f899, %f898;
	fma.rn.f32 	%f900, %f899, 0fC0000000, 0f3F800000;
	setp.ge.f32 	%p140, %f895, 0f41102CB4;
	selp.f32 	%f901, 0f3F800000, %f900, %p140;
	copysign.f32 	%f902, %f894, %f901;
	mul.f32 	%f903, %f894, %f894;
	fma.rn.f32 	%f904, %f903, 0f3C80F082, 0fBD563CAE;
	fma.rn.f32 	%f905, %f904, %f903, 0f3E085941;
	fma.rn.f32 	%f906, %f905, %f903, 0fBEAAA9ED;
	fma.rn.f32 	%f907, %f906, %f903, 0f00000000;
	fma.rn.f32 	%f908, %f907, %f894, %f894;
	setp.ge.f32 	%p141, %f895, 0f3F19999A;
	selp.f32 	%f909, %f902, %f908, %p141;
	add.f32 	%f910, %f909, 0f3F800000;
	mul.f32 	%f911, %f890, %f910;
	mul.f32 	%f912, %f911, %f1397;
	st.shared.f32 	[%r79+388], %f912;
$L__BB13_167:
	setp.ge.s32 	%p142, %r32, %r123;
	@%p142 bra 	$L__BB13_176;
	setp.ge.s32 	%p143, %r74, %r125;
	add.s32 	%r246, %r74, %r63;
	shl.b32 	%r247, %r246, 2;
	add.s32 	%r80, %r56, %r247;
	@%p143 bra 	$L__BB13_170;
	mul.f32 	%f913, %f1380, 0f3F000000;
	mul.f32 	%f914, %f1380, 0f3D372713;
	mul.f32 	%f915, %f1380, %f914;
	fma.rn.f32 	%f916, %f1380, %f915, %f1380;
	mul.f32 	%f917, %f916, 0f3F4C422A;
	abs.f32 	%f918, %f917;
	mul.f32 	%f919, %f918, 0f4038AA3B;
	ex2.approx.ftz.f32 	%f920, %f919;
	add.f32 	%f921, %f920, 0f3F800000;
	rcp.approx.ftz.f32 	%f922, %f921;
	fma.rn.f32 	%f923, %f922, 0fC0000000, 0f3F800000;
	setp.ge.f32 	%p144, %f918, 0f41102CB4;
	selp.f32 	%f924, 0f3F800000, %f923, %p144;
	copysign.f32 	%f925, %f917, %f924;
	mul.f32 	%f926, %f917, %f917;
	fma.rn.f32 	%f927, %f926, 0f3C80F082, 0fBD563CAE;
	fma.rn.f32 	%f928, %f927, %f926, 0f3E085941;
	fma.rn.f32 	%f929, %f928, %f926, 0fBEAAA9ED;
	fma.rn.f32 	%f930, %f929, %f926, 0f00000000;
	fma.rn.f32 	%f931, %f930, %f917, %f917;
	setp.ge.f32 	%p145, %f918, 0f3F19999A;
	selp.f32 	%f932, %f925, %f931, %p145;
	add.f32 	%f933, %f932, 0f3F800000;
	mul.f32 	%f934, %f913, %f933;
	mul.f32 	%f935, %f934, %f1396;
	st.shared.f32 	[%r80+16], %f935;
$L__BB13_170:
	add.s32 	%r248, %r74, 32;
	setp.ge.s32 	%p146, %r248, %r125;
	@%p146 bra 	$L__BB13_172;
	mul.f32 	%f936, %f1379, 0f3F000000;
	mul.f32 	%f937, %f1379, 0f3D372713;
	mul.f32 	%f938, %f1379, %f937;
	fma.rn.f32 	%f939, %f1379, %f938, %f1379;
	mul.f32 	%f940, %f939, 0f3F4C422A;
	abs.f32 	%f941, %f940;
	mul.f32 	%f942, %f941, 0f4038AA3B;
	ex2.approx.ftz.f32 	%f943, %f942;
	add.f32 	%f944, %f943, 0f3F800000;
	rcp.approx.ftz.f32 	%f945, %f944;
	fma.rn.f32 	%f946, %f945, 0fC0000000, 0f3F800000;
	setp.ge.f32 	%p147, %f941, 0f41102CB4;
	selp.f32 	%f947, 0f3F800000, %f946, %p147;
	copysign.f32 	%f948, %f940, %f947;
	mul.f32 	%f949, %f940, %f940;
	fma.rn.f32 	%f950, %f949, 0f3C80F082, 0fBD563CAE;
	fma.rn.f32 	%f951, %f950, %f949, 0f3E085941;
	fma.rn.f32 	%f952, %f951, %f949, 0fBEAAA9ED;
	fma.rn.f32 	%f953, %f952, %f949, 0f00000000;
	fma.rn.f32 	%f954, %f953, %f940, %f940;
	setp.ge.f32 	%p148, %f941, 0f3F19999A;
	selp.f32 	%f955, %f948, %f954, %p148;
	add.f32 	%f956, %f955, 0f3F800000;
	mul.f32 	%f957, %f936, %f956;
	mul.f32 	%f958, %f957, %f1395;
	st.shared.f32 	[%r80+144], %f958;
$L__BB13_172:
	add.s32 	%r249, %r74, 64;
	setp.ge.s32 	%p149, %r249, %r125;
	@%p149 bra 	$L__BB13_174;
	mul.f32 	%f959, %f1378, 0f3F000000;
	mul.f32 	%f960, %f1378, 0f3D372713;
	mul.f32 	%f961, %f1378, %f960;
	fma.rn.f32 	%f962, %f1378, %f961, %f1378;
	mul.f32 	%f963, %f962, 0f3F4C422A;
	abs.f32 	%f964, %f963;
	mul.f32 	%f965, %f964, 0f4038AA3B;
	ex2.approx.ftz.f32 	%f966, %f965;
	add.f32 	%f967, %f966, 0f3F800000;
	rcp.approx.ftz.f32 	%f968, %f967;
	fma.rn.f32 	%f969, %f968, 0fC0000000, 0f3F800000;
	setp.ge.f32 	%p150, %f964, 0f41102CB4;
	selp.f32 	%f970, 0f3F800000, %f969, %p150;
	copysign.f32 	%f971, %f963, %f970;
	mul.f32 	%f972, %f963, %f963;
	fma.rn.f32 	%f973, %f972, 0f3C80F082, 0fBD563CAE;
	fma.rn.f32 	%f974, %f973, %f972, 0f3E085941;
	fma.rn.f32 	%f975, %f974, %f972, 0fBEAAA9ED;
	fma.rn.f32 	%f976, %f975, %f972, 0f00000000;
	fma.rn.f32 	%f977, %f976, %f963, %f963;
	setp.ge.f32 	%p151, %f964, 0f3F19999A;
	selp.f32 	%f978, %f971, %f977, %p151;
	add.f32 	%f979, %f978, 0f3F800000;
	mul.f32 	%f980, %f959, %f979;
	mul.f32 	%f981, %f980, %f1394;
	st.shared.f32 	[%r80+272], %f981;
$L__BB13_174:
	add.s32 	%r250, %r74, 96;
	setp.ge.s32 	%p152, %r250, %r125;
	@%p152 bra 	$L__BB13_176;
	mul.f32 	%f982, %f1377, 0f3F000000;
	mul.f32 	%f983, %f1377, 0f3D372713;
	mul.f32 	%f984, %f1377, %f983;
	fma.rn.f32 	%f985, %f1377, %f984, %f1377;
	mul.f32 	%f986, %f985, 0f3F4C422A;
	abs.f32 	%f987, %f986;
	mul.f32 	%f988, %f987, 0f4038AA3B;
	ex2.approx.ftz.f32 	%f989, %f988;
	add.f32 	%f990, %f989, 0f3F800000;
	rcp.approx.ftz.f32 	%f991, %f990;
	fma.rn.f32 	%f992, %f991, 0fC0000000, 0f3F800000;
	setp.ge.f32 	%p153, %f987, 0f41102CB4;
	selp.f32 	%f993, 0f3F800000, %f992, %p153;
	copysign.f32 	%f994, %f986, %f993;
	mul.f32 	%f995, %f986, %f986;
	fma.rn.f32 	%f996, %f995, 0f3C80F082, 0fBD563CAE;
	fma.rn.f32 	%f997, %f996, %f995, 0f3E085941;
	fma.rn.f32 	%f998, %f997, %f995, 0fBEAAA9ED;
	fma.rn.f32 	%f999, %f998, %f995, 0f00000000;
	fma.rn.f32 	%f1000, %f999, %f986, %f986;
	setp.ge.f32 	%p154, %f987, 0f3F19999A;
	selp.f32 	%f1001, %f994, %f1000, %p154;
	add.f32 	%f1002, %f1001, 0f3F800000;
	mul.f32 	%f1003, %f982, %f1002;
	mul.f32 	%f1004, %f1003, %f1393;
	st.shared.f32 	[%r80+400], %f1004;
$L__BB13_176:
	setp.ge.s32 	%p155, %r44, %r123;
	@%p155 bra 	$L__BB13_229;
	setp.ge.s32 	%p156, %r74, %r125;
	add.s32 	%r251, %r74, %r64;
	shl.b32 	%r252, %r251, 2;
	add.s32 	%r81, %r56, %r252;
	@%p156 bra 	$L__BB13_179;
	mul.f32 	%f1005, %f1376, 0f3F000000;
	mul.f32 	%f1006, %f1376, 0f3D372713;
	mul.f32 	%f1007, %f1376, %f1006;
	fma.rn.f32 	%f1008, %f1376, %f1007, %f1376;
	mul.f32 	%f1009, %f1008, 0f3F4C422A;
	abs.f32 	%f1010, %f1009;
	mul.f32 	%f1011, %f1010, 0f4038AA3B;
	ex2.approx.ftz.f32 	%f1012, %f1011;
	add.f32 	%f1013, %f1012, 0f3F800000;
	rcp.approx.ftz.f32 	%f1014, %f1013;
	fma.rn.f32 	%f1015, %f1014, 0fC0000000, 0f3F800000;
	setp.ge.f32 	%p157, %f1010, 0f41102CB4;
	selp.f32 	%f1016, 0f3F800000, %f1015, %p157;
	copysign.f32 	%f1017, %f1009, %f1016;
	mul.f32 	%f1018, %f1009, %f1009;
	fma.rn.f32 	%f1019, %f1018, 0f3C80F082, 0fBD563CAE;
	fma.rn.f32 	%f1020, %f1019, %f1018, 0f3E085941;
	fma.rn.f32 	%f1021, %f1020, %f1018, 0fBEAAA9ED;
	fma.rn.f32 	%f1022, %f1021, %f1018, 0f00000000;
	fma.rn.f32 	%f1023, %f1022, %f1009, %f1009;
	setp.ge.f32 	%p158, %f1010, 0f3F19999A;
	selp.f32 	%f1024, %f1017, %f1023, %p158;
	add.f32 	%f1025, %f1024, 0f3F800000;
	mul.f32 	%f1026, %f1005, %f1025;
	mul.f32 	%f1027, %f1026, %f1392;
	st.shared.f32 	[%r81+16], %f1027;
$L__BB13_179:
	add.s32 	%r253, %r74, 32;
	setp.ge.s32 	%p159, %r253, %r125;
	@%p159 bra 	$L__BB13_181;
	mul.f32 	%f1028, %f1375, 0f3F000000;
	mul.f32 	%f1029, %f1375, 0f3D372713;
	mul.f32 	%f1030, %f1375, %f1029;
	fma.rn.f32 	%f1031, %f1375, %f1030, %f1375;
	mul.f32 	%f1032, %f1031, 0f3F4C422A;
	abs.f32 	%f1033, %f1032;
	mul.f32 	%f1034, %f1033, 0f4038AA3B;
	ex2.approx.ftz.f32 	%f1035, %f1034;
	add.f32 	%f1036, %f1035, 0f3F800000;
	rcp.approx.ftz.f32 	%f1037, %f1036;
	fma.rn.f32 	%f1038, %f1037, 0fC0000000, 0f3F800000;
	setp.ge.f32 	%p160, %f1033, 0f41102CB4;
	selp.f32 	%f1039, 0f3F800000, %f1038, %p160;
	copysign.f32 	%f1040, %f1032, %f1039;
	mul.f32 	%f1041, %f1032, %f1032;
	fma.rn.f32 	%f1042, %f1041, 0f3C80F082, 0fBD563CAE;
	fma.rn.f32 	%f1043, %f1042, %f1041, 0f3E085941;
	fma.rn.f32 	%f1044, %f1043, %f1041, 0fBEAAA9ED;
	fma.rn.f32 	%f1045, %f1044, %f1041, 0f00000000;
	fma.rn.f32 	%f1046, %f1045, %f1032, %f1032;
	setp.ge.f32 	%p161, %f1033, 0f3F19999A;
	selp.f32 	%f1047, %f1040, %f1046, %p161;
	add.f32 	%f1048, %f1047, 0f3F800000;
	mul.f32 	%f1049, %f1028, %f1048;
	mul.f32 	%f1050, %f1049, %f1391;
	st.shared.f32 	[%r81+144], %f1050;
$L__BB13_181:
	add.s32 	%r254, %r74, 64;
	setp.ge.s32 	%p162, %r254, %r125;
	@%p162 bra 	$L__BB13_183;
	mul.f32 	%f1051, %f1374, 0f3F000000;
	mul.f32 	%f1052, %f1374, 0f3D372713;
	mul.f32 	%f1053, %f1374, %f1052;
	fma.rn.f32 	%f1054, %f1374, %f1053, %f1374;
	mul.f32 	%f1055, %f1054, 0f3F4C422A;
	abs.f32 	%f1056, %f1055;
	mul.f32 	%f1057, %f1056, 0f4038AA3B;
	ex2.approx.ftz.f32 	%f1058, %f1057;
	add.f32 	%f1059, %f1058, 0f3F800000;
	rcp.approx.ftz.f32 	%f1060, %f1059;
	fma.rn.f32 	%f1061, %f1060, 0fC0000000, 0f3F800000;
	setp.ge.f32 	%p163, %f1056, 0f41102CB4;
	selp.f32 	%f1062, 0f3F800000, %f1061, %p163;
	copysign.f32 	%f1063, %f1055, %f1062;
	mul.f32 	%f1064, %f1055, %f1055;
	fma.rn.f32 	%f1065, %f1064, 0f3C80F082, 0fBD563CAE;
	fma.rn.f32 	%f1066, %f1065, %f1064, 0f3E085941;
	fma.rn.f32 	%f1067, %f1066, %f1064, 0fBEAAA9ED;
	fma.rn.f32 	%f1068, %f1067, %f1064, 0f00000000;
	fma.rn.f32 	%f1069, %f1068, %f1055, %f1055;
	setp.ge.f32 	%p164, %f1056, 0f3F19999A;
	selp.f32 	%f1070, %f1063, %f1069, %p164;
	add.f32 	%f1071, %f1070, 0f3F800000;
	mul.f32 	%f1072, %f1051, %f1071;
	mul.f32 	%f1073, %f1072, %f1390;
	st.shared.f32 	[%r81+272], %f1073;
$L__BB13_183:
	add.s32 	%r255, %r74, 96;
	setp.ge.s32 	%p165, %r255, %r125;
	@%p165 bra 	$L__BB13_229;
	mul.f32 	%f1074, %f1525, 0f3F000000;
	mul.f32 	%f1075, %f1525, 0f3D372713;
	mul.f32 	%f1076, %f1525, %f1075;
	fma.rn.f32 	%f1077, %f1525, %f1076, %f1525;
	mul.f32 	%f1078, %f1077, 0f3F4C422A;
	abs.f32 	%f1079, %f1078;
	mul.f32 	%f1080, %f1079, 0f4038AA3B;
	ex2.approx.ftz.f32 	%f1081, %f1080;
	add.f32 	%f1082, %f1081, 0f3F800000;
	rcp.approx.ftz.f32 	%f1083, %f1082;
	fma.rn.f32 	%f1084, %f1083, 0fC0000000, 0f3F800000;
	setp.ge.f32 	%p166, %f1079, 0f41102CB4;
	selp.f32 	%f1085, 0f3F800000, %f1084, %p166;
	copysign.f32 	%f1086, %f1078, %f1085;
	mul.f32 	%f1087, %f1078, %f1078;
	fma.rn.f32 	%f1088, %f1087, 0f3C80F082, 0fBD563CAE;
	fma.rn.f32 	%f1089, %f1088, %f1087, 0f3E085941;
	fma.rn.f32 	%f1090, %f1089, %f1087, 0fBEAAA9ED;
	fma.rn.f32 	%f1091, %f1090, %f1087, 0f00000000;
	fma.rn.f32 	%f1092, %f1091, %f1078, %f1078;
	setp.ge.f32 	%p167, %f1079, 0f3F19999A;
	selp.f32 	%f1093, %f1086, %f1092, %p167;
	add.f32 	%f1094, %f1093, 0f3F800000;
	mul.f32 	%f1095, %f1074, %f1094;
	mul.f32 	%f1096, %f1095, %f1529;
	st.shared.f32 	[%r81+400], %f1096;
	bra.uni 	$L__BB13_229;
$L__BB13_185:
	setp.ge.s32 	%p117, %r74, %r125;
	shl.b32 	%r237, %r74, 2;
	add.s32 	%r82, %r56, %r237;
	@%p117 bra 	$L__BB13_187;
	mul.f32 	%f729, %f1388, 0f3F000000;
	mul.f32 	%f730, %f1388, 0f3D372713;
	mul.f32 	%f731, %f1388, %f730;
	fma.rn.f32 	%f732, %f1388, %f731, %f1388;
	mul.f32 	%f733, %f732, 0f3F4C422A;
	abs.f32 	%f734, %f733;
	mul.f32 	%f735, %f734, 0f4038AA3B;
	ex2.approx.ftz.f32 	%f736, %f735;
	add.f32 	%f737, %f736, 0f3F800000;
	rcp.approx.ftz.f32 	%f738, %f737;
	fma.rn.f32 	%f739, %f738, 0fC0000000, 0f3F800000;
	setp.ge.f32 	%p118, %f734, 0f41102CB4;
	selp.f32 	%f740, 0f3F800000, %f739, %p118;
	copysign.f32 	%f741, %f733, %f740;
	mul.f32 	%f742, %f733, %f733;
	fma.rn.f32 	%f743, %f742, 0f3C80F082, 0fBD563CAE;
	fma.rn.f32 	%f744, %f743, %f742, 0f3E085941;
	fma.rn.f32 	%f745, %f744, %f742, 0fBEAAA9ED;
	fma.rn.f32 	%f746, %f745, %f742, 0f00000000;
	fma.rn.f32 	%f747, %f746, %f733, %f733;
	setp.ge.f32 	%p119, %f734, 0f3F19999A;
	selp.f32 	%f748, %f741, %f747, %p119;
	add.f32 	%f749, %f748, 0f3F800000;
	mul.f32 	%f750, %f729, %f749;
	mul.f32 	%f751, %f750, %f1404;
	st.shared.f32 	[%r82+16], %f751;
$L__BB13_187:
	add.s32 	%r238, %r74, 32;
	setp.ge.s32 	%p120, %r238, %r125;
	@%p120 bra 	$L__BB13_189;
	mul.f32 	%f752, %f1387, 0f3F000000;
	mul.f32 	%f753, %f1387, 0f3D372713;
	mul.f32 	%f754, %f1387, %f753;
	fma.rn.f32 	%f755, %f1387, %f754, %f1387;
	mul.f32 	%f756, %f755, 0f3F4C422A;
	abs.f32 	%f757, %f756;
	mul.f32 	%f758, %f757, 0f4038AA3B;
	ex2.approx.ftz.f32 	%f759, %f758;
	add.f32 	%f760, %f759, 0f3F800000;
	rcp.approx.ftz.f32 	%f761, %f760;
	fma.rn.f32 	%f762, %f761, 0fC0000000, 0f3F800000;
	setp.ge.f32 	%p121, %f757, 0f41102CB4;
	selp.f32 	%f763, 0f3F800000, %f762, %p121;
	copysign.f32 	%f764, %f756, %f763;
	mul.f32 	%f765, %f756, %f756;
	fma.rn.f32 	%f766, %f765, 0f3C80F082, 0fBD563CAE;
	fma.rn.f32 	%f767, %f766, %f765, 0f3E085941;
	fma.rn.f32 	%f768, %f767, %f765, 0fBEAAA9ED;
	fma.rn.f32 	%f769, %f768, %f765, 0f00000000;
	fma.rn.f32 	%f770, %f769, %f756, %f756;
	setp.ge.f32 	%p122, %f757, 0f3F19999A;
	selp.f32 	%f771, %f764, %f770, %p122;
	add.f32 	%f772, %f771, 0f3F800000;
	mul.f32 	%f773, %f752, %f772;
	mul.f32 	%f774, %f773, %f1403;
	st.shared.f32 	[%r82+144], %f774;
$L__BB13_189:
	add.s32 	%r239, %r74, 64;
	setp.ge.s32 	%p123, %r239, %r125;
	@%p123 bra 	$L__BB13_191;
	mul.f32 	%f775, %f1386, 0f3F000000;
	mul.f32 	%f776, %f1386, 0f3D372713;
	mul.f32 	%f777, %f1386, %f776;
	fma.rn.f32 	%f778, %f1386, %f777, %f1386;
	mul.f32 	%f779, %f778, 0f3F4C422A;
	abs.f32 	%f780, %f779;
	mul.f32 	%f781, %f780, 0f4038AA3B;
	ex2.approx.ftz.f32 	%f782, %f781;
	add.f32 	%f783, %f782, 0f3F800000;
	rcp.approx.ftz.f32 	%f784, %f783;
	fma.rn.f32 	%f785, %f784, 0fC0000000, 0f3F800000;
	setp.ge.f32 	%p124, %f780, 0f41102CB4;
	selp.f32 	%f786, 0f3F800000, %f785, %p124;
	copysign.f32 	%f787, %f779, %f786;
	mul.f32 	%f788, %f779, %f779;
	fma.rn.f32 	%f789, %f788, 0f3C80F082, 0fBD563CAE;
	fma.rn.f32 	%f790, %f789, %f788, 0f3E085941;
	fma.rn.f32 	%f791, %f790, %f788, 0fBEAAA9ED;
	fma.rn.f32 	%f792, %f791, %f788, 0f00000000;
	fma.rn.f32 	%f793, %f792, %f779, %f779;
	setp.ge.f32 	%p125, %f780, 0f3F19999A;
	selp.f32 	%f794, %f787, %f793, %p125;
	add.f32 	%f795, %f794, 0f3F800000;
	mul.f32 	%f796, %f775, %f795;
	mul.f32 	%f797, %f796, %f1402;
	st.shared.f32 	[%r82+272], %f797;
$L__BB13_191:
	add.s32 	%r240, %r74, 96;
	setp.ge.s32 	%p126, %r240, %r125;
	@%p126 bra 	$L__BB13_158;
	mul.f32 	%f798, %f1385, 0f3F000000;
	mul.f32 	%f799, %f1385, 0f3D372713;
	mul.f32 	%f800, %f1385, %f799;
	fma.rn.f32 	%f801, %f1385, %f800, %f1385;
	mul.f32 	%f802, %f801, 0f3F4C422A;
	abs.f32 	%f803, %f802;
	mul.f32 	%f804, %f803, 0f4038AA3B;
	ex2.approx.ftz.f32 	%f805, %f804;
	add.f32 	%f806, %f805, 0f3F800000;
	rcp.approx.ftz.f32 	%f807, %f806;
	fma.rn.f32 	%f808, %f807, 0fC0000000, 0f3F800000;
	setp.ge.f32 	%p127, %f803, 0f41102CB4;
	selp.f32 	%f809, 0f3F800000, %f808, %p127;
	copysign.f32 	%f810, %f802, %f809;
	mul.f32 	%f811, %f802, %f802;
	fma.rn.f32 	%f812, %f811, 0f3C80F082, 0fBD563CAE;
	fma.rn.f32 	%f813, %f812, %f811, 0f3E085941;
	fma.rn.f32 	%f814, %f813, %f811, 0fBEAAA9ED;
	fma.rn.f32 	%f815, %f814, %f811, 0f00000000;
	fma.rn.f32 	%f816, %f815, %f802, %f802;
	setp.ge.f32 	%p128, %f803, 0f3F19999A;
	selp.f32 	%f817, %f810, %f816, %p128;
	add.f32 	%f818, %f817, 0f3F800000;
	mul.f32 	%f819, %f798, %f818;
	mul.f32 	%f820, %f819, %f1401;
	st.shared.f32 	[%r82+400], %f820;
	bra.uni 	$L__BB13_158;
$L__BB13_193:
	setp.ge.s32 	%p188, %r1, %r123;
	@%p188 bra 	$L__BB13_202;
	setp.ge.s32 	%p189, %r74, %r125;
	shl.b32 	%r275, %r74, 2;
	add.s32 	%r90, %r56, %r275;
	@%p189 bra 	$L__BB13_196;
	max.f32 	%f1177, %f1388, 0f00000000;
	mul.f32 	%f1178, %f1177, %f1404;
	st.shared.f32 	[%r90+16], %f1178;
$L__BB13_196:
	add.s32 	%r276, %r74, 32;
	setp.ge.s32 	%p190, %r276, %r125;
	@%p190 bra 	$L__BB13_198;
	max.f32 	%f1179, %f1387, 0f00000000;
	mul.f32 	%f1180, %f1179, %f1403;
	st.shared.f32 	[%r90+144], %f1180;
$L__BB13_198:
	add.s32 	%r277, %r74, 64;
	setp.ge.s32 	%p191, %r277, %r125;
	@%p191 bra 	$L__BB13_200;
	max.f32 	%f1181, %f1386, 0f00000000;
	mul.f32 	%f1182, %f1181, %f1402;
	st.shared.f32 	[%r90+272], %f1182;
$L__BB13_200:
	add.s32 	%r278, %r74, 96;
	setp.ge.s32 	%p192, %r278, %r125;
	@%p192 bra 	$L__BB13_202;
	max.f32 	%f1183, %f1385, 0f00000000;
	mul.f32 	%f1184, %f1183, %f1401;
	st.shared.f32 	[%r90+400], %f1184;
$L__BB13_202:
	setp.ge.s32 	%p193, %r21, %r123;
	@%p193 bra 	$L__BB13_211;
	setp.ge.s32 	%p194, %r74, %r125;
	add.s32 	%r279, %r74, %r125;
	shl.b32 	%r280, %r279, 2;
	add.s32 	%r91, %r57, %r280;
	@%p194 bra 	$L__BB13_205;
	max.f32 	%f1185, %f1384, 0f00000000;
	mul.f32 	%f1186, %f1185, %f1400;
	st.shared.f32 	[%r91+4], %f1186;
$L__BB13_205:
	add.s32 	%r281, %r74, 32;
	setp.ge.s32 	%p195, %r281, %r125;
	@%p195 bra 	$L__BB13_207;
	max.f32 	%f1187, %f1383, 0f00000000;
	mul.f32 	%f1188, %f1187, %f1399;
	st.shared.f32 	[%r91+132], %f1188;
$L__BB13_207:
	add.s32 	%r282, %r74, 64;
	setp.ge.s32 	%p196, %r282, %r125;
	@%p196 bra 	$L__BB13_209;
	max.f32 	%f1189, %f1382, 0f00000000;
	mul.f32 	%f1190, %f1189, %f1398;
	st.shared.f32 	[%r91+260], %f1190;
$L__BB13_209:
	add.s32 	%r283, %r74, 96;
	setp.ge.s32 	%p197, %r283, %r125;
	@%p197 bra 	$L__BB13_211;
	max.f32 	%f1191, %f1381, 0f00000000;
	mul.f32 	%f1192, %f1191, %f1397;
	st.shared.f32 	[%r91+388], %f1192;
$L__BB13_211:
	setp.ge.s32 	%p198, %r32, %r123;
	@%p198 bra 	$L__BB13_220;
	setp.ge.s32 	%p199, %r74, %r125;
	add.s32 	%r284, %r74, %r63;
	shl.b32 	%r285, %r284, 2;
	add.s32 	%r92, %r56, %r285;
	@%p199 bra 	$L__BB13_214;
	max.f32 	%f1193, %f1380, 0f00000000;
	mul.f32 	%f1194, %f1193, %f1396;
	st.shared.f32 	[%r92+16], %f1194;
$L__BB13_214:
	add.s32 	%r286, %r74, 32;
	setp.ge.s32 	%p200, %r286, %r125;
	@%p200 bra 	$L__BB13_216;
	max.f32 	%f1195, %f1379, 0f00000000;
	mul.f32 	%f1196, %f1195, %f1395;
	st.shared.f32 	[%r92+144], %f1196;
$L__BB13_216:
	add.s32 	%r287, %r74, 64;
	setp.ge.s32 	%p201, %r287, %r125;
	@%p201 bra 	$L__BB13_218;
	max.f32 	%f1197, %f1378, 0f00000000;
	mul.f32 	%f1198, %f1197, %f1394;
	st.shared.f32 	[%r92+272], %f1198;
$L__BB13_218:
	add.s32 	%r288, %r74, 96;
	setp.ge.s32 	%p202, %r288, %r125;
	@%p202 bra 	$L__BB13_220;
	max.f32 	%f1199, %f1377, 0f00000000;
	mul.f32 	%f1200, %f1199, %f1393;
	st.shared.f32 	[%r92+400], %f1200;
$L__BB13_220:
	setp.ge.s32 	%p203, %r44, %r123;
	@%p203 bra 	$L__BB13_229;
	setp.ge.s32 	%p204, %r74, %r125;
	add.s32 	%r289, %r74, %r64;
	shl.b32 	%r290, %r289, 2;
	add.s32 	%r93, %r56, %r290;
	@%p204 bra 	$L__BB13_223;
	max.f32 	%f1201, %f1376, 0f00000000;
	mul.f32 	%f1202, %f1201, %f1392;
	st.shared.f32 	[%r93+16], %f1202;
$L__BB13_223:
	add.s32 	%r291, %r74, 32;
	setp.ge.s32 	%p205, %r291, %r125;
	@%p205 bra 	$L__BB13_225;
	max.f32 	%f1203, %f1375, 0f00000000;
	mul.f32 	%f1204, %f1203, %f1391;
	st.shared.f32 	[%r93+144], %f1204;
$L__BB13_225:
	add.s32 	%r292, %r74, 64;
	setp.ge.s32 	%p206, %r292, %r125;
	@%p206 bra 	$L__BB13_227;
	max.f32 	%f1205, %f1374, 0f00000000;
	mul.f32 	%f1206, %f1205, %f1390;
	st.shared.f32 	[%r93+272], %f1206;
$L__BB13_227:
	add.s32 	%r293, %r74, 96;
	setp.ge.s32 	%p207, %r293, %r125;
	@%p207 bra 	$L__BB13_229;
	max.f32 	%f1207, %f1525, 0f00000000;
	mul.f32 	%f1208, %f1207, %f1529;
	st.shared.f32 	[%r93+400], %f1208;
$L__BB13_229:
	add.s32 	%r365, %r365, 1024;
	setp.lt.s32 	%p208, %r365, %r125;
	@%p208 bra 	$L__BB13_54;
$L__BB13_230:
	bar.sync 	0;
	setp.ge.s32 	%p209, %r368, %r124;
	@%p209 bra 	$L__BB13_334;
	shl.b32 	%r294, %r125, 1;
	and.b32  	%r95, %r125, 1;
	and.b32  	%r96, %r125, 2147483646;
	add.s32 	%r97, %r294, 2;
	mad.lo.s32 	%r98, %r125, 3, 3;
	cvta.to.global.u64 	%rd213, %rd26;
	add.s64 	%rd13, %rd213, %rd31;
	neg.s32 	%r99, %r96;
	shl.b32 	%r100, %r124, 1;
	shl.b32 	%r295, %r125, 2;
	add.s32 	%r101, %r295, 20;
	mad.lo.s32 	%r102, %r125, 12, 32;
	shl.b32 	%r296, %r125, 3;
	add.s32 	%r103, %r296, 28;
$L__BB13_232:
	setp.lt.s32 	%p210, %r125, 1;
	mov.f32 	%f1649, 0f00000000;
	mov.f32 	%f1650, %f1649;
	mov.f32 	%f1651, %f1649;
	mov.f32 	%f1652, %f1649;
	mov.f32 	%f1645, %f1649;
	mov.f32 	%f1646, %f1649;
	mov.f32 	%f1647, %f1649;
	mov.f32 	%f1648, %f1649;
	mov.f32 	%f1641, %f1649;
	mov.f32 	%f1642, %f1649;
	mov.f32 	%f1643, %f1649;
	mov.f32 	%f1644, %f1649;
	mov.f32 	%f1549, %f1649;
	mov.f32 	%f1550, %f1649;
	mov.f32 	%f1551, %f1649;
	mov.f32 	%f1552, %f1649;
	@%p210 bra 	$L__BB13_297;
	setp.eq.s32 	%p211, %r125, 1;
	add.s32 	%r105, %r368, %r3;
	mov.b32 	%r369, 0;
	mov.f32 	%f1649, 0f00000000;
	@%p211 bra 	$L__BB13_276;
	cvt.u64.u32 	%rd14, %r105;
	add.s32 	%r106, %r105, 32;
	add.s32 	%r107, %r105, 64;
	add.s32 	%r108, %r105, 96;
	mov.f32 	%f1649, 0f00000000;
	mov.b32 	%r372, 0;
	mov.u32 	%r370, %r124;
	mov.u32 	%r371, %r56;
	mov.u32 	%r373, %r99;
	mov.f32 	%f1650, %f1649;
	mov.f32 	%f1651, %f1649;
	mov.f32 	%f1652, %f1649;
	mov.f32 	%f1645, %f1649;
	mov.f32 	%f1646, %f1649;
	mov.f32 	%f1647, %f1649;
	mov.f32 	%f1648, %f1649;
	mov.f32 	%f1641, %f1649;
	mov.f32 	%f1642, %f1649;
	mov.f32 	%f1643, %f1649;
	mov.f32 	%f1644, %f1649;
	mov.f32 	%f1549, %f1649;
	mov.f32 	%f1550, %f1649;
	mov.f32 	%f1551, %f1649;
	mov.f32 	%f1552, %f1649;
$L__BB13_235:
	.pragma "nounroll";
	setp.ge.s32 	%p212, %r105, %r124;
	cvt.s64.s32 	%rd215, %r372;
	add.s64 	%rd216, %rd215, %rd3;
	add.s64 	%rd217, %rd216, %rd14;
	shl.b64 	%rd218, %rd217, 2;
	add.s64 	%rd16, %rd25, %rd218;
	@%p212 bra 	$L__BB13_237;
	// begin inline asm
	ld.global.nc.f32 %f1612, [%rd16];
	// end inline asm
$L__BB13_237:
	setp.ge.s32 	%p213, %r106, %r124;
	@%p213 bra 	$L__BB13_239;
	add.s64 	%rd220, %rd16, 128;
	// begin inline asm
	ld.global.nc.f32 %f1611, [%rd220];
	// end inline asm
$L__BB13_239:
	setp.ge.s32 	%p214, %r107, %r124;
	@%p214 bra 	$L__BB13_241;
	add.s64 	%rd221, %rd16, 256;
	// begin inline asm
	ld.global.nc.f32 %f1610, [%rd221];
	// end inline asm
$L__BB13_241:
	setp.ge.s32 	%p215, %r108, %r124;
	@%p215 bra 	$L__BB13_243;
	add.s64 	%rd222, %rd16, 384;
	// begin inline asm
	ld.global.nc.f32 %f1609, [%rd222];
	// end inline asm
$L__BB13_243:
	setp.ge.s32 	%p216, %r1, %r123;
	@%p216 bra 	$L__BB13_246;
	setp.ge.s32 	%p217, %r108, %r124;
	setp.lt.s32 	%p218, %r107, %r124;
	setp.lt.s32 	%p219, %r106, %r124;
	setp.lt.s32 	%p220, %r105, %r124;
	ld.shared.f32 	%f485, [%r371+16];
	fma.rn.f32 	%f1217, %f485, %f1612, %f1552;
	selp.f32 	%f1552, %f1217, %f1552, %p220;
	fma.rn.f32 	%f1218, %f485, %f1611, %f1551;
	selp.f32 	%f1551, %f1218, %f1551, %p219;
	fma.rn.f32 	%f1219, %f485, %f1610, %f1550;
	selp.f32 	%f1550, %f1219, %f1550, %p218;
	@%p217 bra 	$L__BB13_246;
	fma.rn.f32 	%f1549, %f485, %f1609, %f1549;
$L__BB13_246:
	setp.ge.s32 	%p221, %r21, %r123;
	@%p221 bra 	$L__BB13_249;
	setp.ge.s32 	%p222, %r108, %r124;
	setp.lt.s32 	%p223, %r107, %r124;
	setp.lt.s32 	%p224, %r106, %r124;
	setp.lt.s32 	%p225, %r105, %r124;
	add.s32 	%r299, %r371, %r101;
	ld.shared.f32 	%f494, [%r299];
	fma.rn.f32 	%f1220, %f494, %f1612, %f1644;
	selp.f32 	%f1644, %f1220, %f1644, %p225;
	fma.rn.f32 	%f1221, %f494, %f1611, %f1643;
	selp.f32 	%f1643, %f1221, %f1643, %p224;
	fma.rn.f32 	%f1222, %f494, %f1610, %f1642;
	selp.f32 	%f1642, %f1222, %f1642, %p223;
	@%p222 bra 	$L__BB13_249;
	fma.rn.f32 	%f1641, %f494, %f1609, %f1641;
$L__BB13_249:
	setp.ge.s32 	%p226, %r32, %r123;
	@%p226 bra 	$L__BB13_252;
	setp.ge.s32 	%p227, %r108, %r124;
	setp.lt.s32 	%p228, %r107, %r124;
	setp.lt.s32 	%p229, %r106, %r124;
	setp.lt.s32 	%p230, %r105, %r124;
	add.s32 	%r300, %r371, %r103;
	ld.shared.f32 	%f503, [%r300+-4];
	fma.rn.f32 	%f1223, %f503, %f1612, %f1648;
	selp.f32 	%f1648, %f1223, %f1648, %p230;
	fma.rn.f32 	%f1224, %f503, %f1611, %f1647;
	selp.f32 	%f1647, %f1224, %f1647, %p229;
	fma.rn.f32 	%f1225, %f503, %f1610, %f1646;
	selp.f32 	%f1646, %f1225, %f1646, %p228;
	@%p227 bra 	$L__BB13_252;
	fma.rn.f32 	%f1645, %f503, %f1609, %f1645;
$L__BB13_252:
	setp.ge.s32 	%p231, %r44, %r123;
	@%p231 bra 	$L__BB13_255;
	setp.ge.s32 	%p232, %r108, %r124;
	setp.lt.s32 	%p233, %r107, %r124;
	setp.lt.s32 	%p234, %r106, %r124;
	setp.lt.s32 	%p235, %r105, %r124;
	add.s32 	%r301, %r371, %r102;
	ld.shared.f32 	%f512, [%r301+-4];
	fma.rn.f32 	%f1226, %f512, %f1612, %f1652;
	selp.f32 	%f1652, %f1226, %f1652, %p235;
	fma.rn.f32 	%f1227, %f512, %f1611, %f1651;
	selp.f32 	%f1651, %f1227, %f1651, %p234;
	fma.rn.f32 	%f1228, %f512, %f1610, %f1650;
	selp.f32 	%f1650, %f1228, %f1650, %p233;
	@%p232 bra 	$L__BB13_255;
	fma.rn.f32 	%f1649, %f512, %f1609, %f1649;
$L__BB13_255:
	setp.ge.s32 	%p236, %r105, %r124;
	cvt.s64.s32 	%rd223, %r370;
	add.s64 	%rd224, %rd223, %rd3;
	add.s64 	%rd225, %rd224, %rd14;
	shl.b64 	%rd226, %rd225, 2;
	add.s64 	%rd17, %rd25, %rd226;
	@%p236 bra 	$L__BB13_257;
	// begin inline asm
	ld.global.nc.f32 %f1612, [%rd17];
	// end inline asm
$L__BB13_257:
	setp.ge.s32 	%p237, %r106, %r124;
	@%p237 bra 	$L__BB13_259;
	add.s64 	%rd228, %rd17, 128;
	// begin inline asm
	ld.global.nc.f32 %f1611, [%rd228];
	// end inline asm
$L__BB13_259:
	setp.ge.s32 	%p238, %r107, %r124;
	@%p238 bra 	$L__BB13_261;
	add.s64 	%rd229, %rd17, 256;
	// begin inline asm
	ld.global.nc.f32 %f1610, [%rd229];
	// end inline asm
$L__BB13_261:
	setp.ge.s32 	%p239, %r108, %r124;
	@%p239 bra 	$L__BB13_263;
	add.s64 	%rd230, %rd17, 384;
	// begin inline asm
	ld.global.nc.f32 %f1609, [%rd230];
	// end inline asm
$L__BB13_263:
	setp.ge.s32 	%p240, %r1, %r123;
	@%p240 bra 	$L__BB13_266;
	setp.ge.s32 	%p241, %r108, %r124;
	setp.lt.s32 	%p242, %r107, %r124;
	setp.lt.s32 	%p243, %r106, %r124;
	setp.lt.s32 	%p244, %r105, %r124;
	ld.shared.f32 	%f529, [%r371+20];
	fma.rn.f32 	%f1233, %f529, %f1612, %f1552;
	selp.f32 	%f1552, %f1233, %f1552, %p244;
	fma.rn.f32 	%f1234, %f529, %f1611, %f1551;
	selp.f32 	%f1551, %f1234, %f1551, %p243;
	fma.rn.f32 	%f1235, %f529, %f1610, %f1550;
	selp.f32 	%f1550, %f1235, %f1550, %p242;
	@%p241 bra 	$L__BB13_266;
	fma.rn.f32 	%f1549, %f529, %f1609, %f1549;
$L__BB13_266:
	setp.ge.s32 	%p245, %r21, %r123;
	@%p245 bra 	$L__BB13_269;
	setp.ge.s32 	%p246, %r108, %r124;
	setp.lt.s32 	%p247, %r107, %r124;
	setp.lt.s32 	%p248, %r106, %r124;
	setp.lt.s32 	%p249, %r105, %r124;
	add.s32 	%r302, %r371, %r101;
	ld.shared.f32 	%f538, [%r302+4];
	fma.rn.f32 	%f1236, %f538, %f1612, %f1644;
	selp.f32 	%f1644, %f1236, %f1644, %p249;
	fma.rn.f32 	%f1237, %f538, %f1611, %f1643;
	selp.f32 	%f1643, %f1237, %f1643, %p248;
	fma.rn.f32 	%f1238, %f538, %f1610, %f1642;
	selp.f32 	%f1642, %f1238, %f1642, %p247;
	@%p246 bra 	$L__BB13_269;
	fma.rn.f32 	%f1641, %f538, %f1609, %f1641;
$L__BB13_269:
	setp.ge.s32 	%p250, %r32, %r123;
	@%p250 bra 	$L__BB13_272;
	setp.ge.s32 	%p251, %r108, %r124;
	setp.lt.s32 	%p252, %r107, %r124;
	setp.lt.s32 	%p253, %r106, %r124;
	setp.lt.s32 	%p254, %r105, %r124;
	add.s32 	%r303, %r371, %r103;
	ld.shared.f32 	%f547, [%r303];
	fma.rn.f32 	%f1239, %f547, %f1612, %f1648;
	selp.f32 	%f1648, %f1239, %f1648, %p254;
	fma.rn.f32 	%f1240, %f547, %f1611, %f1647;
	selp.f32 	%f1647, %f1240, %f1647, %p253;
	fma.rn.f32 	%f1241, %f547, %f1610, %f1646;
	selp.f32 	%f1646, %f1241, %f1646, %p252;
	@%p251 bra 	$L__BB13_272;
	fma.rn.f32 	%f1645, %f547, %f1609, %f1645;
$L__BB13_272:
	setp.ge.s32 	%p255, %r44, %r123;
	@%p255 bra 	$L__BB13_275;
	setp.ge.s32 	%p256, %r108, %r124;
	setp.lt.s32 	%p257, %r107, %r124;
	setp.lt.s32 	%p258, %r106, %r124;
	setp.lt.s32 	%p259, %r105, %r124;
	add.s32 	%r304, %r371, %r102;
	ld.shared.f32 	%f556, [%r304];
	fma.rn.f32 	%f1242, %f556, %f1612, %f1652;
	selp.f32 	%f1652, %f1242, %f1652, %p259;
	fma.rn.f32 	%f1243, %f556, %f1611, %f1651;
	selp.f32 	%f1651, %f1243, %f1651, %p258;
	fma.rn.f32 	%f1244, %f556, %f1610, %f1650;
	selp.f32 	%f1650, %f1244, %f1650, %p257;
	@%p256 bra 	$L__BB13_275;
	fma.rn.f32 	%f1649, %f556, %f1609, %f1649;
$L__BB13_275:
	add.s32 	%r373, %r373, 2;
	add.s32 	%r372, %r372, %r100;
	add.s32 	%r371, %r371, 8;
	add.s32 	%r370, %r370, %r100;
	setp.eq.s32 	%p260, %r373, 0;
	mov.u32 	%r369, %r96;
	@%p260 bra 	$L__BB13_276;
	bra.uni 	$L__BB13_235;
$L__BB13_276:
	setp.eq.s32 	%p261, %r95, 0;
	@%p261 bra 	$L__BB13_297;
	mul.lo.s32 	%r305, %r369, %r124;
	cvt.s64.s32 	%rd231, %r305;
	add.s64 	%rd232, %rd231, %rd3;
	setp.ge.s32 	%p262, %r105, %r124;
	cvt.u64.u32 	%rd233, %r105;
	add.s64 	%rd234, %rd232, %rd233;
	shl.b64 	%rd235, %rd234, 2;
	add.s64 	%rd15, %rd25, %rd235;
	@%p262 bra 	$L__BB13_279;
	// begin inline asm
	ld.global.nc.f32 %f1612, [%rd15];
	// end inline asm
$L__BB13_279:
	add.s32 	%r110, %r105, 32;
	setp.ge.s32 	%p263, %r110, %r124;
	@%p263 bra 	$L__BB13_281;
	add.s64 	%rd237, %rd15, 128;
	// begin inline asm
	ld.global.nc.f32 %f1611, [%rd237];
	// end inline asm
$L__BB13_281:
	add.s32 	%r111, %r105, 64;
	setp.ge.s32 	%p264, %r111, %r124;
	@%p264 bra 	$L__BB13_283;
	add.s64 	%rd238, %rd15, 256;
	// begin inline asm
	ld.global.nc.f32 %f1610, [%rd238];
	// end inline asm
$L__BB13_283:
	add.s32 	%r112, %r105, 96;
	setp.ge.s32 	%p265, %r112, %r124;
	@%p265 bra 	$L__BB13_285;
	add.s64 	%rd239, %rd15, 384;
	// begin inline asm
	ld.global.nc.f32 %f1609, [%rd239];
	// end inline asm
$L__BB13_285:
	setp.ge.s32 	%p266, %r1, %r123;
	@%p266 bra 	$L__BB13_288;
	setp.ge.s32 	%p267, %r112, %r124;
	setp.lt.s32 	%p268, %r111, %r124;
	setp.lt.s32 	%p269, %r110, %r124;
	setp.lt.s32 	%p270, %r105, %r124;
	shl.b32 	%r306, %r369, 2;
	add.s32 	%r307, %r56, %r306;
	ld.shared.f32 	%f405, [%r307+16];
	fma.rn.f32 	%f1249, %f405, %f1612, %f1552;
	selp.f32 	%f1552, %f1249, %f1552, %p270;
	fma.rn.f32 	%f1250, %f405, %f1611, %f1551;
	selp.f32 	%f1551, %f1250, %f1551, %p269;
	fma.rn.f32 	%f1251, %f405, %f1610, %f1550;
	selp.f32 	%f1550, %f1251, %f1550, %p268;
	@%p267 bra 	$L__BB13_288;
	fma.rn.f32 	%f1549, %f405, %f1609, %f1549;
$L__BB13_288:
	setp.ge.s32 	%p271, %r21, %r123;
	@%p271 bra 	$L__BB13_291;
	setp.ge.s32 	%p272, %r112, %r124;
	setp.lt.s32 	%p273, %r111, %r124;
	setp.lt.s32 	%p274, %r110, %r124;
	setp.lt.s32 	%p275, %r105, %r124;
	add.s32 	%r308, %r125, %r369;
	shl.b32 	%r309, %r308, 2;
	add.s32 	%r310, %r57, %r309;
	ld.shared.f32 	%f414, [%r310+4];
	fma.rn.f32 	%f1252, %f414, %f1612, %f1644;
	selp.f32 	%f1644, %f1252, %f1644, %p275;
	fma.rn.f32 	%f1253, %f414, %f1611, %f1643;
	selp.f32 	%f1643, %f1253, %f1643, %p274;
	fma.rn.f32 	%f1254, %f414, %f1610, %f1642;
	selp.f32 	%f1642, %f1254, %f1642, %p273;
	@%p272 bra 	$L__BB13_291;
	fma.rn.f32 	%f1641, %f414, %f1609, %f1641;
$L__BB13_291:
	setp.ge.s32 	%p276, %r32, %r123;
	@%p276 bra 	$L__BB13_294;
	setp.ge.s32 	%p277, %r112, %r124;
	setp.lt.s32 	%p278, %r111, %r124;
	setp.lt.s32 	%p279, %r110, %r124;
	setp.lt.s32 	%p280, %r105, %r124;
	add.s32 	%r311, %r97, %r369;
	shl.b32 	%r312, %r311, 2;
	add.s32 	%r313, %r56, %r312;
	ld.shared.f32 	%f423, [%r313+16];
	fma.rn.f32 	%f1255, %f423, %f1612, %f1648;
	selp.f32 	%f1648, %f1255, %f1648, %p280;
	fma.rn.f32 	%f1256, %f423, %f1611, %f1647;
	selp.f32 	%f1647, %f1256, %f1647, %p279;
	fma.rn.f32 	%f1257, %f423, %f1610, %f1646;
	selp.f32 	%f1646, %f1257, %f1646, %p278;
	@%p277 bra 	$L__BB13_294;
	fma.rn.f32 	%f1645, %f423, %f1609, %f1645;
$L__BB13_294:
	setp.ge.s32 	%p281, %r44, %r123;
	@%p281 bra 	$L__BB13_297;
	setp.ge.s32 	%p282, %r112, %r124;
	setp.lt.s32 	%p283, %r111, %r124;
	setp.lt.s32 	%p284, %r110, %r124;
	setp.lt.s32 	%p285, %r105, %r124;
	add.s32 	%r314, %r98, %r369;
	shl.b32 	%r315, %r314, 2;
	add.s32 	%r316, %r56, %r315;
	ld.shared.f32 	%f432, [%r316+16];
	fma.rn.f32 	%f1258, %f432, %f1612, %f1652;
	selp.f32 	%f1652, %f1258, %f1652, %p285;
	fma.rn.f32 	%f1259, %f432, %f1611, %f1651;
	selp.f32 	%f1651, %f1259, %f1651, %p284;
	fma.rn.f32 	%f1260, %f432, %f1610, %f1650;
	selp.f32 	%f1650, %f1260, %f1650, %p283;
	@%p282 bra 	$L__BB13_297;
	fma.rn.f32 	%f1649, %f432, %f1609, %f1649;
$L__BB13_297:
	setp.lt.s32 	%p286, %r1, %r123;
	add.s32 	%r113, %r368, %r3;
	@%p286 bra 	$L__BB13_298;
	bra.uni 	$L__BB13_306;
$L__BB13_298:
	ld.global.nc.u32 	%r317, [%rd4];
	ld.global.nc.u32 	%r318, [%rd13];
	mad.lo.s32 	%r319, %r317, %r126, %r318;
	mul.wide.s32 	%rd240, %r319, 4;
	add.s64 	%rd241, %rd2, %rd240;
	ld.global.nc.f32 	%f565, [%rd241];
	mul.lo.s32 	%r320, %r317, %r124;
	cvt.s64.s32 	%rd242, %r320;
	setp.ge.s32 	%p287, %r113, %r124;
	cvt.u64.u32 	%rd243, %r113;
	add.s64 	%rd244, %rd243, %rd242;
	shl.b64 	%rd245, %rd244, 2;
	add.s64 	%rd18, %rd1, %rd245;
	@%p287 bra 	$L__BB13_300;
	mul.f32 	%f1261, %f565, %f1552;
	atom.global.add.f32 	%f1262, [%rd18], %f1261;
$L__BB13_300:
	add.s32 	%r321, %r113, 32;
	setp.ge.s32 	%p288, %r321, %r124;
	@%p288 bra 	$L__BB13_302;
	mul.f32 	%f1263, %f565, %f1551;
	atom.global.add.f32 	%f1264, [%rd18+128], %f1263;
$L__BB13_302:
	add.s32 	%r322, %r113, 64;
	setp.ge.s32 	%p289, %r322, %r124;
	@%p289 bra 	$L__BB13_304;
	mul.f32 	%f1265, %f565, %f1550;
	atom.global.add.f32 	%f1266, [%rd18+256], %f1265;
$L__BB13_304:
	add.s32 	%r323, %r113, 96;
	setp.ge.s32 	%p290, %r323, %r124;
	@%p290 bra 	$L__BB13_306;
	mul.f32 	%f1267, %f565, %f1549;
	atom.global.add.f32 	%f1268, [%rd18+384], %f1267;
$L__BB13_306:
	setp.ge.s32 	%p291, %r21, %r123;
	@%p291 bra 	$L__BB13_315;
	ld.global.nc.u32 	%r324, [%rd4+4];
	ld.global.nc.u32 	%r325, [%rd13+4];
	mad.lo.s32 	%r326, %r324, %r126, %r325;
	mul.wide.s32 	%rd246, %r326, 4;
	add.s64 	%rd247, %rd2, %rd246;
	ld.global.nc.f32 	%f566, [%rd247];
	mul.lo.s32 	%r327, %r324, %r124;
	cvt.s64.s32 	%rd248, %r327;
	setp.ge.s32 	%p292, %r113, %r124;
	cvt.u64.u32 	%rd249, %r113;
	add.s64 	%rd250, %rd249, %rd248;
	shl.b64 	%rd251, %rd250, 2;
	add.s64 	%rd19, %rd1, %rd251;
	@%p292 bra 	$L__BB13_309;
	mul.f32 	%f1269, %f566, %f1644;
	atom.global.add.f32 	%f1270, [%rd19], %f1269;
$L__BB13_309:
	add.s32 	%r328, %r113, 32;
	setp.ge.s32 	%p293, %r328, %r124;
	@%p293 bra 	$L__BB13_311;
	mul.f32 	%f1271, %f566, %f1643;
	atom.global.add.f32 	%f1272, [%rd19+128], %f1271;
$L__BB13_311:
	add.s32 	%r329, %r113, 64;
	setp.ge.s32 	%p294, %r329, %r124;
	@%p294 bra 	$L__BB13_313;
	mul.f32 	%f1273, %f566, %f1642;
	atom.global.add.f32 	%f1274, [%rd19+256], %f1273;
$L__BB13_313:
	add.s32 	%r330, %r113, 96;
	setp.ge.s32 	%p295, %r330, %r124;
	@%p295 bra 	$L__BB13_315;
	mul.f32 	%f1275, %f566, %f1641;
	atom.global.add.f32 	%f1276, [%rd19+384], %f1275;
$L__BB13_315:
	setp.ge.s32 	%p296, %r32, %r123;
	@%p296 bra 	$L__BB13_324;
	ld.global.nc.u32 	%r331, [%rd4+8];
	ld.global.nc.u32 	%r332, [%rd13+8];
	mad.lo.s32 	%r333, %r331, %r126, %r332;
	mul.wide.s32 	%rd252, %r333, 4;
	add.s64 	%rd253, %rd2, %rd252;
	ld.global.nc.f32 	%f567, [%rd253];
	mul.lo.s32 	%r334, %r331, %r124;
	cvt.s64.s32 	%rd254, %r334;
	setp.ge.s32 	%p297, %r113, %r124;
	cvt.u64.u32 	%rd255, %r113;
	add.s64 	%rd256, %rd255, %rd254;
	shl.b64 	%rd257, %rd256, 2;
	add.s64 	%rd20, %rd1, %rd257;
	@%p297 bra 	$L__BB13_318;
	mul.f32 	%f1277, %f567, %f1648;
	atom.global.add.f32 	%f1278, [%rd20], %f1277;
$L__BB13_318:
	add.s32 	%r335, %r113, 32;
	setp.ge.s32 	%p298, %r335, %r124;
	@%p298 bra 	$L__BB13_320;
	mul.f32 	%f1279, %f567, %f1647;
	atom.global.add.f32 	%f1280, [%rd20+128], %f1279;
$L__BB13_320:
	add.s32 	%r336, %r113, 64;
	setp.ge.s32 	%p299, %r336, %r124;
	@%p299 bra 	$L__BB13_322;
	mul.f32 	%f1281, %f567, %f1646;
	atom.global.add.f32 	%f1282, [%rd20+256], %f1281;
$L__BB13_322:
	add.s32 	%r337, %r113, 96;
	setp.ge.s32 	%p300, %r337, %r124;
	@%p300 bra 	$L__BB13_324;
	mul.f32 	%f1283, %f567, %f1645;
	atom.global.add.f32 	%f1284, [%rd20+384], %f1283;
$L__BB13_324:
	setp.ge.s32 	%p301, %r44, %r123;
	@%p301 bra 	$L__BB13_333;
	ld.global.nc.u32 	%r338, [%rd4+12];
	ld.global.nc.u32 	%r339, [%rd13+12];
	mad.lo.s32 	%r340, %r338, %r126, %r339;
	mul.wide.s32 	%rd258, %r340, 4;
	add.s64 	%rd259, %rd2, %rd258;
	ld.global.nc.f32 	%f568, [%rd259];
	mul.lo.s32 	%r341, %r338, %r124;
	cvt.s64.s32 	%rd260, %r341;
	setp.ge.s32 	%p302, %r113, %r124;
	cvt.u64.u32 	%rd261, %r113;
	add.s64 	%rd262, %rd261, %rd260;
	shl.b64 	%rd263, %rd262, 2;
	add.s64 	%rd21, %rd1, %rd263;
	@%p302 bra 	$L__BB13_327;
	mul.f32 	%f1285, %f568, %f1652;
	atom.global.add.f32 	%f1286, [%rd21], %f1285;
$L__BB13_327:
	add.s32 	%r342, %r113, 32;
	setp.ge.s32 	%p303, %r342, %r124;
	@%p303 bra 	$L__BB13_329;
	mul.f32 	%f1287, %f568, %f1651;
	atom.global.add.f32 	%f1288, [%rd21+128], %f1287;
$L__BB13_329:
	add.s32 	%r343, %r113, 64;
	setp.ge.s32 	%p304, %r343, %r124;
	@%p304 bra 	$L__BB13_331;
	mul.f32 	%f1289, %f568, %f1650;
	atom.global.add.f32 	%f1290, [%rd21+256], %f1289;
$L__BB13_331:
	add.s32 	%r344, %r113, 96;
	setp.ge.s32 	%p305, %r344, %r124;
	@%p305 bra 	$L__BB13_333;
	mul.f32 	%f1291, %f568, %f1649;
	atom.global.add.f32 	%f1292, [%rd21+384], %f1291;
$L__BB13_333:
	add.s32 	%r368, %r368, 1024;
	setp.lt.s32 	%p306, %r368, %r124;
	@%p306 bra 	$L__BB13_232;
$L__BB13_334:
	ret;

}
	// .globl	_Z25moe_batched_expert_kernelIfLb0EEvPKT_S2_S2_S2_PKfPKiS6_PS0_iiiiii
.visible .entry _Z25moe_batched_expert_kernelIfLb0EEvPKT_S2_S2_S2_PKfPKiS6_PS0_iiiiii(
	.param .u64 .ptr .align 1 _Z25moe_batched_expert_kernelIfLb0EEvPKT_S2_S2_S2_PKfPKiS6_PS0_iiiiii_param_0,
	.param .u64 .ptr .align 1 _Z25moe_batched_expert_kernelIfLb0EEvPKT_S2_S2_S2_PKfPKiS6_PS0_iiiiii_param_1,
	.param .u64 .ptr .align 1 _Z25moe_batched_expert_kernelIfLb0EEvPKT_S2_S2_S2_PKfPKiS6_PS0_iiiiii_param_2,
	.param .u64 .ptr .align 1 _Z25moe_batched_expert_kernelIfLb0EEvPKT_S2_S2_S2_PKfPKiS6_PS0_iiiiii_param_3,
	.param .u64 .ptr .align 1 _Z25moe_batched_expert_kernelIfLb0EEvPKT_S2_S2_S2_PKfPKiS6_PS0_iiiiii_param_4,
	.param .u64 .ptr .align 1 _Z25moe_batched_expert_kernelIfLb0EEvPKT_S2_S2_S2_PKfPKiS6_PS0_iiiiii_param_5,
	.param .u64 .ptr .align 1 _Z25moe_batched_expert_kernelIfLb0EEvPKT_S2_S2_S2_PKfPKiS6_PS0_iiiiii_param_6,
	.param .u64 .ptr .align 1 _Z25moe_batched_expert_kernelIfLb0EEvPKT_S2_S2_S2_PKfPKiS6_PS0_iiiiii_param_7,
	.param .u32 _Z25moe_batched_expert_kernelIfLb0EEvPKT_S2_S2_S2_PKfPKiS6_PS0_iiiiii_param_8,
	.param .u32 _Z25moe_batched_expert_kernelIfLb0EEvPKT_S2_S2_S2_PKfPKiS6_PS0_iiiiii_param_9,
	.param .u32 _Z25moe_batched_expert_kernelIfLb0EEvPKT_S2_S2_S2_PKfPKiS6_PS0_iiiiii_param_10,
	.param .u32 _Z25moe_batched_expert_kernelIfLb0EEvPKT_S2_S2_S2_PKfPKiS6_PS0_iiiiii_param_11,
	.param .u32 _Z25moe_batched_expert_kernelIfLb0EEvPKT_S2_S2_S2_PKfPKiS6_PS0_iiiiii_param_12,
	.param .u32 _Z25moe_batched_expert_kernelIfLb0EEvPKT_S2_S2_S2_PKfPKiS6_PS0_iiiiii_param_13
)
.maxntid 256
.minnctapersm 2
{
	.reg .pred 	%p<274>;
	.reg .b32 	%r<441>;
	.reg .b32 	%f<1075>;
	.reg .b64 	%rd<221>;

	ld.param.u64 	%rd29, [_Z25moe_batched_expert_kernelIfLb0EEvPKT_S2_S2_S2_PKfPKiS6_PS0_iiiiii_param_0];
	ld.param.u64 	%rd30, [_Z25moe_batched_expert_kernelIfLb0EEvPKT_S2_S2_S2_PKfPKiS6_PS0_iiiiii_param_1];
	ld.param.u64 	%rd31, [_Z25moe_batched_expert_kernelIfLb0EEvPKT_S2_S2_S2_PKfPKiS6_PS0_iiiiii_param_2];
	ld.param.u64 	%rd32, [_Z25moe_batched_expert_kernelIfLb0EEvPKT_S2_S2_S2_PKfPKiS6_PS0_iiiiii_param_4];
	ld.param.u64 	%rd33, [_Z25moe_batched_expert_kernelIfLb0EEvPKT_S2_S2_S2_PKfPKiS6_PS0_iiiiii_param_5];
	ld.param.u64 	%rd34, [_Z25moe_batched_expert_kernelIfLb0EEvPKT_S2_S2_S2_PKfPKiS6_PS0_iiiiii_param_6];
	ld.param.u64 	%rd35, [_Z25moe_batched_expert_kernelIfLb0EEvPKT_S2_S2_S2_PKfPKiS6_PS0_iiiiii_param_7];
	ld.param.u32 	%r140, [_Z25moe_batched_expert_kernelIfLb0EEvPKT_S2_S2_S2_PKfPKiS6_PS0_iiiiii_param_8];
	ld.param.u32 	%r135, [_Z25moe_batched_expert_kernelIfLb0EEvPKT_S2_S2_S2_PKfPKiS6_PS0_iiiiii_param_9];
	ld.param.u32 	%r136, [_Z25moe_batched_expert_kernelIfLb0EEvPKT_S2_S2_S2_PKfPKiS6_PS0_iiiiii_param_10];
	ld.param.u32 	%r137, [_Z25moe_batched_expert_kernelIfLb0EEvPKT_S2_S2_S2_PKfPKiS6_PS0_iiiiii_param_11];
	ld.param.u32 	%r138, [_Z25moe_batched_expert_kernelIfLb0EEvPKT_S2_S2_S2_PKfPKiS6_PS0_iiiiii_param_12];
	ld.param.u32 	%r139, [_Z25moe_batched_expert_kernelIfLb0EEvPKT_S2_S2_S2_PKfPKiS6_PS0_iiiiii_param_13];
	cvta.to.global.u64 	%rd1, %rd35;
	cvta.to.global.u64 	%rd2, %rd32;
	cvta.to.global.u64 	%rd3, %rd34;
	cvta.to.global.u64 	%rd36, %rd33;
	mov.u32 	%r141, %ctaid.x;
	shl.b32 	%r1, %r141, 2;
	mov.u32 	%r424, %tid.x;
	shr.u32 	%r434, %r424, 5;
	and.b32  	%r4, %r424, 31;
	shl.b32 	%r5, %r136, 2;
	add.s32 	%r6, %r5, 4;
	mul.lo.s32 	%r142, %r136, %r140;
	mul.lo.s32 	%r143, %r142, %r137;
	cvt.s64.s32 	%rd4, %r143;
	add.s32 	%r7, %r136, 1;
	add.s32 	%r8, %r136, -1;
	sub.s32 	%r9, %r8, %r424;
	shr.u32 	%r144, %r9, 8;
	add.s32 	%r10, %r144, 1;
	and.b32  	%r11, %r10, 7;
	and.b32  	%r12, %r10, 3;
	add.s32 	%r13, %r12, -1;
	setp.ge.s32 	%p1, %r1, %r135;
	mul.wide.s32 	%rd37, %r1, 4;
	add.s64 	%rd5, %rd36, %rd37;
	@%p1 bra 	$L__BB14_13;
	setp.ge.s32 	%p2, %r424, %r136;
	ld.global.nc.u32 	%r145, [%rd5];
	mul.lo.s32 	%r146, %r145, %r136;
	cvt.s64.s32 	%rd6, %r146;
	@%p2 bra 	$L__BB14_13;
	setp.lt.u32 	%p3, %r9, 1792;
	mov.u32 	%r409, %r424;
	@%p3 bra 	$L__BB14_5;
	and.b32  	%r14, %r10, 33554424;
	mov.b32 	%r408, 0;
	mov.u32 	%r149, smem;
	mov.u32 	%r409, %r424;
$L__BB14_4:
	.pragma "nounroll";
	cvt.u64.u32 	%rd46, %r409;
	add.s64 	%rd47, %rd46, %rd6;
	shl.b64 	%rd48, %rd47, 2;
	add.s64 	%rd38, %rd29, %rd48;
	// begin inline asm
	ld.global.nc.f32 %f279, [%rd38];
	// end inline asm
	shl.b32 	%r148, %r409, 2;
	add.s32 	%r150, %r149, %r148;
	st.shared.f32 	[%r150], %f279;
	add.s64 	%rd39, %rd38, 1024;
	// begin inline asm
	ld.global.nc.f32 %f280, [%rd39];
	// end inline asm
	st.shared.f32 	[%r150+1024], %f280;
	add.s64 	%rd40, %rd38, 2048;
	// begin inline asm
	ld.global.nc.f32 %f281, [%rd40];
	// end inline asm
	st.shared.f32 	[%r150+2048], %f281;
	add.s64 	%rd41, %rd38, 3072;
	// begin inline asm
	ld.global.nc.f32 %f282, [%rd41];
	// end inline asm
	st.shared.f32 	[%r150+3072], %f282;
	add.s64 	%rd42, %rd38, 4096;
	// begin inline asm
	ld.global.nc.f32 %f283, [%rd42];
	// end inline asm
	st.shared.f32 	[%r150+4096], %f283;
	add.s64 	%rd43, %rd38, 5120;
	// begin inline asm
	ld.global.nc.f32 %f284, [%rd43];
	// end inline asm
	st.shared.f32 	[%r150+5120], %f284;
	add.s64 	%rd44, %rd38, 6144;
	// begin inline asm
	ld.global.nc.f32 %f285, [%rd44];
	// end inline asm
	st.shared.f32 	[%r150+6144], %f285;
	add.s64 	%rd45, %rd38, 7168;
	// begin inline asm
	ld.global.nc.f32 %f286, [%rd45];
	// end inline asm
	st.shared.f32 	[%r150+7168], %f286;
	add.s32 	%r409, %r409, 2048;
	add.s32 	%r408, %r408, 8;
	setp.ne.s32 	%p4, %r408, %r14;
	@%p4 bra 	$L__BB14_4;
$L__BB14_5:
	setp.eq.s32 	%p5, %r11, 0;
	@%p5 bra 	$L__BB14_13;
	setp.lt.u32 	%p6, %r11, 4;
	@%p6 bra 	$L__BB14_8;
	cvt.u64.u32 	%rd53, %r409;
	add.s64 	%rd54, %rd53, %rd6;
	shl.b64 	%rd55, %rd54, 2;
	add.s64 	%rd49, %rd29, %rd55;
	// begin inline asm
	ld.global.nc.f32 %f287, [%rd49];
	// end inline asm
	shl.b32 	%r151, %r409, 2;
	mov.u32 	%r152, smem;
	add.s32 	%r153, %r152, %r151;
	st.shared.f32 	[%r153], %f287;
	add.s64 	%rd50, %rd49, 1024;
	// begin inline asm
	ld.global.nc.f32 %f288, [%rd50];
	// end inline asm
	st.shared.f32 	[%r153+1024], %f288;
	add.s64 	%rd51, %rd49, 2048;
	// begin inline asm
	ld.global.nc.f32 %f289, [%rd51];
	// end inline asm
	st.shared.f32 	[%r153+2048], %f289;
	add.s64 	%rd52, %rd49, 3072;
	// begin inline asm
	ld.global.nc.f32 %f290, [%rd52];
	// end inline asm
	st.shared.f32 	[%r153+3072], %f290;
	add.s32 	%r409, %r409, 1024;
$L__BB14_8:
	setp.eq.s32 	%p7, %r12, 0;
	@%p7 bra 	$L__BB14_13;
	setp.eq.s32 	%p8, %r13, 0;
	@%p8 bra 	$L__BB14_11;
	cvt.u64.u32 	%rd58, %r409;
	add.s64 	%rd59, %rd58, %rd6;
	shl.b64 	%rd60, %rd59, 2;
	add.s64 	%rd56, %rd29, %rd60;
	// begin inline asm
	ld.global.nc.f32 %f291, [%rd56];
	// end inline asm
	shl.b32 	%r154, %r409, 2;
	mov.u32 	%r155, smem;
	add.s32 	%r156, %r155, %r154;
	st.shared.f32 	[%r156], %f291;
	add.s64 	%rd57, %rd56, 1024;
	// begin inline asm
	ld.global.nc.f32 %f292, [%rd57];
	// end inline asm
	st.shared.f32 	[%r156+1024], %f292;
	add.s32 	%r409, %r409, 512;
$L__BB14_11:
	and.b32  	%r157, %r9, 256;
	setp.ne.s32 	%p9, %r157, 0;
	@%p9 bra 	$L__BB14_13;
	cvt.u64.u32 	%rd62, %r409;
	add.s64 	%rd63, %rd62, %rd6;
	shl.b64 	%rd64, %rd63, 2;
	add.s64 	%rd61, %rd29, %rd64;
	// begin inline asm
	ld.global.nc.f32 %f293, [%rd61];
	// end inline asm
	shl.b32 	%r158, %r409, 2;
	mov.u32 	%r159, smem;
	add.s32 	%r160, %r159, %r158;
	st.shared.f32 	[%r160], %f293;
$L__BB14_13:
	add.s32 	%r24, %r1, 1;
	setp.ge.s32 	%p10, %r24, %r135;
	@%p10 bra 	$L__BB14_26;
	setp.ge.s32 	%p11, %r424, %r136;
	ld.global.nc.u32 	%r161, [%rd5+4];
	mul.lo.s32 	%r162, %r161, %r136;
	cvt.s64.s32 	%rd7, %r162;
	@%p11 bra 	$L__BB14_26;
	setp.lt.u32 	%p12, %r9, 1792;
	mov.u32 	%r414, %r424;
	@%p12 bra 	$L__BB14_18;
	and.b32  	%r25, %r10, 33554424;
	mov.b32 	%r413, 0;
	mov.u32 	%r166, smem;
	mov.u32 	%r414, %r424;
$L__BB14_17:
	.pragma "nounroll";
	cvt.u64.u32 	%rd73, %r414;
	add.s64 	%rd74, %rd73, %rd7;
	shl.b64 	%rd75, %rd74, 2;
	add.s64 	%rd65, %rd29, %rd75;
	// begin inline asm
	ld.global.nc.f32 %f294, [%rd65];
	// end inline asm
	add.s32 	%r164, %r414, %r136;
	shl.b32 	%r165, %r164, 2;
	add.s32 	%r167, %r166, %r165;
	st.shared.f32 	[%r167+4], %f294;
	add.s64 	%rd66, %rd65, 1024;
	// begin inline asm
	ld.global.nc.f32 %f295, [%rd66];
	// end inline asm
	st.shared.f32 	[%r167+1028], %f295;
	add.s64 	%rd67, %rd65, 2048;
	// begin inline asm
	ld.global.nc.f32 %f296, [%rd67];
	// end inline asm
	st.shared.f32 	[%r167+2052], %f296;
	add.s64 	%rd68, %rd65, 3072;
	// begin inline asm
	ld.global.nc.f32 %f297, [%rd68];
	// end inline asm
	st.shared.f32 	[%r167+3076], %f297;
	add.s64 	%rd69, %rd65, 4096;
	// begin inline asm
	ld.global.nc.f32 %f298, [%rd69];
	// end inline asm
	st.shared.f32 	[%r167+4100], %f298;
	add.s64 	%rd70, %rd65, 5120;
	// begin inline asm
	ld.global.nc.f32 %f299, [%rd70];
	// end inline asm
	st.shared.f32 	[%r167+5124], %f299;
	add.s64 	%rd71, %rd65, 6144;
	// begin inline asm
	ld.global.nc.f32 %f300, [%rd71];
	// end inline asm
	st.shared.f32 	[%r167+6148], %f300;
	add.s64 	%rd72, %rd65, 7168;
	// begin inline asm
	ld.global.nc.f32 %f301, [%rd72];
	// end inline asm
	st.shared.f32 	[%r167+7172], %f301;
	add.s32 	%r414, %r414, 2048;
	add.s32 	%r413, %r413, 8;
	setp.ne.s32 	%p13, %r413, %r25;
	@%p13 bra 	$L__BB14_17;
$L__BB14_18:
	setp.eq.s32 	%p14, %r11, 0;
	@%p14 bra 	$L__BB14_26;
	setp.lt.u32 	%p15, %r11, 4;
	@%p15 bra 	$L__BB14_21;
	cvt.u64.u32 	%rd80, %r414;
	add.s64 	%rd81, %rd80, %rd7;
	shl.b64 	%rd82, %rd81, 2;
	add.s64 	%rd76, %rd29, %rd82;
	// begin inline asm
	ld.global.nc.f32 %f302, [%rd76];
	// end inline asm
	add.s32 	%r168, %r414, %r136;
	shl.b32 	%r169, %r168, 2;
	mov.u32 	%r170, smem;
	add.s32 	%r171, %r170, %r169;
	st.shared.f32 	[%r171+4], %f302;
	add.s64 	%rd77, %rd76, 1024;
	// begin inline asm
	ld.global.nc.f32 %f303, [%rd77];
	// end inline asm
	st.shared.f32 	[%r171+1028], %f303;
	add.s64 	%rd78, %rd76, 2048;
	// begin inline asm
	ld.global.nc.f32 %f304, [%rd78];
	// end inline asm
	st.shared.f32 	[%r171+2052], %f304;
	add.s64 	%rd79, %rd76, 3072;
	// begin inline asm
	ld.global.nc.f32 %f305, [%rd79];
	// end inline asm
	st.shared.f32 	[%r171+3076], %f305;
	add.s32 	%r414, %r414, 1024;
$L__BB14_21:
	setp.eq.s32 	%p16, %r12, 0;
	@%p16 bra 	$L__BB14_26;
	setp.eq.s32 	%p17, %r13, 0;
	@%p17 bra 	$L__BB14_24;
	cvt.u64.u32 	%rd85, %r414;
	add.s64 	%rd86, %rd85, %rd7;
	shl.b64 	%rd87, %rd86, 2;
	add.s64 	%rd83, %rd29, %rd87;
	// begin inline asm
	ld.global.nc.f32 %f306, [%rd83];
	// end inline asm
	add.s32 	%r172, %r414, %r136;
	shl.b32 	%r173, %r172, 2;
	mov.u32 	%r174, smem;
	add.s32 	%r175, %r174, %r173;
	st.shared.f32 	[%r175+4], %f306;
	add.s64 	%rd84, %rd83, 1024;
	// begin inline asm
	ld.global.nc.f32 %f307, [%rd84];
	// end inline asm
	st.shared.f32 	[%r175+1028], %f307;
	add.s32 	%r414, %r414, 512;
$L__BB14_24:
	and.b32  	%r176, %r9, 256;
	setp.ne.s32 	%p18, %r176, 0;
	@%p18 bra 	$L__BB14_26;
	cvt.u64.u32 	%rd89, %r414;
	add.s64 	%rd90, %rd89, %rd7;
	shl.b64 	%rd91, %rd90, 2;
	add.s64 	%rd88, %rd29, %rd91;
	// begin inline asm
	ld.global.nc.f32 %f308, [%rd88];
	// end inline asm
	add.s32 	%r177, %r414, %r136;
	shl.b32 	%r178, %r177, 2;
	mov.u32 	%r179, smem;
	add.s32 	%r180, %r179, %r178;
	st.shared.f32 	[%r180+4], %f308;
$L__BB14_26:
	add.s32 	%r35, %r1, 2;
	setp.ge.s32 	%p19, %r35, %r135;
	@%p19 bra 	$L__BB14_39;
	setp.ge.s32 	%p20, %r424, %r136;
	ld.global.nc.u32 	%r181, [%rd5+8];
	mul.lo.s32 	%r182, %r181, %r136;
	cvt.s64.s32 	%rd8, %r182;
	shl.b32 	%r36, %r7, 1;
	@%p20 bra 	$L__BB14_39;
	setp.lt.u32 	%p21, %r9, 1792;
	mov.u32 	%r419, %r424;
	@%p21 bra 	$L__BB14_31;
	and.b32  	%r37, %r10, 33554424;
	mov.b32 	%r418, 0;
	mov.u32 	%r186, smem;
	mov.u32 	%r419, %r424;
$L__BB14_30:
	.pragma "nounroll";
	cvt.u64.u32 	%rd100, %r419;
	add.s64 	%rd101, %rd100, %rd8;
	shl.b64 	%rd102, %rd101, 2;
	add.s64 	%rd92, %rd29, %rd102;
	// begin inline asm
	ld.global.nc.f32 %f309, [%rd92];
	// end inline asm
	add.s32 	%r184, %r419, %r36;
	shl.b32 	%r185, %r184, 2;
	add.s32 	%r187, %r186, %r185;
	st.shared.f32 	[%r187], %f309;
	add.s64 	%rd93, %rd92, 1024;
	// begin inline asm
	ld.global.nc.f32 %f310, [%rd93];
	// end inline asm
	st.shared.f32 	[%r187+1024], %f310;
	add.s64 	%rd94, %rd92, 2048;
	// begin inline asm
	ld.global.nc.f32 %f311, [%rd94];
	// end inline asm
	st.shared.f32 	[%r187+2048], %f311;
	add.s64 	%rd95, %rd92, 3072;
	// begin inline asm
	ld.global.nc.f32 %f312, [%rd95];
	// end inline asm
	st.shared.f32 	[%r187+3072], %f312;
	add.s64 	%rd96, %rd92, 4096;
	// begin inline asm
	ld.global.nc.f32 %f313, [%rd96];
	// end inline asm
	st.shared.f32 	[%r187+4096], %f313;
	add.s64 	%rd97, %rd92, 5120;
	// begin inline asm
	ld.global.nc.f32 %f314, [%rd97];
	// end inline asm
	st.shared.f32 	[%r187+5120], %f314;
	add.s64 	%rd98, %rd92, 6144;
	// begin inline asm
	ld.global.nc.f32 %f315, [%rd98];
	// end inline asm
	st.shared.f32 	[%r187+6144], %f315;
	add.s64 	%rd99, %rd92, 7168;
	// begin inline asm
	ld.global.nc.f32 %f316, [%rd99];
	// end inline asm
	st.shared.f32 	[%r187+7168], %f316;
	add.s32 	%r419, %r419, 2048;
	add.s32 	%r418, %r418, 8;
	setp.ne.s32 	%p22, %r418, %r37;
	@%p22 bra 	$L__BB14_30;
$L__BB14_31:
	setp.eq.s32 	%p23, %r11, 0;
	@%p23 bra 	$L__BB14_39;
	setp.lt.u32 	%p24, %r11, 4;
	@%p24 bra 	$L__BB14_34;
	cvt.u64.u32 	%rd107, %r419;
	add.s64 	%rd108, %rd107, %rd8;
	shl.b64 	%rd109, %rd108, 2;
	add.s64 	%rd103, %rd29, %rd109;
	// begin inline asm
	ld.global.nc.f32 %f317, [%rd103];
	// end inline asm
	add.s32 	%r188, %r419, %r36;
	shl.b32 	%r189, %r188, 2;
	mov.u32 	%r190, smem;
	add.s32 	%r191, %r190, %r189;
	st.shared.f32 	[%r191], %f317;
	add.s64 	%rd104, %rd103, 1024;
	// begin inline asm
	ld.global.nc.f32 %f318, [%rd104];
	// end inline asm
	st.shared.f32 	[%r191+1024], %f318;
	add.s64 	%rd105, %rd103, 2048;
	// begin inline asm
	ld.global.nc.f32 %f319, [%rd105];
	// end inline asm
	st.shared.f32 	[%r191+2048], %f319;
	add.s64 	%rd106, %rd103, 3072;
	// begin inline asm
	ld.global.nc.f32 %f320, [%rd106];
	// end inline asm
	st.shared.f32 	[%r191+3072], %f320;
	add.s32 	%r419, %r419, 1024;
$L__BB14_34:
	setp.eq.s32 	%p25, %r12, 0;
	@%p25 bra 	$L__BB14_39;
	setp.eq.s32 	%p26, %r13, 0;
	@%p26 bra 	$L__BB14_37;
	cvt.u64.u32 	%rd112, %r419;
	add.s64 	%rd113, %rd112, %rd8;
	shl.b64 	%rd114, %rd113, 2;
	add.s64 	%rd110, %rd29, %rd114;
	// begin inline asm
	ld.global.nc.f32 %f321, [%rd110];
	// end inline asm
	add.s32 	%r192, %r419, %r36;
	shl.b32 	%r193, %r192, 2;
	mov.u32 	%r194, smem;
	add.s32 	%r195, %r194, %r193;
	st.shared.f32 	[%r195], %f321;
	add.s64 	%rd111, %rd110, 1024;
	// begin inline asm
	ld.global.nc.f32 %f322, [%rd111];
	// end inline asm
	st.shared.f32 	[%r195+1024], %f322;
	add.s32 	%r419, %r419, 512;
$L__BB14_37:
	and.b32  	%r196, %r9, 256;
	setp.ne.s32 	%p27, %r196, 0;
	@%p27 bra 	$L__BB14_39;
	cvt.u64.u32 	%rd116, %r419;
	add.s64 	%rd117, %rd116, %rd8;
	shl.b64 	%rd118, %rd117, 2;
	add.s64 	%rd115, %rd29, %rd118;
	// begin inline asm
	ld.global.nc.f32 %f323, [%rd115];
	// end inline asm
	add.s32 	%r197, %r419, %r36;
	shl.b32 	%r198, %r197, 2;
	mov.u32 	%r199, smem;
	add.s32 	%r200, %r199, %r198;
	st.shared.f32 	[%r200], %f323;
$L__BB14_39:
	add.s32 	%r47, %r1, 3;
	setp.ge.s32 	%p28, %r47, %r135;
	@%p28 bra 	$L__BB14_52;
	setp.ge.s32 	%p29, %r424, %r136;
	ld.global.nc.u32 	%r201, [%rd5+12];
	mul.lo.s32 	%r202, %r201, %r136;
	cvt.s64.s32 	%rd9, %r202;
	mul.lo.s32 	%r48, %r7, 3;
	@%p29 bra 	$L__BB14_52;
	setp.lt.u32 	%p30, %r9, 1792;
	@%p30 bra 	$L__BB14_44;
	and.b32  	%r49, %r10, 33554424;
	mov.b32 	%r423, 0;
	mov.u32 	%r206, smem;
$L__BB14_43:
	.pragma "nounroll";
	cvt.u64.u32 	%rd127, %r424;
	add.s64 	%rd128, %rd127, %rd9;
	shl.b64 	%rd129, %rd128, 2;
	add.s64 	%rd119, %rd29, %rd129;
	// begin inline asm
	ld.global.nc.f32 %f324, [%rd119];
	// end inline asm
	add.s32 	%r204, %r424, %r48;
	shl.b32 	%r205, %r204, 2;
	add.s32 	%r207, %r206, %r205;
	st.shared.f32 	[%r207], %f324;
	add.s64 	%rd120, %rd119, 1024;
	// begin inline asm
	ld.global.nc.f32 %f325, [%rd120];
	// end inline asm
	st.shared.f32 	[%r207+1024], %f325;
	add.s64 	%rd121, %rd119, 2048;
	// begin inline asm
	ld.global.nc.f32 %f326, [%rd121];
	// end inline asm
	st.shared.f32 	[%r207+2048], %f326;
	add.s64 	%rd122, %rd119, 3072;
	// begin inline asm
	ld.global.nc.f32 %f327, [%rd122];
	// end inline asm
	st.shared.f32 	[%r207+3072], %f327;
	add.s64 	%rd123, %rd119, 4096;
	// begin inline asm
	ld.global.nc.f32 %f328, [%rd123];
	// end inline asm
	st.shared.f32 	[%r207+4096], %f328;
	add.s64 	%rd124, %rd119, 5120;
	// begin inline asm
	ld.global.nc.f32 %f329, [%rd124];
	// end inline asm
	st.shared.f32 	[%r207+5120], %f329;
	add.s64 	%rd125, %rd119, 6144;
	// begin inline asm
	ld.global.nc.f32 %f330, [%rd125];
	// end inline asm
	st.shared.f32 	[%r207+6144], %f330;
	add.s64 	%rd126, %rd119, 7168;
	// begin inline asm
	ld.global.nc.f32 %f331, [%rd126];
	// end inline asm
	st.shared.f32 	[%r207+7168], %f331;
	add.s32 	%r424, %r424, 2048;
	add.s32 	%r423, %r423, 8;
	setp.ne.s32 	%p31, %r423, %r49;
	@%p31 bra 	$L__BB14_43;
$L__BB14_44:
	setp.eq.s32 	%p32, %r11, 0;
	@%p32 bra 	$L__BB14_52;
	setp.lt.u32 	%p33, %r11, 4;
	@%p33 bra 	$L__BB14_47;
	cvt.u64.u32 	%rd134, %r424;
	add.s64 	%rd135, %rd134, %rd9;
	shl.b64 	%rd136, %rd135, 2;
	add.s64 	%rd130, %rd29, %rd136;
	// begin inline asm
	ld.global.nc.f32 %f332, [%rd130];
	// end inline asm
	add.s32 	%r208, %r424, %r48;
	shl.b32 	%r209, %r208, 2;
	mov.u32 	%r210, smem;
	add.s32 	%r211, %r210, %r209;
	st.shared.f32 	[%r211], %f332;
	add.s64 	%rd131, %rd130, 1024;
	// begin inline asm
	ld.global.nc.f32 %f333, [%rd131];
	// end inline asm
	st.shared.f32 	[%r211+1024], %f333;
	add.s64 	%rd132, %rd130, 2048;
	// begin inline asm
	ld.global.nc.f32 %f334, [%rd132];
	// end inline asm
	st.shared.f32 	[%r211+2048], %f334;
	add.s64 	%rd133, %rd130, 3072;
	// begin inline asm
	ld.global.nc.f32 %f335, [%rd133];
	// end inline asm
	st.shared.f32 	[%r211+3072], %f335;
	add.s32 	%r424, %r424, 1024;
$L__BB14_47:
	setp.eq.s32 	%p34, %r12, 0;
	@%p34 bra 	$L__BB14_52;
	setp.eq.s32 	%p35, %r13, 0;
	@%p35 bra 	$L__BB14_50;
	cvt.u64.u32 	%rd139, %r424;
	add.s64 	%rd140, %rd139, %rd9;
	shl.b64 	%rd141, %rd140, 2;
	add.s64 	%rd137, %rd29, %rd141;
	// begin inline asm
	ld.global.nc.f32 %f336, [%rd137];
	// end inline asm
	add.s32 	%r212, %r424, %r48;
	shl.b32 	%r213, %r212, 2;
	mov.u32 	%r214, smem;
	add.s32 	%r215, %r214, %r213;
	st.shared.f32 	[%r215], %f336;
	add.s64 	%rd138, %rd137, 1024;
	// begin inline asm
	ld.global.nc.f32 %f337, [%rd138];
	// end inline asm
	st.shared.f32 	[%r215+1024], %f337;
	add.s32 	%r424, %r424, 512;
$L__BB14_50:
	and.b32  	%r216, %r9, 256;
	setp.ne.s32 	%p36, %r216, 0;
	@%p36 bra 	$L__BB14_52;
	cvt.u64.u32 	%rd143, %r424;
	add.s64 	%rd144, %rd143, %rd9;
	shl.b64 	%rd145, %rd144, 2;
	add.s64 	%rd142, %rd29, %rd145;
	// begin inline asm
	ld.global.nc.f32 %f338, [%rd142];
	// end inline asm
	add.s32 	%r217, %r424, %r48;
	shl.b32 	%r218, %r217, 2;
	mov.u32 	%r219, smem;
	add.s32 	%r220, %r219, %r218;
	st.shared.f32 	[%r220], %f338;
$L__BB14_52:
	bar.sync 	0;
	shl.b32 	%r427, %r434, 7;
	setp.ge.s32 	%p37, %r427, %r137;
	@%p37 bra 	$L__BB14_230;
	shl.b32 	%r221, %r137, 1;
	and.b32  	%r60, %r136, 1;
	and.b32  	%r61, %r136, 2147483646;
	shl.b32 	%r62, %r7, 1;
	mul.lo.s32 	%r63, %r7, 3;
	add.s32 	%r64, %r221, 2;
	mad.lo.s32 	%r65, %r137, 3, 3;
$L__BB14_54:
	setp.lt.s32 	%p38, %r136, 1;
	mov.f32 	%f952, 0f00000000;
	mov.f32 	%f953, %f952;
	mov.f32 	%f954, %f952;
	mov.f32 	%f955, %f952;
	mov.f32 	%f956, %f952;
	mov.f32 	%f957, %f952;
	mov.f32 	%f958, %f952;
	mov.f32 	%f959, %f952;
	mov.f32 	%f960, %f952;
	mov.f32 	%f961, %f952;
	mov.f32 	%f962, %f952;
	mov.f32 	%f963, %f952;
	mov.f32 	%f968, %f952;
	mov.f32 	%f969, %f952;
	mov.f32 	%f970, %f952;
	mov.f32 	%f1031, %f952;
	@%p38 bra 	$L__BB14_119;
	setp.eq.s32 	%p39, %r8, 0;
	add.s32 	%r67, %r427, %r4;
	mov.b32 	%r428, 0;
	mov.f32 	%f952, 0f00000000;
	@%p39 bra 	$L__BB14_98;
	cvt.u64.u32 	%rd10, %r67;
	add.s32 	%r68, %r67, 32;
	add.s32 	%r69, %r67, 64;
	add.s32 	%r70, %r67, 96;
	mov.b32 	%r429, 0;
	mov.f32 	%f952, 0f00000000;
	mov.f32 	%f953, %f952;
	mov.f32 	%f954, %f952;
	mov.f32 	%f955, %f952;
	mov.f32 	%f956, %f952;
	mov.f32 	%f957, %f952;
	mov.f32 	%f958, %f952;
	mov.f32 	%f959, %f952;
	mov.f32 	%f960, %f952;
	mov.f32 	%f961, %f952;
	mov.f32 	%f962, %f952;
	mov.f32 	%f963, %f952;
	mov.f32 	%f968, %f952;
	mov.f32 	%f969, %f952;
	mov.f32 	%f970, %f952;
	mov.f32 	%f1031, %f952;
$L__BB14_57:
	.pragma "nounroll";
	setp.ge.s32 	%p40, %r67, %r137;
	mul.lo.s32 	%r85, %r429, %r137;
	cvt.s64.s32 	%rd146, %r85;
	add.s64 	%rd147, %rd146, %rd4;
	add.s64 	%rd148, %rd147, %rd10;
	shl.b64 	%rd149, %rd148, 2;
	add.s64 	%rd12, %rd30, %rd149;
	@%p40 bra 	$L__BB14_59;
	// begin inline asm
	ld.global.nc.f32 %f987, [%rd12];
	// end inline asm
$L__BB14_59:
	setp.ge.s32 	%p41, %r68, %r137;
	@%p41 bra 	$L__BB14_61;
	add.s64 	%rd151, %rd12, 128;
	// begin inline asm
	ld.global.nc.f32 %f986, [%rd151];
	// end inline asm
$L__BB14_61:
	setp.ge.s32 	%p42, %r69, %r137;
	@%p42 bra 	$L__BB14_63;
	add.s64 	%rd152, %rd12, 256;
	// begin inline asm
	ld.global.nc.f32 %f985, [%rd152];
	// end inline asm
$L__BB14_63:
	setp.ge.s32 	%p43, %r70, %r137;
	@%p43 bra 	$L__BB14_65;
	add.s64 	%rd153, %rd12, 384;
	// begin inline asm
	ld.global.nc.f32 %f984, [%rd153];
	// end inline asm
$L__BB14_65:
	setp.ge.s32 	%p44, %r1, %r135;
	shl.b32 	%r224, %r429, 2;
	mov.u32 	%r225, smem;
	add.s32 	%r86, %r225, %r224;
	@%p44 bra 	$L__BB14_68;
	setp.ge.s32 	%p45, %r70, %r137;
	setp.lt.s32 	%p46, %r69, %r137;
	setp.lt.s32 	%p47, %r68, %r137;
	setp.lt.s32 	%p48, %r67, %r137;
	ld.shared.f32 	%f113, [%r86];
	fma.rn.f32 	%f347, %f113, %f987, %f963;
	selp.f32 	%f963, %f347, %f963, %p48;
	fma.rn.f32 	%f348, %f113, %f986, %f962;
	selp.f32 	%f962, %f348, %f962, %p47;
	fma.rn.f32 	%f349, %f113, %f985, %f961;
	selp.f32 	%f961, %f349, %f961, %p46;
	@%p45 bra 	$L__BB14_68;
	fma.rn.f32 	%f960, %f113, %f984, %f960;
$L__BB14_68:
	setp.ge.s32 	%p49, %r24, %r135;
	add.s32 	%r87, %r86, %r5;
	@%p49 bra 	$L__BB14_71;
	setp.ge.s32 	%p50, %r70, %r137;
	setp.lt.s32 	%p51, %r69, %r137;
	setp.lt.s32 	%p52, %r68, %r137;
	setp.lt.s32 	%p53, %r67, %r137;
	ld.shared.f32 	%f122, [%r87+4];
	fma.rn.f32 	%f350, %f122, %f987, %f959;
	selp.f32 	%f959, %f350, %f959, %p53;
	fma.rn.f32 	%f351, %f122, %f986, %f958;
	selp.f32 	%f958, %f351, %f958, %p52;
	fma.rn.f32 	%f352, %f122, %f985, %f957;
	selp.f32 	%f957, %f352, %f957, %p51;
	@%p50 bra 	$L__BB14_71;
	fma.rn.f32 	%f956, %f122, %f984, %f956;
$L__BB14_71:
	setp.ge.s32 	%p54, %r35, %r135;
	shl.b32 	%r227, %r62, 2;
	add.s32 	%r88, %r86, %r227;
	@%p54 bra 	$L__BB14_74;
	setp.ge.s32 	%p55, %r70, %r137;
	setp.lt.s32 	%p56, %r69, %r137;
	setp.lt.s32 	%p57, %r68, %r137;
	setp.lt.s32 	%p58, %r67, %r137;
	ld.shared.f32 	%f131, [%r88];
	fma.rn.f32 	%f353, %f131, %f987, %f955;
	selp.f32 	%f955, %f353, %f955, %p58;
	fma.rn.f32 	%f354, %f131, %f986, %f954;
	selp.f32 	%f954, %f354, %f954, %p57;
	fma.rn.f32 	%f355, %f131, %f985, %f953;
	selp.f32 	%f953, %f355, %f953, %p56;
	@%p55 bra 	$L__BB14_74;
	fma.rn.f32 	%f952, %f131, %f984, %f952;
$L__BB14_74:
	setp.ge.s32 	%p59, %r47, %r135;
	shl.b32 	%r228, %r63, 2;
	add.s32 	%r89, %r86, %r228;
	@%p59 bra 	$L__BB14_77;
	setp.ge.s32 	%p60, %r70, %r137;
	setp.lt.s32 	%p61, %r69, %r137;
	setp.lt.s32 	%p62, %r68, %r137;
	setp.lt.s32 	%p63, %r67, %r137;
	ld.shared.f32 	%f140, [%r89];
	fma.rn.f32 	%f356, %f140, %f987, %f968;
	selp.f32 	%f968, %f356, %f968, %p63;
	fma.rn.f32 	%f357, %f140, %f986, %f969;
	selp.f32 	%f969, %f357, %f969, %p62;
	fma.rn.f32 	%f358, %f140, %f985, %f970;
	selp.f32 	%f970, %f358, %f970, %p61;
	@%p60 bra 	$L__BB14_77;
	fma.rn.f32 	%f1031, %f140, %f984, %f1031;
$L__BB14_77:
	setp.ge.s32 	%p64, %r67, %r137;
	add.s32 	%r229, %r85, %r137;
	cvt.s64.s32 	%rd154, %r229;
	add.s64 	%rd155, %rd154, %rd4;
	add.s64 	%rd156, %rd155, %rd10;
	shl.b64 	%rd157, %rd156, 2;
	add.s64 	%rd13, %rd30, %rd157;
	@%p64 bra 	$L__BB14_79;
	// begin inline asm
	ld.global.nc.f32 %f987, [%rd13];
	// end inline asm
$L__BB14_79:
	setp.ge.s32 	%p65, %r68, %r137;
	@%p65 bra 	$L__BB14_81;
	add.s64 	%rd159, %rd13, 128;
	// begin inline asm
	ld.global.nc.f32 %f986, [%rd159];
	// end inline asm
$L__BB14_81:
	setp.ge.s32 	%p66, %r69, %r137;
	@%p66 bra 	$L__BB14_83;
	add.s64 	%rd160, %rd13, 256;
	// begin inline asm
	ld.global.nc.f32 %f985, [%rd160];
	// end inline asm
$L__BB14_83:
	setp.ge.s32 	%p67, %r70, %r137;
	@%p67 bra 	$L__BB14_85;
	add.s64 	%rd161, %rd13, 384;
	// begin inline asm
	ld.global.nc.f32 %f984, [%rd161];
	// end inline asm
$L__BB14_85:
	setp.ge.s32 	%p68, %r1, %r135;
	@%p68 bra 	$L__BB14_88;
	setp.ge.s32 	%p69, %r70, %r137;
	setp.lt.s32 	%p70, %r69, %r137;
	setp.lt.s32 	%p71, %r68, %r137;
	setp.lt.s32 	%p72, %r67, %r137;
	ld.shared.f32 	%f157, [%r86+4];
	fma.rn.f32 	%f363, %f157, %f987, %f963;
	selp.f32 	%f963, %f363, %f963, %p72;
	fma.rn.f32 	%f364, %f157, %f986, %f962;
	selp.f32 	%f962, %f364, %f962, %p71;
	fma.rn.f32 	%f365, %f157, %f985, %f961;
	selp.f32 	%f961, %f365, %f961, %p70;
	@%p69 bra 	$L__BB14_88;
	fma.rn.f32 	%f960, %f157, %f984, %f960;
$L__BB14_88:
	setp.ge.s32 	%p73, %r24, %r135;
	@%p73 bra 	$L__BB14_91;
	setp.ge.s32 	%p74, %r70, %r137;
	setp.lt.s32 	%p75, %r69, %r137;
	setp.lt.s32 	%p76, %r68, %r137;
	setp.lt.s32 	%p77, %r67, %r137;
	ld.shared.f32 	%f166, [%r87+8];
	fma.rn.f32 	%f366, %f166, %f987, %f959;
	selp.f32 	%f959, %f366, %f959, %p77;
	fma.rn.f32 	%f367, %f166, %f986, %f958;
	selp.f32 	%f958, %f367, %f958, %p76;
	fma.rn.f32 	%f368, %f166, %f985, %f957;
	selp.f32 	%f957, %f368, %f957, %p75;
	@%p74 bra 	$L__BB14_91;
	fma.rn.f32 	%f956, %f166, %f984, %f956;
$L__BB14_91:
	setp.ge.s32 	%p78, %r35, %r135;
	@%p78 bra 	$L__BB14_94;
	setp.ge.s32 	%p79, %r70, %r137;
	setp.lt.s32 	%p80, %r69, %r137;
	setp.lt.s32 	%p81, %r68, %r137;
	setp.lt.s32 	%p82, %r67, %r137;
	ld.shared.f32 	%f175, [%r88+4];
	fma.rn.f32 	%f369, %f175, %f987, %f955;
	selp.f32 	%f955, %f369, %f955, %p82;
	fma.rn.f32 	%f370, %f175, %f986, %f954;
	selp.f32 	%f954, %f370, %f954, %p81;
	fma.rn.f32 	%f371, %f175, %f985, %f953;
	selp.f32 	%f953, %f371, %f953, %p80;
	@%p79 bra 	$L__BB14_94;
	fma.rn.f32 	%f952, %f175, %f984, %f952;
$L__BB14_94:
	setp.ge.s32 	%p83, %r47, %r135;
	@%p83 bra 	$L__BB14_97;
	setp.ge.s32 	%p84, %r70, %r137;
	setp.lt.s32 	%p85, %r69, %r137;
	setp.lt.s32 	%p86, %r68, %r137;
	setp.lt.s32 	%p87, %r67, %r137;
	ld.shared.f32 	%f184, [%r89+4];
	fma.rn.f32 	%f372, %f184, %f987, %f968;
	selp.f32 	%f968, %f372, %f968, %p87;
	fma.rn.f32 	%f373, %f184, %f986, %f969;
	selp.f32 	%f969, %f373, %f969, %p86;
	fma.rn.f32 	%f374, %f184, %f985, %f970;
	selp.f32 	%f970, %f374, %f970, %p85;
	@%p84 bra 	$L__BB14_97;
	fma.rn.f32 	%f1031, %f184, %f984, %f1031;
$L__BB14_97:
	add.s32 	%r429, %r429, 2;
	setp.eq.s32 	%p88, %r429, %r61;
	mov.u32 	%r428, %r61;
	@%p88 bra 	$L__BB14_98;
	bra.uni 	$L__BB14_57;
$L__BB14_98:
	setp.eq.s32 	%p89, %r60, 0;
	@%p89 bra 	$L__BB14_119;
	mul.lo.s32 	%r230, %r428, %r137;
	cvt.s64.s32 	%rd162, %r230;
	add.s64 	%rd163, %rd162, %rd4;
	setp.ge.s32 	%p90, %r67, %r137;
	cvt.u64.u32 	%rd164, %r67;
	add.s64 	%rd165, %rd163, %rd164;
	shl.b64 	%rd166, %rd165, 2;
	add.s64 	%rd11, %rd30, %rd166;
	@%p90 bra 	$L__BB14_101;
	// begin inline asm
	ld.global.nc.f32 %f987, [%rd11];
	// end inline asm
$L__BB14_101:
	add.s32 	%r72, %r67, 32;
	setp.ge.s32 	%p91, %r72, %r137;
	@%p91 bra 	$L__BB14_103;
	add.s64 	%rd168, %rd11, 128;
	// begin inline asm
	ld.global.nc.f32 %f986, [%rd168];
	// end inline asm
$L__BB14_103:
	add.s32 	%r73, %r67, 64;
	setp.ge.s32 	%p92, %r73, %r137;
	@%p92 bra 	$L__BB14_105;
	add.s64 	%rd169, %rd11, 256;
	// begin inline asm
	ld.global.nc.f32 %f985, [%rd169];
	// end inline asm
$L__BB14_105:
	add.s32 	%r74, %r67, 96;
	setp.ge.s32 	%p93, %r74, %r137;
	@%p93 bra 	$L__BB14_107;
	add.s64 	%rd170, %rd11, 384;
	// begin inline asm
	ld.global.nc.f32 %f984, [%rd170];
	// end inline asm
$L__BB14_107:
	setp.ge.s32 	%p94, %r1, %r135;
	@%p94 bra 	$L__BB14_110;
	setp.ge.s32 	%p95, %r74, %r137;
	setp.lt.s32 	%p96, %r73, %r137;
	setp.lt.s32 	%p97, %r72, %r137;
	setp.lt.s32 	%p98, %r67, %r137;
	shl.b32 	%r231, %r428, 2;
	mov.u32 	%r232, smem;
	add.s32 	%r233, %r232, %r231;
	ld.shared.f32 	%f33, [%r233];
	fma.rn.f32 	%f379, %f33, %f987, %f963;
	selp.f32 	%f963, %f379, %f963, %p98;
	fma.rn.f32 	%f380, %f33, %f986, %f962;
	selp.f32 	%f962, %f380, %f962, %p97;
	fma.rn.f32 	%f381, %f33, %f985, %f961;
	selp.f32 	%f961, %f381, %f961, %p96;
	@%p95 bra 	$L__BB14_110;
	fma.rn.f32 	%f960, %f33, %f984, %f960;
$L__BB14_110:
	setp.ge.s32 	%p99, %r24, %r135;
	@%p99 bra 	$L__BB14_113;
	setp.ge.s32 	%p100, %r74, %r137;
	setp.lt.s32 	%p101, %r73, %r137;
	setp.lt.s32 	%p102, %r72, %r137;
	setp.lt.s32 	%p103, %r67, %r137;
	add.s32 	%r234, %r136, %r428;
	shl.b32 	%r235, %r234, 2;
	mov.u32 	%r236, smem;
	add.s32 	%r237, %r236, %r235;
	ld.shared.f32 	%f42, [%r237+4];
	fma.rn.f32 	%f382, %f42, %f987, %f959;
	selp.f32 	%f959, %f382, %f959, %p103;
	fma.rn.f32 	%f383, %f42, %f986, %f958;
	selp.f32 	%f958, %f383, %f958, %p102;
	fma.rn.f32 	%f384, %f42, %f985, %f957;
	selp.f32 	%f957, %f384, %f957, %p101;
	@%p100 bra 	$L__BB14_113;
	fma.rn.f32 	%f956, %f42, %f984, %f956;
$L__BB14_113:
	setp.ge.s32 	%p104, %r35, %r135;
	@%p104 bra 	$L__BB14_116;
	setp.ge.s32 	%p105, %r74, %r137;
	setp.lt.s32 	%p106, %r73, %r137;
	setp.lt.s32 	%p107, %r72, %r137;
	setp.lt.s32 	%p108, %r67, %r137;
	add.s32 	%r238, %r62, %r428;
	shl.b32 	%r239, %r238, 2;
	mov.u32 	%r240, smem;
	add.s32 	%r241, %r240, %r239;
	ld.shared.f32 	%f51, [%r241];
	fma.rn.f32 	%f385, %f51, %f987, %f955;
	selp.f32 	%f955, %f385, %f955, %p108;
	fma.rn.f32 	%f386, %f51, %f986, %f954;
	selp.f32 	%f954, %f386, %f954, %p107;
	fma.rn.f32 	%f387, %f51, %f985, %f953;
	selp.f32 	%f953, %f387, %f953, %p106;
	@%p105 bra 	$L__BB14_116;
	fma.rn.f32 	%f952, %f51, %f984, %f952;
$L__BB14_116:
	setp.ge.s32 	%p109, %r47, %r135;
	@%p109 bra 	$L__BB14_119;
	setp.ge.s32 	%p110, %r74, %r137;
	setp.lt.s32 	%p111, %r73, %r137;
	setp.lt.s32 	%p112, %r72, %r137;
	setp.lt.s32 	%p113, %r67, %r137;
	add.s32 	%r242, %r63, %r428;
	shl.b32 	%r243, %r242, 2;
	mov.u32 	%r244, smem;
	add.s32 	%r245, %r244, %r243;
	ld.shared.f32 	%f60, [%r245];
	fma.rn.f32 	%f388, %f60, %f987, %f968;
	selp.f32 	%f968, %f388, %f968, %p113;
	fma.rn.f32 	%f389, %f60, %f986, %f969;
	selp.f32 	%f969, %f389, %f969, %p112;
	fma.rn.f32 	%f390, %f60, %f985, %f970;
	selp.f32 	%f970, %f390, %f970, %p111;
	@%p110 bra 	$L__BB14_119;
	fma.rn.f32 	%f1031, %f60, %f984, %f1031;
$L__BB14_119:
	add.s32 	%r75, %r427, %r4;
	setp.eq.s32 	%p114, %r139, 1;
	@%p114 bra 	$L__BB14_157;
	setp.ne.s32 	%p115, %r139, 0;
	@%p115 bra 	$L__BB14_193;
	setp.lt.s32 	%p168, %r1, %r135;
	@%p168 bra 	$L__BB14_149;
$L__BB14_122:
	setp.ge.s32 	%p173, %r24, %r135;
	@%p173 bra 	$L__BB14_131;
	setp.ge.s32 	%p174, %r75, %r137;
	add.s32 	%r279, %r137, %r6;
	add.s32 	%r280, %r279, %r75;
	shl.b32 	%r281, %r280, 2;
	mov.u32 	%r282, smem;
	add.s32 	%r76, %r282, %r281;
	@%p174 bra 	$L__BB14_125;
	mul.f32 	%f759, %f959, 0fBFB8AA3B;
	ex2.approx.f32 	%f760, %f759;
	add.f32 	%f761, %f760, 0f3F800000;
	div.rn.f32 	%f762, %f959, %f761;
	st.shared.f32 	[%r76+4], %f762;
$L__BB14_125:
	add.s32 	%r283, %r75, 32;
	setp.ge.s32 	%p175, %r283, %r137;
	@%p175 bra 	$L__BB14_127;
	mul.f32 	%f763, %f958, 0fBFB8AA3B;
	ex2.approx.f32 	%f764, %f763;
	add.f32 	%f765, %f764, 0f3F800000;
	div.rn.f32 	%f766, %f958, %f765;
	st.shared.f32 	[%r76+132], %f766;
$L__BB14_127:
	add.s32 	%r284, %r75, 64;
	setp.ge.s32 	%p176, %r284, %r137;
	@%p176 bra 	$L__BB14_129;
	mul.f32 	%f767, %f957, 0fBFB8AA3B;
	ex2.approx.f32 	%f768, %f767;
	add.f32 	%f769, %f768, 0f3F800000;
	div.rn.f32 	%f770, %f957, %f769;
	st.shared.f32 	[%r76+260], %f770;
$L__BB14_129:
	add.s32 	%r285, %r75, 96;
	setp.ge.s32 	%p177, %r285, %r137;
	@%p177 bra 	$L__BB14_131;
	mul.f32 	%f771, %f956, 0fBFB8AA3B;
	ex2.approx.f32 	%f772, %f771;
	add.f32 	%f773, %f772, 0f3F800000;
	div.rn.f32 	%f774, %f956, %f773;
	st.shared.f32 	[%r76+388], %f774;
$L__BB14_131:
	setp.ge.s32 	%p178, %r35, %r135;
	@%p178 bra 	$L__BB14_140;
	setp.ge.s32 	%p179, %r75, %r137;
	add.s32 	%r286, %r64, %r5;
	add.s32 	%r287, %r286, %r75;
	shl.b32 	%r288, %r287, 2;
	mov.u32 	%r289, smem;
	add.s32 	%r77, %r289, %r288;
	@%p179 bra 	$L__BB14_134;
	mul.f32 	%f775, %f955, 0fBFB8AA3B;
	ex2.approx.f32 	%f776, %f775;
	add.f32 	%f777, %f776, 0f3F800000;
	div.rn.f32 	%f778, %f955, %f777;
	st.shared.f32 	[%r77+16], %f778;
$L__BB14_134:
	add.s32 	%r290, %r75, 32;
	setp.ge.s32 	%p180, %r290, %r137;
	@%p180 bra 	$L__BB14_136;
	mul.f32 	%f779, %f954, 0fBFB8AA3B;
	ex2.approx.f32 	%f780, %f779;
	add.f32 	%f781, %f780, 0f3F800000;
	div.rn.f32 	%f782, %f954, %f781;
	st.shared.f32 	[%r77+144], %f782;
$L__BB14_136:
	add.s32 	%r291, %r75, 64;
	setp.ge.s32 	%p181, %r291, %r137;
	@%p181 bra 	$L__BB14_138;
	mul.f32 	%f783, %f953, 0fBFB8AA3B;
	ex2.approx.f32 	%f784, %f783;
	add.f32 	%f785, %f784, 0f3F800000;
	div.rn.f32 	%f786, %f953, %f785;
	st.shared.f32 	[%r77+272], %f786;
$L__BB14_138:
	add.s32 	%r292, %r75, 96;
	setp.ge.s32 	%p182, %r292, %r137;
	@%p182 bra 	$L__BB14_140;
	mul.f32 	%f787, %f952, 0fBFB8AA3B;
	ex2.approx.f32 	%f788, %f787;
	add.f32 	%f789, %f788, 0f3F800000;
	div.rn.f32 	%f790, %f952, %f789;
	st.shared.f32 	[%r77+400], %f790;
$L__BB14_140:
	setp.ge.s32 	%p183, %r47, %r135;
	@%p183 bra 	$L__BB14_229;
	setp.ge.s32 	%p184, %r75, %r137;
	add.s32 	%r293, %r65, %r5;
	add.s32 	%r294, %r293, %r75;
	shl.b32 	%r295, %r294, 2;
	mov.u32 	%r296, smem;
	add.s32 	%r78, %r296, %r295;
	@%p184 bra 	$L__BB14_143;
	mul.f32 	%f791, %f968, 0fBFB8AA3B;
	ex2.approx.f32 	%f792, %f791;
	add.f32 	%f793, %f792, 0f3F800000;
	div.rn.f32 	%f794, %f968, %f793;
	st.shared.f32 	[%r78+16], %f794;
$L__BB14_143:
	add.s32 	%r297, %r75, 32;
	setp.ge.s32 	%p185, %r297, %r137;
	@%p185 bra 	$L__BB14_145;
	mul.f32 	%f795, %f969, 0fBFB8AA3B;
	ex2.approx.f32 	%f796, %f795;
	add.f32 	%f797, %f796, 0f3F800000;
	div.rn.f32 	%f798, %f969, %f797;
	st.shared.f32 	[%r78+144], %f798;
$L__BB14_145:
	add.s32 	%r298, %r75, 64;
	setp.ge.s32 	%p186, %r298, %r137;
	@%p186 bra 	$L__BB14_147;
	mul.f32 	%f799, %f970, 0fBFB8AA3B;
	ex2.approx.f32 	%f800, %f799;
	add.f32 	%f801, %f800, 0f3F800000;
	div.rn.f32 	%f802, %f970, %f801;
	st.shared.f32 	[%r78+272], %f802;
$L__BB14_147:
	add.s32 	%r299, %r75, 96;
	setp.ge.s32 	%p187, %r299, %r137;
	@%p187 bra 	$L__BB14_229;
	mul.f32 	%f803, %f1031, 0fBFB8AA3B;
	ex2.approx.f32 	%f804, %f803;
	add.f32 	%f805, %f804, 0f3F800000;
	div.rn.f32 	%f806, %f1031, %f805;
	st.shared.f32 	[%r78+400], %f806;
	bra.uni 	$L__BB14_229;
$L__BB14_149:
	setp.ge.s32 	%p169, %r75, %r137;
	add.s32 	%r273, %r5, %r75;
	shl.b32 	%r274, %r273, 2;
	mov.u32 	%r275, smem;
	add.s32 	%r79, %r275, %r274;
	@%p169 bra 	$L__BB14_151;
	mul.f32 	%f743, %f963, 0fBFB8AA3B;
	ex2.approx.f32 	%f744, %f743;
	add.f32 	%f745, %f744, 0f3F800000;
	div.rn.f32 	%f746, %f963, %f745;
	st.shared.f32 	[%r79+16], %f746;
$L__BB14_151:
	add.s32 	%r276, %r75, 32;
	setp.ge.s32 	%p170, %r276, %r137;
	@%p170 bra 	$L__BB14_153;
	mul.f32 	%f747, %f962, 0fBFB8AA3B;
	ex2.approx.f32 	%f748, %f747;
	add.f32 	%f749, %f748, 0f3F800000;
	div.rn.f32 	%f750, %f962, %f749;
	st.shared.f32 	[%r79+144], %f750;
$L__BB14_153:
	add.s32 	%r277, %r75, 64;
	setp.ge.s32 	%p171, %r277, %r137;
	@%p171 bra 	$L__BB14_155;
	mul.f32 	%f751, %f961, 0fBFB8AA3B;
	ex2.approx.f32 	%f752, %f751;
	add.f32 	%f753, %f752, 0f3F800000;
	div.rn.f32 	%f754, %f961, %f753;
	st.shared.f32 	[%r79+272], %f754;
$L__BB14_155:
	add.s32 	%r278, %r75, 96;
	setp.ge.s32 	%p172, %r278, %r137;
	@%p172 bra 	$L__BB14_122;
	mul.f32 	%f755, %f960, 0fBFB8AA3B;
	ex2.approx.f32 	%f756, %f755;
	add.f32 	%f757, %f756, 0f3F800000;
	div.rn.f32 	%f758, %f960, %f757;
	st.shared.f32 	[%r79+400], %f758;
	bra.uni 	$L__BB14_122;
$L__BB14_157:
	setp.lt.s32 	%p116, %r1, %r135;
	@%p116 bra 	$L__BB14_185;
$L__BB14_158:
	setp.ge.s32 	%p129, %r24, %r135;
	@%p129 bra 	$L__BB14_167;
	setp.ge.s32 	%p130, %r75, %r137;
	add.s32 	%r252, %r137, %r6;
	add.s32 	%r253, %r252, %r75;
	shl.b32 	%r254, %r253, 2;
	mov.u32 	%r255, smem;
	add.s32 	%r80, %r255, %r254;
	@%p130 bra 	$L__BB14_161;
	mul.f32 	%f479, %f959, 0f3F000000;
	mul.f32 	%f480, %f959, 0f3D372713;
	mul.f32 	%f481, %f959, %f480;
	fma.rn.f32 	%f482, %f959, %f481, %f959;
	mul.f32 	%f483, %f482, 0f3F4C422A;
	abs.f32 	%f484, %f483;
	mul.f32 	%f485, %f484, 0f4038AA3B;
	ex2.approx.ftz.f32 	%f486, %f485;
	add.f32 	%f487, %f486, 0f3F800000;
	rcp.approx.ftz.f32 	%f488, %f487;
	fma.rn.f32 	%f489, %f488, 0fC0000000, 0f3F800000;
	setp.ge.f32 	%p131, %f484, 0f41102CB4;
	selp.f32 	%f490, 0f3F800000, %f489, %p131;
	copysign.f32 	%f491, %f483, %f490;
	mul.f32 	%f492, %f483, %f483;
	fma.rn.f32 	%f493, %f492, 0f3C80F082, 0fBD563CAE;
	fma.rn.f32 	%f494, %f493, %f492, 0f3E085941;
	fma.rn.f32 	%f495, %f494, %f492, 0fBEAAA9ED;
	fma.rn.f32 	%f496, %f495, %f492, 0f00000000;
	fma.rn.f32 	%f497, %f496, %f483, %f483;
	setp.ge.f32 	%p132, %f484, 0f3F19999A;
	selp.f32 	%f498, %f491, %f497, %p132;
	add.f32 	%f499, %f498, 0f3F800000;
	mul.f32 	%f500, %f479, %f499;
	st.shared.f32 	[%r80+4], %f500;
$L__BB14_161:
	add.s32 	%r256, %r75, 32;
	setp.ge.s32 	%p133, %r256, %r137;
	@%p133 bra 	$L__BB14_163;
	mul.f32 	%f501, %f958, 0f3F000000;
	mul.f32 	%f502, %f958, 0f3D372713;
	mul.f32 	%f503, %f958, %f502;
	fma.rn.f32 	%f504, %f958, %f503, %f958;
	mul.f32 	%f505, %f504, 0f3F4C422A;
	abs.f32 	%f506, %f505;
	mul.f32 	%f507, %f506, 0f4038AA3B;
	ex2.approx.ftz.f32 	%f508, %f507;
	add.f32 	%f509, %f508, 0f3F800000;
	rcp.approx.ftz.f32 	%f510, %f509;
	fma.rn.f32 	%f511, %f510, 0fC0000000, 0f3F800000;
	setp.ge.f32 	%p134, %f506, 0f41102CB4;
	selp.f32 	%f512, 0f3F800000, %f511, %p134;
	copysign.f32 	%f513, %f505, %f512;
	mul.f32 	%f514, %f505, %f505;
	fma.rn.f32 	%f515, %f514, 0f3C80F082, 0fBD563CAE;
	fma.rn.f32 	%f516, %f515, %f514, 0f3E085941;
	fma.rn.f32 	%f517, %f516, %f514, 0fBEAAA9ED;
	fma.rn.f32 	%f518, %f517, %f514, 0f00000000;
	fma.rn.f32 	%f519, %f518, %f505, %f505;
	setp.ge.f32 	%p135, %f506, 0f3F19999A;
	selp.f32 	%f520, %f513, %f519, %p135;
	add.f32 	%f521, %f520, 0f3F800000;
	mul.f32 	%f522, %f501, %f521;
	st.shared.f32 	[%r80+132], %f522;
$L__BB14_163:
	add.s32 	%r257, %r75, 64;
	setp.ge.s32 	%p136, %r257, %r137;
	@%p136 bra 	$L__BB14_165;
	mul.f32 	%f523, %f957, 0f3F000000;
	mul.f32 	%f524, %f957, 0f3D372713;
	mul.f32 	%f525, %f957, %f524;
	fma.rn.f32 	%f526, %f957, %f525, %f957;
	mul.f32 	%f527, %f526, 0f3F4C422A;
	abs.f32 	%f528, %f527;
	mul.f32 	%f529, %f528, 0f4038AA3B;
	ex2.approx.ftz.f32 	%f530, %f529;
	add.f32 	%f531, %f530, 0f3F800000;
	rcp.approx.ftz.f32 	%f532, %f531;
	fma.rn.f32 	%f533, %f532, 0fC0000000, 0f3F800000;
	setp.ge.f32 	%p137, %f528, 0f41102CB4;
	selp.f32 	%f534, 0f3F800000, %f533, %p137;
	copysign.f32 	%f535, %f527, %f534;
	mul.f32 	%f536, %f527, %f527;
	fma.rn.f32 	%f537, %f536, 0f3C80F082, 0fBD563CAE;
	fma.rn.f32 	%f538, %f537, %f536, 0f3E085941;
	fma.rn.f32 	%f539, %f538, %f536, 0fBEAAA9ED;
	fma.rn.f32 	%f540, %f539, %f536, 0f00000000;
	fma.rn.f32 	%f541, %f540, %f527, %f527;
	setp.ge.f32 	%p138, %f528, 0f3F19999A;
	selp.f32 	%f542, %f535, %f541, %p138;
	add.f32 	%f543, %f542, 0f3F800000;
	mul.f32 	%f544, %f523, %f543;
	st.shared.f32 	[%r80+260], %f544;
$L__BB14_165:
	add.s32 	%r258, %r75, 96;
	setp.ge.s32 	%p139, %r258, %r137;
	@%p139 bra 	$L__BB14_167;
	mul.f32 	%f545, %f956, 0f3F000000;
	mul.f32 	%f546, %f956, 0f3D372713;
	mul.f32 	%f547, %f956, %f546;
	fma.rn.f32 	%f548, %f956, %f547, %f956;
	mul.f32 	%f549, %f548, 0f3F4C422A;
	abs.f32 	%f550, %f549;
	mul.f32 	%f551, %f550, 0f4038AA3B;
	ex2.approx.ftz.f32 	%f552, %f551;
	add.f32 	%f553, %f552, 0f3F800000;
	rcp.approx.ftz.f32 	%f554, %f553;
	fma.rn.f32 	%f555, %f554, 0fC0000000, 0f3F800000;
	setp.ge.f32 	%p140, %f550, 0f41102CB4;
	selp.f32 	%f556, 0f3F800000, %f555, %p140;
	copysign.f32 	%f557, %f549, %f556;
	mul.f32 	%f558, %f549, %f549;
	fma.rn.f32 	%f559, %f558, 0f3C80F082, 0fBD563CAE;
	fma.rn.f32 	%f560, %f559, %f558, 0f3E085941;
	fma.rn.f32 	%f561, %f560, %f558, 0fBEAAA9ED;
	fma.rn.f32 	%f562, %f561, %f558, 0f00000000;
	fma.rn.f32 	%f563, %f562, %f549, %f549;
	setp.ge.f32 	%p141, %f550, 0f3F19999A;
	selp.f32 	%f564, %f557, %f563, %p141;
	add.f32 	%f565, %f564, 0f3F800000;
	mul.f32 	%f566, %f545, %f565;
	st.shared.f32 	[%r80+388], %f566;
$L__BB14_167:
	setp.ge.s32 	%p142, %r35, %r135;
	@%p142 bra 	$L__BB14_176;
	setp.ge.s32 	%p143, %r75, %r137;
	add.s32 	%r259, %r64, %r5;
	add.s32 	%r260, %r259, %r75;
	shl.b32 	%r261, %r260, 2;
	mov.u32 	%r262, smem;
	add.s32 	%r81, %r262, %r261;
	@%p143 bra 	$L__BB14_170;
	mul.f32 	%f567, %f955, 0f3F000000;
	mul.f32 	%f568, %f955, 0f3D372713;
	mul.f32 	%f569, %f955, %f568;
	fma.rn.f32 	%f570, %f955, %f569, %f955;
	mul.f32 	%f571, %f570, 0f3F4C422A;
	abs.f32 	%f572, %f571;
	mul.f32 	%f573, %f572, 0f4038AA3B;
	ex2.approx.ftz.f32 	%f574, %f573;
	add.f32 	%f575, %f574, 0f3F800000;
	rcp.approx.ftz.f32 	%f576, %f575;
	fma.rn.f32 	%f577, %f576, 0fC0000000, 0f3F800000;
	setp.ge.f32 	%p144, %f572, 0f41102CB4;
	selp.f32 	%f578, 0f3F800000, %f577, %p144;
	copysign.f32 	%f579, %f571, %f578;
	mul.f32 	%f580, %f571, %f571;
	fma.rn.f32 	%f581, %f580, 0f3C80F082, 0fBD563CAE;
	fma.rn.f32 	%f582, %f581, %f580, 0f3E085941;
	fma.rn.f32 	%f583, %f582, %f580, 0fBEAAA9ED;
	fma.rn.f32 	%f584, %f583, %f580, 0f00000000;
	fma.rn.f32 	%f585, %f584, %f571, %f571;
	setp.ge.f32 	%p145, %f572, 0f3F19999A;
	selp.f32 	%f586, %f579, %f585, %p145;
	add.f32 	%f587, %f586, 0f3F800000;
	mul.f32 	%f588, %f567, %f587;
	st.shared.f32 	[%r81+16], %f588;
$L__BB14_170:
	add.s32 	%r263, %r75, 32;
	setp.ge.s32 	%p146, %r263, %r137;
	@%p146 bra 	$L__BB14_172;
	mul.f32 	%f589, %f954, 0f3F000000;
	mul.f32 	%f590, %f954, 0f3D372713;
	mul.f32 	%f591, %f954, %f590;
	fma.rn.f32 	%f592, %f954, %f591, %f954;
	mul.f32 	%f593, %f592, 0f3F4C422A;
	abs.f32 	%f594, %f593;
	mul.f32 	%f595, %f594, 0f4038AA3B;
	ex2.approx.ftz.f32 	%f596, %f595;
	add.f32 	%f597, %f596, 0f3F800000;
	rcp.approx.ftz.f32 	%f598, %f597;
	fma.rn.f32 	%f599, %f598, 0fC0000000, 0f3F800000;
	setp.ge.f32 	%p147, %f594, 0f41102CB4;
	selp.f32 	%f600, 0f3F800000, %f599, %p147;
	copysign.f32 	%f601, %f593, %f600;
	mul.f32 	%f602, %f593, %f593;
	fma.rn.f32 	%f603, %f602, 0f3C80F082, 0fBD563CAE;
	fma.rn.f32 	%f604, %f603, %f602, 0f3E085941;
	fma.rn.f32 	%f605, %f604, %f602, 0fBEAAA9ED;
	fma.rn.f32 	%f606, %f605, %f602, 0f00000000;
	fma.rn.f32 	%f607, %f606, %f593, %f593;
	setp.ge.f32 	%p148, %f594, 0f3F19999A;
	selp.f32 	%f608, %f601, %f607, %p148;
	add.f32 	%f609, %f608, 0f3F800000;
	mul.f32 	%f610, %f589, %f609;
	st.shared.f32 	[%r81+144], %f610;
$L__BB14_172:
	add.s32 	%r264, %r75, 64;
	setp.ge.s32 	%p149, %r264, %r137;
	@%p149 bra 	$L__BB14_174;
	mul.f32 	%f611, %f953, 0f3F000000;
	mul.f32 	%f612, %f953, 0f3D372713;
	mul.f32 	%f613, %f953, %f612;
	fma.rn.f32 	%f614, %f953, %f613, %f953;
	mul.f32 	%f615, %f614, 0f3F4C422A;
	abs.f32 	%f616, %f615;
	mul.f32 	%f617, %f616, 0f4038AA3B;
	ex2.approx.ftz.f32 	%f618, %f617;
	add.f32 	%f619, %f618, 0f3F800000;
	rcp.approx.ftz.f32 	%f620, %f619;
	fma.rn.f32 	%f621, %f620, 0fC0000000, 0f3F800000;
	setp.ge.f32 	%p150, %f616, 0f41102CB4;
	selp.f32 	%f622, 0f3F800000, %f621, %p150;
	copysign.f32 	%f623, %f615, %f622;
	mul.f32 	%f624, %f615, %f615;
	fma.rn.f32 	%f625, %f624, 0f3C80F082, 0fBD563CAE;
	fma.rn.f32 	%f626, %f625, %f624, 0f3E085941;
	fma.rn.f32 	%f627, %f626, %f624, 0fBEAAA9ED;
	fma.rn.f32 	%f628, %f627, %f624, 0f00000000;
	fma.rn.f32 	%f629, %f628, %f615, %f615;
	setp.ge.f32 	%p151, %f616, 0f3F19999A;
	selp.f32 	%f630, %f623, %f629, %p151;
	add.f32 	%f631, %f630, 0f3F800000;
	mul.f32 	%f632, %f611, %f631;
	st.shared.f32 	[%r81+272], %f632;
$L__BB14_174:
	add.s32 	%r265, %r75, 96;
	setp.ge.s32 	%p152, %r265, %r137;
	@%p152 bra 	$L__BB14_176;
	mul.f32 	%f633, %f952, 0f3F000000;
	mul.f32 	%f634, %f952, 0f3D372713;
	mul.f32 	%f635, %f952, %f634;
	fma.rn.f32 	%f636, %f952, %f635, %f952;
	mul.f32 	%f637, %f636, 0f3F4C422A;
	abs.f32 	%f638, %f637;
	mul.f32 	%f639, %f638, 0f4038AA3B;
	ex2.approx.ftz.f32 	%f640, %f639;
	add.f32 	%f641, %f640, 0f3F800000;
	rcp.approx.ftz.f32 	%f642, %f641;
	fma.rn.f32 	%f643, %f642, 0fC0000000, 0f3F800000;
	setp.ge.f32 	%p153, %f638, 0f41102CB4;
	selp.f32 	%f644, 0f3F800000, %f643, %p153;
	copysign.f32 	%f645, %f637, %f644;
	mul.f32 	%f646, %f637, %f637;
	fma.rn.f32 	%f647, %f646, 0f3C80F082, 0fBD563CAE;
	fma.rn.f32 	%f648, %f647, %f646, 0f3E085941;
	fma.rn.f32 	%f649, %f648, %f646, 0fBEAAA9ED;
	fma.rn.f32 	%f650, %f649, %f646, 0f00000000;
	fma.rn.f32 	%f651, %f650, %f637, %f637;
	setp.ge.f32 	%p154, %f638, 0f3F19999A;
	selp.f32 	%f652, %f645, %f651, %p154;
	add.f32 	%f653, %f652, 0f3F800000;
	mul.f32 	%f654, %f633, %f653;
	st.shared.f32 	[%r81+400], %f654;
$L__BB14_176:
	setp.ge.s32 	%p155, %r47, %r135;
	@%p155 bra 	$L__BB14_229;
	setp.ge.s32 	%p156, %r75, %r137;
	add.s32 	%r266, %r65, %r5;
	add.s32 	%r267, %r266, %r75;
	shl.b32 	%r268, %r267, 2;
	mov.u32 	%r269, smem;
	add.s32 	%r82, %r269, %r268;
	@%p156 bra 	$L__BB14_179;
	mul.f32 	%f655, %f968, 0f3F000000;
	mul.f32 	%f656, %f968, 0f3D372713;
	mul.f32 	%f657, %f968, %f656;
	fma.rn.f32 	%f658, %f968, %f657, %f968;
	mul.f32 	%f659, %f658, 0f3F4C422A;
	abs.f32 	%f660, %f659;
	mul.f32 	%f661, %f660, 0f4038AA3B;
	ex2.approx.ftz.f32 	%f662, %f661;
	add.f32 	%f663, %f662, 0f3F800000;
	rcp.approx.ftz.f32 	%f664, %f663;
	fma.rn.f32 	%f665, %f664, 0fC0000000, 0f3F800000;
	setp.ge.f32 	%p157, %f660, 0f41102CB4;
	selp.f32 	%f666, 0f3F800000, %f665, %p157;
	copysign.f32 	%f667, %f659, %f666;
	mul.f32 	%f668, %f659, %f659;
	fma.rn.f32 	%f669, %f668, 0f3C80F082, 0fBD563CAE;
	fma.rn.f32 	%f670, %f669, %f668, 0f3E085941;
	fma.rn.f32 	%f671, %f670, %f668, 0fBEAAA9ED;
	fma.rn.f32 	%f672, %f671, %f668, 0f00000000;
	fma.rn.f32 	%f673, %f672, %f659, %f659;
	setp.ge.f32 	%p158, %f660, 0f3F19999A;
	selp.f32 	%f674, %f667, %f673, %p158;
	add.f32 	%f675, %f674, 0f3F800000;
	mul.f32 	%f676, %f655, %f675;
	st.shared.f32 	[%r82+16], %f676;
$L__BB14_179:
	add.s32 	%r270, %r75, 32;
	setp.ge.s32 	%p159, %r270, %r137;
	@%p159 bra 	$L__BB14_181;
	mul.f32 	%f677, %f969, 0f3F000000;
	mul.f32 	%f678, %f969, 0f3D372713;
	mul.f32 	%f679, %f969, %f678;
	fma.rn.f32 	%f680, %f969, %f679, %f969;
	mul.f32 	%f681, %f680, 0f3F4C422A;
	abs.f32 	%f682, %f681;
	mul.f32 	%f683, %f682, 0f4038AA3B;
	ex2.approx.ftz.f32 	%f684, %f683;
	add.f32 	%f685, %f684, 0f3F800000;
	rcp.approx.ftz.f32 	%f686, %f685;
	fma.rn.f32 	%f687, %f686, 0fC0000000, 0f3F800000;
	setp.ge.f32 	%p160, %f682, 0f41102CB4;
	selp.f32 	%f688, 0f3F800000, %f687, %p160;
	copysign.f32 	%f689, %f681, %f688;
	mul.f32 	%f690, %f681, %f681;
	fma.rn.f32 	%f691, %f690, 0f3C80F082, 0fBD563CAE;
	fma.rn.f32 	%f692, %f691, %f690, 0f3E085941;
	fma.rn.f32 	%f693, %f692, %f690, 0fBEAAA9ED;
	fma.rn.f32 	%f694, %f693, %f690, 0f00000000;
	fma.rn.f32 	%f695, %f694, %f681, %f681;
	setp.ge.f32 	%p161, %f682, 0f3F19999A;
	selp.f32 	%f696, %f689, %f695, %p161;
	add.f32 	%f697, %f696, 0f3F800000;
	mul.f32 	%f698, %f677, %f697;
	st.shared.f32 	[%r82+144], %f698;
$L__BB14_181:
	add.s32 	%r271, %r75, 64;
	setp.ge.s32 	%p162, %r271, %r137;
	@%p162 bra 	$L__BB14_183;
	mul.f32 	%f699, %f970, 0f3F000000;
	mul.f32 	%f700, %f970, 0f3D372713;
	mul.f32 	%f701, %f970, %f700;
	fma.rn.f32 	%f702, %f970, %f701, %f970;
	mul.f32 	%f703, %f702, 0f3F4C422A;
	abs.f32 	%f704, %f703;
	mul.f32 	%f705, %f704, 0f4038AA3B;
	ex2.approx.ftz.f32 	%f706, %f705;
	add.f32 	%f707, %f706, 0f3F800000;
	rcp.approx.ftz.f32 	%f708, %f707;
	fma.rn.f32 	%f709, %f708, 0fC0000000, 0f3F800000;
	setp.ge.f32 	%p163, %f704, 0f41102CB4;
	selp.f32 	%f710, 0f3F800000, %f709, %p163;
	copysign.f32 	%f711, %f703, %f710;
	mul.f32 	%f712, %f703, %f703;
	fma.rn.f32 	%f713, %f712, 0f3C80F082, 0fBD563CAE;
	fma.rn.f32 	%f714, %f713, %f712, 0f3E085941;
	fma.rn.f32 	%f715, %f714, %f712, 0fBEAAA9ED;
	fma.rn.f32 	%f716, %f715, %f712, 0f00000000;
	fma.rn.f32 	%f717, %f716, %f703, %f703;
	setp.ge.f32 	%p164, %f704, 0f3F19999A;
	selp.f32 	%f718, %f711, %f717, %p164;
	add.f32 	%f719, %f718, 0f3F800000;
	mul.f32 	%f720, %f699, %f719;
	st.shared.f32 	[%r82+272], %f720;
$L__BB14_183:
	add.s32 	%r272, %r75, 96;
	setp.ge.s32 	%p165, %r272, %r137;
	@%p165 bra 	$L__BB14_229;
	mul.f32 	%f721, %f1031, 0f3F000000;
	mul.f32 	%f722, %f1031, 0f3D372713;
	mul.f32 	%f723, %f1031, %f722;
	fma.rn.f32 	%f724, %f1031, %f723, %f1031;
	mul.f32 	%f725, %f724, 0f3F4C422A;
	abs.f32 	%f726, %f725;
	mul.f32 	%f727, %f726, 0f4038AA3B;
	ex2.approx.ftz.f32 	%f728, %f727;
	add.f32 	%f729, %f728, 0f3F800000;
	rcp.approx.ftz.f32 	%f730, %f729;
	fma.rn.f32 	%f731, %f730, 0fC0000000, 0f3F800000;
	setp.ge.f32 	%p166, %f726, 0f41102CB4;
	selp.f32 	%f732, 0f3F800000, %f731, %p166;
	copysign.f32 	%f733, %f725, %f732;
	mul.f32 	%f734, %f725, %f725;
	fma.rn.f32 	%f735, %f734, 0f3C80F082, 0fBD563CAE;
	fma.rn.f32 	%f736, %f735, %f734, 0f3E085941;
	fma.rn.f32 	%f737, %f736, %f734, 0fBEAAA9ED;
	fma.rn.f32 	%f738, %f737, %f734, 0f00000000;
	fma.rn.f32 	%f739, %f738, %f725, %f725;
	setp.ge.f32 	%p167, %f726, 0f3F19999A;
	selp.f32 	%f740, %f733, %f739, %p167;
	add.f32 	%f741, %f740, 0f3F800000;
	mul.f32 	%f742, %f721, %f741;
	st.shared.f32 	[%r82+400], %f742;
	bra.uni 	$L__BB14_229;
$L__BB14_185:
	setp.ge.s32 	%p117, %r75, %r137;
	add.s32 	%r246, %r5, %r75;
	shl.b32 	%r247, %r246, 2;
	mov.u32 	%r248, smem;
	add.s32 	%r83, %r248, %r247;
	@%p117 bra 	$L__BB14_187;
	mul.f32 	%f391, %f963, 0f3F000000;
	mul.f32 	%f392, %f963, 0f3D372713;
	mul.f32 	%f393, %f963, %f392;
	fma.rn.f32 	%f394, %f963, %f393, %f963;
	mul.f32 	%f395, %f394, 0f3F4C422A;
	abs.f32 	%f396, %f395;
	mul.f32 	%f397, %f396, 0f4038AA3B;
	ex2.approx.ftz.f32 	%f398, %f397;
	add.f32 	%f399, %f398, 0f3F800000;
	rcp.approx.ftz.f32 	%f400, %f399;
	fma.rn.f32 	%f401, %f400, 0fC0000000, 0f3F800000;
	setp.ge.f32 	%p118, %f396, 0f41102CB4;
	selp.f32 	%f402, 0f3F800000, %f401, %p118;
	copysign.f32 	%f403, %f395, %f402;
	mul.f32 	%f404, %f395, %f395;
	fma.rn.f32 	%f405, %f404, 0f3C80F082, 0fBD563CAE;
	fma.rn.f32 	%f406, %f405, %f404, 0f3E085941;
	fma.rn.f32 	%f407, %f406, %f404, 0fBEAAA9ED;
	fma.rn.f32 	%f408, %f407, %f404, 0f00000000;
	fma.rn.f32 	%f409, %f408, %f395, %f395;
	setp.ge.f32 	%p119, %f396, 0f3F19999A;
	selp.f32 	%f410, %f403, %f409, %p119;
	add.f32 	%f411, %f410, 0f3F800000;
	mul.f32 	%f412, %f391, %f411;
	st.shared.f32 	[%r83+16], %f412;
$L__BB14_187:
	add.s32 	%r249, %r75, 32;
	setp.ge.s32 	%p120, %r249, %r137;
	@%p120 bra 	$L__BB14_189;
	mul.f32 	%f413, %f962, 0f3F000000;
	mul.f32 	%f414, %f962, 0f3D372713;
	mul.f32 	%f415, %f962, %f414;
	fma.rn.f32 	%f416, %f962, %f415, %f962;
	mul.f32 	%f417, %f416, 0f3F4C422A;
	abs.f32 	%f418, %f417;
	mul.f32 	%f419, %f418, 0f4038AA3B;
	ex2.approx.ftz.f32 	%f420, %f419;
	add.f32 	%f421, %f420, 0f3F800000;
	rcp.approx.ftz.f32 	%f422, %f421;
	fma.rn.f32 	%f423, %f422, 0fC0000000, 0f3F800000;
	setp.ge.f32 	%p121, %f418, 0f41102CB4;
	selp.f32 	%f424, 0f3F800000, %f423, %p121;
	copysign.f32 	%f425, %f417, %f424;
	mul.f32 	%f426, %f417, %f417;
	fma.rn.f32 	%f427, %f426, 0f3C80F082, 0fBD563CAE;
	fma.rn.f32 	%f428, %f427, %f426, 0f3E085941;
	fma.rn.f32 	%f429, %f428, %f426, 0fBEAAA9ED;
	fma.rn.f32 	%f430, %f429, %f426, 0f00000000;
	fma.rn.f32 	%f431, %f430, %f417, %f417;
	setp.ge.f32 	%p122, %f418, 0f3F19999A;
	selp.f32 	%f432, %f425, %f431, %p122;
	add.f32 	%f433, %f432, 0f3F800000;
	mul.f32 	%f434, %f413, %f433;
	st.shared.f32 	[%r83+144], %f434;
$L__BB14_189:
	add.s32 	%r250, %r75, 64;
	setp.ge.s32 	%p123, %r250, %r137;
	@%p123 bra 	$L__BB14_191;
	mul.f32 	%f435, %f961, 0f3F000000;
	mul.f32 	%f436, %f961, 0f3D372713;
	mul.f32 	%f437, %f961, %f436;
	fma.rn.f32 	%f438, %f961, %f437, %f961;
	mul.f32 	%f439, %f438, 0f3F4C422A;
	abs.f32 	%f440, %f439;
	mul.f32 	%f441, %f440, 0f4038AA3B;
	ex2.approx.ftz.f32 	%f442, %f441;
	add.f32 	%f443, %f442, 0f3F800000;
	rcp.approx.ftz.f32 	%f444, %f443;
	fma.rn.f32 	%f445, %f444, 0fC0000000, 0f3F800000;
	setp.ge.f32 	%p124, %f440, 0f41102CB4;
	selp.f32 	%f446, 0f3F800000, %f445, %p124;
	copysign.f32 	%f447, %f439, %f446;
	mul.f32 	%f448, %f439, %f439;
	fma.rn.f32 	%f449, %f448, 0f3C80F082, 0fBD563CAE;
	fma.rn.f32 	%f450, %f449, %f448, 0f3E085941;
	fma.rn.f32 	%f451, %f450, %f448, 0fBEAAA9ED;
	fma.rn.f32 	%f452, %f451, %f448, 0f00000000;
	fma.rn.f32 	%f453, %f452, %f439, %f439;
	setp.ge.f32 	%p125, %f440, 0f3F19999A;
	selp.f32 	%f454, %f447, %f453, %p125;
	add.f32 	%f455, %f454, 0f3F800000;
	mul.f32 	%f456, %f435, %f455;
	st.shared.f32 	[%r83+272], %f456;
$L__BB14_191:
	add.s32 	%r251, %r75, 96;
	setp.ge.s32 	%p126, %r251, %r137;
	@%p126 bra 	$L__BB14_158;
	mul.f32 	%f457, %f960, 0f3F000000;
	mul.f32 	%f458, %f960, 0f3D372713;
	mul.f32 	%f459, %f960, %f458;
	fma.rn.f32 	%f460, %f960, %f459, %f960;
	mul.f32 	%f461, %f460, 0f3F4C422A;
	abs.f32 	%f462, %f461;
	mul.f32 	%f463, %f462, 0f4038AA3B;
	ex2.approx.ftz.f32 	%f464, %f463;
	add.f32 	%f465, %f464, 0f3F800000;
	rcp.approx.ftz.f32 	%f466, %f465;
	fma.rn.f32 	%f467, %f466, 0fC0000000, 0f3F800000;
	setp.ge.f32 	%p127, %f462, 0f41102CB4;
	selp.f32 	%f468, 0f3F800000, %f467, %p127;
	copysign.f32 	%f469, %f461, %f468;
	mul.f32 	%f470, %f461, %f461;
	fma.rn.f32 	%f471, %f470, 0f3C80F082, 0fBD563CAE;
	fma.rn.f32 	%f472, %f471, %f470, 0f3E085941;
	fma.rn.f32 	%f473, %f472, %f470, 0fBEAAA9ED;
	fma.rn.f32 	%f474, %f473, %f470, 0f00000000;
	fma.rn.f32 	%f475, %f474, %f461, %f461;
	setp.ge.f32 	%p128, %f462, 0f3F19999A;
	selp.f32 	%f476, %f469, %f475, %p128;
	add.f32 	%f477, %f476, 0f3F800000;
	mul.f32 	%f478, %f457, %f477;
	st.shared.f32 	[%r83+400], %f478;
	bra.uni 	$L__BB14_158;
$L__BB14_193:
	setp.ge.s32 	%p188, %r1, %r135;
	@%p188 bra 	$L__BB14_202;
	setp.ge.s32 	%p189, %r75, %r137;
	add.s32 	%r300, %r5, %r75;
	shl.b32 	%r301, %r300, 2;
	mov.u32 	%r302, smem;
	add.s32 	%r91, %r302, %r301;
	@%p189 bra 	$L__BB14_196;
	max.f32 	%f807, %f963, 0f00000000;
	st.shared.f32 	[%r91+16], %f807;
$L__BB14_196:
	add.s32 	%r303, %r75, 32;
	setp.ge.s32 	%p190, %r303, %r137;
	@%p190 bra 	$L__BB14_198;
	max.f32 	%f808, %f962, 0f00000000;
	st.shared.f32 	[%r91+144], %f808;
$L__BB14_198:
	add.s32 	%r304, %r75, 64;
	setp.ge.s32 	%p191, %r304, %r137;
	@%p191 bra 	$L__BB14_200;
	max.f32 	%f809, %f961, 0f00000000;
	st.shared.f32 	[%r91+272], %f809;
$L__BB14_200:
	add.s32 	%r305, %r75, 96;
	setp.ge.s32 	%p192, %r305, %r137;
	@%p192 bra 	$L__BB14_202;
	max.f32 	%f810, %f960, 0f00000000;
	st.shared.f32 	[%r91+400], %f810;
$L__BB14_202:
	setp.ge.s32 	%p193, %r24, %r135;
	@%p193 bra 	$L__BB14_211;
	setp.ge.s32 	%p194, %r75, %r137;
	add.s32 	%r306, %r137, %r6;
	add.s32 	%r307, %r306, %r75;
	shl.b32 	%r308, %r307, 2;
	mov.u32 	%r309, smem;
	add.s32 	%r92, %r309, %r308;
	@%p194 bra 	$L__BB14_205;
	max.f32 	%f811, %f959, 0f00000000;
	st.shared.f32 	[%r92+4], %f811;
$L__BB14_205:
	add.s32 	%r310, %r75, 32;
	setp.ge.s32 	%p195, %r310, %r137;
	@%p195 bra 	$L__BB14_207;
	max.f32 	%f812, %f958, 0f00000000;
	st.shared.f32 	[%r92+132], %f812;
$L__BB14_207:
	add.s32 	%r311, %r75, 64;
	setp.ge.s32 	%p196, %r311, %r137;
	@%p196 bra 	$L__BB14_209;
	max.f32 	%f813, %f957, 0f00000000;
	st.shared.f32 	[%r92+260], %f813;
$L__BB14_209:
	add.s32 	%r312, %r75, 96;
	setp.ge.s32 	%p197, %r312, %r137;
	@%p197 bra 	$L__BB14_211;
	max.f32 	%f814, %f956, 0f00000000;
	st.shared.f32 	[%r92+388], %f814;
$L__BB14_211:
	setp.ge.s32 	%p198, %r35, %r135;
	@%p198 bra 	$L__BB14_220;
	setp.ge.s32 	%p199, %r75, %r137;
	add.s32 	%r313, %r64, %r5;
	add.s32 	%r314, %r313, %r75;
	shl.b32 	%r315, %r314, 2;
	mov.u32 	%r316, smem;
	add.s32 	%r93, %r316, %r315;
	@%p199 bra 	$L__BB14_214;
	max.f32 	%f815, %f955, 0f00000000;
	st.shared.f32 	[%r93+16], %f815;
$L__BB14_214:
	add.s32 	%r317, %r75, 32;
	setp.ge.s32 	%p200, %r317, %r137;
	@%p200 bra 	$L__BB14_216;
	max.f32 	%f816, %f954, 0f00000000;
	st.shared.f32 	[%r93+144], %f816;
$L__BB14_216:
	add.s32 	%r318, %r75, 64;
	setp.ge.s32 	%p201, %r318, %r137;
	@%p201 bra 	$L__BB14_218;
	max.f32 	%f817, %f953, 0f00000000;
	st.shared.f32 	[%r93+272], %f817;
$L__BB14_218:
	add.s32 	%r319, %r75, 96;
	setp.ge.s32 	%p202, %r319, %r137;
	@%p202 bra 	$L__BB14_220;
	max.f32 	%f818, %f952, 0f00000000;
	st.shared.f32 	[%r93+400], %f818;
$L__BB14_220:
	setp.ge.s32 	%p203, %r47, %r135;
	@%p203 bra 	$L__BB14_229;
	setp.ge.s32 	%p204, %r75, %r137;
	add.s32 	%r320, %r65, %r5;
	add.s32 	%r321, %r320, %r75;
	shl.b32 	%r322, %r321, 2;
	mov.u32 	%r323, smem;
	add.s32 	%r94, %r323, %r322;
	@%p204 bra 	$L__BB14_223;
	max.f32 	%f819, %f968, 0f00000000;
	st.shared.f32 	[%r94+16], %f819;
$L__BB14_223:
	add.s32 	%r324, %r75, 32;
	setp.ge.s32 	%p205, %r324, %r137;
	@%p205 bra 	$L__BB14_225;
	max.f32 	%f820, %f969, 0f00000000;
	st.shared.f32 	[%r94+144], %f820;
$L__BB14_225:
	add.s32 	%r325, %r75, 64;
	setp.ge.s32 	%p206, %r325, %r137;
	@%p206 bra 	$L__BB14_227;
	max.f32 	%f821, %f970, 0f00000000;
	st.shared.f32 	[%r94+272], %f821;
$L__BB14_227:
	add.s32 	%r326, %r75, 96;
	setp.ge.s32 	%p207, %r326, %r137;
	@%p207 bra 	$L__BB14_229;
	max.f32 	%f822, %f1031, 0f00000000;
	st.shared.f32 	[%r94+400], %f822;
$L__BB14_229:
	add.s32 	%r427, %r427, 1024;
	setp.lt.s32 	%p208, %r427, %r137;
	@%p208 bra 	$L__BB14_54;
$L__BB14_230:
	setp.lt.s32 	%p209, %r1, %r135;
	bar.sync 	0;
	add.s32 	%r96, %r137, 1;
	@%p209 bra 	$L__BB14_231;
	bra.uni 	$L__BB14_232;
$L__BB14_231:
	ld.global.nc.u32 	%r328, [%rd5];
	add.s64 	%rd173, %rd3, %rd37;
	ld.global.nc.u32 	%r329, [%rd173];
	mad.lo.s32 	%r330, %r328, %r138, %r329;
	mul.wide.s32 	%rd174, %r330, 4;
	add.s64 	%rd175, %rd2, %rd174;
	ld.global.nc.f32 	%f1032, [%rd175];
	mul.lo.s32 	%r331, %r328, %r136;
	mul.wide.s32 	%rd176, %r331, 4;
	add.s64 	%rd216, %rd1, %rd176;
	shl.b32 	%r332, %r5, 2;
	mov.u32 	%r333, smem;
	add.s32 	%r334, %r333, %r332;
	add.s32 	%r430, %r334, 16;
$L__BB14_232:
	setp.ge.s32 	%p210, %r24, %r135;
	@%p210 bra 	$L__BB14_234;
	ld.global.nc.u32 	%r336, [%rd5+4];
	add.s64 	%rd179, %rd3, %rd37;
	ld.global.nc.u32 	%r337, [%rd179+4];
	mad.lo.s32 	%r338, %r336, %r138, %r337;
	mul.wide.s32 	%rd180, %r338, 4;
	add.s64 	%rd181, %rd2, %rd180;
	ld.global.nc.f32 	%f1033, [%rd181];
	mul.lo.s32 	%r339, %r336, %r136;
	mul.wide.s32 	%rd182, %r339, 4;
	add.s64 	%rd217, %rd1, %rd182;
	add.s32 	%r340, %r137, %r6;
	shl.b32 	%r341, %r340, 2;
	mov.u32 	%r342, smem;
	add.s32 	%r343, %r342, %r341;
	add.s32 	%r431, %r343, 4;
$L__BB14_234:
	setp.ge.s32 	%p211, %r35, %r135;
	@%p211 bra 	$L__BB14_236;
	ld.global.nc.u32 	%r345, [%rd5+8];
	add.s64 	%rd185, %rd3, %rd37;
	ld.global.nc.u32 	%r346, [%rd185+8];
	mad.lo.s32 	%r347, %r345, %r138, %r346;
	mul.wide.s32 	%rd186, %r347, 4;
	add.s64 	%rd187, %rd2, %rd186;
	ld.global.nc.f32 	%f1034, [%rd187];
	mul.lo.s32 	%r348, %r345, %r136;
	mul.wide.s32 	%rd188, %r348, 4;
	add.s64 	%rd218, %rd1, %rd188;
	shl.b32 	%r349, %r96, 1;
	add.s32 	%r350, %r349, %r5;
	shl.b32 	%r351, %r350, 2;
	mov.u32 	%r352, smem;
	add.s32 	%r353, %r352, %r351;
	add.s32 	%r432, %r353, 16;
$L__BB14_236:
	setp.ge.s32 	%p212, %r47, %r135;
	@%p212 bra 	$L__BB14_238;
	ld.global.nc.u32 	%r355, [%rd5+12];
	add.s64 	%rd191, %rd3, %rd37;
	ld.global.nc.u32 	%r356, [%rd191+12];
	mad.lo.s32 	%r357, %r355, %r138, %r356;
	mul.wide.s32 	%rd192, %r357, 4;
	add.s64 	%rd193, %rd2, %rd192;
	ld.global.nc.f32 	%f1035, [%rd193];
	mul.lo.s32 	%r358, %r355, %r136;
	mul.wide.s32 	%rd194, %r358, 4;
	add.s64 	%rd219, %rd1, %rd194;
	mad.lo.s32 	%r359, %r96, 3, %r5;
	shl.b32 	%r360, %r359, 2;
	mov.u32 	%r361, smem;
	add.s32 	%r362, %r361, %r360;
	add.s32 	%r433, %r362, 16;
$L__BB14_238:
	setp.lt.s32 	%p213, %r434, %r136;
	@%p213 bra 	$L__BB14_239;
	bra.uni 	$L__BB14_313;
$L__BB14_239:
	not.b32 	%r363, %r4;
	add.s32 	%r97, %r137, %r363;
	and.b32  	%r98, %r97, 96;
	cvt.u64.u32 	%rd14, %r4;
	shl.b32 	%r364, %r4, 2;
	add.s32 	%r99, %r430, %r364;
	add.s32 	%r100, %r431, %r364;
	add.s32 	%r101, %r432, %r364;
	add.s32 	%r102, %r433, %r364;
	or.b32  	%r103, %r4, 32;
	or.b32  	%r104, %r4, 64;
	or.b32  	%r105, %r4, 96;
	add.s64 	%rd15, %rd31, 256;
	add.s32 	%r106, %r433, 256;
	add.s32 	%r107, %r430, 256;
	add.s32 	%r108, %r432, 256;
	add.s32 	%r109, %r431, 256;
$L__BB14_240:
	setp.ge.s32 	%p214, %r4, %r137;
	mov.f32 	%f1058, 0f00000000;
	mov.f32 	%f1057, %f1058;
	mov.f32 	%f1056, %f1058;
	mov.f32 	%f1055, %f1058;
	@%p214 bra 	$L__BB14_303;
	setp.eq.s32 	%p215, %r98, 96;
	mul.lo.s32 	%r365, %r434, %r137;
	cvt.s64.s32 	%rd195, %r365;
	add.s64 	%rd24, %rd195, %rd4;
	mov.f32 	%f1058, 0f00000000;
	mov.u32 	%r435, %r4;
	@%p215 bra 	$L__BB14_268;
	setp.ge.s32 	%p216, %r1, %r135;
	add.s64 	%rd197, %rd24, %rd14;
	shl.b64 	%rd198, %rd197, 2;
	add.s64 	%rd196, %rd31, %rd198;
	// begin inline asm
	ld.global.nc.f32 %f829, [%rd196];
	// end inline asm
	mov.f32 	%f1055, 0f00000000;
	@%p216 bra 	$L__BB14_244;
	ld.shared.f32 	%f831, [%r99];
	fma.rn.f32 	%f1055, %f829, %f831, 0f00000000;
$L__BB14_244:
	setp.ge.s32 	%p217, %r24, %r135;
	mov.f32 	%f1056, 0f00000000;
	@%p217 bra 	$L__BB14_246;
	ld.shared.f32 	%f833, [%r100];
	fma.rn.f32 	%f1056, %f829, %f833, 0f00000000;
$L__BB14_246:
	setp.ge.s32 	%p218, %r35, %r135;
	mov.f32 	%f1057, 0f00000000;
	@%p218 bra 	$L__BB14_248;
	ld.shared.f32 	%f835, [%r101];
	fma.rn.f32 	%f1057, %f829, %f835, 0f00000000;
$L__BB14_248:
	setp.ge.s32 	%p219, %r47, %r135;
	mov.f32 	%f1058, 0f00000000;
	@%p219 bra 	$L__BB14_250;
	ld.shared.f32 	%f837, [%r102];
	fma.rn.f32 	%f1058, %f829, %f837, 0f00000000;
$L__BB14_250:
	setp.eq.s32 	%p220, %r98, 0;
	mov.u32 	%r435, %r103;
	@%p220 bra 	$L__BB14_268;
	setp.ge.s32 	%p221, %r1, %r135;
	add.s64 	%rd199, %rd196, 128;
	// begin inline asm
	ld.global.nc.f32 %f838, [%rd199];
	// end inline asm
	@%p221 bra 	$L__BB14_253;
	ld.shared.f32 	%f839, [%r99+128];
	fma.rn.f32 	%f1055, %f838, %f839, %f1055;
$L__BB14_253:
	setp.ge.s32 	%p222, %r24, %r135;
	@%p222 bra 	$L__BB14_255;
	ld.shared.f32 	%f840, [%r100+128];
	fma.rn.f32 	%f1056, %f838, %f840, %f1056;
$L__BB14_255:
	setp.ge.s32 	%p223, %r35, %r135;
	@%p223 bra 	$L__BB14_257;
	ld.shared.f32 	%f841, [%r101+128];
	fma.rn.f32 	%f1057, %f838, %f841, %f1057;
$L__BB14_257:
	setp.ge.s32 	%p224, %r47, %r135;
	@%p224 bra 	$L__BB14_259;
	ld.shared.f32 	%f842, [%r102+128];
	fma.rn.f32 	%f1058, %f838, %f842, %f1058;
$L__BB14_259:
	setp.eq.s32 	%p225, %r98, 32;
	mov.u32 	%r435, %r104;
	@%p225 bra 	$L__BB14_268;
	setp.ge.s32 	%p226, %r1, %r135;
	add.s64 	%rd200, %rd196, 256;
	// begin inline asm
	ld.global.nc.f32 %f843, [%rd200];
	// end inline asm
	@%p226 bra 	$L__BB14_262;
	ld.shared.f32 	%f844, [%r99+256];
	fma.rn.f32 	%f1055, %f843, %f844, %f1055;
$L__BB14_262:
	setp.ge.s32 	%p227, %r24, %r135;
	@%p227 bra 	$L__BB14_264;
	ld.shared.f32 	%f845, [%r100+256];
	fma.rn.f32 	%f1056, %f843, %f845, %f1056;
$L__BB14_264:
	setp.ge.s32 	%p228, %r35, %r135;
	@%p228 bra 	$L__BB14_266;
	ld.shared.f32 	%f846, [%r101+256];
	fma.rn.f32 	%f1057, %f843, %f846, %f1057;
$L__BB14_266:
	setp.ge.s32 	%p229, %r47, %r135;
	mov.u32 	%r435, %r105;
	@%p229 bra 	$L__BB14_268;
	ld.shared.f32 	%f847, [%r102+256];
	fma.rn.f32 	%f1058, %f843, %f847, %f1058;
	mov.u32 	%r435, %r105;
$L__BB14_268:
	setp.lt.u32 	%p230, %r97, 96;
	@%p230 bra 	$L__BB14_303;
	cvt.u64.u32 	%rd201, %r435;
	add.s64 	%rd202, %rd24, %rd201;
	shl.b64 	%rd203, %rd202, 2;
	add.s64 	%rd220, %rd15, %rd203;
	shl.b32 	%r366, %r435, 2;
	add.s32 	%r439, %r106, %r366;
	add.s32 	%r438, %r107, %r366;
	add.s32 	%r437, %r108, %r366;
	add.s32 	%r436, %r109, %r366;
$L__BB14_270:
	setp.ge.s32 	%p231, %r1, %r135;
	add.s64 	%rd204, %rd220, -256;
	// begin inline asm
	ld.global.nc.f32 %f848, [%rd204];
	// end inline asm
	@%p231 bra 	$L__BB14_272;
	ld.shared.f32 	%f849, [%r438+-256];
	fma.rn.f32 	%f1055, %f848, %f849, %f1055;
$L__BB14_272:
	setp.ge.s32 	%p232, %r24, %r135;
	@%p232 bra 	$L__BB14_274;
	ld.shared.f32 	%f850, [%r436+-256];
	fma.rn.f32 	%f1056, %f848, %f850, %f1056;
$L__BB14_274:
	setp.ge.s32 	%p233, %r35, %r135;
	@%p233 bra 	$L__BB14_276;
	ld.shared.f32 	%f851, [%r437+-256];
	fma.rn.f32 	%f1057, %f848, %f851, %f1057;
$L__BB14_276:
	setp.ge.s32 	%p234, %r47, %r135;
	@%p234 bra 	$L__BB14_278;
	ld.shared.f32 	%f852, [%r439+-256];
	fma.rn.f32 	%f1058, %f848, %f852, %f1058;
$L__BB14_278:
	setp.ge.s32 	%p235, %r1, %r135;
	add.s64 	%rd205, %rd220, -128;
	// begin inline asm
	ld.global.nc.f32 %f853, [%rd205];
	// end inline asm
	@%p235 bra 	$L__BB14_280;
	ld.shared.f32 	%f854, [%r438+-128];
	fma.rn.f32 	%f1055, %f853, %f854, %f1055;
$L__BB14_280:
	setp.ge.s32 	%p236, %r24, %r135;
	@%p236 bra 	$L__BB14_282;
	ld.shared.f32 	%f855, [%r436+-128];
	fma.rn.f32 	%f1056, %f853, %f855, %f1056;
$L__BB14_282:
	setp.ge.s32 	%p237, %r35, %r135;
	@%p237 bra 	$L__BB14_284;
	ld.shared.f32 	%f856, [%r437+-128];
	fma.rn.f32 	%f1057, %f853, %f856, %f1057;
$L__BB14_284:
	setp.ge.s32 	%p238, %r47, %r135;
	@%p238 bra 	$L__BB14_286;
	ld.shared.f32 	%f857, [%r439+-128];
	fma.rn.f32 	%f1058, %f853, %f857, %f1058;
$L__BB14_286:
	setp.ge.s32 	%p239, %r1, %r135;
	// begin inline asm
	ld.global.nc.f32 %f858, [%rd220];
	// end inline asm
	@%p239 bra 	$L__BB14_288;
	ld.shared.f32 	%f859, [%r438];
	fma.rn.f32 	%f1055, %f858, %f859, %f1055;
$L__BB14_288:
	setp.ge.s32 	%p240, %r24, %r135;
	@%p240 bra 	$L__BB14_290;
	ld.shared.f32 	%f860, [%r436];
	fma.rn.f32 	%f1056, %f858, %f860, %f1056;
$L__BB14_290:
	setp.ge.s32 	%p241, %r35, %r135;
	@%p241 bra 	$L__BB14_292;
	ld.shared.f32 	%f861, [%r437];
	fma.rn.f32 	%f1057, %f858, %f861, %f1057;
$L__BB14_292:
	setp.ge.s32 	%p242, %r47, %r135;
	@%p242 bra 	$L__BB14_294;
	ld.shared.f32 	%f862, [%r439];
	fma.rn.f32 	%f1058, %f858, %f862, %f1058;
$L__BB14_294:
	setp.ge.s32 	%p243, %r1, %r135;
	add.s64 	%rd207, %rd220, 128;
	// begin inline asm
	ld.global.nc.f32 %f863, [%rd207];
	// end inline asm
	@%p243 bra 	$L__BB14_296;
	ld.shared.f32 	%f864, [%r438+128];
	fma.rn.f32 	%f1055, %f863, %f864, %f1055;
$L__BB14_296:
	setp.ge.s32 	%p244, %r24, %r135;
	@%p244 bra 	$L__BB14_298;
	ld.shared.f32 	%f865, [%r436+128];
	fma.rn.f32 	%f1056, %f863, %f865, %f1056;
$L__BB14_298:
	setp.ge.s32 	%p245, %r35, %r135;
	@%p245 bra 	$L__BB14_300;
	ld.shared.f32 	%f866, [%r437+128];
	fma.rn.f32 	%f1057, %f863, %f866, %f1057;
$L__BB14_300:
	setp.ge.s32 	%p246, %r47, %r135;
	@%p246 bra 	$L__BB14_302;
	ld.shared.f32 	%f867, [%r439+128];
	fma.rn.f32 	%f1058, %f863, %f867, %f1058;
$L__BB14_302:
	add.s32 	%r435, %r435, 128;
	add.s64 	%rd220, %rd220, 512;
	add.s32 	%r439, %r439, 512;
	add.s32 	%r438, %r438, 512;
	add.s32 	%r437, %r437, 512;
	add.s32 	%r436, %r436, 512;
	setp.lt.s32 	%p247, %r435, %r137;
	@%p247 bra 	$L__BB14_270;
$L__BB14_303:
	setp.ne.s32 	%p248, %r4, 0;
	mov.b32 	%r367, %f1055;
	shfl.sync.bfly.b32	%r368|%p249, %r367, 16, 31, -1;
	mov.b32 	%f868, %r368;
	add.f32 	%f869, %f1055, %f868;
	mov.b32 	%r369, %f1056;
	shfl.sync.bfly.b32	%r370|%p250, %r369, 16, 31, -1;
	mov.b32 	%f870, %r370;
	add.f32 	%f871, %f1056, %f870;
	mov.b32 	%r371, %f1057;
	shfl.sync.bfly.b32	%r372|%p251, %r371, 16, 31, -1;
	mov.b32 	%f872, %r372;
	add.f32 	%f873, %f1057, %f872;
	mov.b32 	%r373, %f1058;
	shfl.sync.bfly.b32	%r374|%p252, %r373, 16, 31, -1;
	mov.b32 	%f874, %r374;
	add.f32 	%f875, %f1058, %f874;
	mov.b32 	%r375, %f869;
	shfl.sync.bfly.b32	%r376|%p253, %r375, 8, 31, -1;
	mov.b32 	%f876, %r376;
	add.f32 	%f877, %f869, %f876;
	mov.b32 	%r377, %f871;
	shfl.sync.bfly.b32	%r378|%p254, %r377, 8, 31, -1;
	mov.b32 	%f878, %r378;
	add.f32 	%f879, %f871, %f878;
	mov.b32 	%r379, %f873;
	shfl.sync.bfly.b32	%r380|%p255, %r379, 8, 31, -1;
	mov.b32 	%f880, %r380;
	add.f32 	%f881, %f873, %f880;
	mov.b32 	%r381, %f875;
	shfl.sync.bfly.b32	%r382|%p256, %r381, 8, 31, -1;
	mov.b32 	%f882, %r382;
	add.f32 	%f883, %f875, %f882;
	mov.b32 	%r383, %f877;
	shfl.sync.bfly.b32	%r384|%p257, %r383, 4, 31, -1;
	mov.b32 	%f884, %r384;
	add.f32 	%f885, %f877, %f884;
	mov.b32 	%r385, %f879;
	shfl.sync.bfly.b32	%r386|%p258, %r385, 4, 31, -1;
	mov.b32 	%f886, %r386;
	add.f32 	%f887, %f879, %f886;
	mov.b32 	%r387, %f881;
	shfl.sync.bfly.b32	%r388|%p259, %r387, 4, 31, -1;
	mov.b32 	%f888, %r388;
	add.f32 	%f889, %f881, %f888;
	mov.b32 	%r389, %f883;
	shfl.sync.bfly.b32	%r390|%p260, %r389, 4, 31, -1;
	mov.b32 	%f890, %r390;
	add.f32 	%f891, %f883, %f890;
	mov.b32 	%r391, %f885;
	shfl.sync.bfly.b32	%r392|%p261, %r391, 2, 31, -1;
	mov.b32 	%f892, %r392;
	add.f32 	%f893, %f885, %f892;
	mov.b32 	%r393, %f887;
	shfl.sync.bfly.b32	%r394|%p262, %r393, 2, 31, -1;
	mov.b32 	%f894, %r394;
	add.f32 	%f895, %f887, %f894;
	mov.b32 	%r395, %f889;
	shfl.sync.bfly.b32	%r396|%p263, %r395, 2, 31, -1;
	mov.b32 	%f896, %r396;
	add.f32 	%f897, %f889, %f896;
	mov.b32 	%r397, %f891;
	shfl.sync.bfly.b32	%r398|%p264, %r397, 2, 31, -1;
	mov.b32 	%f898, %r398;
	add.f32 	%f899, %f891, %f898;
	mov.b32 	%r399, %f893;
	shfl.sync.bfly.b32	%r400|%p265, %r399, 1, 31, -1;
	mov.b32 	%f900, %r400;
	add.f32 	%f275, %f893, %f900;
	mov.b32 	%r401, %f895;
	shfl.sync.bfly.b32	%r402|%p266, %r401, 1, 31, -1;
	mov.b32 	%f901, %r402;
	add.f32 	%f276, %f895, %f901;
	mov.b32 	%r403, %f897;
	shfl.sync.bfly.b32	%r404|%p267, %r403, 1, 31, -1;
	mov.b32 	%f902, %r404;
	add.f32 	%f277, %f897, %f902;
	mov.b32 	%r405, %f899;
	shfl.sync.bfly.b32	%r406|%p268, %r405, 1, 31, -1;
	mov.b32 	%f903, %r406;
	add.f32 	%f278, %f899, %f903;
	@%p248 bra 	$L__BB14_312;
	setp.ge.s32 	%p269, %r1, %r135;
	@%p269 bra 	$L__BB14_306;
	mul.wide.u32 	%rd208, %r434, 4;
	add.s64 	%rd209, %rd216, %rd208;
	mul.f32 	%f904, %f275, %f1032;
	atom.global.add.f32 	%f905, [%rd209], %f904;
$L__BB14_306:
	setp.ge.s32 	%p270, %r24, %r135;
	@%p270 bra 	$L__BB14_308;
	mul.wide.u32 	%rd210, %r434, 4;
	add.s64 	%rd211, %rd217, %rd210;
	mul.f32 	%f906, %f276, %f1033;
	atom.global.add.f32 	%f907, [%rd211], %f906;
$L__BB14_308:
	setp.ge.s32 	%p271, %r35, %r135;
	@%p271 bra 	$L__BB14_310;
	mul.wide.u32 	%rd212, %r434, 4;
	add.s64 	%rd213, %rd218, %rd212;
	mul.f32 	%f908, %f277, %f1034;
	atom.global.add.f32 	%f909, [%rd213], %f908;
$L__BB14_310:
	setp.ge.s32 	%p272, %r47, %r135;
	@%p272 bra 	$L__BB14_312;
	mul.wide.u32 	%rd214, %r434, 4;
	add.s64 	%rd215, %rd219, %rd214;
	mul.f32 	%f910, %f278, %f1035;
	atom.global.add.f32 	%f911, [%rd215], %f910;
$L__BB14_312:
	add.s32 	%r434, %r434, 8;
	setp.lt.s32 	%p273, %r434, %r136;
	@%p273 bra 	$L__BB14_240;
$L__BB14_313:
	ret;

}
	// .globl	_Z17moe_expert_kernelI6__halfLb1EEvPKT_S3_S3_S3_PKfPKiS7_PS1_iiiiii
.visible .entry _Z17moe_expert_kernelI6__halfLb1EEvPKT_S3_S3_S3_PKfPKiS7_PS1_iiiiii(
	.param .u64 .ptr .align 1 _Z17moe_expert_kernelI6__halfLb1EEvPKT_S3_S3_S3_PKfPKiS7_PS1_iiiiii_param_0,
	.param .u64 .ptr .align 1 _Z17moe_expert_kernelI6__halfLb1EEvPKT_S3_S3_S3_PKfPKiS7_PS1_iiiiii_param_1,
	.param .u64 .ptr .align 1 _Z17moe_expert_kernelI6__halfLb1EEvPKT_S3_S3_S3_PKfPKiS7_PS1_iiiiii_param_2,
	.param .u64 .ptr .align 1 _Z17moe_expert_kernelI6__halfLb1EEvPKT_S3_S3_S3_PKfPKiS7_PS1_iiiiii_param_3,
	.param .u64 .ptr .align 1 _Z17moe_expert_kernelI6__halfLb1EEvPKT_S3_S3_S3_PKfPKiS7_PS1_iiiiii_param_4,
	.param .u64 .ptr .align 1 _Z17moe_expert_kernelI6__halfLb1EEvPKT_S3_S3_S3_PKfPKiS7_PS1_iiiiii_param_5,
	.param .u64 .ptr .align 1 _Z17moe_expert_kernelI6__halfLb1EEvPKT_S3_S3_S3_PKfPKiS7_PS1_iiiiii_param_6,
	.param .u64 .ptr .align 1 _Z17moe_expert_kernelI6__halfLb1EEvPKT_S3_S3_S3_PKfPKiS7_PS1_iiiiii_param_7,
	.param .u32 _Z17moe_expert_kernelI6__halfLb1EEvPKT_S3_S3_S3_PKfPKiS7_PS1_iiiiii_param_8,
	.param .u32 _Z17moe_expert_kernelI6__halfLb1EEvPKT_S3_S3_S3_PKfPKiS7_PS1_iiiiii_param_9,
	.param .u32 _Z17moe_expert_kernelI6__halfLb1EEvPKT_S3_S3_S3_PKfPKiS7_PS1_iiiiii_param_10,
	.param .u32 _Z17moe_expert_kernelI6__halfLb1EEvPKT_S3_S3_S3_PKfPKiS7_PS1_iiiiii_param_11,
	.param .u32 _Z17moe_expert_kernelI6__halfLb1EEvPKT_S3_S3_S3_PKfPKiS7_PS1_iiiiii_param_12,
	.param .u32 _Z17moe_expert_kernelI6__halfLb1EEvPKT_S3_S3_S3_PKfPKiS7_PS1_iiiiii_param_13
)
.maxntid 256
.minnctapersm 4
{
	.reg .pred 	%p<222>;
	.reg .b16 	%rs<435>;
	.reg .b32 	%r<333>;
	.reg .b32 	%f<1116>;
	.reg .b64 	%rd<662>;

	ld.param.u64 	%rd37, [_Z17moe_expert_kernelI6__halfLb1EEvPKT_S3_S3_S3_PKfPKiS7_PS1_iiiiii_param_0];
	ld.param.u64 	%rd38, [_Z17moe_expert_kernelI6__halfLb1EEvPKT_S3_S3_S3_PKfPKiS7_PS1_iiiiii_param_1];
	ld.param.u64 	%rd39, [_Z17moe_expert_kernelI6__halfLb1EEvPKT_S3_S3_S3_PKfPKiS7_PS1_iiiiii_param_2];
	ld.param.u64 	%rd40, [_Z17moe_expert_kernelI6__halfLb1EEvPKT_S3_S3_S3_PKfPKiS7_PS1_iiiiii_param_3];
	ld.param.u64 	%rd41, [_Z17moe_expert_kernelI6__halfLb1EEvPKT_S3_S3_S3_PKfPKiS7_PS1_iiiiii_param_4];
	ld.param.u64 	%rd42, [_Z17moe_expert_kernelI6__halfLb1EEvPKT_S3_S3_S3_PKfPKiS7_PS1_iiiiii_param_5];
	ld.param.u64 	%rd43, [_Z17moe_expert_kernelI6__halfLb1EEvPKT_S3_S3_S3_PKfPKiS7_PS1_iiiiii_param_6];
	ld.param.u64 	%rd44, [_Z17moe_expert_kernelI6__halfLb1EEvPKT_S3_S3_S3_PKfPKiS7_PS1_iiiiii_param_7];
	ld.param.u32 	%r148, [_Z17moe_expert_kernelI6__halfLb1EEvPKT_S3_S3_S3_PKfPKiS7_PS1_iiiiii_param_8];
	ld.param.u32 	%r153, [_Z17moe_expert_kernelI6__halfLb1EEvPKT_S3_S3_S3_PKfPKiS7_PS1_iiiiii_param_9];
	ld.param.u32 	%r149, [_Z17moe_expert_kernelI6__halfLb1EEvPKT_S3_S3_S3_PKfPKiS7_PS1_iiiiii_param_10];
	ld.param.u32 	%r150, [_Z17moe_expert_kernelI6__halfLb1EEvPKT_S3_S3_S3_PKfPKiS7_PS1_iiiiii_param_11];
	ld.param.u32 	%r151, [_Z17moe_expert_kernelI6__halfLb1EEvPKT_S3_S3_S3_PKfPKiS7_PS1_iiiiii_param_12];
	ld.param.u32 	%r152, [_Z17moe_expert_kernelI6__halfLb1EEvPKT_S3_S3_S3_PKfPKiS7_PS1_iiiiii_param_13];
	mov.u32 	%r1, %ctaid.x;
	setp.ge.s32 	%p1, %r1, %r153;
	@%p1 bra 	$L__BB15_391;
	cvta.to.global.u64 	%rd45, %rd42;
	cvta.to.global.u64 	%rd46, %rd43;
	cvta.to.global.u64 	%rd47, %rd41;
	mul.wide.u32 	%rd48, %r1, 4;
	add.s64 	%rd49, %rd45, %rd48;
	ld.global.nc.u32 	%r154, [%rd49];
	add.s64 	%rd50, %rd46, %rd48;
	ld.global.nc.u32 	%r155, [%rd50];
	mad.lo.s32 	%r156, %r154, %r151, %r155;
	mul.wide.s32 	%rd51, %r156, 4;
	add.s64 	%rd52, %rd47, %rd51;
	ld.global.nc.f32 	%f1, [%rd52];
	mov.u32 	%r2, %tid.x;
	and.b32  	%r3, %r2, 31;
	mul.lo.s32 	%r157, %r154, %r149;
	cvt.s64.s32 	%rd1, %r157;
	setp.ge.s32 	%p2, %r2, %r149;
	@%p2 bra 	$L__BB15_13;
	not.b32 	%r158, %r2;
	add.s32 	%r4, %r149, %r158;
	shr.u32 	%r159, %r4, 8;
	add.s32 	%r5, %r159, 1;
	and.b32  	%r6, %r5, 7;
	setp.lt.u32 	%p3, %r4, 1792;
	mov.u32 	%r306, %r2;
	@%p3 bra 	$L__BB15_5;
	and.b32  	%r7, %r5, 33554424;
	mov.b32 	%r305, 0;
	mov.u32 	%r306, %r2;
$L__BB15_4:
	.pragma "nounroll";
	cvt.u64.u32 	%rd61, %r306;
	add.s64 	%rd62, %rd61, %rd1;
	shl.b64 	%rd63, %rd62, 1;
	add.s64 	%rd53, %rd37, %rd63;
	// begin inline asm
	ld.global.nc.b16 %rs1, [%rd53];
	// end inline asm
	// begin inline asm
	{  cvt.f32.f16 %f499, %rs1;}

	// end inline asm
	shl.b32 	%r161, %r306, 2;
	mov.u32 	%r162, smem;
	add.s32 	%r163, %r162, %r161;
	st.shared.f32 	[%r163], %f499;
	add.s64 	%rd54, %rd53, 512;
	// begin inline asm
	ld.global.nc.b16 %rs3, [%rd54];
	// end inline asm
	// begin inline asm
	{  cvt.f32.f16 %f500, %rs3;}

	// end inline asm
	st.shared.f32 	[%r163+1024], %f500;
	add.s64 	%rd55, %rd53, 1024;
	// begin inline asm
	ld.global.nc.b16 %rs5, [%rd55];
	// end inline asm
	// begin inline asm
	{  cvt.f32.f16 %f501, %rs5;}

	// end inline asm
	st.shared.f32 	[%r163+2048], %f501;
	add.s64 	%rd56, %rd53, 1536;
	// begin inline asm
	ld.global.nc.b16 %rs7, [%rd56];
	// end inline asm
	// begin inline asm
	{  cvt.f32.f16 %f502, %rs7;}

	// end inline asm
	st.shared.f32 	[%r163+3072], %f502;
	add.s64 	%rd57, %rd53, 2048;
	// begin inline asm
	ld.global.nc.b16 %rs9, [%rd57];
	// end inline asm
	// begin inline asm
	{  cvt.f32.f16 %f503, %rs9;}

	// end inline asm
	st.shared.f32 	[%r163+4096], %f503;
	add.s64 	%rd58, %rd53, 2560;
	// begin inline asm
	ld.global.nc.b16 %rs11, [%rd58];
	// end inline asm
	// begin inline asm
	{  cvt.f32.f16 %f504, %rs11;}

	// end inline asm
	st.shared.f32 	[%r163+5120], %f504;
	add.s64 	%rd59, %rd53, 3072;
	// begin inline asm
	ld.global.nc.b16 %rs13, [%rd59];
	// end inline asm
	// begin inline asm
	{  cvt.f32.f16 %f505, %rs13;}

	// end inline asm
	st.shared.f32 	[%r163+6144], %f505;
	add.s64 	%rd60, %rd53, 3584;
	// begin inline asm
	ld.global.nc.b16 %rs15, [%rd60];
	// end inline asm
	// begin inline asm
	{  cvt.f32.f16 %f506, %rs15;}

	// end inline asm
	st.shared.f32 	[%r163+7168], %f506;
	add.s32 	%r306, %r306, 2048;
	add.s32 	%r305, %r305, 8;
	setp.ne.s32 	%p4, %r305, %r7;
	@%p4 bra 	$L__BB15_4;
$L__BB15_5:
	setp.eq.s32 	%p5, %r6, 0;
	@%p5 bra 	$L__BB15_13;
	setp.lt.u32 	%p6, %r6, 4;
	@%p6 bra 	$L__BB15_8;
	cvt.u64.u32 	%rd68, %r306;
	add.s64 	%rd69, %rd68, %rd1;
	shl.b64 	%rd70, %rd69, 1;
	add.s64 	%rd64, %rd37, %rd70;
	// begin inline asm
	ld.global.nc.b16 %rs17, [%rd64];
	// end inline asm
	// begin inline asm
	{  cvt.f32.f16 %f507, %rs17;}

	// end inline asm
	shl.b32 	%r164, %r306, 2;
	mov.u32 	%r165, smem;
	add.s32 	%r166, %r165, %r164;
	st.shared.f32 	[%r166], %f507;
	add.s64 	%rd65, %rd64, 512;
	// begin inline asm
	ld.global.nc.b16 %rs19, [%rd65];
	// end inline asm
	// begin inline asm
	{  cvt.f32.f16 %f508, %rs19;}

	// end inline asm
	st.shared.f32 	[%r166+1024], %f508;
	add.s64 	%rd66, %rd64, 1024;
	// begin inline asm
	ld.global.nc.b16 %rs21, [%rd66];
	// end inline asm
	// begin inline asm
	{  cvt.f32.f16 %f509, %rs21;}

	// end inline asm
	st.shared.f32 	[%r166+2048], %f509;
	add.s64 	%rd67, %rd64, 1536;
	// begin inline asm
	ld.global.nc.b16 %rs23, [%rd67];
	// end inline asm
	// begin inline asm
	{  cvt.f32.f16 %f510, %rs23;}

	// end inline asm
	st.shared.f32 	[%r166+3072], %f510;
	add.s32 	%r306, %r306, 1024;
$L__BB15_8:
	and.b32  	%r167, %r5, 3;
	setp.eq.s32 	%p7, %r167, 0;
	@%p7 bra 	$L__BB15_13;
	setp.eq.s32 	%p8, %r167, 1;
	@%p8 bra 	$L__BB15_11;
	cvt.u64.u32 	%rd73, %r306;
	add.s64 	%rd74, %rd73, %rd1;
	shl.b64 	%rd75, %rd74, 1;
	add.s64 	%rd71, %rd37, %rd75;
	// begin inline asm
	ld.global.nc.b16 %rs25, [%rd71];
	// end inline asm
	// begin inline asm
	{  cvt.f32.f16 %f511, %rs25;}

	// end inline asm
	shl.b32 	%r168, %r306, 2;
	mov.u32 	%r169, smem;
	add.s32 	%r170, %r169, %r168;
	st.shared.f32 	[%r170], %f511;
	add.s64 	%rd72, %rd71, 512;
	// begin inline asm
	ld.global.nc.b16 %rs27, [%rd72];
	// end inline asm
	// begin inline asm
	{  cvt.f32.f16 %f512, %rs27;}

	// end inline asm
	st.shared.f32 	[%r170+1024], %f512;
	add.s32 	%r306, %r306, 512;
$L__BB15_11:
	and.b32  	%r171, %r4, 256;
	setp.ne.s32 	%p9, %r171, 0;
	@%p9 bra 	$L__BB15_13;
	cvt.u64.u32 	%rd77, %r306;
	add.s64 	%rd78, %rd77, %rd1;
	shl.b64 	%rd79, %rd78, 1;
	add.s64 	%rd76, %rd37, %rd79;
	// begin inline asm
	ld.global.nc.b16 %rs29, [%rd76];
	// end inline asm
	// begin inline asm
	{  cvt.f32.f16 %f513, %rs29;}

	// end inline asm
	shl.b32 	%r172, %r306, 2;
	mov.u32 	%r173, smem;
	add.s32 	%r174, %r173, %r172;
	st.shared.f32 	[%r174], %f513;
$L__BB15_13:
	shl.b32 	%r175, %r149, 2;
	mov.u32 	%r176, smem;
	add.s32 	%r17, %r176, %r175;
	bar.sync 	0;
	mul.lo.s32 	%r177, %r149, %r148;
	mul.lo.s32 	%r178, %r177, %r150;
	cvt.s64.s32 	%rd2, %r178;
	shl.b32 	%r179, %r2, 2;
	and.b32  	%r325, %r179, 896;
	setp.ge.s32 	%p10, %r325, %r150;
	@%p10 bra 	$L__BB15_317;
	setp.eq.s32 	%p11, %r152, 1;
	@%p11 bra 	$L__BB15_117;
	setp.ne.s32 	%p12, %r152, 0;
	@%p12 bra 	$L__BB15_199;
	setp.lt.s32 	%p65, %r149, 1;
	@%p65 bra 	$L__BB15_89;
	add.s32 	%r19, %r149, -1;
	and.b32  	%r20, %r149, 3;
	and.b32  	%r21, %r149, 2147483644;
	mov.u32 	%r309, %r325;
$L__BB15_18:
	setp.lt.u32 	%p81, %r19, 3;
	add.s32 	%r23, %r309, %r3;
	mov.b32 	%r311, 0;
	mov.f32 	%f857, 0f00000000;
	mov.f32 	%f855, %f857;
	mov.f32 	%f853, %f857;
	mov.f32 	%f851, %f857;
	mov.f32 	%f858, %f857;
	mov.f32 	%f856, %f857;
	mov.f32 	%f854, %f857;
	mov.f32 	%f852, %f857;
	@%p81 bra 	$L__BB15_53;
	cvt.u64.u32 	%rd7, %r23;
	add.s32 	%r30, %r23, 32;
	add.s32 	%r31, %r23, 64;
	add.s32 	%r32, %r23, 96;
	mov.b32 	%r310, 0;
	mov.f32 	%f857, 0f00000000;
$L__BB15_20:
	.pragma "nounroll";
	setp.ge.s32 	%p82, %r23, %r150;
	shl.b32 	%r228, %r310, 2;
	add.s32 	%r25, %r176, %r228;
	ld.shared.f32 	%f10, [%r25];
	mul.lo.s32 	%r26, %r310, %r150;
	cvt.s64.s32 	%rd253, %r26;
	add.s64 	%rd3, %rd253, %rd2;
	@%p82 bra 	$L__BB15_22;
	add.s64 	%rd256, %rd3, %rd7;
	shl.b64 	%rd257, %rd256, 1;
	add.s64 	%rd254, %rd38, %rd257;
	// begin inline asm
	ld.global.nc.b16 %rs143, [%rd254];
	// end inline asm
	// begin inline asm
	{  cvt.f32.f16 %f666, %rs143;}

	// end inline asm
	fma.rn.f32 	%f851, %f10, %f666, %f851;
	add.s64 	%rd255, %rd39, %rd257;
	// begin inline asm
	ld.global.nc.b16 %rs145, [%rd255];
	// end inline asm
	// begin inline asm
	{  cvt.f32.f16 %f667, %rs145;}

	// end inline asm
	fma.rn.f32 	%f852, %f10, %f667, %f852;
$L__BB15_22:
	setp.ge.s32 	%p83, %r30, %r150;
	@%p83 bra 	$L__BB15_24;
	add.s64 	%rd260, %rd3, %rd7;
	shl.b64 	%rd261, %rd260, 1;
	add.s64 	%rd262, %rd38, %rd261;
	add.s64 	%rd258, %rd262, 64;
	// begin inline asm
	ld.global.nc.b16 %rs147, [%rd258];
	// end inline asm
	// begin inline asm
	{  cvt.f32.f16 %f668, %rs147;}

	// end inline asm
	fma.rn.f32 	%f853, %f10, %f668, %f853;
	add.s64 	%rd263, %rd39, %rd261;
	add.s64 	%rd259, %rd263, 64;
	// begin inline asm
	ld.global.nc.b16 %rs149, [%rd259];
	// end inline asm
	// begin inline asm
	{  cvt.f32.f16 %f669, %rs149;}

	// end inline asm
	fma.rn.f32 	%f854, %f10, %f669, %f854;
$L__BB15_24:
	setp.ge.s32 	%p84, %r31, %r150;
	@%p84 bra 	$L__BB15_26;
	add.s64 	%rd266, %rd3, %rd7;
	shl.b64 	%rd267, %rd266, 1;
	add.s64 	%rd268, %rd38, %rd267;
	add.s64 	%rd264, %rd268, 128;
	// begin inline asm
	ld.global.nc.b16 %rs151, [%rd264];
	// end inline asm
	// begin inline asm
	{  cvt.f32.f16 %f670, %rs151;}

	// end inline asm
	fma.rn.f32 	%f855, %f10, %f670, %f855;
	add.s64 	%rd269, %rd39, %rd267;
	add.s64 	%rd265, %rd269, 128;
	// begin inline asm
	ld.global.nc.b16 %rs153, [%rd265];
	// end inline asm
	// begin inline asm
	{  cvt.f32.f16 %f671, %rs153;}

	// end inline asm
	fma.rn.f32 	%f856, %f10, %f671, %f856;
$L__BB15_26:
	setp.ge.s32 	%p85, %r32, %r150;
	@%p85 bra 	$L__BB15_28;
	add.s64 	%rd272, %rd3, %rd7;
	shl.b64 	%rd273, %rd272, 1;
	add.s64 	%rd274, %rd38, %rd273;
	add.s64 	%rd270, %rd274, 192;
	// begin inline asm
	ld.global.nc.b16 %rs155, [%rd270];
	// end inline asm
	// begin inline asm
	{  cvt.f32.f16 %f672, %rs155;}

	// end inline asm
	fma.rn.f32 	%f857, %f10, %f672, %f857;
	add.s64 	%rd275, %rd39, %rd273;
	add.s64 	%rd271, %rd275, 192;
	// begin inline asm
	ld.global.nc.b16 %rs157, [%rd271];
	// end inline asm
	// begin inline asm
	{  cvt.f32.f16 %f673, %rs157;}

	// end inline asm
	fma.rn.f32 	%f858, %f10, %f673, %f858;
$L__BB15_28:
	setp.ge.s32 	%p86, %r23, %r150;
	ld.shared.f32 	%f27, [%r25+4];
	add.s32 	%r27, %r26, %r150;
	cvt.s64.s32 	%rd276, %r27;
	add.s64 	%rd4, %rd276, %rd2;
	@%p86 bra 	$L__BB15_30;
	add.s64 	%rd279, %rd4, %rd7;
	shl.b64 	%rd280, %rd279, 1;
	add.s64 	%rd277, %rd38, %rd280;
	// begin inline asm
	ld.global.nc.b16 %rs159, [%rd277];
	// end inline asm
	// begin inline asm
	{  cvt.f32.f16 %f674, %rs159;}

	// end inline asm
	fma.rn.f32 	%f851, %f27, %f674, %f851;
	add.s64 	%rd278, %rd39, %rd280;
	// begin inline asm
	ld.global.nc.b16 %rs161, [%rd278];
	// end inline asm
	// begin inline asm
	{  cvt.f32.f16 %f675, %rs161;}

	// end inline asm
	fma.rn.f32 	%f852, %f27, %f675, %f852;
$L__BB15_30:
	setp.ge.s32 	%p87, %r30, %r150;
	@%p87 bra 	$L__BB15_32;
	add.s64 	%rd283, %rd4, %rd7;
	shl.b64 	%rd284, %rd283, 1;
	add.s64 	%rd285, %rd38, %rd284;
	add.s64 	%rd281, %rd285, 64;
	// begin inline asm
	ld.global.nc.b16 %rs163, [%rd281];
	// end inline asm
	// begin inline asm
	{  cvt.f32.f16 %f676, %rs163;}

	// end inline asm
	fma.rn.f32 	%f853, %f27, %f676, %f853;
	add.s64 	%rd286, %rd39, %rd284;
	add.s64 	%rd282, %rd286, 64;
	// begin inline asm
	ld.global.nc.b16 %rs165, [%rd282];
	// end inline asm
	// begin inline asm
	{  cvt.f32.f16 %f677, %rs165;}

	// end inline asm
	fma.rn.f32 	%f854, %f27, %f677, %f854;
$L__BB15_32:
	setp.ge.s32 	%p88, %r31, %r150;
	@%p88 bra 	$L__BB15_34;
	add.s64 	%rd289, %rd4, %rd7;
	shl.b64 	%rd290, %rd289, 1;
	add.s64 	%rd291, %rd38, %rd290;
	add.s64 	%rd287, %rd291, 128;
	// begin inline asm
	ld.global.nc.b16 %rs167, [%rd287];
	// end inline asm
	// begin inline asm
	{  cvt.f32.f16 %f678, %rs167;}

	// end inline asm
	fma.rn.f32 	%f855, %f27, %f678, %f855;
	add.s64 	%rd292, %rd39, %rd290;
	add.s64 	%rd288, %rd292, 128;
	// begin inline asm
	ld.global.nc.b16 %rs169, [%rd288];
	// end inline asm
	// begin inline asm
	{  cvt.f32.f16 %f679, %rs169;}

	// end inline asm
	fma.rn.f32 	%f856, %f27, %f679, %f856;
$L__BB15_34:
	setp.ge.s32 	%p89, %r32, %r150;
	@%p89 bra 	$L__BB15_36;
	add.s64 	%rd295, %rd4, %rd7;
	shl.b64 	%rd296, %rd295, 1;
	add.s64 	%rd297, %rd38, %rd296;
	add.s64 	%rd293, %rd297, 192;
	// begin inline asm
	ld.global.nc.b16 %rs171, [%rd293];
	// end inline asm
	// begin inline asm
	{  cvt.f32.f16 %f680, %rs171;}

	// end inline asm
	fma.rn.f32 	%f857, %f27, %f680, %f857;
	add.s64 	%rd298, %rd39, %rd296;
	add.s64 	%rd294, %rd298, 192;
	// begin inline asm
	ld.global.nc.b16 %rs173, [%rd294];
	// end inline asm
	// begin inline asm
	{  cvt.f32.f16 %f681, %rs173;}

	// end inline asm
	fma.rn.f32 	%f858, %f27, %f681, %f858;
$L__BB15_36:
	setp.ge.s32 	%p90, %r23, %r150;
	ld.shared.f32 	%f44, [%r25+8];
	add.s32 	%r28, %r27, %r150;
	cvt.s64.s32 	%rd299, %r28;
	add.s64 	%rd5, %rd299, %rd2;
	@%p90 bra 	$L__BB15_38;
	add.s64 	%rd302, %rd5, %rd7;
	shl.b64 	%rd303, %rd302, 1;
	add.s64 	%rd300, %rd38, %rd303;
	// begin inline asm
	ld.global.nc.b16 %rs175, [%rd300];
	// end inline asm
	// begin inline asm
	{  cvt.f32.f16 %f682, %rs175;}

	// end inline asm
	fma.rn.f32 	%f851, %f44, %f682, %f851;
	add.s64 	%rd301, %rd39, %rd303;
	// begin inline asm
	ld.global.nc.b16 %rs177, [%rd301];
	// end inline asm
	// begin inline asm
	{  cvt.f32.f16 %f683, %rs177;}

	// end inline asm
	fma.rn.f32 	%f852, %f44, %f683, %f852;
$L__BB15_38:
	setp.ge.s32 	%p91, %r30, %r150;
	@%p91 bra 	$L__BB15_40;
	add.s64 	%rd306, %rd5, %rd7;
	shl.b64 	%rd307, %rd306, 1;
	add.s64 	%rd308, %rd38, %rd307;
	add.s64 	%rd304, %rd308, 64;
	// begin inline asm
	ld.global.nc.b16 %rs179, [%rd304];
	// end inline asm
	// begin inline asm
	{  cvt.f32.f16 %f684, %rs179;}

	// end inline asm
	fma.rn.f32 	%f853, %f44, %f684, %f853;
	add.s64 	%rd309, %rd39, %rd307;
	add.s64 	%rd305, %rd309, 64;
	// begin inline asm
	ld.global.nc.b16 %rs181, [%rd305];
	// end inline asm
	// begin inline asm
	{  cvt.f32.f16 %f685, %rs181;}

	// end inline asm
	fma.rn.f32 	%f854, %f44, %f685, %f854;
$L__BB15_40:
	setp.ge.s32 	%p92, %r31, %r150;
	@%p92 bra 	$L__BB15_42;
	add.s64 	%rd312, %rd5, %rd7;
	shl.b64 	%rd313, %rd312, 1;
	add.s64 	%rd314, %rd38, %rd313;
	add.s64 	%rd310, %rd314, 128;
	// begin inline asm
	ld.global.nc.b16 %rs183, [%rd310];
	// end inline asm
	// begin inline asm
	{  cvt.f32.f16 %f686, %rs183;}

	// end inline asm
	fma.rn.f32 	%f855, %f44, %f686, %f855;
	add.s64 	%rd315, %rd39, %rd313;
	add.s64 	%rd311, %rd315, 128;
	// begin inline asm
	ld.global.nc.b16 %rs185, [%rd311];
	// end inline asm
	// begin inline asm
	{  cvt.f32.f16 %f687, %rs185;}

	// end inline asm
	fma.rn.f32 	%f856, %f44, %f687, %f856;
$L__BB15_42:
	setp.ge.s32 	%p93, %r32, %r150;
	@%p93 bra 	$L__BB15_44;
	add.s64 	%rd318, %rd5, %rd7;
	shl.b64 	%rd319, %rd318, 1;
	add.s64 	%rd320, %rd38, %rd319;
	add.s64 	%rd316, %rd320, 192;
	// begin inline asm
	ld.global.nc.b16 %rs187, [%rd316];
	// end inline asm
	// begin inline asm
	{  cvt.f32.f16 %f688, %rs187;}

	// end inline asm
	fma.rn.f32 	%f857, %f44, %f688, %f857;
	add.s64 	%rd321, %rd39, %rd319;
	add.s64 	%rd317, %rd321, 192;
	// begin inline asm
	ld.global.nc.b16 %rs189, [%rd317];
	// end inline asm
	// begin inline asm
	{  cvt.f32.f16 %f689, %rs189;}

	// end inline asm
	fma.rn.f32 	%f858, %f44, %f689, %f858;
$L__BB15_44:
	setp.ge.s32 	%p94, %r23, %r150;
	ld.shared.f32 	%f61, [%r25+12];
	add.s32 	%r230, %r28, %r150;
	cvt.s64.s32 	%rd322, %r230;
	add.s64 	%rd6, %rd322, %rd2;
	@%p94 bra 	$L__BB15_46;
	add.s64 	%rd325, %rd6, %rd7;
	shl.b64 	%rd326, %rd325, 1;
	add.s64 	%rd323, %rd38, %rd326;
	// begin inline asm
	ld.global.nc.b16 %rs191, [%rd323];
	// end inline asm
	// begin inline asm
	{  cvt.f32.f16 %f690, %rs191;}

	// end inline asm
	fma.rn.f32 	%f851, %f61, %f690, %f851;
	add.s64 	%rd324, %rd39, %rd326;
	// begin inline asm
	ld.global.nc.b16 %rs193, [%rd324];
	// end inline asm
	// begin inline asm
	{  cvt.f32.f16 %f691, %rs193;}

	// end inline asm
	fma.rn.f32 	%f852, %f61, %f691, %f852;
$L__BB15_46:
	setp.ge.s32 	%p95, %r30, %r150;
	@%p95 bra 	$L__BB15_48;
	add.s64 	%rd329, %rd6, %rd7;
	shl.b64 	%rd330, %rd329, 1;
	add.s64 	%rd331, %rd38, %rd330;
	add.s64 	%rd327, %rd331, 64;
	// begin inline asm
	ld.global.nc.b16 %rs195, [%rd327];
	// end inline asm
	// begin inline asm
	{  cvt.f32.f16 %f692, %rs195;}

	// end inline asm
	fma.rn.f32 	%f853, %f61, %f692, %f853;
	add.s64 	%rd332, %rd39, %rd330;
	add.s64 	%rd328, %rd332, 64;
	// begin inline asm
	ld.global.nc.b16 %rs197, [%rd328];
	// end inline asm
	// begin inline asm
	{  cvt.f32.f16 %f693, %rs197;}

	// end inline asm
	fma.rn.f32 	%f854, %f61, %f693, %f854;
$L__BB15_48:
	setp.ge.s32 	%p96, %r31, %r150;
	@%p96 bra 	$L__BB15_50;
	add.s64 	%rd335, %rd6, %rd7;
	shl.b64 	%rd336, %rd335, 1;
	add.s64 	%rd337, %rd38, %rd336;
	add.s64 	%rd333, %rd337, 128;
	// begin inline asm
	ld.global.nc.b16 %rs199, [%rd333];
	// end inline asm
	// begin inline asm
	{  cvt.f32.f16 %f694, %rs199;}

	// end inline asm
	fma.rn.f32 	%f855, %f61, %f694, %f855;
	add.s64 	%rd338, %rd39, %rd336;
	add.s64 	%rd334, %rd338, 128;
	// begin inline asm
	ld.global.nc.b16 %rs201, [%rd334];
	// end inline asm
	// begin inline asm
	{  cvt.f32.f16 %f695, %rs201;}

	// end inline asm
	fma.rn.f32 	%f856, %f61, %f695, %f856;
$L__BB15_50:
	setp.ge.s32 	%p97, %r32, %r150;
	@%p97 bra 	$L__BB15_52;
	add.s64 	%rd341, %rd6, %rd7;
	shl.b64 	%rd342, %rd341, 1;
	add.s64 	%rd343, %rd38, %rd342;
	add.s64 	%rd339, %rd343, 192;
	// begin inline asm
	ld.global.nc.b16 %rs203, [%rd339];
	// end inline asm
	// begin inline asm
	{  cvt.f32.f16 %f696, %rs203;}

	// end inline asm
	fma.rn.f32 	%f857, %f61, %f696, %f857;
	add.s64 	%rd344, %rd39, %rd342;
	add.s64 	%rd340, %rd344, 192;
	// begin inline asm
	ld.global.nc.b16 %rs205, [%rd340];
	// end inline asm
	// begin inline asm
	{  cvt.f32.f16 %f697, %rs205;}

	// end inline asm
	fma.rn.f32 	%f858, %f61, %f697, %f858;
$L__BB15_52:
	add.s32 	%r310, %r310, 4;
	setp.eq.s32 	%p98, %r310, %r21;
	mov.u32 	%r311, %r21;
	@%p98 bra 	$L__BB15_53;
	bra.uni 	$L__BB15_20;
$L__BB15_53:
	setp.eq.s32 	%p99, %r20, 0;
	@%p99 bra 	$L__BB15_80;
	shl.b32 	%r231, %r311, 2;
	add.s32 	%r34, %r176, %r231;
	ld.shared.f32 	%f86, [%r34];
	mul.lo.s32 	%r35, %r311, %r150;
	cvt.s64.s32 	%rd345, %r35;
	add.s64 	%rd8, %rd345, %rd2;
	setp.ge.s32 	%p100, %r23, %r150;
	@%p100 bra 	$L__BB15_56;
	cvt.u64.u32 	%rd348, %r23;
	add.s64 	%rd349, %rd8, %rd348;
	shl.b64 	%rd350, %rd349, 1;
	add.s64 	%rd346, %rd38, %rd350;
	// begin inline asm
	ld.global.nc.b16 %rs207, [%rd346];
	// end inline asm
	// begin inline asm
	{  cvt.f32.f16 %f698, %rs207;}

	// end inline asm
	fma.rn.f32 	%f851, %f86, %f698, %f851;
	add.s64 	%rd347, %rd39, %rd350;
	// begin inline asm
	ld.global.nc.b16 %rs209, [%rd347];
	// end inline asm
	// begin inline asm
	{  cvt.f32.f16 %f699, %rs209;}

	// end inline asm
	fma.rn.f32 	%f852, %f86, %f699, %f852;
$L__BB15_56:
	add.s32 	%r36, %r23, 32;
	setp.ge.s32 	%p101, %r36, %r150;
	@%p101 bra 	$L__BB15_58;
	cvt.u64.u32 	%rd353, %r23;
	add.s64 	%rd354, %rd8, %rd353;
	shl.b64 	%rd355, %rd354, 1;
	add.s64 	%rd356, %rd38, %rd355;
	add.s64 	%rd351, %rd356, 64;
	// begin inline asm
	ld.global.nc.b16 %rs211, [%rd351];
	// end inline asm
	// begin inline asm
	{  cvt.f32.f16 %f700, %rs211;}

	// end inline asm
	fma.rn.f32 	%f853, %f86, %f700, %f853;
	add.s64 	%rd357, %rd39, %rd355;
	add.s64 	%rd352, %rd357, 64;
	// begin inline asm
	ld.global.nc.b16 %rs213, [%rd352];
	// end inline asm
	// begin inline asm
	{  cvt.f32.f16 %f701, %rs213;}

	// end inline asm
	fma.rn.f32 	%f854, %f86, %f701, %f854;
$L__BB15_58:
	add.s32 	%r37, %r23, 64;
	setp.ge.s32 	%p102, %r37, %r150;
	@%p102 bra 	$L__BB15_60;
	cvt.u64.u32 	%rd360, %r23;
	add.s64 	%rd361, %rd8, %rd360;
	shl.b64 	%rd362, %rd361, 1;
	add.s64 	%rd363, %rd38, %rd362;
	add.s64 	%rd358, %rd363, 128;
	// begin inline asm
	ld.global.nc.b16 %rs215, [%rd358];
	// end inline asm
	// begin inline asm
	{  cvt.f32.f16 %f702, %rs215;}

	// end inline asm
	fma.rn.f32 	%f855, %f86, %f702, %f855;
	add.s64 	%rd364, %rd39, %rd362;
	add.s64 	%rd359, %rd364, 128;
	// begin inline asm
	ld.global.nc.b16 %rs217, [%rd359];
	// end inline asm
	// begin inline asm
	{  cvt.f32.f16 %f703, %rs217;}

	// end inline asm
	fma.rn.f32 	%f856, %f86, %f703, %f856;
$L__BB15_60:
	add.s32 	%r38, %r23, 96;
	setp.ge.s32 	%p103, %r38, %r150;
	@%p103 bra 	$L__BB15_62;
	cvt.u64.u32 	%rd367, %r23;
	add.s64 	%rd368, %rd8, %rd367;
	shl.b64 	%rd369, %rd368, 1;
	add.s64 	%rd370, %rd38, %rd369;
	add.s64 	%rd365, %rd370, 192;
	// begin inline asm
	ld.global.nc.b16 %rs219, [%rd365];
	// end inline asm
	// begin inline asm
	{  cvt.f32.f16 %f704, %rs219;}

	// end inline asm
	fma.rn.f32 	%f857, %f86, %f704, %f857;
	add.s64 	%rd371, %rd39, %rd369;
	add.s64 	%rd366, %rd371, 192;
	// begin inline asm
	ld.global.nc.b16 %rs221, [%rd366];
	// end inline asm
	// begin inline asm
	{  cvt.f32.f16 %f705, %rs221;}

	// end inline asm
	fma.rn.f32 	%f858, %f86, %f705, %f858;
$L__BB15_62:
	setp.eq.s32 	%p104, %r20, 1;
	@%p104 bra 	$L__BB15_80;
	setp.ge.s32 	%p105, %r23, %r150;
	ld.shared.f32 	%f103, [%r34+4];
	add.s32 	%r39, %r35, %r150;
	cvt.s64.s32 	%rd372, %r39;
	add.s64 	%rd9, %rd372, %rd2;
	@%p105 bra 	$L__BB15_65;
	cvt.u64.u32 	%rd375, %r23;
	add.s64 	%rd376, %rd9, %rd375;
	shl.b64 	%rd377, %rd376, 1;
	add.s64 	%rd373, %rd38, %rd377;
	// begin inline asm
	ld.global.nc.b16 %rs223, [%rd373];
	// end inline asm
	// begin inline asm
	{  cvt.f32.f16 %f706, %rs223;}

	// end inline asm
	fma.rn.f32 	%f851, %f103, %f706, %f851;
	add.s64 	%rd374, %rd39, %rd377;
	// begin inline asm
	ld.global.nc.b16 %rs225, [%rd374];
	// end inline asm
	// begin inline asm
	{  cvt.f32.f16 %f707, %rs225;}

	// end inline asm
	fma.rn.f32 	%f852, %f103, %f707, %f852;
$L__BB15_65:
	setp.ge.s32 	%p106, %r36, %r150;
	@%p106 bra 	$L__BB15_67;
	cvt.u64.u32 	%rd380, %r23;
	add.s64 	%rd381, %rd9, %rd380;
	shl.b64 	%rd382, %rd381, 1;
	add.s64 	%rd383, %rd38, %rd382;
	add.s64 	%rd378, %rd383, 64;
	// begin inline asm
	ld.global.nc.b16 %rs227, [%rd378];
	// end inline asm
	// begin inline asm
	{  cvt.f32.f16 %f708, %rs227;}

	// end inline asm
	fma.rn.f32 	%f853, %f103, %f708, %f853;
	add.s64 	%rd384, %rd39, %rd382;
	add.s64 	%rd379, %rd384, 64;
	// begin inline asm
	ld.global.nc.b16 %rs229, [%rd379];
	// end inline asm
	// begin inline asm
	{  cvt.f32.f16 %f709, %rs229;}

	// end inline asm
	fma.rn.f32 	%f854, %f103, %f709, %f854;
$L__BB15_67:
	setp.ge.s32 	%p107, %r37, %r150;
	@%p107 bra 	$L__BB15_69;
	cvt.u64.u32 	%rd387, %r23;
	add.s64 	%rd388, %rd9, %rd387;
	shl.b64 	%rd389, %rd388, 1;
	add.s64 	%rd390, %rd38, %rd389;
	add.s64 	%rd385, %rd390, 128;
	// begin inline asm
	ld.global.nc.b16 %rs231, [%rd385];
	// end inline asm
	// begin inline asm
	{  cvt.f32.f16 %f710, %rs231;}

	// end inline asm
	fma.rn.f32 	%f855, %f103, %f710, %f855;
	add.s64 	%rd391, %rd39, %rd389;
	add.s64 	%rd386, %rd391, 128;
	// begin inline asm
	ld.global.nc.b16 %rs233, [%rd386];
	// end inline asm
	// begin inline asm
	{  cvt.f32.f16 %f711, %rs233;}

	// end inline asm
	fma.rn.f32 	%f856, %f103, %f711, %f856;
$L__BB15_69:
	setp.ge.s32 	%p108, %r38, %r150;
	@%p108 bra 	$L__BB15_71;
	cvt.u64.u32 	%rd394, %r23;
	add.s64 	%rd395, %rd9, %rd394;
	shl.b64 	%rd396, %rd395, 1;
	add.s64 	%rd397, %rd38, %rd396;
	add.s64 	%rd392, %rd397, 192;
	// begin inline asm
	ld.global.nc.b16 %rs235, [%rd392];
	// end inline asm
	// begin inline asm
	{  cvt.f32.f16 %f712, %rs235;}

	// end inline asm
	fma.rn.f32 	%f857, %f103, %f712, %f857;
	add.s64 	%rd398, %rd39, %rd396;
	add.s64 	%rd393, %rd398, 192;
	// begin inline asm
	ld.global.nc.b16 %rs237, [%rd393];
	// end inline asm
	// begin inline asm
	{  cvt.f32.f16 %f713, %rs237;}

	// end inline asm
	fma.rn.f32 	%f858, %f103, %f713, %f858;
$L__BB15_71:
	setp.eq.s32 	%p109, %r20, 2;
	@%p109 bra 	$L__BB15_80;
	setp.ge.s32 	%p110, %r23, %r150;
	ld.shared.f32 	%f120, [%r34+8];
	add.s32 	%r233, %r39, %r150;
	cvt.s64.s32 	%rd399, %r233;
	add.s64 	%rd10, %rd399, %rd2;
	@%p110 bra 	$L__BB15_74;
	cvt.u64.u32 	%rd402, %r23;
	add.s64 	%rd403, %rd10, %rd402;
	shl.b64 	%rd404, %rd403, 1;
	add.s64 	%rd400, %rd38, %rd404;
	// begin inline asm
	ld.global.nc.b16 %rs239, [%rd400];
	// end inline asm
	// begin inline asm
	{  cvt.f32.f16 %f714, %rs239;}

	// end inline asm
	fma.rn.f32 	%f851, %f120, %f714, %f851;
	add.s64 	%rd401, %rd39, %rd404;
	// begin inline asm
	ld.global.nc.b16 %rs241, [%rd401];
	// end inline asm
	// begin inline asm
	{  cvt.f32.f16 %f715, %rs241;}

	// end inline asm
	fma.rn.f32 	%f852, %f120, %f715, %f852;
$L__BB15_74:
	setp.ge.s32 	%p111, %r36, %r150;
	@%p111 bra 	$L__BB15_76;
	cvt.u64.u32 	%rd407, %r23;
	add.s64 	%rd408, %rd10, %rd407;
	shl.b64 	%rd409, %rd408, 1;
	add.s64 	%rd410, %rd38, %rd409;
	add.s64 	%rd405, %rd410, 64;
	// begin inline asm
	ld.global.nc.b16 %rs243, [%rd405];
	// end inline asm
	// begin inline asm
	{  cvt.f32.f16 %f716, %rs243;}

	// end inline asm
	fma.rn.f32 	%f853, %f120, %f716, %f853;
	add.s64 	%rd411, %rd39, %rd409;
	add.s64 	%rd406, %rd411, 64;
	// begin inline asm
	ld.global.nc.b16 %rs245, [%rd406];
	// end inline asm
	// begin inline asm
	{  cvt.f32.f16 %f717, %rs245;}

	// end inline asm
	fma.rn.f32 	%f854, %f120, %f717, %f854;
$L__BB15_76:
	setp.ge.s32 	%p112, %r37, %r150;
	@%p112 bra 	$L__BB15_78;
	cvt.u64.u32 	%rd414, %r23;
	add.s64 	%rd415, %rd10, %rd414;
	shl.b64 	%rd416, %rd415, 1;
	add.s64 	%rd417, %rd38, %rd416;
	add.s64 	%rd412, %rd417, 128;
	// begin inline asm
	ld.global.nc.b16 %rs247, [%rd412];
	// end inline asm
	// begin inline asm
	{  cvt.f32.f16 %f718, %rs247;}

	// end inline asm
	fma.rn.f32 	%f855, %f120, %f718, %f855;
	add.s64 	%rd418, %rd39, %rd416;
	add.s64 	%rd413, %rd418, 128;
	// begin inline asm
	ld.global.nc.b16 %rs249, [%rd413];
	// end inline asm
	// begin inline asm
	{  cvt.f32.f16 %f719, %rs249;}

	// end inline asm
	fma.rn.f32 	%f856, %f120, %f719, %f856;
$L__BB15_78:
	setp.ge.s32 	%p113, %r38, %r150;
	@%p113 bra 	$L__BB15_80;
	cvt.u64.u32 	%rd421, %r23;
	add.s64 	%rd422, %rd10, %rd421;
	shl.b64 	%rd423, %rd422, 1;
	add.s64 	%rd424, %rd38, %rd423;
	add.s64 	%rd419, %rd424, 192;
	// begin inline asm
	ld.global.nc.b16 %rs251, [%rd419];
	// end inline asm
	// begin inline asm
	{  cvt.f32.f16 %f720, %rs251;}

	// end inline asm
	fma.rn.f32 	%f857, %f120, %f720, %f857;
	add.s64 	%rd425, %rd39, %rd423;
	add.s64 	%rd420, %rd425, 192;
	// begin inline asm
	ld.global.nc.b16 %rs253, [%rd420];
	// end inline asm
	// begin inline asm
	{  cvt.f32.f16 %f721, %rs253;}

	// end inline asm
	fma.rn.f32 	%f858, %f120, %f721, %f858;
$L__BB15_80:
	setp.ge.s32 	%p114, %r23, %r150;
	shl.b32 	%r234, %r23, 2;
	add.s32 	%r40, %r17, %r234;
	@%p114 bra 	$L__BB15_82;
	mul.f32 	%f722, %f851, 0fBFB8AA3B;
	ex2.approx.f32 	%f723, %f722;
	add.f32 	%f724, %f723, 0f3F800000;
	div.rn.f32 	%f725, %f851, %f724;
	mul.f32 	%f726, %f725, %f852;
	st.shared.f32 	[%r40+4], %f726;
$L__BB15_82:
	add.s32 	%r235, %r23, 32;
	setp.ge.s32 	%p115, %r235, %r150;
	@%p115 bra 	$L__BB15_84;
	mul.f32 	%f727, %f853, 0fBFB8AA3B;
	ex2.approx.f32 	%f728, %f727;
	add.f32 	%f729, %f728, 0f3F800000;
	div.rn.f32 	%f730, %f853, %f729;
	mul.f32 	%f731, %f730, %f854;
	st.shared.f32 	[%r40+132], %f731;
$L__BB15_84:
	add.s32 	%r236, %r23, 64;
	setp.ge.s32 	%p116, %r236, %r150;
	@%p116 bra 	$L__BB15_86;
	mul.f32 	%f732, %f855, 0fBFB8AA3B;
	ex2.approx.f32 	%f733, %f732;
	add.f32 	%f734, %f733, 0f3F800000;
	div.rn.f32 	%f735, %f855, %f734;
	mul.f32 	%f736, %f735, %f856;
	st.shared.f32 	[%r40+260], %f736;
$L__BB15_86:
	add.s32 	%r237, %r23, 96;
	setp.ge.s32 	%p117, %r237, %r150;
	@%p117 bra 	$L__BB15_88;
	mul.f32 	%f737, %f857, 0fBFB8AA3B;
	ex2.approx.f32 	%f738, %f737;
	add.f32 	%f739, %f738, 0f3F800000;
	div.rn.f32 	%f740, %f857, %f739;
	mul.f32 	%f741, %f740, %f858;
	st.shared.f32 	[%r40+388], %f741;
$L__BB15_88:
	add.s32 	%r309, %r309, 1024;
	setp.lt.s32 	%p118, %r309, %r150;
	@%p118 bra 	$L__BB15_18;
	bra.uni 	$L__BB15_317;
$L__BB15_89:
	not.b32 	%r200, %r325;
	add.s32 	%r42, %r150, %r200;
	and.b32  	%r201, %r42, 1024;
	setp.ne.s32 	%p66, %r201, 0;
	mov.u32 	%r313, %r325;
	@%p66 bra 	$L__BB15_99;
	add.s32 	%r43, %r325, %r3;
	setp.ge.u32 	%p67, %r43, %r150;
	shl.b32 	%r202, %r43, 2;
	add.s32 	%r44, %r17, %r202;
	@%p67 bra 	$L__BB15_92;
	mov.b32 	%r203, 0;
	st.shared.u32 	[%r44+4], %r203;
$L__BB15_92:
	add.s32 	%r204, %r43, 32;
	setp.ge.u32 	%p68, %r204, %r150;
	@%p68 bra 	$L__BB15_94;
	mov.b32 	%r205, 0;
	st.shared.u32 	[%r44+132], %r205;
$L__BB15_94:
	add.s32 	%r206, %r43, 64;
	setp.ge.u32 	%p69, %r206, %r150;
	@%p69 bra 	$L__BB15_96;
	mov.b32 	%r207, 0;
	st.shared.u32 	[%r44+260], %r207;
$L__BB15_96:
	add.s32 	%r208, %r43, 96;
	setp.ge.u32 	%p70, %r208, %r150;
	@%p70 bra 	$L__BB15_98;
	mov.b32 	%r209, 0;
	st.shared.u32 	[%r44+388], %r209;
$L__BB15_98:
	or.b32  	%r313, %r325, 1024;
$L__BB15_99:
	setp.lt.u32 	%p71, %r42, 1024;
	@%p71 bra 	$L__BB15_317;
$L__BB15_100:
	add.s32 	%r48, %r313, %r3;
	setp.lt.s32 	%p72, %r48, %r150;
	shl.b32 	%r210, %r48, 2;
	add.s32 	%r49, %r17, %r210;
	@%p72 bra 	$L__BB15_101;
	bra.uni 	$L__BB15_102;
$L__BB15_101:
	mov.b32 	%r211, 0;
	st.shared.u32 	[%r49+4], %r211;
$L__BB15_102:
	add.s32 	%r212, %r48, 32;
	setp.ge.s32 	%p73, %r212, %r150;
	@%p73 bra 	$L__BB15_104;
	mov.b32 	%r213, 0;
	st.shared.u32 	[%r49+132], %r213;
$L__BB15_104:
	add.s32 	%r214, %r48, 64;
	setp.ge.s32 	%p74, %r214, %r150;
	@%p74 bra 	$L__BB15_106;
	mov.b32 	%r215, 0;
	st.shared.u32 	[%r49+260], %r215;
$L__BB15_106:
	add.s32 	%r216, %r48, 96;
	setp.ge.s32 	%p75, %r216, %r150;
	@%p75 bra 	$L__BB15_108;
	mov.b32 	%r217, 0;
	st.shared.u32 	[%r49+388], %r217;
$L__BB15_108:
	add.s32 	%r218, %r48, 1024;
	setp.lt.s32 	%p76, %r218, %r150;
	@%p76 bra 	$L__BB15_109;
	bra.uni 	$L__BB15_110;
$L__BB15_109:
	mov.b32 	%r219, 0;
	st.shared.u32 	[%r49+4100], %r219;
$L__BB15_110:
	add.s32 	%r220, %r48, 1056;
	setp.ge.s32 	%p77, %r220, %r150;
	@%p77 bra 	$L__BB15_112;
	mov.b32 	%r221, 0;
	st.shared.u32 	[%r49+4228], %r221;
$L__BB15_112:
	add.s32 	%r222, %r48, 1088;
	setp.ge.s32 	%p78, %r222, %r150;
	@%p78 bra 	$L__BB15_114;
	mov.b32 	%r223, 0;
	st.shared.u32 	[%r49+4356], %r223;
$L__BB15_114:
	add.s32 	%r224, %r48, 1120;
	setp.ge.s32 	%p79, %r224, %r150;
	@%p79 bra 	$L__BB15_116;
	mov.b32 	%r225, 0;
	st.shared.u32 	[%r49+4484], %r225;
$L__BB15_116:
	add.s32 	%r313, %r313, 2048;
	setp.lt.s32 	%p80, %r313, %r150;
	@%p80 bra 	$L__BB15_100;
	bra.uni 	$L__BB15_317;
$L__BB15_117:
	setp.gt.s32 	%p13, %r149, 0;
	mov.u32 	%r317, %r325;
	@%p13 bra 	$L__BB15_118;
	bra.uni 	$L__BB15_190;
$L__BB15_118:
	add.s32 	%r51, %r149, -1;
	and.b32  	%r52, %r149, 3;
	and.b32  	%r53, %r149, 2147483644;
	mov.u32 	%r314, %r325;
$L__BB15_119:
	setp.lt.u32 	%p19, %r51, 3;
	add.s32 	%r55, %r314, %r3;
	mov.b32 	%r316, 0;
	mov.f32 	%f935, 0f00000000;
	mov.f32 	%f933, %f935;
	mov.f32 	%f931, %f935;
	mov.f32 	%f929, %f935;
	mov.f32 	%f936, %f935;
	mov.f32 	%f934, %f935;
	mov.f32 	%f932, %f935;
	mov.f32 	%f930, %f935;
	@%p19 bra 	$L__BB15_154;
	cvt.u64.u32 	%rd15, %r55;
	add.s32 	%r62, %r55, 32;
	add.s32 	%r63, %r55, 64;
	add.s32 	%r64, %r55, 96;
	mov.b32 	%r315, 0;
	mov.f32 	%f935, 0f00000000;
$L__BB15_121:
	.pragma "nounroll";
	setp.ge.s32 	%p20, %r55, %r150;
	shl.b32 	%r190, %r315, 2;
	add.s32 	%r57, %r176, %r190;
	ld.shared.f32 	%f151, [%r57];
	mul.lo.s32 	%r58, %r315, %r150;
	cvt.s64.s32 	%rd80, %r58;
	add.s64 	%rd11, %rd80, %rd2;
	@%p20 bra 	$L__BB15_123;
	add.s64 	%rd83, %rd11, %rd15;
	shl.b64 	%rd84, %rd83, 1;
	add.s64 	%rd81, %rd38, %rd84;
	// begin inline asm
	ld.global.nc.b16 %rs31, [%rd81];
	// end inline asm
	// begin inline asm
	{  cvt.f32.f16 %f516, %rs31;}

	// end inline asm
	fma.rn.f32 	%f929, %f151, %f516, %f929;
	add.s64 	%rd82, %rd39, %rd84;
	// begin inline asm
	ld.global.nc.b16 %rs33, [%rd82];
	// end inline asm
	// begin inline asm
	{  cvt.f32.f16 %f517, %rs33;}

	// end inline asm
	fma.rn.f32 	%f930, %f151, %f517, %f930;
$L__BB15_123:
	setp.ge.s32 	%p21, %r62, %r150;
	@%p21 bra 	$L__BB15_125;
	add.s64 	%rd87, %rd11, %rd15;
	shl.b64 	%rd88, %rd87, 1;
	add.s64 	%rd89, %rd38, %rd88;
	add.s64 	%rd85, %rd89, 64;
	// begin inline asm
	ld.global.nc.b16 %rs35, [%rd85];
	// end inline asm
	// begin inline asm
	{  cvt.f32.f16 %f518, %rs35;}

	// end inline asm
	fma.rn.f32 	%f931, %f151, %f518, %f931;
	add.s64 	%rd90, %rd39, %rd88;
	add.s64 	%rd86, %rd90, 64;
	// begin inline asm
	ld.global.nc.b16 %rs37, [%rd86];
	// end inline asm
	// begin inline asm
	{  cvt.f32.f16 %f519, %rs37;}

	// end inline asm
	fma.rn.f32 	%f932, %f151, %f519, %f932;
$L__BB15_125:
	setp.ge.s32 	%p22, %r63, %r150;
	@%p22 bra 	$L__BB15_127;
	add.s64 	%rd93, %rd11, %rd15;
	shl.b64 	%rd94, %rd93, 1;
	add.s64 	%rd95, %rd38, %rd94;
	add.s64 	%rd91, %rd95, 128;
	// begin inline asm
	ld.global.nc.b16 %rs39, [%rd91];
	// end inline asm
	// begin inline asm
	{  cvt.f32.f16 %f520, %rs39;}

	// end inline asm
	fma.rn.f32 	%f933, %f151, %f520, %f933;
	add.s64 	%rd96, %rd39, %rd94;
	add.s64 	%rd92, %rd96, 128;
	// begin inline asm
	ld.global.nc.b16 %rs41, [%rd92];
	// end inline asm
	// begin inline asm
	{  cvt.f32.f16 %f521, %rs41;}

	// end inline asm
	fma.rn.f32 	%f934, %f151, %f521, %f934;
$L__BB15_127:
	setp.ge.s32 	%p23, %r64, %r150;
	@%p23 bra 	$L__BB15_129;
	add.s64 	%rd99, %rd11, %rd15;
	shl.b64 	%rd100, %rd99, 1;
	add.s64 	%rd101, %rd38, %rd100;
	add.s64 	%rd97, %rd101, 192;
	// begin inline asm
	ld.global.nc.b16 %rs43, [%rd97];
	// end inline asm
	// begin inline asm
	{  cvt.f32.f16 %f522, %rs43;}

	// end inline asm
	fma.rn.f32 	%f935, %f151, %f522, %f935;
	add.s64 	%rd102, %rd39, %rd100;
	add.s64 	%rd98, %rd102, 192;
	// begin inline asm
	ld.global.nc.b16 %rs45, [%rd98];
	// end inline asm
	// begin inline asm
	{  cvt.f32.f16 %f523, %rs45;}

	// end inline asm
	fma.rn.f32 	%f936, %f151, %f523, %f936;
$L__BB15_129:
	setp.ge.s32 	%p24, %r55, %r150;
	ld.shared.f32 	%f168, [%r57+4];
	add.s32 	%r59, %r58, %r150;
	cvt.s64.s32 	%rd103, %r59;
	add.s64 	%rd12, %rd103, %rd2;
	@%p24 bra 	$L__BB15_131;
	add.s64 	%rd106, %rd12, %rd15;
	shl.b64 	%rd107, %rd106, 1;
	add.s64 	%rd104, %rd38, %rd107;
	// begin inline asm
	ld.global.nc.b16 %rs47, [%rd104];
	// end inline asm
	// begin inline asm
	{  cvt.f32.f16 %f524, %rs47;}

	// end inline asm
	fma.rn.f32 	%f929, %f168, %f524, %f929;
	add.s64 	%rd105, %rd39, %rd107;
	// begin inline asm
	ld.global.nc.b16 %rs49, [%rd105];
	// end inline asm
	// begin inline asm
	{  cvt.f32.f16 %f525, %rs49;}

	// end inline asm
	fma.rn.f32 	%f930, %f168, %f525, %f930;
$L__BB15_131:
	setp.ge.s32 	%p25, %r62, %r150;
	@%p25 bra 	$L__BB15_133;
	add.s64 	%rd110, %rd12, %rd15;
	shl.b64 	%rd111, %rd110, 1;
	add.s64 	%rd112, %rd38, %rd111;
	add.s64 	%rd108, %rd112, 64;
	// begin inline asm
	ld.global.nc.b16 %rs51, [%rd108];
	// end inline asm
	// begin inline asm
	{  cvt.f32.f16 %f526, %rs51;}

	// end inline asm
	fma.rn.f32 	%f931, %f168, %f526, %f931;
	add.s64 	%rd113, %rd39, %rd111;
	add.s64 	%rd109, %rd113, 64;
	// begin inline asm
	ld.global.nc.b16 %rs53, [%rd109];
	// end inline asm
	// begin inline asm
	{  cvt.f32.f16 %f527, %rs53;}

	// end inline asm
	fma.rn.f32 	%f932, %f168, %f527, %f932;
$L__BB15_133:
	setp.ge.s32 	%p26, %r63, %r150;
	@%p26 bra 	$L__BB15_135;
	add.s64 	%rd116, %rd12, %rd15;
	shl.b64 	%rd117, %rd116, 1;
	add.s64 	%rd118, %rd38, %rd117;
	add.s64 	%rd114, %rd118, 128;
	// begin inline asm
	ld.global.nc.b16 %rs55, [%rd114];
	// end inline asm
	// begin inline asm
	{  cvt.f32.f16 %f528, %rs55;}

	// end inline asm
	fma.rn.f32 	%f933, %f168, %f528, %f933;
	add.s64 	%rd119, %rd39, %rd117;
	add.s64 	%rd115, %rd119, 128;
	// begin inline asm
	ld.global.nc.b16 %rs57, [%rd115];
	// end inline asm
	// begin inline asm
	{  cvt.f32.f16 %f529, %rs57;}

	// end inline asm
	fma.rn.f32 	%f934, %f168, %f529, %f934;
$L__BB15_135:
	setp.ge.s32 	%p27, %r64, %r150;
	@%p27 bra 	$L__BB15_137;
	add.s64 	%rd122, %rd12, %rd15;
	shl.b64 	%rd123, %rd122, 1;
	add.s64 	%rd124, %rd38, %rd123;
	add.s64 	%rd120, %rd124, 192;
	// begin inline asm
	ld.global.nc.b16 %rs59, [%rd120];
	// end inline asm
	// begin inline asm
	{  cvt.f32.f16 %f530, %rs59;}

	// end inline asm
	fma.rn.f32 	%f935, %f168, %f530, %f935;
	add.s64 	%rd125, %rd39, %rd123;
	add.s64 	%rd121, %rd125, 192;
	// begin inline asm
	ld.global.nc.b16 %rs61, [%rd121];
	// end inline asm
	// begin inline asm
	{  cvt.f32.f16 %f531, %rs61;}

	// end inline asm
	fma.rn.f32 	%f936, %f168, %f531, %f936;
$L__BB15_137:
	setp.ge.s32 	%p28, %r55, %r150;
	ld.shared.f32 	%f185, [%r57+8];
	add.s32 	%r60, %r59, %r150;
	cvt.s64.s32 	%rd126, %r60;
	add.s64 	%rd13, %rd126, %rd2;
	@%p28 bra 	$L__BB15_139;
	add.s64 	%rd129, %rd13, %rd15;
	shl.b64 	%rd130, %rd129, 1;
	add.s64 	%rd127, %rd38, %rd130;
	// begin inline asm
	ld.global.nc.b16 %rs63, [%rd127];
	// end inline asm
	// begin inline asm
	{  cvt.f32.f16 %f532, %rs63;}

	// end inline asm
	fma.rn.f32 	%f929, %f185, %f532, %f929;
	add.s64 	%rd128, %rd39, %rd130;
	// begin inline asm
	ld.global.nc.b16 %rs65, [%rd128];
	// end inline asm
	// begin inline asm
	{  cvt.f32.f16 %f533, %rs65;}

	// end inline asm
	fma.rn.f32 	%f930, %f185, %f533, %f930;
$L__BB15_139:
	setp.ge.s32 	%p29, %r62, %r150;
	@%p29 bra 	$L__BB15_141;
	add.s64 	%rd133, %rd13, %rd15;
	shl.b64 	%rd134, %rd133, 1;
	add.s64 	%rd135, %rd38, %rd134;
	add.s64 	%rd131, %rd135, 64;
	// begin inline asm
	ld.global.nc.b16 %rs67, [%rd131];
	// end inline asm
	// begin inline asm
	{  cvt.f32.f16 %f534, %rs67;}

	// end inline asm
	fma.rn.f32 	%f931, %f185, %f534, %f931;
	add.s64 	%rd136, %rd39, %rd134;
	add.s64 	%rd132, %rd136, 64;
	// begin inline asm
	ld.global.nc.b16 %rs69, [%rd132];
	// end inline asm
	// begin inline asm
	{  cvt.f32.f16 %f535, %rs69;}

	// end inline asm
	fma.rn.f32 	%f932, %f185, %f535, %f932;
$L__BB15_141:
	setp.ge.s32 	%p30, %r63, %r150;
	@%p30 bra 	$L__BB15_143;
	add.s64 	%rd139, %rd13, %rd15;
	shl.b64 	%rd140, %rd139, 1;
	add.s64 	%rd141, %rd38, %rd140;
	add.s64 	%rd137, %rd141, 128;
	// begin inline asm
	ld.global.nc.b16 %rs71, [%rd137];
	// end inline asm
	// begin inline asm
	{  cvt.f32.f16 %f536, %rs71;}

	// end inline asm
	fma.rn.f32 	%f933, %f185, %f536, %f933;
	add.s64 	%rd142, %rd39, %rd140;
	add.s64 	%rd138, %rd142, 128;
	// begin inline asm
	ld.global.nc.b16 %rs73, [%rd138];
	// end inline asm
	// begin inline asm
	{  cvt.f32.f16 %f537, %rs73;}

	// end inline asm
	fma.rn.f32 	%f934, %f185, %f537, %f934;
$L__BB15_143:
	setp.ge.s32 	%p31, %r64, %r150;
	@%p31 bra 	$L__BB15_145;
	add.s64 	%rd145, %rd13, %rd15;
	shl.b64 	%rd146, %rd145, 1;
	add.s64 	%rd147, %rd38, %rd146;
	add.s64 	%rd143, %rd147, 192;
	// begin inline asm
	ld.global.nc.b16 %rs75, [%rd143];
	// end inline asm
	// begin inline asm
	{  cvt.f32.f16 %f538, %rs75;}

	// end inline asm
	fma.rn.f32 	%f935, %f185, %f538, %f935;
	add.s64 	%rd148, %rd39, %rd146;
	add.s64 	%rd144, %rd148, 192;
	// begin inline asm
	ld.global.nc.b16 %rs77, [%rd144];
	// end inline asm
	// begin inline asm
	{  cvt.f32.f16 %f539, %rs77;}

	// end inline asm
	fma.rn.f32 	%f936, %f185, %f539, %f936;
$L__BB15_145:
	setp.ge.s32 	%p32, %r55, %r150;
	ld.shared.f32 	%f202, [%r57+12];
	add.s32 	%r192, %r60, %r150;
	cvt.s64.s32 	%rd149, %r192;
	add.s64 	%rd14, %rd149, %rd2;
	@%p32 bra 	$L__BB15_147;
	add.s64 	%rd152, %rd14, %rd15;
	shl.b64 	%rd153, %rd152, 1;
	add.s64 	%rd150, %rd38, %rd153;
	// begin inline asm
	ld.global.nc.b16 %rs79, [%rd150];
	// end inline asm
	// begin inline asm
	{  cvt.f32.f16 %f540, %rs79;}

	// end inline asm
	fma.rn.f32 	%f929, %f202, %f540, %f929;
	add.s64 	%rd151, %rd39, %rd153;
	// begin inline asm
	ld.global.nc.b16 %rs81, [%rd151];
	// end inline asm
	// begin inline asm
	{  cvt.f32.f16 %f541, %rs81;}

	// end inline asm
	fma.rn.f32 	%f930, %f202, %f541, %f930;
$L__BB15_147:
	setp.ge.s32 	%p33, %r62, %r150;
	@%p33 bra 	$L__BB15_149;
	add.s64 	%rd156, %rd14, %rd15;
	shl.b64 	%rd157, %rd156, 1;
	add.s64 	%rd158, %rd38, %rd157;
	add.s64 	%rd154, %rd158, 64;
	// begin inline asm
	ld.global.nc.b16 %rs83, [%rd154];
	// end inline asm
	// begin inline asm
	{  cvt.f32.f16 %f542, %rs83;}

	// end inline asm
	fma.rn.f32 	%f931, %f202, %f542, %f931;
	add.s64 	%rd159, %rd39, %rd157;
	add.s64 	%rd155, %rd159, 64;
	// begin inline asm
	ld.global.nc.b16 %rs85, [%rd155];
	// end inline asm
	// begin inline asm
	{  cvt.f32.f16 %f543, %rs85;}

	// end inline asm
	fma.rn.f32 	%f932, %f202, %f543, %f932;
$L__BB15_149:
	setp.ge.s32 	%p34, %r63, %r150;
	@%p34 bra 	$L__BB15_151;
	add.s64 	%rd162, %rd14, %rd15;
	shl.b64 	%rd163, %rd162, 1;
	add.s64 	%rd164, %rd38, %rd163;
	add.s64 	%rd160, %rd164, 128;
	// begin inline asm
	ld.global.nc.b16 %rs87, [%rd160];
	// end inline asm
	// begin inline asm
	{  cvt.f32.f16 %f544, %rs87;}

	// end inline asm
	fma.rn.f32 	%f933, %f202, %f544, %f933;
	add.s64 	%rd165, %rd39, %rd163;
	add.s64 	%rd161, %rd165, 128;
	// begin inline asm
	ld.global.nc.b16 %rs89, [%rd161];
	// end inline asm
	// begin inline asm
	{  cvt.f32.f16 %f545, %rs89;}

	// end inline asm
	fma.rn.f32 	%f934, %f202, %f545, %f934;
$L__BB15_151:
	setp.ge.s32 	%p35, %r64, %r150;
	@%p35 bra 	$L__BB15_153;
	add.s64 	%rd168, %rd14, %rd15;
	shl.b64 	%rd169, %rd168, 1;
	add.s64 	%rd170, %rd38, %rd169;
	add.s64 	%rd166, %rd170, 192;
	// begin inline asm
	ld.global.nc.b16 %rs91, [%rd166];
	// end inline asm
	// begin inline asm
	{  cvt.f32.f16 %f546, %rs91;}

	// end inline asm
	fma.rn.f32 	%f935, %f202, %f546, %f935;
	add.s64 	%rd171, %rd39, %rd169;
	add.s64 	%rd167, %rd171, 192;
	// begin inline asm
	ld.global.nc.b16 %rs93, [%rd167];
	// end inline asm
	// begin inline asm
	{  cvt.f32.f16 %f547, %rs93;}

	// end inline asm
	fma.rn.f32 	%f936, %f202, %f547, %f936;
$L__BB15_153:
	add.s32 	%r315, %r315, 4;
	setp.eq.s32 	%p36, %r315, %r53;
	mov.u32 	%r316, %r53;
	@%p36 bra 	$L__BB15_154;
	bra.uni 	$L__BB15_121;
$L__BB15_154:
	setp.eq.s32 	%p37, %r52, 0;
	@%p37 bra 	$L__BB15_181;
	shl.b32 	%r193, %r316, 2;
	add.s32 	%r66, %r176, %r193;
	ld.shared.f32 	%f227, [%r66];
	mul.lo.s32 	%r67, %r316, %r150;
	cvt.s64.s32 	%rd172, %r67;
	add.s64 	%rd16, %rd172, %rd2;
	setp.ge.s32 	%p38, %r55, %r150;
	@%p38 bra 	$L__BB15_157;
	cvt.u64.u32 	%rd175, %r55;
	add.s64 	%rd176, %rd16, %rd175;
	shl.b64 	%rd177, %rd176, 1;
	add.s64 	%rd173, %rd38, %rd177;
	// begin inline asm
	ld.global.nc.b16 %rs95, [%rd173];
	// end inline asm
	// begin inline asm
	{  cvt.f32.f16 %f548, %rs95;}

	// end inline asm
	fma.rn.f32 	%f929, %f227, %f548, %f929;
	add.s64 	%rd174, %rd39, %rd177;
	// begin inline asm
	ld.global.nc.b16 %rs97, [%rd174];
	// end inline asm
	// begin inline asm
	{  cvt.f32.f16 %f549, %rs97;}

	// end inline asm
	fma.rn.f32 	%f930, %f227, %f549, %f930;
$L__BB15_157:
	add.s32 	%r68, %r55, 32;
	setp.ge.s32 	%p39, %r68, %r150;
	@%p39 bra 	$L__BB15_159;
	cvt.u64.u32 	%rd180, %r55;
	add.s64 	%rd181, %rd16, %rd180;
	shl.b64 	%rd182, %rd181, 1;
	add.s64 	%rd183, %rd38, %rd182;
	add.s64 	%rd178, %rd183, 64;
	// begin inline asm
	ld.global.nc.b16 %rs99, [%rd178];
	// end inline asm
	// begin inline asm
	{  cvt.f32.f16 %f550, %rs99;}

	// end inline asm
	fma.rn.f32 	%f931, %f227, %f550, %f931;
	add.s64 	%rd184, %rd39, %rd182;
	add.s64 	%rd179, %rd184, 64;
	// begin inline asm
	ld.global.nc.b16 %rs101, [%rd179];
	// end inline asm
	// begin inline asm
	{  cvt.f32.f16 %f551, %rs101;}

	// end inline asm
	fma.rn.f32 	%f932, %f227, %f551, %f932;
$L__BB15_159:
	add.s32 	%r69, %r55, 64;
	setp.ge.s32 	%p40, %r69, %r150;
	@%p40 bra 	$L__BB15_161;
	cvt.u64.u32 	%rd187, %r55;
	add.s64 	%rd188, %rd16, %rd187;
	shl.b64 	%rd189, %rd188, 1;
	add.s64 	%rd190, %rd38, %rd189;
	add.s64 	%rd185, %rd190, 128;
	// begin inline asm
	ld.global.nc.b16 %rs103, [%rd185];
	// end inline asm
	// begin inline asm
	{  cvt.f32.f16 %f552, %rs103;}

	// end inline asm
	fma.rn.f32 	%f933, %f227, %f552, %f933;
	add.s64 	%rd191, %rd39, %rd189;
	add.s64 	%rd186, %rd191, 128;
	// begin inline asm
	ld.global.nc.b16 %rs105, [%rd186];
	// end inline asm
	// begin inline asm
	{  cvt.f32.f16 %f553, %rs105;}

	// end inline asm
	fma.rn.f32 	%f934, %f227, %f553, %f934;
$L__BB15_161:
	add.s32 	%r70, %r55, 96;
	setp.ge.s32 	%p41, %r70, %r150;
	@%p41 bra 	$L__BB15_163;
	cvt.u64.u32 	%rd194, %r55;
	add.s64 	%rd195, %rd16, %rd194;
	shl.b64 	%rd196, %rd195, 1;
	add.s64 	%rd197, %rd38, %rd196;
	add.s64 	%rd192, %rd197, 192;
	// begin inline asm
	ld.global.nc.b16 %rs107, [%rd192];
	// end inline asm
	// begin inline asm
	{  cvt.f32.f16 %f554, %rs107;}

	// end inline asm
	fma.rn.f32 	%f935, %f227, %f554, %f935;
	add.s64 	%rd198, %rd39, %rd196;
	add.s64 	%rd193, %rd198, 192;
	// begin inline asm
	ld.global.nc.b16 %rs109, [%rd193];
	// end inline asm
	// begin inline asm
	{  cvt.f32.f16 %f555, %rs109;}

	// end inline asm
	fma.rn.f32 	%f936, %f227, %f555, %f936;
$L__BB15_163:
	setp.eq.s32 	%p42, %r52, 1;
	@%p42 bra 	$L__BB15_181;
	setp.ge.s32 	%p43, %r55, %r150;
	ld.shared.f32 	%f244, [%r66+4];
	add.s32 	%r71, %r67, %r150;
	cvt.s64.s32 	%rd199, %r71;
	add.s64 	%rd17, %rd199, %rd2;
	@%p43 bra 	$L__BB15_166;
	cvt.u64.u32 	%rd202, %r55;
	add.s64 	%rd203, %rd17, %rd202;
	shl.b64 	%rd204, %rd203, 1;
	add.s64 	%rd200, %rd38, %rd204;
	// begin inline asm
	ld.global.nc.b16 %rs111, [%rd200];
	// end inline asm
	// begin inline asm
	{  cvt.f32.f16 %f556, %rs111;}

	// end inline asm
	fma.rn.f32 	%f929, %f244, %f556, %f929;
	add.s64 	%rd201, %rd39, %rd204;
	// begin inline asm
	ld.global.nc.b16 %rs113, [%rd201];
	// end inline asm
	// begin inline asm
	{  cvt.f32.f16 %f557, %rs113;}

	// end inline asm
	fma.rn.f32 	%f930, %f244, %f557, %f930;
$L__BB15_166:
	setp.ge.s32 	%p44, %r68, %r150;
	@%p44 bra 	$L__BB15_168;
	cvt.u64.u32 	%rd207, %r55;
	add.s64 	%rd208, %rd17, %rd207;
	shl.b64 	%rd209, %rd208, 1;
	add.s64 	%rd210, %rd38, %rd209;
	add.s64 	%rd205, %rd210, 64;
	// begin inline asm
	ld.global.nc.b16 %rs115, [%rd205];
	// end inline asm
	// begin inline asm
	{  cvt.f32.f16 %f558, %rs115;}

	// end inline asm
	fma.rn.f32 	%f931, %f244, %f558, %f931;
	add.s64 	%rd211, %rd39, %rd209;
	add.s64 	%rd206, %rd211, 64;
	// begin inline asm
	ld.global.nc.b16 %rs117, [%rd206];
	// end inline asm
	// begin inline asm
	{  cvt.f32.f16 %f559, %rs117;}

	// end inline asm
	fma.rn.f32 	%f932, %f244, %f559, %f932;
$L__BB15_168:
	setp.ge.s32 	%p45, %r69, %r150;
	@%p45 bra 	$L__BB15_170;
	cvt.u64.u32 	%rd214, %r55;
	add.s64 	%rd215, %rd17, %rd214;
	shl.b64 	%rd216, %rd215, 1;
	add.s64 	%rd217, %rd38, %rd216;
	add.s64 	%rd212, %rd217, 128;
	// begin inline asm
	ld.global.nc.b16 %rs119, [%rd212];
	// end inline asm
	// begin inline asm
	{  cvt.f32.f16 %f560, %rs119;}

	// end inline asm
	fma.rn.f32 	%f933, %f244, %f560, %f933;
	add.s64 	%rd218, %rd39, %rd216;
	add.s64 	%rd213, %rd218, 128;
	// begin inline asm
	ld.global.nc.b16 %rs121, [%rd213];
	// end inline asm
	// begin inline asm
	{  cvt.f32.f16 %f561, %rs121;}

	// end inline asm
	fma.rn.f32 	%f934, %f244, %f561, %f934;
$L__BB15_170:
	setp.ge.s32 	%p46, %r70, %r150;
	@%p46 bra 	$L__BB15_172;
	cvt.u64.u32 	%rd221, %r55;
	add.s64 	%rd222, %rd17, %rd221;
	shl.b64 	%rd223, %rd222, 1;
	add.s64 	%rd224, %rd38, %rd223;
	add.s64 	%rd219, %rd224, 192;
	// begin inline asm
	ld.global.nc.b16 %rs123, [%rd219];
	// end inline asm
	// begin inline asm
	{  cvt.f32.f16 %f562, %rs123;}

	// end inline asm
	fma.rn.f32 	%f935, %f244, %f562, %f935;
	add.s64 	%rd225, %rd39, %rd223;
	add.s64 	%rd220, %rd225, 192;
	// begin inline asm
	ld.global.nc.b16 %rs125, [%rd220];
	// end inline asm
	// begin inline asm
	{  cvt.f32.f16 %f563, %rs125;}

	// end inline asm
	fma.rn.f32 	%f936, %f244, %f563, %f936;
$L__BB15_172:
	setp.eq.s32 	%p47, %r52, 2;
	@%p47 bra 	$L__BB15_181;
	setp.ge.s32 	%p48, %r55, %r150;
	ld.shared.f32 	%f261, [%r66+8];
	add.s32 	%r195, %r71, %r150;
	cvt.s64.s32 	%rd226, %r195;
	add.s64 	%rd18, %rd226, %rd2;
	@%p48 bra 	$L__BB15_175;
	cvt.u64.u32 	%rd229, %r55;
	add.s64 	%rd230, %rd18, %rd229;
	shl.b64 	%rd231, %rd230, 1;
	add.s64 	%rd227, %rd38, %rd231;
	// begin inline asm
	ld.global.nc.b16 %rs127, [%rd227];
	// end inline asm
	// begin inline asm
	{  cvt.f32.f16 %f564, %rs127;}

	// end inline asm
	fma.rn.f32 	%f929, %f261, %f564, %f929;
	add.s64 	%rd228, %rd39, %rd231;
	// begin inline asm
	ld.global.nc.b16 %rs129, [%rd228];
	// end inline asm
	// begin inline asm
	{  cvt.f32.f16 %f565, %rs129;}

	// end inline asm
	fma.rn.f32 	%f930, %f261, %f565, %f930;
$L__BB15_175:
	setp.ge.s32 	%p49, %r68, %r150;
	@%p49 bra 	$L__BB15_177;
	cvt.u64.u32 	%rd234, %r55;
	add.s64 	%rd235, %rd18, %rd234;
	shl.b64 	%rd236, %rd235, 1;
	add.s64 	%rd237, %rd38, %rd236;
	add.s64 	%rd232, %rd237, 64;
	// begin inline asm
	ld.global.nc.b16 %rs131, [%rd232];
	// end inline asm
	// begin inline asm
	{  cvt.f32.f16 %f566, %rs131;}

	// end inline asm
	fma.rn.f32 	%f931, %f261, %f566, %f931;
	add.s64 	%rd238, %rd39, %rd236;
	add.s64 	%rd233, %rd238, 64;
	// begin inline asm
	ld.global.nc.b16 %rs133, [%rd233];
	// end inline asm
	// begin inline asm
	{  cvt.f32.f16 %f567, %rs133;}

	// end inline asm
	fma.rn.f32 	%f932, %f261, %f567, %f932;
$L__BB15_177:
	setp.ge.s32 	%p50, %r69, %r150;
	@%p50 bra 	$L__BB15_179;
	cvt.u64.u32 	%rd241, %r55;
	add.s64 	%rd242, %rd18, %rd241;
	shl.b64 	%rd243, %rd242, 1;
	add.s64 	%rd244, %rd38, %rd243;
	add.s64 	%rd239, %rd244, 128;
	// begin inline asm
	ld.global.nc.b16 %rs135, [%rd239];
	// end inline asm
	// begin inline asm
	{  cvt.f32.f16 %f568, %rs135;}

	// end inline asm
	fma.rn.f32 	%f933, %f261, %f568, %f933;
	add.s64 	%rd245, %rd39, %rd243;
	add.s64 	%rd240, %rd245, 128;
	// begin inline asm
	ld.global.nc.b16 %rs137, [%rd240];
	// end inline asm
	// begin inline asm
	{  cvt.f32.f16 %f569, %rs137;}

	// end inline asm
	fma.rn.f32 	%f934, %f261, %f569, %f934;
$L__BB15_179:
	setp.ge.s32 	%p51, %r70, %r150;
	@%p51 bra 	$L__BB15_181;
	cvt.u64.u32 	%rd248, %r55;
	add.s64 	%rd249, %rd18, %rd248;
	shl.b64 	%rd250, %rd249, 1;
	add.s64 	%rd251, %rd38, %rd250;
	add.s64 	%rd246, %rd251, 192;
	// begin inline asm
	ld.global.nc.b16 %rs139, [%rd246];
	// end inline asm
	// begin inline asm
	{  cvt.f32.f16 %f570, %rs139;}

	// end inline asm
	fma.rn.f32 	%f935, %f261, %f570, %f935;
	add.s64 	%rd252, %rd39, %rd250;
	add.s64 	%rd247, %rd252, 192;
	// begin inline asm
	ld.global.nc.b16 %rs141, [%rd247];
	// end inline asm
	// begin inline asm
	{  cvt.f32.f16 %f571, %rs141;}

	// end inline asm
	fma.rn.f32 	%f936, %f261, %f571, %f936;
$L__BB15_181:
	setp.ge.s32 	%p52, %r55, %r150;
	shl.b32 	%r196, %r55, 2;
	add.s32 	%r72, %r17, %r196;
	@%p52 bra 	$L__BB15_183;
	mul.f32 	%f572, %f929, 0f3F000000;
	mul.f32 	%f573, %f929, 0f3D372713;
	mul.f32 	%f574, %f929, %f573;
	fma.rn.f32 	%f575, %f929, %f574, %f929;
	mul.f32 	%f576, %f575, 0f3F4C422A;
	abs.f32 	%f577, %f576;
	mul.f32 	%f578, %f577, 0f4038AA3B;
	ex2.approx.ftz.f32 	%f579, %f578;
	add.f32 	%f580, %f579, 0f3F800000;
	rcp.approx.ftz.f32 	%f581, %f580;
	fma.rn.f32 	%f582, %f581, 0fC0000000, 0f3F800000;
	setp.ge.f32 	%p53, %f577, 0f41102CB4;
	selp.f32 	%f583, 0f3F800000, %f582, %p53;
	copysign.f32 	%f584, %f576, %f583;
	mul.f32 	%f585, %f576, %f576;
	fma.rn.f32 	%f586, %f585, 0f3C80F082, 0fBD563CAE;
	fma.rn.f32 	%f587, %f586, %f585, 0f3E085941;
	fma.rn.f32 	%f588, %f587, %f585, 0fBEAAA9ED;
	fma.rn.f32 	%f589, %f588, %f585, 0f00000000;
	fma.rn.f32 	%f590, %f589, %f576, %f576;
	setp.ge.f32 	%p54, %f577, 0f3F19999A;
	selp.f32 	%f591, %f584, %f590, %p54;
	add.f32 	%f592, %f591, 0f3F800000;
	mul.f32 	%f593, %f572, %f592;
	mul.f32 	%f594, %f593, %f930;
	st.shared.f32 	[%r72+4], %f594;
$L__BB15_183:
	add.s32 	%r197, %r55, 32;
	setp.ge.s32 	%p55, %r197, %r150;
	@%p55 bra 	$L__BB15_185;
	mul.f32 	%f595, %f931, 0f3F000000;
	mul.f32 	%f596, %f931, 0f3D372713;
	mul.f32 	%f597, %f931, %f596;
	fma.rn.f32 	%f598, %f931, %f597, %f931;
	mul.f32 	%f599, %f598, 0f3F4C422A;
	abs.f32 	%f600, %f599;
	mul.f32 	%f601, %f600, 0f4038AA3B;
	ex2.approx.ftz.f32 	%f602, %f601;
	add.f32 	%f603, %f602, 0f3F800000;
	rcp.approx.ftz.f32 	%f604, %f603;
	fma.rn.f32 	%f605, %f604, 0fC0000000, 0f3F800000;
	setp.ge.f32 	%p56, %f600, 0f41102CB4;
	selp.f32 	%f606, 0f3F800000, %f605, %p56;
	copysign.f32 	%f607, %f599, %f606;
	mul.f32 	%f608, %f599, %f599;
	fma.rn.f32 	%f609, %f608, 0f3C80F082, 0fBD563CAE;
	fma.rn.f32 	%f610, %f609, %f608, 0f3E085941;
	fma.rn.f32 	%f611, %f610, %f608, 0fBEAAA9ED;
	fma.rn.f32 	%f612, %f611, %f608, 0f00000000;
	fma.rn.f32 	%f613, %f612, %f599, %f599;
	setp.ge.f32 	%p57, %f600, 0f3F19999A;
	selp.f32 	%f614, %f607, %f613, %p57;
	add.f32 	%f615, %f614, 0f3F800000;
	mul.f32 	%f616, %f595, %f615;
	mul.f32 	%f617, %f616, %f932;
	st.shared.f32 	[%r72+132], %f617;
$L__BB15_185:
	add.s32 	%r198, %r55, 64;
	setp.ge.s32 	%p58, %r198, %r150;
	@%p58 bra 	$L__BB15_187;
	mul.f32 	%f618, %f933, 0f3F000000;
	mul.f32 	%f619, %f933, 0f3D372713;
	mul.f32 	%f620, %f933, %f619;
	fma.rn.f32 	%f621, %f933, %f620, %f933;
	mul.f32 	%f622, %f621, 0f3F4C422A;
	abs.f32 	%f623, %f622;
	mul.f32 	%f624, %f623, 0f4038AA3B;
	ex2.approx.ftz.f32 	%f625, %f624;
	add.f32 	%f626, %f625, 0f3F800000;
	rcp.approx.ftz.f32 	%f627, %f626;
	fma.rn.f32 	%f628, %f627, 0fC0000000, 0f3F800000;
	setp.ge.f32 	%p59, %f623, 0f41102CB4;
	selp.f32 	%f629, 0f3F800000, %f628, %p59;
	copysign.f32 	%f630, %f622, %f629;
	mul.f32 	%f631, %f622, %f622;
	fma.rn.f32 	%f632, %f631, 0f3C80F082, 0fBD563CAE;
	fma.rn.f32 	%f633, %f632, %f631, 0f3E085941;
	fma.rn.f32 	%f634, %f633, %f631, 0fBEAAA9ED;
	fma.rn.f32 	%f635, %f634, %f631, 0f00000000;
	fma.rn.f32 	%f636, %f635, %f622, %f622;
	setp.ge.f32 	%p60, %f623, 0f3F19999A;
	selp.f32 	%f637, %f630, %f636, %p60;
	add.f32 	%f638, %f637, 0f3F800000;
	mul.f32 	%f639, %f618, %f638;
	mul.f32 	%f640, %f639, %f934;
	st.shared.f32 	[%r72+260], %f640;
$L__BB15_187:
	add.s32 	%r199, %r55, 96;
	setp.ge.s32 	%p61, %r199, %r150;
	@%p61 bra 	$L__BB15_189;
	mul.f32 	%f641, %f935, 0f3F000000;
	mul.f32 	%f642, %f935, 0f3D372713;
	mul.f32 	%f643, %f935, %f642;
	fma.rn.f32 	%f644, %f935, %f643, %f935;
	mul.f32 	%f645, %f644, 0f3F4C422A;
	abs.f32 	%f646, %f645;
	mul.f32 	%f647, %f646, 0f4038AA3B;
	ex2.approx.ftz.f32 	%f648, %f647;
	add.f32 	%f649, %f648, 0f3F800000;
	rcp.approx.ftz.f32 	%f650, %f649;
	fma.rn.f32 	%f651, %f650, 0fC0000000, 0f3F800000;
	setp.ge.f32 	%p62, %f646, 0f41102CB4;
	selp.f32 	%f652, 0f3F800000, %f651, %p62;
	copysign.f32 	%f653, %f645, %f652;
	mul.f32 	%f654, %f645, %f645;
	fma.rn.f32 	%f655, %f654, 0f3C80F082, 0fBD563CAE;
	fma.rn.f32 	%f656, %f655, %f654, 0f3E085941;
	fma.rn.f32 	%f657, %f656, %f654, 0fBEAAA9ED;
	fma.rn.f32 	%f658, %f657, %f654, 0f00000000;
	fma.rn.f32 	%f659, %f658, %f645, %f645;
	setp.ge.f32 	%p63, %f646, 0f3F19999A;
	selp.f32 	%f660, %f653, %f659, %p63;
	add.f32 	%f661, %f660, 0f3F800000;
	mul.f32 	%f662, %f641, %f661;
	mul.f32 	%f663, %f662, %f936;
	st.shared.f32 	[%r72+388], %f663;
$L__BB15_189:
	add.s32 	%r314, %r314, 1024;
	setp.lt.s32 	%p64, %r314, %r150;
	@%p64 bra 	$L__BB15_119;
	bra.uni 	$L__BB15_317;
$L__BB15_190:
	add.s32 	%r75, %r317, %r3;
	setp.ge.s32 	%p14, %r75, %r150;
	shl.b32 	%r180, %r75, 2;
	add.s32 	%r76, %r17, %r180;
	@%p14 bra 	$L__BB15_192;
	mov.b32 	%r181, 0;
	st.shared.u32 	[%r76+4], %r181;
$L__BB15_192:
	add.s32 	%r182, %r75, 32;
	setp.ge.s32 	%p15, %r182, %r150;
	@%p15 bra 	$L__BB15_194;
	mov.b32 	%r183, 0;
	st.shared.u32 	[%r76+132], %r183;
$L__BB15_194:
	add.s32 	%r184, %r75, 64;
	setp.ge.s32 	%p16, %r184, %r150;
	@%p16 bra 	$L__BB15_196;
	mov.b32 	%r185, 0;
	st.shared.u32 	[%r76+260], %r185;
$L__BB15_196:
	add.s32 	%r186, %r75, 96;
	setp.ge.s32 	%p17, %r186, %r150;
	@%p17 bra 	$L__BB15_198;
	mov.b32 	%r187, 0;
	st.shared.u32 	[%r76+388], %r187;
$L__BB15_198:
	add.s32 	%r317, %r317, 1024;
	setp.lt.s32 	%p18, %r317, %r150;
	@%p18 bra 	$L__BB15_190;
	bra.uni 	$L__BB15_317;
$L__BB15_199:
	setp.lt.s32 	%p119, %r149, 1;
	@%p119 bra 	$L__BB15_272;
	add.s32 	%r78, %r149, -1;
	and.b32  	%r79, %r149, 3;
	and.b32  	%r80, %r149, 2147483644;
	mov.u32 	%r318, %r325;
$L__BB15_201:
	setp.lt.u32 	%p144, %r78, 3;
	add.s32 	%r82, %r318, %r3;
	mov.b32 	%r320, 0;
	mov.f32 	%f1013, 0f00000000;
	mov.f32 	%f1011, %f1013;
	mov.f32 	%f1009, %f1013;
	mov.f32 	%f1007, %f1013;
	mov.f32 	%f1014, %f1013;
	mov.f32 	%f1012, %f1013;
	mov.f32 	%f1010, %f1013;
	mov.f32 	%f1008, %f1013;
	@%p144 bra 	$L__BB15_236;
	cvt.u64.u32 	%rd23, %r82;
	add.s32 	%r89, %r82, 32;
	add.s32 	%r90, %r82, 64;
	add.s32 	%r91, %r82, 96;
	mov.b32 	%r319, 0;
	mov.f32 	%f1013, 0f00000000;
$L__BB15_203:
	.pragma "nounroll";
	setp.ge.s32 	%p145, %r82, %r150;
	shl.b32 	%r285, %r319, 2;
	add.s32 	%r84, %r176, %r285;
	ld.shared.f32 	%f292, [%r84];
	mul.lo.s32 	%r85, %r319, %r150;
	cvt.s64.s32 	%rd426, %r85;
	add.s64 	%rd19, %rd426, %rd2;
	@%p145 bra 	$L__BB15_205;
	add.s64 	%rd429, %rd19, %rd23;
	shl.b64 	%rd430, %rd429, 1;
	add.s64 	%rd427, %rd38, %rd430;
	// begin inline asm
	ld.global.nc.b16 %rs255, [%rd427];
	// end inline asm
	// begin inline asm
	{  cvt.f32.f16 %f744, %rs255;}

	// end inline asm
	fma.rn.f32 	%f1007, %f292, %f744, %f1007;
	add.s64 	%rd428, %rd39, %rd430;
	// begin inline asm
	ld.global.nc.b16 %rs257, [%rd428];
	// end inline asm
	// begin inline asm
	{  cvt.f32.f16 %f745, %rs257;}

	// end inline asm
	fma.rn.f32 	%f1008, %f292, %f745, %f1008;
$L__BB15_205:
	setp.ge.s32 	%p146, %r89, %r150;
	@%p146 bra 	$L__BB15_207;
	add.s64 	%rd433, %rd19, %rd23;
	shl.b64 	%rd434, %rd433, 1;
	add.s64 	%rd435, %rd38, %rd434;
	add.s64 	%rd431, %rd435, 64;
	// begin inline asm
	ld.global.nc.b16 %rs259, [%rd431];
	// end inline asm
	// begin inline asm
	{  cvt.f32.f16 %f746, %rs259;}

	// end inline asm
	fma.rn.f32 	%f1009, %f292, %f746, %f1009;
	add.s64 	%rd436, %rd39, %rd434;
	add.s64 	%rd432, %rd436, 64;
	// begin inline asm
	ld.global.nc.b16 %rs261, [%rd432];
	// end inline asm
	// begin inline asm
	{  cvt.f32.f16 %f747, %rs261;}

	// end inline asm
	fma.rn.f32 	%f1010, %f292, %f747, %f1010;
$L__BB15_207:
	setp.ge.s32 	%p147, %r90, %r150;
	@%p147 bra 	$L__BB15_209;
	add.s64 	%rd439, %rd19, %rd23;
	shl.b64 	%rd440, %rd439, 1;
	add.s64 	%rd441, %rd38, %rd440;
	add.s64 	%rd437, %rd441, 128;
	// begin inline asm
	ld.global.nc.b16 %rs263, [%rd437];
	// end inline asm
	// begin inline asm
	{  cvt.f32.f16 %f748, %rs263;}

	// end inline asm
	fma.rn.f32 	%f1011, %f292, %f748, %f1011;
	add.s64 	%rd442, %rd39, %rd440;
	add.s64 	%rd438, %rd442, 128;
	// begin inline asm
	ld.global.nc.b16 %rs265, [%rd438];
	// end inline asm
	// begin inline asm
	{  cvt.f32.f16 %f749, %rs265;}

	// end inline asm
	fma.rn.f32 	%f1012, %f292, %f749, %f1012;
$L__BB15_209:
	setp.ge.s32 	%p148, %r91, %r150;
	@%p148 bra 	$L__BB15_211;
	add.s64 	%rd445, %rd19, %rd23;
	shl.b64 	%rd446, %rd445, 1;
	add.s64 	%rd447, %rd38, %rd446;
	add.s64 	%rd443, %rd447, 192;
	// begin inline asm
	ld.global.nc.b16 %rs267, [%rd443];
	// end inline asm
	// begin inline asm
	{  cvt.f32.f16 %f750, %rs267;}

	// end inline asm
	fma.rn.f32 	%f1013, %f292, %f750, %f1013;
	add.s64 	%rd448, %rd39, %rd446;
	add.s64 	%rd444, %rd448, 192;
	// begin inline asm
	ld.global.nc.b16 %rs269, [%rd444];
	// end inline asm
	// begin inline asm
	{  cvt.f32.f16 %f751, %rs269;}

	// end inline asm
	fma.rn.f32 	%f1014, %f292, %f751, %f1014;
$L__BB15_211:
	setp.ge.s32 	%p149, %r82, %r150;
	ld.shared.f32 	%f309, [%r84+4];
	add.s32 	%r86, %r85, %r150;
	cvt.s64.s32 	%rd449, %r86;
	add.s64 	%rd20, %rd449, %rd2;
	@%p149 bra 	$L__BB15_213;
	add.s64 	%rd452, %rd20, %rd23;
	shl.b64 	%rd453, %rd452, 1;
	add.s64 	%rd450, %rd38, %rd453;
	// begin inline asm
	ld.global.nc.b16 %rs271, [%rd450];
	// end inline asm
	// begin inline asm
	{  cvt.f32.f16 %f752, %rs271;}

	// end inline asm
	fma.rn.f32 	%f1007, %f309, %f752, %f1007;
	add.s64 	%rd451, %rd39, %rd453;
	// begin inline asm
	ld.global.nc.b16 %rs273, [%rd451];
	// end inline asm
	// begin inline asm
	{  cvt.f32.f16 %f753, %rs273;}

	// end inline asm
	fma.rn.f32 	%f1008, %f309, %f753, %f1008;
$L__BB15_213:
	setp.ge.s32 	%p150, %r89, %r150;
	@%p150 bra 	$L__BB15_215;
	add.s64 	%rd456, %rd20, %rd23;
	shl.b64 	%rd457, %rd456, 1;
	add.s64 	%rd458, %rd38, %rd457;
	add.s64 	%rd454, %rd458, 64;
	// begin inline asm
	ld.global.nc.b16 %rs275, [%rd454];
	// end inline asm
	// begin inline asm
	{  cvt.f32.f16 %f754, %rs275;}

	// end inline asm
	fma.rn.f32 	%f1009, %f309, %f754, %f1009;
	add.s64 	%rd459, %rd39, %rd457;
	add.s64 	%rd455, %rd459, 64;
	// begin inline asm
	ld.global.nc.b16 %rs277, [%rd455];
	// end inline asm
	// begin inline asm
	{  cvt.f32.f16 %f755, %rs277;}

	// end inline asm
	fma.rn.f32 	%f1010, %f309, %f755, %f1010;
$L__BB15_215:
	setp.ge.s32 	%p151, %r90, %r150;
	@%p151 bra 	$L__BB15_217;
	add.s64 	%rd462, %rd20, %rd23;
	shl.b64 	%rd463, %rd462, 1;
	add.s64 	%rd464, %rd38, %rd463;
	add.s64 	%rd460, %rd464, 128;
	// begin inline asm
	ld.global.nc.b16 %rs279, [%rd460];
	// end inline asm
	// begin inline asm
	{  cvt.f32.f16 %f756, %rs279;}

	// end inline asm
	fma.rn.f32 	%f1011, %f309, %f756, %f1011;
	add.s64 	%rd465, %rd39, %rd463;
	add.s64 	%rd461, %rd465, 128;
	// begin inline asm
	ld.global.nc.b16 %rs281, [%rd461];
	// end inline asm
	// begin inline asm
	{  cvt.f32.f16 %f757, %rs281;}

	// end inline asm
	fma.rn.f32 	%f1012, %f309, %f757, %f1012;
$L__BB15_217:
	setp.ge.s32 	%p152, %r91, %r150;
	@%p152 bra 	$L__BB15_219;
	add.s64 	%rd468, %rd20, %rd23;
	shl.b64 	%rd469, %rd468, 1;
	add.s64 	%rd470, %rd38, %rd469;
	add.s64 	%rd466, %rd470, 192;
	// begin inline asm
	ld.global.nc.b16 %rs283, [%rd466];
	// end inline asm
	// begin inline asm
	{  cvt.f32.f16 %f758, %rs283;}

	// end inline asm
	fma.rn.f32 	%f1013, %f309, %f758, %f1013;
	add.s64 	%rd471, %rd39, %rd469;
	add.s64 	%rd467, %rd471, 192;
	// begin inline asm
	ld.global.nc.b16 %rs285, [%rd467];
	// end inline asm
	// begin inline asm
	{  cvt.f32.f16 %f759, %rs285;}

	// end inline asm
	fma.rn.f32 	%f1014, %f309, %f759, %f1014;
$L__BB15_219:
	setp.ge.s32 	%p153, %r82, %r150;
	ld.shared.f32 	%f326, [%r84+8];
	add.s32 	%r87, %r86, %r150;
	cvt.s64.s32 	%rd472, %r87;
	add.s64 	%rd21, %rd472, %rd2;
	@%p153 bra 	$L__BB15_221;
	add.s64 	%rd475, %rd21, %rd23;
	shl.b64 	%rd476, %rd475, 1;
	add.s64 	%rd473, %rd38, %rd476;
	// begin inline asm
	ld.global.nc.b16 %rs287, [%rd473];
	// end inline asm
	// begin inline asm
	{  cvt.f32.f16 %f760, %rs287;}

	// end inline asm
	fma.rn.f32 	%f1007, %f326, %f760, %f1007;
	add.s64 	%rd474, %rd39, %rd476;
	// begin inline asm
	ld.global.nc.b16 %rs289, [%rd474];
	// end inline asm
	// begin inline asm
	{  cvt.f32.f16 %f761, %rs289;}

	// end inline asm
	fma.rn.f32 	%f1008, %f326, %f761, %f1008;
$L__BB15_221:
	setp.ge.s32 	%p154, %r89, %r150;
	@%p154 bra 	$L__BB15_223;
	add.s64 	%rd479, %rd21, %rd23;
	shl.b64 	%rd480, %rd479, 1;
	add.s64 	%rd481, %rd38, %rd480;
	add.s64 	%rd477, %rd481, 64;
	// begin inline asm
	ld.global.nc.b16 %rs291, [%rd477];
	// end inline asm
	// begin inline asm
	{  cvt.f32.f16 %f762, %rs291;}

	// end inline asm
	fma.rn.f32 	%f1009, %f326, %f762, %f1009;
	add.s64 	%rd482, %rd39, %rd480;
	add.s64 	%rd478, %rd482, 64;
	// begin inline asm
	ld.global.nc.b16 %rs293, [%rd478];
	// end inline asm
	// begin inline asm
	{  cvt.f32.f16 %f763, %rs293;}

	// end inline asm
	fma.rn.f32 	%f1010, %f326, %f763, %f1010;
$L__BB15_223:
	setp.ge.s32 	%p155, %r90, %r150;
	@%p155 bra 	$L__BB15_225;
	add.s64 	%rd485, %rd21, %rd23;
	shl.b64 	%rd486, %rd485, 1;
	add.s64 	%rd487, %rd38, %rd486;
	add.s64 	%rd483, %rd487, 128;
	// begin inline asm
	ld.global.nc.b16 %rs295, [%rd483];
	// end inline asm
	// begin inline asm
	{  cvt.f32.f16 %f764, %rs295;}

	// end inline asm
	fma.rn.f32 	%f1011, %f326, %f764, %f1011;
	add.s64 	%rd488, %rd39, %rd486;
	add.s64 	%rd484, %rd488, 128;
	// begin inline asm
	ld.global.nc.b16 %rs297, [%rd484];
	// end inline asm
	// begin inline asm
	{  cvt.f32.f16 %f765, %rs297;}

	// end inline asm
	fma.rn.f32 	%f1012, %f326, %f765, %f1012;
$L__BB15_225:
	setp.ge.s32 	%p156, %r91, %r150;
	@%p156 bra 	$L__BB15_227;
	add.s64 	%rd491, %rd21, %rd23;
	shl.b64 	%rd492, %rd491, 1;
	add.s64 	%rd493, %rd38, %rd492;
	add.s64 	%rd489, %rd493, 192;
	// begin inline asm
	ld.global.nc.b16 %rs299, [%rd489];
	// end inline asm
	// begin inline asm
	{  cvt.f32.f16 %f766, %rs299;}

	// end inline asm
	fma.rn.f32 	%f1013, %f326, %f766, %f1013;
	add.s64 	%rd494, %rd39, %rd492;
	add.s64 	%rd490, %rd494, 192;
	// begin inline asm
	ld.global.nc.b16 %rs301, [%rd490];
	// end inline asm
	// begin inline asm
	{  cvt.f32.f16 %f767, %rs301;}

	// end inline asm
	fma.rn.f32 	%f1014, %f326, %f767, %f1014;
$L__BB15_227:
	setp.ge.s32 	%p157, %r82, %r150;
	ld.shared.f32 	%f343, [%r84+12];
	add.s32 	%r287, %r87, %r150;
	cvt.s64.s32 	%rd495, %r287;
	add.s64 	%rd22, %rd495, %rd2;
	@%p157 bra 	$L__BB15_229;
	add.s64 	%rd498, %rd22, %rd23;
	shl.b64 	%rd499, %rd498, 1;
	add.s64 	%rd496, %rd38, %rd499;
	// begin inline asm
	ld.global.nc.b16 %rs303, [%rd496];
	// end inline asm
	// begin inline asm
	{  cvt.f32.f16 %f768, %rs303;}

	// end inline asm
	fma.rn.f32 	%f1007, %f343, %f768, %f1007;
	add.s64 	%rd497, %rd39, %rd499;
	// begin inline asm
	ld.global.nc.b16 %rs305, [%rd497];
	// end inline asm
	// begin inline asm
	{  cvt.f32.f16 %f769, %rs305;}

	// end inline asm
	fma.rn.f32 	%f1008, %f343, %f769, %f1008;
$L__BB15_229:
	setp.ge.s32 	%p158, %r89, %r150;
	@%p158 bra 	$L__BB15_231;
	add.s64 	%rd502, %rd22, %rd23;
	shl.b64 	%rd503, %rd502, 1;
	add.s64 	%rd504, %rd38, %rd503;
	add.s64 	%rd500, %rd504, 64;
	// begin inline asm
	ld.global.nc.b16 %rs307, [%rd500];
	// end inline asm
	// begin inline asm
	{  cvt.f32.f16 %f770, %rs307;}

	// end inline asm
	fma.rn.f32 	%f1009, %f343, %f770, %f1009;
	add.s64 	%rd505, %rd39, %rd503;
	add.s64 	%rd501, %rd505, 64;
	// begin inline asm
	ld.global.nc.b16 %rs309, [%rd501];
	// end inline asm
	// begin inline asm
	{  cvt.f32.f16 %f771, %rs309;}

	// end inline asm
	fma.rn.f32 	%f1010, %f343, %f771, %f1010;
$L__BB15_231:
	setp.ge.s32 	%p159, %r90, %r150;
	@%p159 bra 	$L__BB15_233;
	add.s64 	%rd508, %rd22, %rd23;
	shl.b64 	%rd509, %rd508, 1;
	add.s64 	%rd510, %rd38, %rd509;
	add.s64 	%rd506, %rd510, 128;
	// begin inline asm
	ld.global.nc.b16 %rs311, [%rd506];
	// end inline asm
	// begin inline asm
	{  cvt.f32.f16 %f772, %rs311;}

	// end inline asm
	fma.rn.f32 	%f1011, %f343, %f772, %f1011;
	add.s64 	%rd511, %rd39, %rd509;
	add.s64 	%rd507, %rd511, 128;
	// begin inline asm
	ld.global.nc.b16 %rs313, [%rd507];
	// end inline asm
	// begin inline asm
	{  cvt.f32.f16 %f773, %rs313;}

	// end inline asm
	fma.rn.f32 	%f1012, %f343, %f773, %f1012;
$L__BB15_233:
	setp.ge.s32 	%p160, %r91, %r150;
	@%p160 bra 	$L__BB15_235;
	add.s64 	%rd514, %rd22, %rd23;
	shl.b64 	%rd515, %rd514, 1;
	add.s64 	%rd516, %rd38, %rd515;
	add.s64 	%rd512, %rd516, 192;
	// begin inline asm
	ld.global.nc.b16 %rs315, [%rd512];
	// end inline asm
	// begin inline asm
	{  cvt.f32.f16 %f774, %rs315;}

	// end inline asm
	fma.rn.f32 	%f1013, %f343, %f774, %f1013;
	add.s64 	%rd517, %rd39, %rd515;
	add.s64 	%rd513, %rd517, 192;
	// begin inline asm
	ld.global.nc.b16 %rs317, [%rd513];
	// end inline asm
	// begin inline asm
	{  cvt.f32.f16 %f775, %rs317;}

	// end inline asm
	fma.rn.f32 	%f1014, %f343, %f775, %f1014;
$L__BB15_235:
	add.s32 	%r319, %r319, 4;
	setp.eq.s32 	%p161, %r319, %r80;
	mov.u32 	%r320, %r80;
	@%p161 bra 	$L__BB15_236;
	bra.uni 	$L__BB15_203;
$L__BB15_236:
	setp.eq.s32 	%p162, %r79, 0;
	@%p162 bra 	$L__BB15_263;
	shl.b32 	%r288, %r320, 2;
	add.s32 	%r93, %r176, %r288;
	ld.shared.f32 	%f368, [%r93];
	mul.lo.s32 	%r94, %r320, %r150;
	cvt.s64.s32 	%rd518, %r94;
	add.s64 	%rd24, %rd518, %rd2;
	setp.ge.s32 	%p163, %r82, %r150;
	@%p163 bra 	$L__BB15_239;
	cvt.u64.u32 	%rd521, %r82;
	add.s64 	%rd522, %rd24, %rd521;
	shl.b64 	%rd523, %rd522, 1;
	add.s64 	%rd519, %rd38, %rd523;
	// begin inline asm
	ld.global.nc.b16 %rs319, [%rd519];
	// end inline asm
	// begin inline asm
	{  cvt.f32.f16 %f776, %rs319;}

	// end inline asm
	fma.rn.f32 	%f1007, %f368, %f776, %f1007;
	add.s64 	%rd520, %rd39, %rd523;
	// begin inline asm
	ld.global.nc.b16 %rs321, [%rd520];
	// end inline asm
	// begin inline asm
	{  cvt.f32.f16 %f777, %rs321;}

	// end inline asm
	fma.rn.f32 	%f1008, %f368, %f777, %f1008;
$L__BB15_239:
	add.s32 	%r95, %r82, 32;
	setp.ge.s32 	%p164, %r95, %r150;
	@%p164 bra 	$L__BB15_241;
	cvt.u64.u32 	%rd526, %r82;
	add.s64 	%rd527, %rd24, %rd526;
	shl.b64 	%rd528, %rd527, 1;
	add.s64 	%rd529, %rd38, %rd528;
	add.s64 	%rd524, %rd529, 64;
	// begin inline asm
	ld.global.nc.b16 %rs323, [%rd524];
	// end inline asm
	// begin inline asm
	{  cvt.f32.f16 %f778, %rs323;}

	// end inline asm
	fma.rn.f32 	%f1009, %f368, %f778, %f1009;
	add.s64 	%rd530, %rd39, %rd528;
	add.s64 	%rd525, %rd530, 64;
	// begin inline asm
	ld.global.nc.b16 %rs325, [%rd525];
	// end inline asm
	// begin inline asm
	{  cvt.f32.f16 %f779, %rs325;}

	// end inline asm
	fma.rn.f32 	%f1010, %f368, %f779, %f1010;
$L__BB15_241:
	add.s32 	%r96, %r82, 64;
	setp.ge.s32 	%p165, %r96, %r150;
	@%p165 bra 	$L__BB15_243;
	cvt.u64.u32 	%rd533, %r82;
	add.s64 	%rd534, %rd24, %rd533;
	shl.b64 	%rd535, %rd534, 1;
	add.s64 	%rd536, %rd38, %rd535;
	add.s64 	%rd531, %rd536, 128;
	// begin inline asm
	ld.global.nc.b16 %rs327, [%rd531];
	// end inline asm
	// begin inline asm
	{  cvt.f32.f16 %f780, %rs327;}

	// end inline asm
	fma.rn.f32 	%f1011, %f368, %f780, %f1011;
	add.s64 	%rd537, %rd39, %rd535;
	add.s64 	%rd532, %rd537, 128;
	// begin inline asm
	ld.global.nc.b16 %rs329, [%rd532];
	// end inline asm
	// begin inline asm
	{  cvt.f32.f16 %f781, %rs329;}

	// end inline asm
	fma.rn.f32 	%f1012, %f368, %f781, %f1012;
$L__BB15_243:
	add.s32 	%r97, %r82, 96;
	setp.ge.s32 	%p166, %r97, %r150;
	@%p166 bra 	$L__BB15_245;
	cvt.u64.u32 	%rd540, %r82;
	add.s64 	%rd541, %rd24, %rd540;
	shl.b64 	%rd542, %rd541, 1;
	add.s64 	%rd543, %rd38, %rd542;
	add.s64 	%rd538, %rd543, 192;
	// begin inline asm
	ld.global.nc.b16 %rs331, [%rd538];
	// end inline asm
	// begin inline asm
	{  cvt.f32.f16 %f782, %rs331;}

	// end inline asm
	fma.rn.f32 	%f1013, %f368, %f782, %f1013;
	add.s64 	%rd544, %rd39, %rd542;
	add.s64 	%rd539, %rd544, 192;
	// begin inline asm
	ld.global.nc.b16 %rs333, [%rd539];
	// end inline asm
	// begin inline asm
	{  cvt.f32.f16 %f783, %rs333;}

	// end inline asm
	fma.rn.f32 	%f1014, %f368, %f783, %f1014;
$L__BB15_245:
	setp.eq.s32 	%p167, %r79, 1;
	@%p167 bra 	$L__BB15_263;
	setp.ge.s32 	%p168, %r82, %r150;
	ld.shared.f32 	%f385, [%r93+4];
	add.s32 	%r98, %r94, %r150;
	cvt.s64.s32 	%rd545, %r98;
	add.s64 	%rd25, %rd545, %rd2;
	@%p168 bra 	$L__BB15_248;
	cvt.u64.u32 	%rd548, %r82;
	add.s64 	%rd549, %rd25, %rd548;
	shl.b64 	%rd550, %rd549, 1;
	add.s64 	%rd546, %rd38, %rd550;
	// begin inline asm
	ld.global.nc.b16 %rs335, [%rd546];
	// end inline asm
	// begin inline asm
	{  cvt.f32.f16 %f784, %rs335;}

	// end inline asm
	fma.rn.f32 	%f1007, %f385, %f784, %f1007;
	add.s64 	%rd547, %rd39, %rd550;
	// begin inline asm
	ld.global.nc.b16 %rs337, [%rd547];
	// end inline asm
	// begin inline asm
	{  cvt.f32.f16 %f785, %rs337;}

	// end inline asm
	fma.rn.f32 	%f1008, %f385, %f785, %f1008;
$L__BB15_248:
	setp.ge.s32 	%p169, %r95, %r150;
	@%p169 bra 	$L__BB15_250;
	cvt.u64.u32 	%rd553, %r82;
	add.s64 	%rd554, %rd25, %rd553;
	shl.b64 	%rd555, %rd554, 1;
	add.s64 	%rd556, %rd38, %rd555;
	add.s64 	%rd551, %rd556, 64;
	// begin inline asm
	ld.global.nc.b16 %rs339, [%rd551];
	// end inline asm
	// begin inline asm
	{  cvt.f32.f16 %f786, %rs339;}

	// end inline asm
	fma.rn.f32 	%f1009, %f385, %f786, %f1009;
	add.s64 	%rd557, %rd39, %rd555;
	add.s64 	%rd552, %rd557, 64;
	// begin inline asm
	ld.global.nc.b16 %rs341, [%rd552];
	// end inline asm
	// begin inline asm
	{  cvt.f32.f16 %f787, %rs341;}

	// end inline asm
	fma.rn.f32 	%f1010, %f385, %f787, %f1010;
$L__BB15_250:
	setp.ge.s32 	%p170, %r96, %r150;
	@%p170 bra 	$L__BB15_252;
	cvt.u64.u32 	%rd560, %r82;
	add.s64 	%rd561, %rd25, %rd560;
	shl.b64 	%rd562, %rd561, 1;
	add.s64 	%rd563, %rd38, %rd562;
	add.s64 	%rd558, %rd563, 128;
	// begin inline asm
	ld.global.nc.b16 %rs343, [%rd558];
	// end inline asm
	// begin inline asm
	{  cvt.f32.f16 %f788, %rs343;}

	// end inline asm
	fma.rn.f32 	%f1011, %f385, %f788, %f1011;
	add.s64 	%rd564, %rd39, %rd562;
	add.s64 	%rd559, %rd564, 128;
	// begin inline asm
	ld.global.nc.b16 %rs345, [%rd559];
	// end inline asm
	// begin inline asm
	{  cvt.f32.f16 %f789, %rs345;}

	// end inline asm
	fma.rn.f32 	%f1012, %f385, %f789, %f1012;
$L__BB15_252:
	setp.ge.s32 	%p171, %r97, %r150;
	@%p171 bra 	$L__BB15_254;
	cvt.u64.u32 	%rd567, %r82;
	add.s64 	%rd568, %rd25, %rd567;
	shl.b64 	%rd569, %rd568, 1;
	add.s64 	%rd570, %rd38, %rd569;
	add.s64 	%rd565, %rd570, 192;
	// begin inline asm
	ld.global.nc.b16 %rs347, [%rd565];
	// end inline asm
	// begin inline asm
	{  cvt.f32.f16 %f790, %rs347;}

	// end inline asm
	fma.rn.f32 	%f1013, %f385, %f790, %f1013;
	add.s64 	%rd571, %rd39, %rd569;
	add.s64 	%rd566, %rd571, 192;
	// begin inline asm
	ld.global.nc.b16 %rs349, [%rd566];
	// end inline asm
	// begin inline asm
	{  cvt.f32.f16 %f791, %rs349;}

	// end inline asm
	fma.rn.f32 	%f1014, %f385, %f791, %f1014;
$L__BB15_254:
	setp.eq.s32 	%p172, %r79, 2;
	@%p172 bra 	$L__BB15_263;
	setp.ge.s32 	%p173, %r82, %r150;
	ld.shared.f32 	%f402, [%r93+8];
	add.s32 	%r290, %r98, %r150;
	cvt.s64.s32 	%rd572, %r290;
	add.s64 	%rd26, %rd572, %rd2;
	@%p173 bra 	$L__BB15_257;
	cvt.u64.u32 	%rd575, %r82;
	add.s64 	%rd576, %rd26, %rd575;
	shl.b64 	%rd577, %rd576, 1;
	add.s64 	%rd573, %rd38, %rd577;
	// begin inline asm
	ld.global.nc.b16 %rs351, [%rd573];
	// end inline asm
	// begin inline asm
	{  cvt.f32.f16 %f792, %rs351;}

	// end inline asm
	fma.rn.f32 	%f1007, %f402, %f792, %f1007;
	add.s64 	%rd574, %rd39, %rd577;
	// begin inline asm
	ld.global.nc.b16 %rs353, [%rd574];
	// end inline asm
	// begin inline asm
	{  cvt.f32.f16 %f793, %rs353;}

	// end inline asm
	fma.rn.f32 	%f1008, %f402, %f793, %f1008;
$L__BB15_257:
	setp.ge.s32 	%p174, %r95, %r150;
	@%p174 bra 	$L__BB15_259;
	cvt.u64.u32 	%rd580, %r82;
	add.s64 	%rd581, %rd26, %rd580;
	shl.b64 	%rd582, %rd581, 1;
	add.s64 	%rd583, %rd38, %rd582;
	add.s64 	%rd578, %rd583, 64;
	// begin inline asm
	ld.global.nc.b16 %rs355, [%rd578];
	// end inline asm
	// begin inline asm
	{  cvt.f32.f16 %f794, %rs355;}

	// end inline asm
	fma.rn.f32 	%f1009, %f402, %f794, %f1009;
	add.s64 	%rd584, %rd39, %rd582;
	add.s64 	%rd579, %rd584, 64;
	// begin inline asm
	ld.global.nc.b16 %rs357, [%rd579];
	// end inline asm
	// begin inline asm
	{  cvt.f32.f16 %f795, %rs357;}

	// end inline asm
	fma.rn.f32 	%f1010, %f402, %f795, %f1010;
$L__BB15_259:
	setp.ge.s32 	%p175, %r96, %r150;
	@%p175 bra 	$L__BB15_261;
	cvt.u64.u32 	%rd587, %r82;
	add.s64 	%rd588, %rd26, %rd587;
	shl.b64 	%rd589, %rd588, 1;
	add.s64 	%rd590, %rd38, %rd589;
	add.s64 	%rd585, %rd590, 128;
	// begin inline asm
	ld.global.nc.b16 %rs359, [%rd585];
	// end inline asm
	// begin inline asm
	{  cvt.f32.f16 %f796, %rs359;}

	// end inline asm
	fma.rn.f32 	%f1011, %f402, %f796, %f1011;
	add.s64 	%rd591, %rd39, %rd589;
	add.s64 	%rd586, %rd591, 128;
	// begin inline asm
	ld.global.nc.b16 %rs361, [%rd586];
	// end inline asm
	// begin inline asm
	{  cvt.f32.f16 %f797, %rs361;}

	// end inline asm
	fma.rn.f32 	%f1012, %f402, %f797, %f1012;
$L__BB15_261:
	setp.ge.s32 	%p176, %r97, %r150;
	@%p176 bra 	$L__BB15_263;
	cvt.u64.u32 	%rd594, %r82;
	add.s64 	%rd595, %rd26, %rd594;
	shl.b64 	%rd596, %rd595, 1;
	add.s64 	%rd597, %rd38, %rd596;
	add.s64 	%rd592, %rd597, 192;
	// begin inline asm
	ld.global.nc.b16 %rs363, [%rd592];
	// end inline asm
	// begin inline asm
	{  cvt.f32.f16 %f798, %rs363;}

	// end inline asm
	fma.rn.f32 	%f1013, %f402, %f798, %f1013;
	add.s64 	%rd598, %rd39, %rd596;
	add.s64 	%rd593, %rd598, 192;
	// begin inline asm
	ld.global.nc.b16 %rs365, [%rd593];
	// end inline asm
	// begin inline asm
	{  cvt.f32.f16 %f799, %rs365;}

	// end inline asm
	fma.rn.f32 	%f1014, %f402, %f799, %f1014;
$L__BB15_263:
	setp.lt.s32 	%p177, %r82, %r150;
	shl.b32 	%r291, %r82, 2;
	add.s32 	%r99, %r17, %r291;
	@%p177 bra 	$L__BB15_264;
	bra.uni 	$L__BB15_265;
$L__BB15_264:
	max.f32 	%f800, %f1007, 0f00000000;
	mul.f32 	%f801, %f800, %f1008;
	st.shared.f32 	[%r99+4], %f801;
$L__BB15_265:
	add.s32 	%r292, %r82, 32;
	setp.ge.s32 	%p178, %r292, %r150;
	@%p178 bra 	$L__BB15_267;
	max.f32 	%f802, %f1009, 0f00000000;
	mul.f32 	%f803, %f802, %f1010;
	st.shared.f32 	[%r99+132], %f803;
$L__BB15_267:
	add.s32 	%r293, %r82, 64;
	setp.ge.s32 	%p179, %r293, %r150;
	@%p179 bra 	$L__BB15_269;
	max.f32 	%f804, %f1011, 0f00000000;
	mul.f32 	%f805, %f804, %f1012;
	st.shared.f32 	[%r99+260], %f805;
$L__BB15_269:
	add.s32 	%r294, %r82, 96;
	setp.ge.s32 	%p180, %r294, %r150;
	@%p180 bra 	$L__BB15_271;
	max.f32 	%f806, %f1013, 0f00000000;
	mul.f32 	%f807, %f806, %f1014;
	st.shared.f32 	[%r99+388], %f807;
$L__BB15_271:
	add.s32 	%r318, %r318, 1024;
	setp.lt.s32 	%p181, %r318, %r150;
	@%p181 bra 	$L__BB15_201;
	bra.uni 	$L__BB15_317;
$L__BB15_272:
	not.b32 	%r238, %r325;
	add.s32 	%r101, %r150, %r238;
	and.b32  	%r239, %r101, 3072;
	setp.eq.s32 	%p120, %r239, 3072;
	mov.u32 	%r323, %r325;
	@%p120 bra 	$L__BB15_283;
	shr.u32 	%r241, %r101, 10;
	add.s32 	%r242, %r241, 1;
	and.b32  	%r102, %r242, 3;
	mov.b32 	%r322, 0;
	mov.u32 	%r323, %r325;
$L__BB15_274:
	.pragma "nounroll";
	add.s32 	%r105, %r323, %r3;
	setp.ge.s32 	%p121, %r105, %r150;
	shl.b32 	%r243, %r105, 2;
	add.s32 	%r106, %r17, %r243;
	@%p121 bra 	$L__BB15_276;
	mov.b32 	%r244, 0;
	st.shared.u32 	[%r106+4], %r244;
$L__BB15_276:
	add.s32 	%r245, %r105, 32;
	setp.ge.s32 	%p122, %r245, %r150;
	@%p122 bra 	$L__BB15_278;
	mov.b32 	%r246, 0;
	st.shared.u32 	[%r106+132], %r246;
$L__BB15_278:
	add.s32 	%r247, %r105, 64;
	setp.ge.s32 	%p123, %r247, %r150;
	@%p123 bra 	$L__BB15_280;
	mov.b32 	%r248, 0;
	st.shared.u32 	[%r106+260], %r248;
$L__BB15_280:
	add.s32 	%r249, %r105, 96;
	setp.ge.s32 	%p124, %r249, %r150;
	@%p124 bra 	$L__BB15_282;
	mov.b32 	%r250, 0;
	st.shared.u32 	[%r106+388], %r250;
$L__BB15_282:
	add.s32 	%r323, %r323, 1024;
	add.s32 	%r322, %r322, 1;
	setp.ne.s32 	%p125, %r322, %r102;
	@%p125 bra 	$L__BB15_274;
$L__BB15_283:
	setp.lt.u32 	%p126, %r101, 3072;
	@%p126 bra 	$L__BB15_317;
$L__BB15_284:
	add.s32 	%r111, %r323, %r3;
	setp.ge.s32 	%p127, %r111, %r150;
	shl.b32 	%r251, %r111, 2;
	add.s32 	%r112, %r17, %r251;
	@%p127 bra 	$L__BB15_286;
	mov.b32 	%r252, 0;
	st.shared.u32 	[%r112+4], %r252;
$L__BB15_286:
	add.s32 	%r253, %r111, 32;
	setp.ge.s32 	%p128, %r253, %r150;
	@%p128 bra 	$L__BB15_288;
	mov.b32 	%r254, 0;
	st.shared.u32 	[%r112+132], %r254;
$L__BB15_288:
	add.s32 	%r255, %r111, 64;
	setp.ge.s32 	%p129, %r255, %r150;
	@%p129 bra 	$L__BB15_290;
	mov.b32 	%r256, 0;
	st.shared.u32 	[%r112+260], %r256;
$L__BB15_290:
	add.s32 	%r257, %r111, 96;
	setp.ge.s32 	%p130, %r257, %r150;
	@%p130 bra 	$L__BB15_292;
	mov.b32 	%r258, 0;
	st.shared.u32 	[%r112+388], %r258;
$L__BB15_292:
	add.s32 	%r259, %r111, 1024;
	setp.ge.s32 	%p131, %r259, %r150;
	@%p131 bra 	$L__BB15_294;
	mov.b32 	%r260, 0;
	st.shared.u32 	[%r112+4100], %r260;
$L__BB15_294:
	add.s32 	%r261, %r111, 1056;
	setp.ge.s32 	%p132, %r261, %r150;
	@%p132 bra 	$L__BB15_296;
	mov.b32 	%r262, 0;
	st.shared.u32 	[%r112+4228], %r262;
$L__BB15_296:
	add.s32 	%r263, %r111, 1088;
	setp.ge.s32 	%p133, %r263, %r150;
	@%p133 bra 	$L__BB15_298;
	mov.b32 	%r264, 0;
	st.shared.u32 	[%r112+4356], %r264;
$L__BB15_298:
	add.s32 	%r265, %r111, 1120;
	setp.ge.s32 	%p134, %r265, %r150;
	@%p134 bra 	$L__BB15_300;
	mov.b32 	%r266, 0;
	st.shared.u32 	[%r112+4484], %r266;
$L__BB15_300:
	add.s32 	%r267, %r111, 2048;
	setp.ge.s32 	%p135, %r267, %r150;
	@%p135 bra 	$L__BB15_302;
	mov.b32 	%r268, 0;
	st.shared.u32 	[%r112+8196], %r268;
$L__BB15_302:
	add.s32 	%r269, %r111, 2080;
	setp.ge.s32 	%p136, %r269, %r150;
	@%p136 bra 	$L__BB15_304;
	mov.b32 	%r270, 0;
	st.shared.u32 	[%r112+8324], %r270;
$L__BB15_304:
	add.s32 	%r271, %r111, 2112;
	setp.ge.s32 	%p137, %r271, %r150;
	@%p137 bra 	$L__BB15_306;
	mov.b32 	%r272, 0;
	st.shared.u32 	[%r112+8452], %r272;
$L__BB15_306:
	add.s32 	%r273, %r111, 2144;
	setp.ge.s32 	%p138, %r273, %r150;
	@%p138 bra 	$L__BB15_308;
	mov.b32 	%r274, 0;
	st.shared.u32 	[%r112+8580], %r274;
$L__BB15_308:
	add.s32 	%r275, %r111, 3072;
	setp.ge.s32 	%p139, %r275, %r150;
	@%p139 bra 	$L__BB15_310;
	mov.b32 	%r276, 0;
	st.shared.u32 	[%r112+12292], %r276;
$L__BB15_310:
	add.s32 	%r277, %r111, 3104;
	setp.ge.s32 	%p140, %r277, %r150;
	@%p140 bra 	$L__BB15_312;
	mov.b32 	%r278, 0;
	st.shared.u32 	[%r112+12420], %r278;
$L__BB15_312:
	add.s32 	%r279, %r111, 3136;
	setp.ge.s32 	%p141, %r279, %r150;
	@%p141 bra 	$L__BB15_314;
	mov.b32 	%r280, 0;
	st.shared.u32 	[%r112+12548], %r280;
$L__BB15_314:
	add.s32 	%r281, %r111, 3168;
	setp.ge.s32 	%p142, %r281, %r150;
	@%p142 bra 	$L__BB15_316;
	mov.b32 	%r282, 0;
	st.shared.u32 	[%r112+12676], %r282;
$L__BB15_316:
	add.s32 	%r323, %r323, 4096;
	setp.lt.s32 	%p143, %r323, %r150;
	@%p143 bra 	$L__BB15_284;
$L__BB15_317:
	bar.sync 	0;
	setp.ge.s32 	%p182, %r325, %r149;
	@%p182 bra 	$L__BB15_391;
	add.s32 	%r114, %r150, -1;
	and.b32  	%r115, %r150, 3;
	and.b32  	%r116, %r150, 2147483644;
	neg.s32 	%r117, %r116;
	mul.lo.s32 	%r119, %r149, 3;
	shl.b32 	%r120, %r149, 1;
$L__BB15_319:
	setp.lt.s32 	%p183, %r150, 1;
	mov.f32 	%f1103, 0f00000000;
	mov.f32 	%f1102, %f1103;
	mov.f32 	%f1101, %f1103;
	mov.f32 	%f1100, %f1103;
	@%p183 bra 	$L__BB15_382;
	setp.lt.u32 	%p184, %r114, 3;
	add.s32 	%r122, %r325, %r3;
	mov.b32 	%r326, 0;
	mov.f32 	%f1103, 0f00000000;
	@%p184 bra 	$L__BB15_355;
	cvt.u64.u32 	%rd27, %r122;
	add.s32 	%r123, %r122, 32;
	add.s32 	%r124, %r122, 64;
	add.s32 	%r329, %r176, 8;
	add.s32 	%r125, %r122, 96;
	mov.f32 	%f1103, 0f00000000;
	mov.b32 	%r331, 0;
	mov.u32 	%r327, %r149;
	mov.u32 	%r328, %r120;
	mov.u32 	%r330, %r119;
	mov.u32 	%r332, %r117;
	mov.f32 	%f1102, %f1103;
	mov.f32 	%f1101, %f1103;
	mov.f32 	%f1100, %f1103;
$L__BB15_322:
	.pragma "nounroll";
	setp.ge.s32 	%p185, %r122, %r149;
	add.s32 	%r140, %r329, %r175;
	ld.shared.f32 	%f463, [%r140+-4];
	cvt.s64.s32 	%rd599, %r331;
	add.s64 	%rd600, %rd599, %rd2;
	add.s64 	%rd601, %rd600, %rd27;
	shl.b64 	%rd602, %rd601, 1;
	add.s64 	%rd33, %rd40, %rd602;
	@%p185 bra 	$L__BB15_324;
	// begin inline asm
	ld.global.nc.b16 %rs367, [%rd33];
	// end inline asm
	// begin inline asm
	{  cvt.f32.f16 %f811, %rs367;}

	// end inline asm
	fma.rn.f32 	%f1100, %f463, %f811, %f1100;
$L__BB15_324:
	setp.ge.s32 	%p186, %r123, %r149;
	@%p186 bra 	$L__BB15_326;
	add.s64 	%rd604, %rd33, 64;
	// begin inline asm
	ld.global.nc.b16 %rs369, [%rd604];
	// end inline asm
	// begin inline asm
	{  cvt.f32.f16 %f812, %rs369;}

	// end inline asm
	fma.rn.f32 	%f1101, %f463, %f812, %f1101;
$L__BB15_326:
	setp.ge.s32 	%p187, %r124, %r149;
	@%p187 bra 	$L__BB15_328;
	add.s64 	%rd605, %rd33, 128;
	// begin inline asm
	ld.global.nc.b16 %rs371, [%rd605];
	// end inline asm
	// begin inline asm
	{  cvt.f32.f16 %f813, %rs371;}

	// end inline asm
	fma.rn.f32 	%f1102, %f463, %f813, %f1102;
$L__BB15_328:
	setp.ge.s32 	%p188, %r125, %r149;
	@%p188 bra 	$L__BB15_330;
	add.s64 	%rd606, %rd33, 192;
	// begin inline asm
	ld.global.nc.b16 %rs373, [%rd606];
	// end inline asm
	// begin inline asm
	{  cvt.f32.f16 %f814, %rs373;}

	// end inline asm
	fma.rn.f32 	%f1103, %f463, %f814, %f1103;
$L__BB15_330:
	setp.ge.s32 	%p189, %r122, %r149;
	ld.shared.f32 	%f472, [%r140];
	cvt.s64.s32 	%rd607, %r327;
	add.s64 	%rd608, %rd607, %rd2;
	add.s64 	%rd609, %rd608, %rd27;
	shl.b64 	%rd610, %rd609, 1;
	add.s64 	%rd34, %rd40, %rd610;
	@%p189 bra 	$L__BB15_332;
	// begin inline asm
	ld.global.nc.b16 %rs375, [%rd34];
	// end inline asm
	// begin inline asm
	{  cvt.f32.f16 %f815, %rs375;}

	// end inline asm
	fma.rn.f32 	%f1100, %f472, %f815, %f1100;
$L__BB15_332:
	setp.ge.s32 	%p190, %r123, %r149;
	@%p190 bra 	$L__BB15_334;
	add.s64 	%rd612, %rd34, 64;
	// begin inline asm
	ld.global.nc.b16 %rs377, [%rd612];
	// end inline asm
	// begin inline asm
	{  cvt.f32.f16 %f816, %rs377;}

	// end inline asm
	fma.rn.f32 	%f1101, %f472, %f816, %f1101;
$L__BB15_334:
	setp.ge.s32 	%p191, %r124, %r149;
	@%p191 bra 	$L__BB15_336;
	add.s64 	%rd613, %rd34, 128;
	// begin inline asm
	ld.global.nc.b16 %rs379, [%rd613];
	// end inline asm
	// begin inline asm
	{  cvt.f32.f16 %f817, %rs379;}

	// end inline asm
	fma.rn.f32 	%f1102, %f472, %f817, %f1102;
$L__BB15_336:
	setp.ge.s32 	%p192, %r125, %r149;
	@%p192 bra 	$L__BB15_338;
	add.s64 	%rd614, %rd34, 192;
	// begin inline asm
	ld.global.nc.b16 %rs381, [%rd614];
	// end inline asm
	// begin inline asm
	{  cvt.f32.f16 %f818, %rs381;}

	// end inline asm
	fma.rn.f32 	%f1103, %f472, %f818, %f1103;
$L__BB15_338:
	setp.ge.s32 	%p193, %r122, %r149;
	ld.shared.f32 	%f481, [%r140+4];
	cvt.s64.s32 	%rd615, %r328;
	add.s64 	%rd616, %rd615, %rd2;
	add.s64 	%rd617, %rd616, %rd27;
	shl.b64 	%rd618, %rd617, 1;
	add.s64 	%rd35, %rd40, %rd618;
	@%p193 bra 	$L__BB15_340;
	// begin inline asm
	ld.global.nc.b16 %rs383, [%rd35];
	// end inline asm
	// begin inline asm
	{  cvt.f32.f16 %f819, %rs383;}

	// end inline asm
	fma.rn.f32 	%f1100, %f481, %f819, %f1100;
$L__BB15_340:
	setp.ge.s32 	%p194, %r123, %r149;
	@%p194 bra 	$L__BB15_342;
	add.s64 	%rd620, %rd35, 64;
	// begin inline asm
	ld.global.nc.b16 %rs385, [%rd620];
	// end inline asm
	// begin inline asm
	{  cvt.f32.f16 %f820, %rs385;}

	// end inline asm
	fma.rn.f32 	%f1101, %f481, %f820, %f1101;
$L__BB15_342:
	setp.ge.s32 	%p195, %r124, %r149;
	@%p195 bra 	$L__BB15_344;
	add.s64 	%rd621, %rd35, 128;
	// begin inline asm
	ld.global.nc.b16 %rs387, [%rd621];
	// end inline asm
	// begin inline asm
	{  cvt.f32.f16 %f821, %rs387;}

	// end inline asm
	fma.rn.f32 	%f1102, %f481, %f821, %f1102;
$L__BB15_344:
	setp.ge.s32 	%p196, %r125, %r149;
	@%p196 bra 	$L__BB15_346;
	add.s64 	%rd622, %rd35, 192;
	// begin inline asm
	ld.global.nc.b16 %rs389, [%rd622];
	// end inline asm
	// begin inline asm
	{  cvt.f32.f16 %f822, %rs389;}

	// end inline asm
	fma.rn.f32 	%f1103, %f481, %f822, %f1103;
$L__BB15_346:
	setp.ge.s32 	%p197, %r122, %r149;
	ld.shared.f32 	%f490, [%r140+8];
	cvt.s64.s32 	%rd623, %r330;
	add.s64 	%rd624, %rd623, %rd2;
	add.s64 	%rd625, %rd624, %rd27;
	shl.b64 	%rd626, %rd625, 1;
	add.s64 	%rd36, %rd40, %rd626;
	@%p197 bra 	$L__BB15_348;
	// begin inline asm
	ld.global.nc.b16 %rs391, [%rd36];
	// end inline asm
	// begin inline asm
	{  cvt.f32.f16 %f823, %rs391;}

	// end inline asm
	fma.rn.f32 	%f1100, %f490, %f823, %f1100;
$L__BB15_348:
	setp.ge.s32 	%p198, %r123, %r149;
	@%p198 bra 	$L__BB15_350;
	add.s64 	%rd628, %rd36, 64;
	// begin inline asm
	ld.global.nc.b16 %rs393, [%rd628];
	// end inline asm
	// begin inline asm
	{  cvt.f32.f16 %f824, %rs393;}

	// end inline asm
	fma.rn.f32 	%f1101, %f490, %f824, %f1101;
$L__BB15_350:
	setp.ge.s32 	%p199, %r124, %r149;
	@%p199 bra 	$L__BB15_352;
	add.s64 	%rd629, %rd36, 128;
	// begin inline asm
	ld.global.nc.b16 %rs395, [%rd629];
	// end inline asm
	// begin inline asm
	{  cvt.f32.f16 %f825, %rs395;}

	// end inline asm
	fma.rn.f32 	%f1102, %f490, %f825, %f1102;
$L__BB15_352:
	setp.ge.s32 	%p200, %r125, %r149;
	@%p200 bra 	$L__BB15_354;
	add.s64 	%rd630, %rd36, 192;
	// begin inline asm
	ld.global.nc.b16 %rs397, [%rd630];
	// end inline asm
	// begin inline asm
	{  cvt.f32.f16 %f826, %rs397;}

	// end inline asm
	fma.rn.f32 	%f1103, %f490, %f826, %f1103;
$L__BB15_354:
	add.s32 	%r332, %r332, 4;
	add.s32 	%r331, %r331, %r175;
	add.s32 	%r330, %r330, %r175;
	add.s32 	%r329, %r329, 16;
	add.s32 	%r328, %r328, %r175;
	add.s32 	%r327, %r327, %r175;
	setp.eq.s32 	%p201, %r332, 0;
	mov.u32 	%r326, %r116;
	@%p201 bra 	$L__BB15_355;
	bra.uni 	$L__BB15_322;
$L__BB15_355:
	setp.eq.s32 	%p202, %r115, 0;
	@%p202 bra 	$L__BB15_382;
	shl.b32 	%r299, %r326, 2;
	add.s32 	%r127, %r17, %r299;
	ld.shared.f32 	%f429, [%r127+4];
	mul.lo.s32 	%r128, %r326, %r149;
	cvt.s64.s32 	%rd631, %r128;
	add.s64 	%rd632, %rd631, %rd2;
	setp.ge.s32 	%p203, %r122, %r149;
	cvt.u64.u32 	%rd28, %r122;
	add.s64 	%rd633, %rd632, %rd28;
	shl.b64 	%rd634, %rd633, 1;
	add.s64 	%rd29, %rd40, %rd634;
	@%p203 bra 	$L__BB15_358;
	// begin inline asm
	ld.global.nc.b16 %rs399, [%rd29];
	// end inline asm
	// begin inline asm
	{  cvt.f32.f16 %f827, %rs399;}

	// end inline asm
	fma.rn.f32 	%f1100, %f429, %f827, %f1100;
$L__BB15_358:
	add.s32 	%r129, %r122, 32;
	setp.ge.s32 	%p204, %r129, %r149;
	@%p204 bra 	$L__BB15_360;
	add.s64 	%rd636, %rd29, 64;
	// begin inline asm
	ld.global.nc.b16 %rs401, [%rd636];
	// end inline asm
	// begin inline asm
	{  cvt.f32.f16 %f828, %rs401;}

	// end inline asm
	fma.rn.f32 	%f1101, %f429, %f828, %f1101;
$L__BB15_360:
	add.s32 	%r130, %r122, 64;
	setp.ge.s32 	%p205, %r130, %r149;
	@%p205 bra 	$L__BB15_362;
	add.s64 	%rd637, %rd29, 128;
	// begin inline asm
	ld.global.nc.b16 %rs403, [%rd637];
	// end inline asm
	// begin inline asm
	{  cvt.f32.f16 %f829, %rs403;}

	// end inline asm
	fma.rn.f32 	%f1102, %f429, %f829, %f1102;
$L__BB15_362:
	add.s32 	%r131, %r122, 96;
	setp.ge.s32 	%p206, %r131, %r149;
	@%p206 bra 	$L__BB15_364;
	add.s64 	%rd638, %rd29, 192;
	// begin inline asm
	ld.global.nc.b16 %rs405, [%rd638];
	// end inline asm
	// begin inline asm
	{  cvt.f32.f16 %f830, %rs405;}

	// end inline asm
	fma.rn.f32 	%f1103, %f429, %f830, %f1103;
$L__BB15_364:
	setp.eq.s32 	%p207, %r115, 1;
	@%p207 bra 	$L__BB15_382;
	setp.ge.s32 	%p208, %r122, %r149;
	ld.shared.f32 	%f438, [%r127+8];
	add.s32 	%r132, %r128, %r149;
	cvt.s64.s32 	%rd639, %r132;
	add.s64 	%rd640, %rd639, %rd2;
	add.s64 	%rd641, %rd640, %rd28;
	shl.b64 	%rd642, %rd641, 1;
	add.s64 	%rd30, %rd40, %rd642;
	@%p208 bra 	$L__BB15_367;
	// begin inline asm
	ld.global.nc.b16 %rs407, [%rd30];
	// end inline asm
	// begin inline asm
	{  cvt.f32.f16 %f831, %rs407;}

	// end inline asm
	fma.rn.f32 	%f1100, %f438, %f831, %f1100;
$L__BB15_367:
	setp.ge.s32 	%p209, %r129, %r149;
	@%p209 bra 	$L__BB15_369;
	add.s64 	%rd644, %rd30, 64;
	// begin inline asm
	ld.global.nc.b16 %rs409, [%rd644];
	// end inline asm
	// begin inline asm
	{  cvt.f32.f16 %f832, %rs409;}

	// end inline asm
	fma.rn.f32 	%f1101, %f438, %f832, %f1101;
$L__BB15_369:
	setp.ge.s32 	%p210, %r130, %r149;
	@%p210 bra 	$L__BB15_371;
	add.s64 	%rd645, %rd30, 128;
	// begin inline asm
	ld.global.nc.b16 %rs411, [%rd645];
	// end inline asm
	// begin inline asm
	{  cvt.f32.f16 %f833, %rs411;}

	// end inline asm
	fma.rn.f32 	%f1102, %f438, %f833, %f1102;
$L__BB15_371:
	setp.ge.s32 	%p211, %r131, %r149;
	@%p211 bra 	$L__BB15_373;
	add.s64 	%rd646, %rd30, 192;
	// begin inline asm
	ld.global.nc.b16 %rs413, [%rd646];
	// end inline asm
	// begin inline asm
	{  cvt.f32.f16 %f834, %rs413;}

	// end inline asm
	fma.rn.f32 	%f1103, %f438, %f834, %f1103;
$L__BB15_373:
	setp.eq.s32 	%p212, %r115, 2;
	@%p212 bra 	$L__BB15_382;
	setp.ge.s32 	%p213, %r122, %r149;
	ld.shared.f32 	%f447, [%r127+12];
	add.s32 	%r300, %r132, %r149;
	cvt.s64.s32 	%rd647, %r300;
	add.s64 	%rd648, %rd647, %rd2;
	add.s64 	%rd649, %rd648, %rd28;
	shl.b64 	%rd650, %rd649, 1;
	add.s64 	%rd31, %rd40, %rd650;
	@%p213 bra 	$L__BB15_376;
	// begin inline asm
	ld.global.nc.b16 %rs415, [%rd31];
	// end inline asm
	// begin inline asm
	{  cvt.f32.f16 %f835, %rs415;}

	// end inline asm
	fma.rn.f32 	%f1100, %f447, %f835, %f1100;
$L__BB15_376:
	setp.ge.s32 	%p214, %r129, %r149;
	@%p214 bra 	$L__BB15_378;
	add.s64 	%rd652, %rd31, 64;
	// begin inline asm
	ld.global.nc.b16 %rs417, [%rd652];
	// end inline asm
	// begin inline asm
	{  cvt.f32.f16 %f836, %rs417;}

	// end inline asm
	fma.rn.f32 	%f1101, %f447, %f836, %f1101;
$L__BB15_378:
	setp.ge.s32 	%p215, %r130, %r149;
	@%p215 bra 	$L__BB15_380;
	add.s64 	%rd653, %rd31, 128;
	// begin inline asm
	ld.global.nc.b16 %rs419, [%rd653];
	// end inline asm
	// begin inline asm
	{  cvt.f32.f16 %f837, %rs419;}

	// end inline asm
	fma.rn.f32 	%f1102, %f447, %f837, %f1102;
$L__BB15_380:
	setp.ge.s32 	%p216, %r131, %r149;
	@%p216 bra 	$L__BB15_382;
	add.s64 	%rd654, %rd31, 192;
	// begin inline asm
	ld.global.nc.b16 %rs421, [%rd654];
	// end inline asm
	// begin inline asm
	{  cvt.f32.f16 %f838, %rs421;}

	// end inline asm
	fma.rn.f32 	%f1103, %f447, %f838, %f1103;
$L__BB15_382:
	add.s32 	%r133, %r325, %r3;
	setp.lt.s32 	%p217, %r133, %r149;
	cvt.u64.u32 	%rd655, %r133;
	add.s64 	%rd656, %rd655, %rd1;
	shl.b64 	%rd657, %rd656, 1;
	add.s64 	%rd32, %rd44, %rd657;
	@%p217 bra 	$L__BB15_383;
	bra.uni 	$L__BB15_384;
$L__BB15_383:
	mul.f32 	%f839, %f1, %f1100;
	// begin inline asm
	{  cvt.rn.f16.f32 %rs423, %f839;}

	// end inline asm
	// begin inline asm
	{ atom.add.noftz.f16 %rs424,[%rd32],%rs423; }

	// end inline asm
$L__BB15_384:
	add.s32 	%r301, %r133, 32;
	setp.ge.s32 	%p218, %r301, %r149;
	@%p218 bra 	$L__BB15_386;
	add.s64 	%rd659, %rd32, 64;
	mul.f32 	%f840, %f1, %f1101;
	// begin inline asm
	{  cvt.rn.f16.f32 %rs426, %f840;}

	// end inline asm
	// begin inline asm
	{ atom.add.noftz.f16 %rs427,[%rd659],%rs426; }

	// end inline asm
$L__BB15_386:
	add.s32 	%r302, %r133, 64;
	setp.ge.s32 	%p219, %r302, %r149;
	@%p219 bra 	$L__BB15_388;
	add.s64 	%rd660, %rd32, 128;
	mul.f32 	%f841, %f1, %f1102;
	// begin inline asm
	{  cvt.rn.f16.f32 %rs429, %f841;}

	// end inline asm
	// begin inline asm
	{ atom.add.noftz.f16 %rs430,[%rd660],%rs429; }

	// end inline asm
$L__BB15_388:
	add.s32 	%r303, %r133, 96;
	setp.ge.s32 	%p220, %r303, %r149;
	@%p220 bra 	$L__BB15_390;
	add.s64 	%rd661, %rd32, 192;
	mul.f32 	%f842, %f1, %f1103;
	// begin inline asm
	{  cvt.rn.f16.f32 %rs432, %f842;}

	// end inline asm
	// begin inline asm
	{ atom.add.noftz.f16 %rs433,[%rd661],%rs432; }

	// end inline asm
$L__BB15_390:
	add.s32 	%r325, %r325, 1024;
	setp.lt.s32 	%p221, %r325, %r149;
	@%p221 bra 	$L__BB15_319;
$L__BB15_391:
	ret;

}
	// .globl	_Z17moe_expert_kernelI6__halfLb0EEvPKT_S3_S3_S3_PKfPKiS7_PS1_iiiiii
.visible .entry _Z17moe_expert_kernelI6__halfLb0EEvPKT_S3_S3_S3_PKfPKiS7_PS1_iiiiii(
	.param .u64 .ptr .align 1 _Z17moe_expert_kernelI6__halfLb0EEvPKT_S3_S3_S3_PKfPKiS7_PS1_iiiiii_param_0,
	.param .u64 .ptr .align 1 _Z17moe_expert_kernelI6__halfLb0EEvPKT_S3_S3_S3_PKfPKiS7_PS1_iiiiii_param_1,
	.param .u64 .ptr .align 1 _Z17moe_expert_kernelI6__halfLb0EEvPKT_S3_S3_S3_PKfPKiS7_PS1_iiiiii_param_2,
	.param .u64 .ptr .align 1 _Z17moe_expert_kernelI6__halfLb0EEvPKT_S3_S3_S3_PKfPKiS7_PS1_iiiiii_param_3,
	.param .u64 .ptr .align 1 _Z17moe_expert_kernelI6__halfLb0EEvPKT_S3_S3_S3_PKfPKiS7_PS1_iiiiii_param_4,
	.param .u64 .ptr .align 1 _Z17moe_expert_kernelI6__halfLb0EEvPKT_S3_S3_S3_PKfPKiS7_PS1_iiiiii_param_5,
	.param .u64 .ptr .align 1 _Z17moe_expert_kernelI6__halfLb0EEvPKT_S3_S3_S3_PKfPKiS7_PS1_iiiiii_param_6,
	.param .u64 .ptr .align 1 _Z17moe_expert_kernelI6__halfLb0EEvPKT_S3_S3_S3_PKfPKiS7_PS1_iiiiii_param_7,
	.param .u32 _Z17moe_expert_kernelI6__halfLb0EEvPKT_S3_S3_S3_PKfPKiS7_PS1_iiiiii_param_8,
	.param .u32 _Z17moe_expert_kernelI6__halfLb0EEvPKT_S3_S3_S3_PKfPKiS7_PS1_iiiiii_param_9,
	.param .u32 _Z17moe_expert_kernelI6__halfLb0EEvPKT_S3_S3_S3_PKfPKiS7_PS1_iiiiii_param_10,
	.param .u32 _Z17moe_expert_kernelI6__halfLb0EEvPKT_S3_S3_S3_PKfPKiS7_PS1_iiiiii_param_11,
	.param .u32 _Z17moe_expert_kernelI6__halfLb0EEvPKT_S3_S3_S3_PKfPKiS7_PS1_iiiiii_param_12,
	.param .u32 _Z17moe_expert_kernelI6__halfLb0EEvPKT_S3_S3_S3_PKfPKiS7_PS1_iiiiii_param_13
)
.maxntid 256
.minnctapersm 4
{
	.reg .pred 	%p<196>;
	.reg .b16 	%rs<216>;
	.reg .b32 	%r<315>;
	.reg .b32 	%f<597>;
	.reg .b64 	%rd<264>;

	ld.param.u64 	%rd36, [_Z17moe_expert_kernelI6__halfLb0EEvPKT_S3_S3_S3_PKfPKiS7_PS1_iiiiii_param_0];
	ld.param.u64 	%rd37, [_Z17moe_expert_kernelI6__halfLb0EEvPKT_S3_S3_S3_PKfPKiS7_PS1_iiiiii_param_1];
	ld.param.u64 	%rd38, [_Z17moe_expert_kernelI6__halfLb0EEvPKT_S3_S3_S3_PKfPKiS7_PS1_iiiiii_param_2];
	ld.param.u64 	%rd39, [_Z17moe_expert_kernelI6__halfLb0EEvPKT_S3_S3_S3_PKfPKiS7_PS1_iiiiii_param_4];
	ld.param.u64 	%rd40, [_Z17moe_expert_kernelI6__halfLb0EEvPKT_S3_S3_S3_PKfPKiS7_PS1_iiiiii_param_5];
	ld.param.u64 	%rd41, [_Z17moe_expert_kernelI6__halfLb0EEvPKT_S3_S3_S3_PKfPKiS7_PS1_iiiiii_param_6];
	ld.param.u64 	%rd42, [_Z17moe_expert_kernelI6__halfLb0EEvPKT_S3_S3_S3_PKfPKiS7_PS1_iiiiii_param_7];
	ld.param.u32 	%r127, [_Z17moe_expert_kernelI6__halfLb0EEvPKT_S3_S3_S3_PKfPKiS7_PS1_iiiiii_param_8];
	ld.param.u32 	%r132, [_Z17moe_expert_kernelI6__halfLb0EEvPKT_S3_S3_S3_PKfPKiS7_PS1_iiiiii_param_9];
	ld.param.u32 	%r128, [_Z17moe_expert_kernelI6__halfLb0EEvPKT_S3_S3_S3_PKfPKiS7_PS1_iiiiii_param_10];
	ld.param.u32 	%r129, [_Z17moe_expert_kernelI6__halfLb0EEvPKT_S3_S3_S3_PKfPKiS7_PS1_iiiiii_param_11];
	ld.param.u32 	%r130, [_Z17moe_expert_kernelI6__halfLb0EEvPKT_S3_S3_S3_PKfPKiS7_PS1_iiiiii_param_12];
	ld.param.u32 	%r131, [_Z17moe_expert_kernelI6__halfLb0EEvPKT_S3_S3_S3_PKfPKiS7_PS1_iiiiii_param_13];
	mov.u32 	%r1, %ctaid.x;
	setp.ge.s32 	%p1, %r1, %r132;
	@%p1 bra 	$L__BB16_330;
	cvta.to.global.u64 	%rd43, %rd40;
	cvta.to.global.u64 	%rd44, %rd41;
	cvta.to.global.u64 	%rd45, %rd39;
	mul.wide.u32 	%rd46, %r1, 4;
	add.s64 	%rd47, %rd43, %rd46;
	ld.global.nc.u32 	%r133, [%rd47];
	add.s64 	%rd48, %rd44, %rd46;
	ld.global.nc.u32 	%r134, [%rd48];
	mad.lo.s32 	%r135, %r133, %r130, %r134;
	mul.wide.s32 	%rd49, %r135, 4;
	add.s64 	%rd50, %rd45, %rd49;
	ld.global.nc.f32 	%f1, [%rd50];
	mov.u32 	%r292, %tid.x;
	shr.u32 	%r311, %r292, 5;
	and.b32  	%r4, %r292, 31;
	mul.lo.s32 	%r136, %r133, %r128;
	cvt.s64.s32 	%rd1, %r136;
	setp.ge.s32 	%p2, %r292, %r128;
	@%p2 bra 	$L__BB16_13;
	not.b32 	%r137, %r292;
	add.s32 	%r5, %r128, %r137;
	shr.u32 	%r138, %r5, 8;
	add.s32 	%r6, %r138, 1;
	and.b32  	%r7, %r6, 7;
	setp.lt.u32 	%p3, %r5, 1792;
	@%p3 bra 	$L__BB16_5;
	and.b32  	%r8, %r6, 33554424;
	mov.b32 	%r291, 0;
$L__BB16_4:
	.pragma "nounroll";
	cvt.u64.u32 	%rd59, %r292;
	add.s64 	%rd60, %rd59, %rd1;
	shl.b64 	%rd61, %rd60, 1;
	add.s64 	%rd51, %rd36, %rd61;
	// begin inline asm
	ld.global.nc.b16 %rs1, [%rd51];
	// end inline asm
	// begin inline asm
	{  cvt.f32.f16 %f233, %rs1;}

	// end inline asm
	shl.b32 	%r140, %r292, 2;
	mov.u32 	%r141, smem;
	add.s32 	%r142, %r141, %r140;
	st.shared.f32 	[%r142], %f233;
	add.s64 	%rd52, %rd51, 512;
	// begin inline asm
	ld.global.nc.b16 %rs3, [%rd52];
	// end inline asm
	// begin inline asm
	{  cvt.f32.f16 %f234, %rs3;}

	// end inline asm
	st.shared.f32 	[%r142+1024], %f234;
	add.s64 	%rd53, %rd51, 1024;
	// begin inline asm
	ld.global.nc.b16 %rs5, [%rd53];
	// end inline asm
	// begin inline asm
	{  cvt.f32.f16 %f235, %rs5;}

	// end inline asm
	st.shared.f32 	[%r142+2048], %f235;
	add.s64 	%rd54, %rd51, 1536;
	// begin inline asm
	ld.global.nc.b16 %rs7, [%rd54];
	// end inline asm
	// begin inline asm
	{  cvt.f32.f16 %f236, %rs7;}

	// end inline asm
	st.shared.f32 	[%r142+3072], %f236;
	add.s64 	%rd55, %rd51, 2048;
	// begin inline asm
	ld.global.nc.b16 %rs9, [%rd55];
	// end inline asm
	// begin inline asm
	{  cvt.f32.f16 %f237, %rs9;}

	// end inline asm
	st.shared.f32 	[%r142+4096], %f237;
	add.s64 	%rd56, %rd51, 2560;
	// begin inline asm
	ld.global.nc.b16 %rs11, [%rd56];
	// end inline asm
	// begin inline asm
	{  cvt.f32.f16 %f238, %rs11;}

	// end inline asm
	st.shared.f32 	[%r142+5120], %f238;
	add.s64 	%rd57, %rd51, 3072;
	// begin inline asm
	ld.global.nc.b16 %rs13, [%rd57];
	// end inline asm
	// begin inline asm
	{  cvt.f32.f16 %f239, %rs13;}

	// end inline asm
	st.shared.f32 	[%r142+6144], %f239;
	add.s64 	%rd58, %rd51, 3584;
	// begin inline asm
	ld.global.nc.b16 %rs15, [%rd58];
	// end inline asm
	// begin inline asm
	{  cvt.f32.f16 %f240, %rs15;}

	// end inline asm
	st.shared.f32 	[%r142+7168], %f240;
	add.s32 	%r292, %r292, 2048;
	add.s32 	%r291, %r291, 8;
	setp.ne.s32 	%p4, %r291, %r8;
	@%p4 bra 	$L__BB16_4;
$L__BB16_5:
	setp.eq.s32 	%p5, %r7, 0;
	@%p5 bra 	$L__BB16_13;
	setp.lt.u32 	%p6, %r7, 4;
	@%p6 bra 	$L__BB16_8;
	cvt.u64.u32 	%rd66, %r292;
	add.s64 	%rd67, %rd66, %rd1;
	shl.b64 	%rd68, %rd67, 1;
	add.s64 	%rd62, %rd36, %rd68;
	// begin inline asm
	ld.global.nc.b16 %rs17, [%rd62];
	// end inline asm
	// begin inline asm
	{  cvt.f32.f16 %f241, %rs17;}

	// end inline asm
	shl.b32 	%r143, %r292, 2;
	mov.u32 	%r144, smem;
	add.s32 	%r145, %r144, %r143;
	st.shared.f32 	[%r145], %f241;
	add.s64 	%rd63, %rd62, 512;
	// begin inline asm
	ld.global.nc.b16 %rs19, [%rd63];
	// end inline asm
	// begin inline asm
	{  cvt.f32.f16 %f242, %rs19;}

	// end inline asm
	st.shared.f32 	[%r145+1024], %f242;
	add.s64 	%rd64, %rd62, 1024;
	// begin inline asm
	ld.global.nc.b16 %rs21, [%rd64];
	// end inline asm
	// begin inline asm
	{  cvt.f32.f16 %f243, %rs21;}

	// end inline asm
	st.shared.f32 	[%r145+2048], %f243;
	add.s64 	%rd65, %rd62, 1536;
	// begin inline asm
	ld.global.nc.b16 %rs23, [%rd65];
	// end inline asm
	// begin inline asm
	{  cvt.f32.f16 %f244, %rs23;}

	// end inline asm
	st.shared.f32 	[%r145+3072], %f244;
	add.s32 	%r292, %r292, 1024;
$L__BB16_8:
	and.b32  	%r146, %r6, 3;
	setp.eq.s32 	%p7, %r146, 0;
	@%p7 bra 	$L__BB16_13;
	setp.eq.s32 	%p8, %r146, 1;
	@%p8 bra 	$L__BB16_11;
	cvt.u64.u32 	%rd71, %r292;
	add.s64 	%rd72, %rd71, %rd1;
	shl.b64 	%rd73, %rd72, 1;
	add.s64 	%rd69, %rd36, %rd73;
	// begin inline asm
	ld.global.nc.b16 %rs25, [%rd69];
	// end inline asm
	// begin inline asm
	{  cvt.f32.f16 %f245, %rs25;}

	// end inline asm
	shl.b32 	%r147, %r292, 2;
	mov.u32 	%r148, smem;
	add.s32 	%r149, %r148, %r147;
	st.shared.f32 	[%r149], %f245;
	add.s64 	%rd70, %rd69, 512;
	// begin inline asm
	ld.global.nc.b16 %rs27, [%rd70];
	// end inline asm
	// begin inline asm
	{  cvt.f32.f16 %f246, %rs27;}

	// end inline asm
	st.shared.f32 	[%r149+1024], %f246;
	add.s32 	%r292, %r292, 512;
$L__BB16_11:
	and.b32  	%r150, %r5, 256;
	setp.ne.s32 	%p9, %r150, 0;
	@%p9 bra 	$L__BB16_13;
	cvt.u64.u32 	%rd75, %r292;
	add.s64 	%rd76, %rd75, %rd1;
	shl.b64 	%rd77, %rd76, 1;
	add.s64 	%rd74, %rd36, %rd77;
	// begin inline asm
	ld.global.nc.b16 %rs29, [%rd74];
	// end inline asm
	// begin inline asm
	{  cvt.f32.f16 %f247, %rs29;}

	// end inline asm
	shl.b32 	%r151, %r292, 2;
	mov.u32 	%r152, smem;
	add.s32 	%r153, %r152, %r151;
	st.shared.f32 	[%r153], %f247;
$L__BB16_13:
	shl.b32 	%r154, %r128, 2;
	mov.u32 	%r155, smem;
	add.s32 	%r18, %r155, %r154;
	bar.sync 	0;
	mul.lo.s32 	%r156, %r128, %r127;
	mul.lo.s32 	%r157, %r156, %r129;
	cvt.s64.s32 	%rd2, %r157;
	shl.b32 	%r19, %r311, 7;
	setp.ge.s32 	%p10, %r19, %r129;
	@%p10 bra 	$L__BB16_317;
	setp.eq.s32 	%p11, %r131, 1;
	@%p11 bra 	$L__BB16_117;
	setp.ne.s32 	%p12, %r131, 0;
	@%p12 bra 	$L__BB16_199;
	setp.lt.s32 	%p65, %r128, 1;
	@%p65 bra 	$L__BB16_89;
	and.b32  	%r20, %r128, 3;
	and.b32  	%r21, %r128, 2147483644;
$L__BB16_18:
	setp.lt.u32 	%p81, %r128, 4;
	add.s32 	%r23, %r19, %r4;
	mov.b32 	%r297, 0;
	mov.f32 	%f483, 0f00000000;
	mov.f32 	%f482, %f483;
	mov.f32 	%f481, %f483;
	mov.f32 	%f480, %f483;
	@%p81 bra 	$L__BB16_53;
	cvt.u64.u32 	%rd7, %r23;
	add.s32 	%r30, %r23, 32;
	add.s32 	%r31, %r23, 64;
	add.s32 	%r32, %r23, 96;
	mov.b32 	%r296, 0;
	mov.f32 	%f483, 0f00000000;
$L__BB16_20:
	.pragma "nounroll";
	setp.ge.s32 	%p82, %r23, %r129;
	shl.b32 	%r206, %r296, 2;
	add.s32 	%r25, %r155, %r206;
	ld.shared.f32 	%f6, [%r25];
	mul.lo.s32 	%r26, %r296, %r129;
	cvt.s64.s32 	%rd134, %r26;
	add.s64 	%rd135, %rd134, %rd2;
	add.s64 	%rd136, %rd135, %rd7;
	shl.b64 	%rd137, %rd136, 1;
	add.s64 	%rd3, %rd37, %rd137;
	@%p82 bra 	$L__BB16_22;
	// begin inline asm
	ld.global.nc.b16 %rs87, [%rd3];
	// end inline asm
	// begin inline asm
	{  cvt.f32.f16 %f368, %rs87;}

	// end inline asm
	fma.rn.f32 	%f480, %f6, %f368, %f480;
$L__BB16_22:
	setp.ge.s32 	%p83, %r30, %r129;
	@%p83 bra 	$L__BB16_24;
	add.s64 	%rd139, %rd3, 64;
	// begin inline asm
	ld.global.nc.b16 %rs89, [%rd139];
	// end inline asm
	// begin inline asm
	{  cvt.f32.f16 %f369, %rs89;}

	// end inline asm
	fma.rn.f32 	%f481, %f6, %f369, %f481;
$L__BB16_24:
	setp.ge.s32 	%p84, %r31, %r129;
	@%p84 bra 	$L__BB16_26;
	add.s64 	%rd140, %rd3, 128;
	// begin inline asm
	ld.global.nc.b16 %rs91, [%rd140];
	// end inline asm
	// begin inline asm
	{  cvt.f32.f16 %f370, %rs91;}

	// end inline asm
	fma.rn.f32 	%f482, %f6, %f370, %f482;
$L__BB16_26:
	setp.ge.s32 	%p85, %r32, %r129;
	@%p85 bra 	$L__BB16_28;
	add.s64 	%rd141, %rd3, 192;
	// begin inline asm
	ld.global.nc.b16 %rs93, [%rd141];
	// end inline asm
	// begin inline asm
	{  cvt.f32.f16 %f371, %rs93;}

	// end inline asm
	fma.rn.f32 	%f483, %f6, %f371, %f483;
$L__BB16_28:
	setp.ge.s32 	%p86, %r23, %r129;
	ld.shared.f32 	%f15, [%r25+4];
	add.s32 	%r27, %r26, %r129;
	cvt.s64.s32 	%rd142, %r27;
	add.s64 	%rd143, %rd142, %rd2;
	add.s64 	%rd144, %rd143, %rd7;
	shl.b64 	%rd145, %rd144, 1;
	add.s64 	%rd4, %rd37, %rd145;
	@%p86 bra 	$L__BB16_30;
	// begin inline asm
	ld.global.nc.b16 %rs95, [%rd4];
	// end inline asm
	// begin inline asm
	{  cvt.f32.f16 %f372, %rs95;}

	// end inline asm
	fma.rn.f32 	%f480, %f15, %f372, %f480;
$L__BB16_30:
	setp.ge.s32 	%p87, %r30, %r129;
	@%p87 bra 	$L__BB16_32;
	add.s64 	%rd147, %rd4, 64;
	// begin inline asm
	ld.global.nc.b16 %rs97, [%rd147];
	// end inline asm
	// begin inline asm
	{  cvt.f32.f16 %f373, %rs97;}

	// end inline asm
	fma.rn.f32 	%f481, %f15, %f373, %f481;
$L__BB16_32:
	setp.ge.s32 	%p88, %r31, %r129;
	@%p88 bra 	$L__BB16_34;
	add.s64 	%rd148, %rd4, 128;
	// begin inline asm
	ld.global.nc.b16 %rs99, [%rd148];
	// end inline asm
	// begin inline asm
	{  cvt.f32.f16 %f374, %rs99;}

	// end inline asm
	fma.rn.f32 	%f482, %f15, %f374, %f482;
$L__BB16_34:
	setp.ge.s32 	%p89, %r32, %r129;
	@%p89 bra 	$L__BB16_36;
	add.s64 	%rd149, %rd4, 192;
	// begin inline asm
	ld.global.nc.b16 %rs101, [%rd149];
	// end inline asm
	// begin inline asm
	{  cvt.f32.f16 %f375, %rs101;}

	// end inline asm
	fma.rn.f32 	%f483, %f15, %f375, %f483;
$L__BB16_36:
	setp.ge.s32 	%p90, %r23, %r129;
	ld.shared.f32 	%f24, [%r25+8];
	add.s32 	%r28, %r27, %r129;
	cvt.s64.s32 	%rd150, %r28;
	add.s64 	%rd151, %rd150, %rd2;
	add.s64 	%rd152, %rd151, %rd7;
	shl.b64 	%rd153, %rd152, 1;
	add.s64 	%rd5, %rd37, %rd153;
	@%p90 bra 	$L__BB16_38;
	// begin inline asm
	ld.global.nc.b16 %rs103, [%rd5];
	// end inline asm
	// begin inline asm
	{  cvt.f32.f16 %f376, %rs103;}

	// end inline asm
	fma.rn.f32 	%f480, %f24, %f376, %f480;
$L__BB16_38:
	setp.ge.s32 	%p91, %r30, %r129;
	@%p91 bra 	$L__BB16_40;
	add.s64 	%rd155, %rd5, 64;
	// begin inline asm
	ld.global.nc.b16 %rs105, [%rd155];
	// end inline asm
	// begin inline asm
	{  cvt.f32.f16 %f377, %rs105;}

	// end inline asm
	fma.rn.f32 	%f481, %f24, %f377, %f481;
$L__BB16_40:
	setp.ge.s32 	%p92, %r31, %r129;
	@%p92 bra 	$L__BB16_42;
	add.s64 	%rd156, %rd5, 128;
	// begin inline asm
	ld.global.nc.b16 %rs107, [%rd156];
	// end inline asm
	// begin inline asm
	{  cvt.f32.f16 %f378, %rs107;}

	// end inline asm
	fma.rn.f32 	%f482, %f24, %f378, %f482;
$L__BB16_42:
	setp.ge.s32 	%p93, %r32, %r129;
	@%p93 bra 	$L__BB16_44;
	add.s64 	%rd157, %rd5, 192;
	// begin inline asm
	ld.global.nc.b16 %rs109, [%rd157];
	// end inline asm
	// begin inline asm
	{  cvt.f32.f16 %f379, %rs109;}

	// end inline asm
	fma.rn.f32 	%f483, %f24, %f379, %f483;
$L__BB16_44:
	setp.ge.s32 	%p94, %r23, %r129;
	ld.shared.f32 	%f33, [%r25+12];
	add.s32 	%r208, %r28, %r129;
	cvt.s64.s32 	%rd158, %r208;
	add.s64 	%rd159, %rd158, %rd2;
	add.s64 	%rd160, %rd159, %rd7;
	shl.b64 	%rd161, %rd160, 1;
	add.s64 	%rd6, %rd37, %rd161;
	@%p94 bra 	$L__BB16_46;
	// begin inline asm
	ld.global.nc.b16 %rs111, [%rd6];
	// end inline asm
	// begin inline asm
	{  cvt.f32.f16 %f380, %rs111;}

	// end inline asm
	fma.rn.f32 	%f480, %f33, %f380, %f480;
$L__BB16_46:
	setp.ge.s32 	%p95, %r30, %r129;
	@%p95 bra 	$L__BB16_48;
	add.s64 	%rd163, %rd6, 64;
	// begin inline asm
	ld.global.nc.b16 %rs113, [%rd163];
	// end inline asm
	// begin inline asm
	{  cvt.f32.f16 %f381, %rs113;}

	// end inline asm
	fma.rn.f32 	%f481, %f33, %f381, %f481;
$L__BB16_48:
	setp.ge.s32 	%p96, %r31, %r129;
	@%p96 bra 	$L__BB16_50;
	add.s64 	%rd164, %rd6, 128;
	// begin inline asm
	ld.global.nc.b16 %rs115, [%rd164];
	// end inline asm
	// begin inline asm
	{  cvt.f32.f16 %f382, %rs115;}

	// end inline asm
	fma.rn.f32 	%f482, %f33, %f382, %f482;
$L__BB16_50:
	setp.ge.s32 	%p97, %r32, %r129;
	@%p97 bra 	$L__BB16_52;
	add.s64 	%rd165, %rd6, 192;
	// begin inline asm
	ld.global.nc.b16 %rs117, [%rd165];
	// end inline asm
	// begin inline asm
	{  cvt.f32.f16 %f383, %rs117;}

	// end inline asm
	fma.rn.f32 	%f483, %f33, %f383, %f483;
$L__BB16_52:
	add.s32 	%r296, %r296, 4;
	setp.eq.s32 	%p98, %r296, %r21;
	mov.u32 	%r297, %r21;
	@%p98 bra 	$L__BB16_53;
	bra.uni 	$L__BB16_20;
$L__BB16_53:
	setp.eq.s32 	%p99, %r20, 0;
	@%p99 bra 	$L__BB16_80;
	shl.b32 	%r209, %r297, 2;
	add.s32 	%r34, %r155, %r209;
	ld.shared.f32 	%f46, [%r34];
	mul.lo.s32 	%r35, %r297, %r129;
	cvt.s64.s32 	%rd166, %r35;
	add.s64 	%rd167, %rd166, %rd2;
	setp.ge.s32 	%p100, %r23, %r129;
	cvt.u64.u32 	%rd8, %r23;
	add.s64 	%rd168, %rd167, %rd8;
	shl.b64 	%rd169, %rd168, 1;
	add.s64 	%rd9, %rd37, %rd169;
	@%p100 bra 	$L__BB16_56;
	// begin inline asm
	ld.global.nc.b16 %rs119, [%rd9];
	// end inline asm
	// begin inline asm
	{  cvt.f32.f16 %f384, %rs119;}

	// end inline asm
	fma.rn.f32 	%f480, %f46, %f384, %f480;
$L__BB16_56:
	add.s32 	%r36, %r23, 32;
	setp.ge.s32 	%p101, %r36, %r129;
	@%p101 bra 	$L__BB16_58;
	add.s64 	%rd171, %rd9, 64;
	// begin inline asm
	ld.global.nc.b16 %rs121, [%rd171];
	// end inline asm
	// begin inline asm
	{  cvt.f32.f16 %f385, %rs121;}

	// end inline asm
	fma.rn.f32 	%f481, %f46, %f385, %f481;
$L__BB16_58:
	add.s32 	%r37, %r23, 64;
	setp.ge.s32 	%p102, %r37, %r129;
	@%p102 bra 	$L__BB16_60;
	add.s64 	%rd172, %rd9, 128;
	// begin inline asm
	ld.global.nc.b16 %rs123, [%rd172];
	// end inline asm
	// begin inline asm
	{  cvt.f32.f16 %f386, %rs123;}

	// end inline asm
	fma.rn.f32 	%f482, %f46, %f386, %f482;
$L__BB16_60:
	add.s32 	%r38, %r23, 96;
	setp.ge.s32 	%p103, %r38, %r129;
	@%p103 bra 	$L__BB16_62;
	add.s64 	%rd173, %rd9, 192;
	// begin inline asm
	ld.global.nc.b16 %rs125, [%rd173];
	// end inline asm
	// begin inline asm
	{  cvt.f32.f16 %f387, %rs125;}

	// end inline asm
	fma.rn.f32 	%f483, %f46, %f387, %f483;
$L__BB16_62:
	setp.eq.s32 	%p104, %r20, 1;
	@%p104 bra 	$L__BB16_80;
	setp.ge.s32 	%p105, %r23, %r129;
	ld.shared.f32 	%f55, [%r34+4];
	add.s32 	%r39, %r35, %r129;
	cvt.s64.s32 	%rd174, %r39;
	add.s64 	%rd175, %rd174, %rd2;
	add.s64 	%rd176, %rd175, %rd8;
	shl.b64 	%rd177, %rd176, 1;
	add.s64 	%rd10, %rd37, %rd177;
	@%p105 bra 	$L__BB16_65;
	// begin inline asm
	ld.global.nc.b16 %rs127, [%rd10];
	// end inline asm
	// begin inline asm
	{  cvt.f32.f16 %f388, %rs127;}

	// end inline asm
	fma.rn.f32 	%f480, %f55, %f388, %f480;
$L__BB16_65:
	setp.ge.s32 	%p106, %r36, %r129;
	@%p106 bra 	$L__BB16_67;
	add.s64 	%rd179, %rd10, 64;
	// begin inline asm
	ld.global.nc.b16 %rs129, [%rd179];
	// end inline asm
	// begin inline asm
	{  cvt.f32.f16 %f389, %rs129;}

	// end inline asm
	fma.rn.f32 	%f481, %f55, %f389, %f481;
$L__BB16_67:
	setp.ge.s32 	%p107, %r37, %r129;
	@%p107 bra 	$L__BB16_69;
	add.s64 	%rd180, %rd10, 128;
	// begin inline asm
	ld.global.nc.b16 %rs131, [%rd180];
	// end inline asm
	// begin inline asm
	{  cvt.f32.f16 %f390, %rs131;}

	// end inline asm
	fma.rn.f32 	%f482, %f55, %f390, %f482;
$L__BB16_69:
	setp.ge.s32 	%p108, %r38, %r129;
	@%p108 bra 	$L__BB16_71;
	add.s64 	%rd181, %rd10, 192;
	// begin inline asm
	ld.global.nc.b16 %rs133, [%rd181];
	// end inline asm
	// begin inline asm
	{  cvt.f32.f16 %f391, %rs133;}

	// end inline asm
	fma.rn.f32 	%f483, %f55, %f391, %f483;
$L__BB16_71:
	setp.eq.s32 	%p109, %r20, 2;
	@%p109 bra 	$L__BB16_80;
	setp.ge.s32 	%p110, %r23, %r129;
	ld.shared.f32 	%f64, [%r34+8];
	add.s32 	%r211, %r39, %r129;
	cvt.s64.s32 	%rd182, %r211;
	add.s64 	%rd183, %rd182, %rd2;
	add.s64 	%rd184, %rd183, %rd8;
	shl.b64 	%rd185, %rd184, 1;
	add.s64 	%rd11, %rd37, %rd185;
	@%p110 bra 	$L__BB16_74;
	// begin inline asm
	ld.global.nc.b16 %rs135, [%rd11];
	// end inline asm
	// begin inline asm
	{  cvt.f32.f16 %f392, %rs135;}

	// end inline asm
	fma.rn.f32 	%f480, %f64, %f392, %f480;
$L__BB16_74:
	setp.ge.s32 	%p111, %r36, %r129;
	@%p111 bra 	$L__BB16_76;
	add.s64 	%rd187, %rd11, 64;
	// begin inline asm
	ld.global.nc.b16 %rs137, [%rd187];
	// end inline asm
	// begin inline asm
	{  cvt.f32.f16 %f393, %rs137;}

	// end inline asm
	fma.rn.f32 	%f481, %f64, %f393, %f481;
$L__BB16_76:
	setp.ge.s32 	%p112, %r37, %r129;
	@%p112 bra 	$L__BB16_78;
	add.s64 	%rd188, %rd11, 128;
	// begin inline asm
	ld.global.nc.b16 %rs139, [%rd188];
	// end inline asm
	// begin inline asm
	{  cvt.f32.f16 %f394, %rs139;}

	// end inline asm
	fma.rn.f32 	%f482, %f64, %f394, %f482;
$L__BB16_78:
	setp.ge.s32 	%p113, %r38, %r129;
	@%p113 bra 	$L__BB16_80;
	add.s64 	%rd189, %rd11, 192;
	// begin inline asm
	ld.global.nc.b16 %rs141, [%rd189];
	// end inline asm
	// begin inline asm
	{  cvt.f32.f16 %f395, %rs141;}

	// end inline asm
	fma.rn.f32 	%f483, %f64, %f395, %f483;
$L__BB16_80:
	setp.ge.s32 	%p114, %r23, %r129;
	shl.b32 	%r212, %r23, 2;
	add.s32 	%r40, %r18, %r212;
	@%p114 bra 	$L__BB16_82;
	mul.f32 	%f396, %f480, 0fBFB8AA3B;
	ex2.approx.f32 	%f397, %f396;
	add.f32 	%f398, %f397, 0f3F800000;
	div.rn.f32 	%f399, %f480, %f398;
	st.shared.f32 	[%r40+4], %f399;
$L__BB16_82:
	add.s32 	%r213, %r23, 32;
	setp.ge.s32 	%p115, %r213, %r129;
	@%p115 bra 	$L__BB16_84;
	mul.f32 	%f400, %f481, 0fBFB8AA3B;
	ex2.approx.f32 	%f401, %f400;
	add.f32 	%f402, %f401, 0f3F800000;
	div.rn.f32 	%f403, %f481, %f402;
	st.shared.f32 	[%r40+132], %f403;
$L__BB16_84:
	add.s32 	%r214, %r23, 64;
	setp.ge.s32 	%p116, %r214, %r129;
	@%p116 bra 	$L__BB16_86;
	mul.f32 	%f404, %f482, 0fBFB8AA3B;
	ex2.approx.f32 	%f405, %f404;
	add.f32 	%f406, %f405, 0f3F800000;
	div.rn.f32 	%f407, %f482, %f406;
	st.shared.f32 	[%r40+260], %f407;
$L__BB16_86:
	add.s32 	%r215, %r23, 96;
	setp.ge.s32 	%p117, %r215, %r129;
	@%p117 bra 	$L__BB16_88;
	mul.f32 	%f408, %f483, 0fBFB8AA3B;
	ex2.approx.f32 	%f409, %f408;
	add.f32 	%f410, %f409, 0f3F800000;
	div.rn.f32 	%f411, %f483, %f410;
	st.shared.f32 	[%r40+388], %f411;
$L__BB16_88:
	add.s32 	%r19, %r19, 1024;
	setp.lt.s32 	%p118, %r19, %r129;
	@%p118 bra 	$L__BB16_18;
	bra.uni 	$L__BB16_317;
$L__BB16_89:
	not.b32 	%r178, %r19;
	add.s32 	%r42, %r129, %r178;
	and.b32  	%r179, %r42, 1024;
	setp.ne.s32 	%p66, %r179, 0;
	@%p66 bra 	$L__BB16_99;
	add.s32 	%r43, %r19, %r4;
	setp.ge.u32 	%p67, %r43, %r129;
	shl.b32 	%r180, %r43, 2;
	add.s32 	%r44, %r18, %r180;
	@%p67 bra 	$L__BB16_92;
	mov.b32 	%r181, 0;
	st.shared.u32 	[%r44+4], %r181;
$L__BB16_92:
	add.s32 	%r182, %r43, 32;
	setp.ge.u32 	%p68, %r182, %r129;
	@%p68 bra 	$L__BB16_94;
	mov.b32 	%r183, 0;
	st.shared.u32 	[%r44+132], %r183;
$L__BB16_94:
	add.s32 	%r184, %r43, 64;
	setp.ge.u32 	%p69, %r184, %r129;
	@%p69 bra 	$L__BB16_96;
	mov.b32 	%r185, 0;
	st.shared.u32 	[%r44+260], %r185;
$L__BB16_96:
	add.s32 	%r186, %r43, 96;
	setp.ge.u32 	%p70, %r186, %r129;
	@%p70 bra 	$L__BB16_98;
	mov.b32 	%r187, 0;
	st.shared.u32 	[%r44+388], %r187;
$L__BB16_98:
	or.b32  	%r19, %r19, 1024;
$L__BB16_99:
	setp.lt.u32 	%p71, %r42, 1024;
	@%p71 bra 	$L__BB16_317;
$L__BB16_100:
	add.s32 	%r48, %r19, %r4;
	setp.lt.s32 	%p72, %r48, %r129;
	shl.b32 	%r188, %r48, 2;
	add.s32 	%r49, %r18, %r188;
	@%p72 bra 	$L__BB16_101;
	bra.uni 	$L__BB16_102;
$L__BB16_101:
	mov.b32 	%r189, 0;
	st.shared.u32 	[%r49+4], %r189;
$L__BB16_102:
	add.s32 	%r190, %r48, 32;
	setp.ge.s32 	%p73, %r190, %r129;
	@%p73 bra 	$L__BB16_104;
	mov.b32 	%r191, 0;
	st.shared.u32 	[%r49+132], %r191;
$L__BB16_104:
	add.s32 	%r192, %r48, 64;
	setp.ge.s32 	%p74, %r192, %r129;
	@%p74 bra 	$L__BB16_106;
	mov.b32 	%r193, 0;
	st.shared.u32 	[%r49+260], %r193;
$L__BB16_106:
	add.s32 	%r194, %r48, 96;
	setp.ge.s32 	%p75, %r194, %r129;
	@%p75 bra 	$L__BB16_108;
	mov.b32 	%r195, 0;
	st.shared.u32 	[%r49+388], %r195;
$L__BB16_108:
	add.s32 	%r196, %r48, 1024;
	setp.lt.s32 	%p76, %r196, %r129;
	@%p76 bra 	$L__BB16_109;
	bra.uni 	$L__BB16_110;
$L__BB16_109:
	mov.b32 	%r197, 0;
	st.shared.u32 	[%r49+4100], %r197;
$L__BB16_110:
	add.s32 	%r198, %r48, 1056;
	setp.ge.s32 	%p77, %r198, %r129;
	@%p77 bra 	$L__BB16_112;
	mov.b32 	%r199, 0;
	st.shared.u32 	[%r49+4228], %r199;
$L__BB16_112:
	add.s32 	%r200, %r48, 1088;
	setp.ge.s32 	%p78, %r200, %r129;
	@%p78 bra 	$L__BB16_114;
	mov.b32 	%r201, 0;
	st.shared.u32 	[%r49+4356], %r201;
$L__BB16_114:
	add.s32 	%r202, %r48, 1120;
	setp.ge.s32 	%p79, %r202, %r129;
	@%p79 bra 	$L__BB16_116;
	mov.b32 	%r203, 0;
	st.shared.u32 	[%r49+4484], %r203;
$L__BB16_116:
	add.s32 	%r19, %r19, 2048;
	setp.lt.s32 	%p80, %r19, %r129;
	@%p80 bra 	$L__BB16_100;
	bra.uni 	$L__BB16_317;
$L__BB16_117:
	setp.gt.s32 	%p13, %r128, 0;
	@%p13 bra 	$L__BB16_118;
	bra.uni 	$L__BB16_190;
$L__BB16_118:
	and.b32  	%r51, %r128, 3;
	and.b32  	%r52, %r128, 2147483644;
$L__BB16_119:
	setp.lt.u32 	%p19, %r128, 4;
	add.s32 	%r54, %r19, %r4;
	mov.b32 	%r302, 0;
	mov.f32 	%f522, 0f00000000;
	mov.f32 	%f521, %f522;
	mov.f32 	%f520, %f522;
	mov.f32 	%f519, %f522;
	@%p19 bra 	$L__BB16_154;
	cvt.u64.u32 	%rd16, %r54;
	add.s32 	%r61, %r54, 32;
	add.s32 	%r62, %r54, 64;
	add.s32 	%r63, %r54, 96;
	mov.b32 	%r301, 0;
	mov.f32 	%f522, 0f00000000;
$L__BB16_121:
	.pragma "nounroll";
	setp.ge.s32 	%p20, %r54, %r129;
	shl.b32 	%r168, %r301, 2;
	add.s32 	%r56, %r155, %r168;
	ld.shared.f32 	%f80, [%r56];
	mul.lo.s32 	%r57, %r301, %r129;
	cvt.s64.s32 	%rd78, %r57;
	add.s64 	%rd79, %rd78, %rd2;
	add.s64 	%rd80, %rd79, %rd16;
	shl.b64 	%rd81, %rd80, 1;
	add.s64 	%rd12, %rd37, %rd81;
	@%p20 bra 	$L__BB16_123;
	// begin inline asm
	ld.global.nc.b16 %rs31, [%rd12];
	// end inline asm
	// begin inline asm
	{  cvt.f32.f16 %f250, %rs31;}

	// end inline asm
	fma.rn.f32 	%f519, %f80, %f250, %f519;
$L__BB16_123:
	setp.ge.s32 	%p21, %r61, %r129;
	@%p21 bra 	$L__BB16_125;
	add.s64 	%rd83, %rd12, 64;
	// begin inline asm
	ld.global.nc.b16 %rs33, [%rd83];
	// end inline asm
	// begin inline asm
	{  cvt.f32.f16 %f251, %rs33;}

	// end inline asm
	fma.rn.f32 	%f520, %f80, %f251, %f520;
$L__BB16_125:
	setp.ge.s32 	%p22, %r62, %r129;
	@%p22 bra 	$L__BB16_127;
	add.s64 	%rd84, %rd12, 128;
	// begin inline asm
	ld.global.nc.b16 %rs35, [%rd84];
	// end inline asm
	// begin inline asm
	{  cvt.f32.f16 %f252, %rs35;}

	// end inline asm
	fma.rn.f32 	%f521, %f80, %f252, %f521;
$L__BB16_127:
	setp.ge.s32 	%p23, %r63, %r129;
	@%p23 bra 	$L__BB16_129;
	add.s64 	%rd85, %rd12, 192;
	// begin inline asm
	ld.global.nc.b16 %rs37, [%rd85];
	// end inline asm
	// begin inline asm
	{  cvt.f32.f16 %f253, %rs37;}

	// end inline asm
	fma.rn.f32 	%f522, %f80, %f253, %f522;
$L__BB16_129:
	setp.ge.s32 	%p24, %r54, %r129;
	ld.shared.f32 	%f89, [%r56+4];
	add.s32 	%r58, %r57, %r129;
	cvt.s64.s32 	%rd86, %r58;
	add.s64 	%rd87, %rd86, %rd2;
	add.s64 	%rd88, %rd87, %rd16;
	shl.b64 	%rd89, %rd88, 1;
	add.s64 	%rd13, %rd37, %rd89;
	@%p24 bra 	$L__BB16_131;
	// begin inline asm
	ld.global.nc.b16 %rs39, [%rd13];
	// end inline asm
	// begin inline asm
	{  cvt.f32.f16 %f254, %rs39;}

	// end inline asm
	fma.rn.f32 	%f519, %f89, %f254, %f519;
$L__BB16_131:
	setp.ge.s32 	%p25, %r61, %r129;
	@%p25 bra 	$L__BB16_133;
	add.s64 	%rd91, %rd13, 64;
	// begin inline asm
	ld.global.nc.b16 %rs41, [%rd91];
	// end inline asm
	// begin inline asm
	{  cvt.f32.f16 %f255, %rs41;}

	// end inline asm
	fma.rn.f32 	%f520, %f89, %f255, %f520;
$L__BB16_133:
	setp.ge.s32 	%p26, %r62, %r129;
	@%p26 bra 	$L__BB16_135;
	add.s64 	%rd92, %rd13, 128;
	// begin inline asm
	ld.global.nc.b16 %rs43, [%rd92];
	// end inline asm
	// begin inline asm
	{  cvt.f32.f16 %f256, %rs43;}

	// end inline asm
	fma.rn.f32 	%f521, %f89, %f256, %f521;
$L__BB16_135:
	setp.ge.s32 	%p27, %r63, %r129;
	@%p27 bra 	$L__BB16_137;
	add.s64 	%rd93, %rd13, 192;
	// begin inline asm
	ld.global.nc.b16 %rs45, [%rd93];
	// end inline asm
	// begin inline asm
	{  cvt.f32.f16 %f257, %rs45;}

	// end inline asm
	fma.rn.f32 	%f522, %f89, %f257, %f522;
$L__BB16_137:
	setp.ge.s32 	%p28, %r54, %r129;
	ld.shared.f32 	%f98, [%r56+8];
	add.s32 	%r59, %r58, %r129;
	cvt.s64.s32 	%rd94, %r59;
	add.s64 	%rd95, %rd94, %rd2;
	add.s64 	%rd96, %rd95, %rd16;
	shl.b64 	%rd97, %rd96, 1;
	add.s64 	%rd14, %rd37, %rd97;
	@%p28 bra 	$L__BB16_139;
	// begin inline asm
	ld.global.nc.b16 %rs47, [%rd14];
	// end inline asm
	// begin inline asm
	{  cvt.f32.f16 %f258, %rs47;}

	// end inline asm
	fma.rn.f32 	%f519, %f98, %f258, %f519;
$L__BB16_139:
	setp.ge.s32 	%p29, %r61, %r129;
	@%p29 bra 	$L__BB16_141;
	add.s64 	%rd99, %rd14, 64;
	// begin inline asm
	ld.global.nc.b16 %rs49, [%rd99];
	// end inline asm
	// begin inline asm
	{  cvt.f32.f16 %f259, %rs49;}

	// end inline asm
	fma.rn.f32 	%f520, %f98, %f259, %f520;
$L__BB16_141:
	setp.ge.s32 	%p30, %r62, %r129;
	@%p30 bra 	$L__BB16_143;
	add.s64 	%rd100, %rd14, 128;
	// begin inline asm
	ld.global.nc.b16 %rs51, [%rd100];
	// end inline asm
	// begin inline asm
	{  cvt.f32.f16 %f260, %rs51;}

	// end inline asm
	fma.rn.f32 	%f521, %f98, %f260, %f521;
$L__BB16_143:
	setp.ge.s32 	%p31, %r63, %r129;
	@%p31 bra 	$L__BB16_145;
	add.s64 	%rd101, %rd14, 192;
	// begin inline asm
	ld.global.nc.b16 %rs53, [%rd101];
	// end inline asm
	// begin inline asm
	{  cvt.f32.f16 %f261, %rs53;}

	// end inline asm
	fma.rn.f32 	%f522, %f98, %f261, %f522;
$L__BB16_145:
	setp.ge.s32 	%p32, %r54, %r129;
	ld.shared.f32 	%f107, [%r56+12];
	add.s32 	%r170, %r59, %r129;
	cvt.s64.s32 	%rd102, %r170;
	add.s64 	%rd103, %rd102, %rd2;
	add.s64 	%rd104, %rd103, %rd16;
	shl.b64 	%rd105, %rd104, 1;
	add.s64 	%rd15, %rd37, %rd105;
	@%p32 bra 	$L__BB16_147;
	// begin inline asm
	ld.global.nc.b16 %rs55, [%rd15];
	// end inline asm
	// begin inline asm
	{  cvt.f32.f16 %f262, %rs55;}

	// end inline asm
	fma.rn.f32 	%f519, %f107, %f262, %f519;
$L__BB16_147:
	setp.ge.s32 	%p33, %r61, %r129;
	@%p33 bra 	$L__BB16_149;
	add.s64 	%rd107, %rd15, 64;
	// begin inline asm
	ld.global.nc.b16 %rs57, [%rd107];
	// end inline asm
	// begin inline asm
	{  cvt.f32.f16 %f263, %rs57;}

	// end inline asm
	fma.rn.f32 	%f520, %f107, %f263, %f520;
$L__BB16_149:
	setp.ge.s32 	%p34, %r62, %r129;
	@%p34 bra 	$L__BB16_151;
	add.s64 	%rd108, %rd15, 128;
	// begin inline asm
	ld.global.nc.b16 %rs59, [%rd108];
	// end inline asm
	// begin inline asm
	{  cvt.f32.f16 %f264, %rs59;}

	// end inline asm
	fma.rn.f32 	%f521, %f107, %f264, %f521;
$L__BB16_151:
	setp.ge.s32 	%p35, %r63, %r129;
	@%p35 bra 	$L__BB16_153;
	add.s64 	%rd109, %rd15, 192;
	// begin inline asm
	ld.global.nc.b16 %rs61, [%rd109];
	// end inline asm
	// begin inline asm
	{  cvt.f32.f16 %f265, %rs61;}

	// end inline asm
	fma.rn.f32 	%f522, %f107, %f265, %f522;
$L__BB16_153:
	add.s32 	%r301, %r301, 4;
	setp.eq.s32 	%p36, %r301, %r52;
	mov.u32 	%r302, %r52;
	@%p36 bra 	$L__BB16_154;
	bra.uni 	$L__BB16_121;
$L__BB16_154:
	setp.eq.s32 	%p37, %r51, 0;
	@%p37 bra 	$L__BB16_181;
	shl.b32 	%r171, %r302, 2;
	add.s32 	%r65, %r155, %r171;
	ld.shared.f32 	%f120, [%r65];
	mul.lo.s32 	%r66, %r302, %r129;
	cvt.s64.s32 	%rd110, %r66;
	add.s64 	%rd111, %rd110, %rd2;
	setp.ge.s32 	%p38, %r54, %r129;
	cvt.u64.u32 	%rd17, %r54;
	add.s64 	%rd112, %rd111, %rd17;
	shl.b64 	%rd113, %rd112, 1;
	add.s64 	%rd18, %rd37, %rd113;
	@%p38 bra 	$L__BB16_157;
	// begin inline asm
	ld.global.nc.b16 %rs63, [%rd18];
	// end inline asm
	// begin inline asm
	{  cvt.f32.f16 %f266, %rs63;}

	// end inline asm
	fma.rn.f32 	%f519, %f120, %f266, %f519;
$L__BB16_157:
	add.s32 	%r67, %r54, 32;
	setp.ge.s32 	%p39, %r67, %r129;
	@%p39 bra 	$L__BB16_159;
	add.s64 	%rd115, %rd18, 64;
	// begin inline asm
	ld.global.nc.b16 %rs65, [%rd115];
	// end inline asm
	// begin inline asm
	{  cvt.f32.f16 %f267, %rs65;}

	// end inline asm
	fma.rn.f32 	%f520, %f120, %f267, %f520;
$L__BB16_159:
	add.s32 	%r68, %r54, 64;
	setp.ge.s32 	%p40, %r68, %r129;
	@%p40 bra 	$L__BB16_161;
	add.s64 	%rd116, %rd18, 128;
	// begin inline asm
	ld.global.nc.b16 %rs67, [%rd116];
	// end inline asm
	// begin inline asm
	{  cvt.f32.f16 %f268, %rs67;}

	// end inline asm
	fma.rn.f32 	%f521, %f120, %f268, %f521;
$L__BB16_161:
	add.s32 	%r69, %r54, 96;
	setp.ge.s32 	%p41, %r69, %r129;
	@%p41 bra 	$L__BB16_163;
	add.s64 	%rd117, %rd18, 192;
	// begin inline asm
	ld.global.nc.b16 %rs69, [%rd117];
	// end inline asm
	// begin inline asm
	{  cvt.f32.f16 %f269, %rs69;}

	// end inline asm
	fma.rn.f32 	%f522, %f120, %f269, %f522;
$L__BB16_163:
	setp.eq.s32 	%p42, %r51, 1;
	@%p42 bra 	$L__BB16_181;
	setp.ge.s32 	%p43, %r54, %r129;
	ld.shared.f32 	%f129, [%r65+4];
	add.s32 	%r70, %r66, %r129;
	cvt.s64.s32 	%rd118, %r70;
	add.s64 	%rd119, %rd118, %rd2;
	add.s64 	%rd120, %rd119, %rd17;
	shl.b64 	%rd121, %rd120, 1;
	add.s64 	%rd19, %rd37, %rd121;
	@%p43 bra 	$L__BB16_166;
	// begin inline asm
	ld.global.nc.b16 %rs71, [%rd19];
	// end inline asm
	// begin inline asm
	{  cvt.f32.f16 %f270, %rs71;}

	// end inline asm
	fma.rn.f32 	%f519, %f129, %f270, %f519;
$L__BB16_166:
	setp.ge.s32 	%p44, %r67, %r129;
	@%p44 bra 	$L__BB16_168;
	add.s64 	%rd123, %rd19, 64;
	// begin inline asm
	ld.global.nc.b16 %rs73, [%rd123];
	// end inline asm
	// begin inline asm
	{  cvt.f32.f16 %f271, %rs73;}

	// end inline asm
	fma.rn.f32 	%f520, %f129, %f271, %f520;
$L__BB16_168:
	setp.ge.s32 	%p45, %r68, %r129;
	@%p45 bra 	$L__BB16_170;
	add.s64 	%rd124, %rd19, 128;
	// begin inline asm
	ld.global.nc.b16 %rs75, [%rd124];
	// end inline asm
	// begin inline asm
	{  cvt.f32.f16 %f272, %rs75;}

	// end inline asm
	fma.rn.f32 	%f521, %f129, %f272, %f521;
$L__BB16_170:
	setp.ge.s32 	%p46, %r69, %r129;
	@%p46 bra 	$L__BB16_172;
	add.s64 	%rd125, %rd19, 192;
	// begin inline asm
	ld.global.nc.b16 %rs77, [%rd125];
	// end inline asm
	// begin inline asm
	{  cvt.f32.f16 %f273, %rs77;}

	// end inline asm
	fma.rn.f32 	%f522, %f129, %f273, %f522;
$L__BB16_172:
	setp.eq.s32 	%p47, %r51, 2;
	@%p47 bra 	$L__BB16_181;
	setp.ge.s32 	%p48, %r54, %r129;
	ld.shared.f32 	%f138, [%r65+8];
	add.s32 	%r173, %r70, %r129;
	cvt.s64.s32 	%rd126, %r173;
	add.s64 	%rd127, %rd126, %rd2;
	add.s64 	%rd128, %rd127, %rd17;
	shl.b64 	%rd129, %rd128, 1;
	add.s64 	%rd20, %rd37, %rd129;
	@%p48 bra 	$L__BB16_175;
	// begin inline asm
	ld.global.nc.b16 %rs79, [%rd20];
	// end inline asm
	// begin inline asm
	{  cvt.f32.f16 %f274, %rs79;}

	// end inline asm
	fma.rn.f32 	%f519, %f138, %f274, %f519;
$L__BB16_175:
	setp.ge.s32 	%p49, %r67, %r129;
	@%p49 bra 	$L__BB16_177;
	add.s64 	%rd131, %rd20, 64;
	// begin inline asm
	ld.global.nc.b16 %rs81, [%rd131];
	// end inline asm
	// begin inline asm
	{  cvt.f32.f16 %f275, %rs81;}

	// end inline asm
	fma.rn.f32 	%f520, %f138, %f275, %f520;
$L__BB16_177:
	setp.ge.s32 	%p50, %r68, %r129;
	@%p50 bra 	$L__BB16_179;
	add.s64 	%rd132, %rd20, 128;
	// begin inline asm
	ld.global.nc.b16 %rs83, [%rd132];
	// end inline asm
	// begin inline asm
	{  cvt.f32.f16 %f276, %rs83;}

	// end inline asm
	fma.rn.f32 	%f521, %f138, %f276, %f521;
$L__BB16_179:
	setp.ge.s32 	%p51, %r69, %r129;
	@%p51 bra 	$L__BB16_181;
	add.s64 	%rd133, %rd20, 192;
	// begin inline asm
	ld.global.nc.b16 %rs85, [%rd133];
	// end inline asm
	// begin inline asm
	{  cvt.f32.f16 %f277, %rs85;}

	// end inline asm
	fma.rn.f32 	%f522, %f138, %f277, %f522;
$L__BB16_181:
	setp.ge.s32 	%p52, %r54, %r129;
	shl.b32 	%r174, %r54, 2;
	add.s32 	%r71, %r18, %r174;
	@%p52 bra 	$L__BB16_183;
	mul.f32 	%f278, %f519, 0f3F000000;
	mul.f32 	%f279, %f519, 0f3D372713;
	mul.f32 	%f280, %f519, %f279;
	fma.rn.f32 	%f281, %f519, %f280, %f519;
	mul.f32 	%f282, %f281, 0f3F4C422A;
	abs.f32 	%f283, %f282;
	mul.f32 	%f284, %f283, 0f4038AA3B;
	ex2.approx.ftz.f32 	%f285, %f284;
	add.f32 	%f286, %f285, 0f3F800000;
	rcp.approx.ftz.f32 	%f287, %f286;
	fma.rn.f32 	%f288, %f287, 0fC0000000, 0f3F800000;
	setp.ge.f32 	%p53, %f283, 0f41102CB4;
	selp.f32 	%f289, 0f3F800000, %f288, %p53;
	copysign.f32 	%f290, %f282, %f289;
	mul.f32 	%f291, %f282, %f282;
	fma.rn.f32 	%f292, %f291, 0f3C80F082, 0fBD563CAE;
	fma.rn.f32 	%f293, %f292, %f291, 0f3E085941;
	fma.rn.f32 	%f294, %f293, %f291, 0fBEAAA9ED;
	fma.rn.f32 	%f295, %f294, %f291, 0f00000000;
	fma.rn.f32 	%f296, %f295, %f282, %f282;
	setp.ge.f32 	%p54, %f283, 0f3F19999A;
	selp.f32 	%f297, %f290, %f296, %p54;
	add.f32 	%f298, %f297, 0f3F800000;
	mul.f32 	%f299, %f278, %f298;
	st.shared.f32 	[%r71+4], %f299;
$L__BB16_183:
	add.s32 	%r175, %r54, 32;
	setp.ge.s32 	%p55, %r175, %r129;
	@%p55 bra 	$L__BB16_185;
	mul.f32 	%f300, %f520, 0f3F000000;
	mul.f32 	%f301, %f520, 0f3D372713;
	mul.f32 	%f302, %f520, %f301;
	fma.rn.f32 	%f303, %f520, %f302, %f520;
	mul.f32 	%f304, %f303, 0f3F4C422A;
	abs.f32 	%f305, %f304;
	mul.f32 	%f306, %f305, 0f4038AA3B;
	ex2.approx.ftz.f32 	%f307, %f306;
	add.f32 	%f308, %f307, 0f3F800000;
	rcp.approx.ftz.f32 	%f309, %f308;
	fma.rn.f32 	%f310, %f309, 0fC0000000, 0f3F800000;
	setp.ge.f32 	%p56, %f305, 0f41102CB4;
	selp.f32 	%f311, 0f3F800000, %f310, %p56;
	copysign.f32 	%f312, %f304, %f311;
	mul.f32 	%f313, %f304, %f304;
	fma.rn.f32 	%f314, %f313, 0f3C80F082, 0fBD563CAE;
	fma.rn.f32 	%f315, %f314, %f313, 0f3E085941;
	fma.rn.f32 	%f316, %f315, %f313, 0fBEAAA9ED;
	fma.rn.f32 	%f317, %f316, %f313, 0f00000000;
	fma.rn.f32 	%f318, %f317, %f304, %f304;
	setp.ge.f32 	%p57, %f305, 0f3F19999A;
	selp.f32 	%f319, %f312, %f318, %p57;
	add.f32 	%f320, %f319, 0f3F800000;
	mul.f32 	%f321, %f300, %f320;
	st.shared.f32 	[%r71+132], %f321;
$L__BB16_185:
	add.s32 	%r176, %r54, 64;
	setp.ge.s32 	%p58, %r176, %r129;
	@%p58 bra 	$L__BB16_187;
	mul.f32 	%f322, %f521, 0f3F000000;
	mul.f32 	%f323, %f521, 0f3D372713;
	mul.f32 	%f324, %f521, %f323;
	fma.rn.f32 	%f325, %f521, %f324, %f521;
	mul.f32 	%f326, %f325, 0f3F4C422A;
	abs.f32 	%f327, %f326;
	mul.f32 	%f328, %f327, 0f4038AA3B;
	ex2.approx.ftz.f32 	%f329, %f328;
	add.f32 	%f330, %f329, 0f3F800000;
	rcp.approx.ftz.f32 	%f331, %f330;
	fma.rn.f32 	%f332, %f331, 0fC0000000, 0f3F800000;
	setp.ge.f32 	%p59, %f327, 0f41102CB4;
	selp.f32 	%f333, 0f3F800000, %f332, %p59;
	copysign.f32 	%f334, %f326, %f333;
	mul.f32 	%f335, %f326, %f326;
	fma.rn.f32 	%f336, %f335, 0f3C80F082, 0fBD563CAE;
	fma.rn.f32 	%f337, %f336, %f335, 0f3E085941;
	fma.rn.f32 	%f338, %f337, %f335, 0fBEAAA9ED;
	fma.rn.f32 	%f339, %f338, %f335, 0f00000000;
	fma.rn.f32 	%f340, %f339, %f326, %f326;
	setp.ge.f32 	%p60, %f327, 0f3F19999A;
	selp.f32 	%f341, %f334, %f340, %p60;
	add.f32 	%f342, %f341, 0f3F800000;
	mul.f32 	%f343, %f322, %f342;
	st.shared.f32 	[%r71+260], %f343;
$L__BB16_187:
	add.s32 	%r177, %r54, 96;
	setp.ge.s32 	%p61, %r177, %r129;
	@%p61 bra 	$L__BB16_189;
	mul.f32 	%f344, %f522, 0f3F000000;
	mul.f32 	%f345, %f522, 0f3D372713;
	mul.f32 	%f346, %f522, %f345;
	fma.rn.f32 	%f347, %f522, %f346, %f522;
	mul.f32 	%f348, %f347, 0f3F4C422A;
	abs.f32 	%f349, %f348;
	mul.f32 	%f350, %f349, 0f4038AA3B;
	ex2.approx.ftz.f32 	%f351, %f350;
	add.f32 	%f352, %f351, 0f3F800000;
	rcp.approx.ftz.f32 	%f353, %f352;
	fma.rn.f32 	%f354, %f353, 0fC0000000, 0f3F800000;
	setp.ge.f32 	%p62, %f349, 0f41102CB4;
	selp.f32 	%f355, 0f3F800000, %f354, %p62;
	copysign.f32 	%f356, %f348, %f355;
	mul.f32 	%f357, %f348, %f348;
	fma.rn.f32 	%f358, %f357, 0f3C80F082, 0fBD563CAE;
	fma.rn.f32 	%f359, %f358, %f357, 0f3E085941;
	fma.rn.f32 	%f360, %f359, %f357, 0fBEAAA9ED;
	fma.rn.f32 	%f361, %f360, %f357, 0f00000000;
	fma.rn.f32 	%f362, %f361, %f348, %f348;
	setp.ge.f32 	%p63, %f349, 0f3F19999A;
	selp.f32 	%f363, %f356, %f362, %p63;
	add.f32 	%f364, %f363, 0f3F800000;
	mul.f32 	%f365, %f344, %f364;
	st.shared.f32 	[%r71+388], %f365;
$L__BB16_189:
	add.s32 	%r19, %r19, 1024;
	setp.lt.s32 	%p64, %r19, %r129;
	@%p64 bra 	$L__BB16_119;
	bra.uni 	$L__BB16_317;
$L__BB16_190:
	add.s32 	%r74, %r19, %r4;
	setp.ge.s32 	%p14, %r74, %r129;
	shl.b32 	%r158, %r74, 2;
	add.s32 	%r75, %r18, %r158;
	@%p14 bra 	$L__BB16_192;
	mov.b32 	%r159, 0;
	st.shared.u32 	[%r75+4], %r159;
$L__BB16_192:
	add.s32 	%r160, %r74, 32;
	setp.ge.s32 	%p15, %r160, %r129;
	@%p15 bra 	$L__BB16_194;
	mov.b32 	%r161, 0;
	st.shared.u32 	[%r75+132], %r161;
$L__BB16_194:
	add.s32 	%r162, %r74, 64;
	setp.ge.s32 	%p16, %r162, %r129;
	@%p16 bra 	$L__BB16_196;
	mov.b32 	%r163, 0;
	st.shared.u32 	[%r75+260], %r163;
$L__BB16_196:
	add.s32 	%r164, %r74, 96;
	setp.ge.s32 	%p17, %r164, %r129;
	@%p17 bra 	$L__BB16_198;
	mov.b32 	%r165, 0;
	st.shared.u32 	[%r75+388], %r165;
$L__BB16_198:
	add.s32 	%r19, %r19, 1024;
	setp.lt.s32 	%p18, %r19, %r129;
	@%p18 bra 	$L__BB16_190;
	bra.uni 	$L__BB16_317;
$L__BB16_199:
	setp.lt.s32 	%p119, %r128, 1;
	@%p119 bra 	$L__BB16_272;
	and.b32  	%r77, %r128, 3;
	and.b32  	%r78, %r128, 2147483644;
$L__BB16_201:
	setp.lt.u32 	%p144, %r128, 4;
	add.s32 	%r80, %r19, %r4;
	mov.b32 	%r306, 0;
	mov.f32 	%f561, 0f00000000;
	mov.f32 	%f560, %f561;
	mov.f32 	%f559, %f561;
	mov.f32 	%f558, %f561;
	@%p144 bra 	$L__BB16_236;
	cvt.u64.u32 	%rd25, %r80;
	add.s32 	%r87, %r80, 32;
	add.s32 	%r88, %r80, 64;
	add.s32 	%r89, %r80, 96;
	mov.b32 	%r305, 0;
	mov.f32 	%f561, 0f00000000;
$L__BB16_203:
	.pragma "nounroll";
	setp.ge.s32 	%p145, %r80, %r129;
	shl.b32 	%r263, %r305, 2;
	add.s32 	%r82, %r155, %r263;
	ld.shared.f32 	%f154, [%r82];
	mul.lo.s32 	%r83, %r305, %r129;
	cvt.s64.s32 	%rd190, %r83;
	add.s64 	%rd191, %rd190, %rd2;
	add.s64 	%rd192, %rd191, %rd25;
	shl.b64 	%rd193, %rd192, 1;
	add.s64 	%rd21, %rd37, %rd193;
	@%p145 bra 	$L__BB16_205;
	// begin inline asm
	ld.global.nc.b16 %rs143, [%rd21];
	// end inline asm
	// begin inline asm
	{  cvt.f32.f16 %f414, %rs143;}

	// end inline asm
	fma.rn.f32 	%f558, %f154, %f414, %f558;
$L__BB16_205:
	setp.ge.s32 	%p146, %r87, %r129;
	@%p146 bra 	$L__BB16_207;
	add.s64 	%rd195, %rd21, 64;
	// begin inline asm
	ld.global.nc.b16 %rs145, [%rd195];
	// end inline asm
	// begin inline asm
	{  cvt.f32.f16 %f415, %rs145;}

	// end inline asm
	fma.rn.f32 	%f559, %f154, %f415, %f559;
$L__BB16_207:
	setp.ge.s32 	%p147, %r88, %r129;
	@%p147 bra 	$L__BB16_209;
	add.s64 	%rd196, %rd21, 128;
	// begin inline asm
	ld.global.nc.b16 %rs147, [%rd196];
	// end inline asm
	// begin inline asm
	{  cvt.f32.f16 %f416, %rs147;}

	// end inline asm
	fma.rn.f32 	%f560, %f154, %f416, %f560;
$L__BB16_209:
	setp.ge.s32 	%p148, %r89, %r129;
	@%p148 bra 	$L__BB16_211;
	add.s64 	%rd197, %rd21, 192;
	// begin inline asm
	ld.global.nc.b16 %rs149, [%rd197];
	// end inline asm
	// begin inline asm
	{  cvt.f32.f16 %f417, %rs149;}

	// end inline asm
	fma.rn.f32 	%f561, %f154, %f417, %f561;
$L__BB16_211:
	setp.ge.s32 	%p149, %r80, %r129;
	ld.shared.f32 	%f163, [%r82+4];
	add.s32 	%r84, %r83, %r129;
	cvt.s64.s32 	%rd198, %r84;
	add.s64 	%rd199, %rd198, %rd2;
	add.s64 	%rd200, %rd199, %rd25;
	shl.b64 	%rd201, %rd200, 1;
	add.s64 	%rd22, %rd37, %rd201;
	@%p149 bra 	$L__BB16_213;
	// begin inline asm
	ld.global.nc.b16 %rs151, [%rd22];
	// end inline asm
	// begin inline asm
	{  cvt.f32.f16 %f418, %rs151;}

	// end inline asm
	fma.rn.f32 	%f558, %f163, %f418, %f558;
$L__BB16_213:
	setp.ge.s32 	%p150, %r87, %r129;
	@%p150 bra 	$L__BB16_215;
	add.s64 	%rd203, %rd22, 64;
	// begin inline asm
	ld.global.nc.b16 %rs153, [%rd203];
	// end inline asm
	// begin inline asm
	{  cvt.f32.f16 %f419, %rs153;}

	// end inline asm
	fma.rn.f32 	%f559, %f163, %f419, %f559;
$L__BB16_215:
	setp.ge.s32 	%p151, %r88, %r129;
	@%p151 bra 	$L__BB16_217;
	add.s64 	%rd204, %rd22, 128;
	// begin inline asm
	ld.global.nc.b16 %rs155, [%rd204];
	// end inline asm
	// begin inline asm
	{  cvt.f32.f16 %f420, %rs155;}

	// end inline asm
	fma.rn.f32 	%f560, %f163, %f420, %f560;
$L__BB16_217:
	setp.ge.s32 	%p152, %r89, %r129;
	@%p152 bra 	$L__BB16_219;
	add.s64 	%rd205, %rd22, 192;
	// begin inline asm
	ld.global.nc.b16 %rs157, [%rd205];
	// end inline asm
	// begin inline asm
	{  cvt.f32.f16 %f421, %rs157;}

	// end inline asm
	fma.rn.f32 	%f561, %f163, %f421, %f561;
$L__BB16_219:
	setp.ge.s32 	%p153, %r80, %r129;
	ld.shared.f32 	%f172, [%r82+8];
	add.s32 	%r85, %r84, %r129;
	cvt.s64.s32 	%rd206, %r85;
	add.s64 	%rd207, %rd206, %rd2;
	add.s64 	%rd208, %rd207, %rd25;
	shl.b64 	%rd209, %rd208, 1;
	add.s64 	%rd23, %rd37, %rd209;
	@%p153 bra 	$L__BB16_221;
	// begin inline asm
	ld.global.nc.b16 %rs159, [%rd23];
	// end inline asm
	// begin inline asm
	{  cvt.f32.f16 %f422, %rs159;}

	// end inline asm
	fma.rn.f32 	%f558, %f172, %f422, %f558;
$L__BB16_221:
	setp.ge.s32 	%p154, %r87, %r129;
	@%p154 bra 	$L__BB16_223;
	add.s64 	%rd211, %rd23, 64;
	// begin inline asm
	ld.global.nc.b16 %rs161, [%rd211];
	// end inline asm
	// begin inline asm
	{  cvt.f32.f16 %f423, %rs161;}

	// end inline asm
	fma.rn.f32 	%f559, %f172, %f423, %f559;
$L__BB16_223:
	setp.ge.s32 	%p155, %r88, %r129;
	@%p155 bra 	$L__BB16_225;
	add.s64 	%rd212, %rd23, 128;
	// begin inline asm
	ld.global.nc.b16 %rs163, [%rd212];
	// end inline asm
	// begin inline asm
	{  cvt.f32.f16 %f424, %rs163;}

	// end inline asm
	fma.rn.f32 	%f560, %f172, %f424, %f560;
$L__BB16_225:
	setp.ge.s32 	%p156, %r89, %r129;
	@%p156 bra 	$L__BB16_227;
	add.s64 	%rd213, %rd23, 192;
	// begin inline asm
	ld.global.nc.b16 %rs165, [%rd213];
	// end inline asm
	// begin inline asm
	{  cvt.f32.f16 %f425, %rs165;}

	// end inline asm
	fma.rn.f32 	%f561, %f172, %f425, %f561;
$L__BB16_227:
	setp.ge.s32 	%p157, %r80, %r129;
	ld.shared.f32 	%f181, [%r82+12];
	add.s32 	%r265, %r85, %r129;
	cvt.s64.s32 	%rd214, %r265;
	add.s64 	%rd215, %rd214, %rd2;
	add.s64 	%rd216, %rd215, %rd25;
	shl.b64 	%rd217, %rd216, 1;
	add.s64 	%rd24, %rd37, %rd217;
	@%p157 bra 	$L__BB16_229;
	// begin inline asm
	ld.global.nc.b16 %rs167, [%rd24];
	// end inline asm
	// begin inline asm
	{  cvt.f32.f16 %f426, %rs167;}

	// end inline asm
	fma.rn.f32 	%f558, %f181, %f426, %f558;
$L__BB16_229:
	setp.ge.s32 	%p158, %r87, %r129;
	@%p158 bra 	$L__BB16_231;
	add.s64 	%rd219, %rd24, 64;
	// begin inline asm
	ld.global.nc.b16 %rs169, [%rd219];
	// end inline asm
	// begin inline asm
	{  cvt.f32.f16 %f427, %rs169;}

	// end inline asm
	fma.rn.f32 	%f559, %f181, %f427, %f559;
$L__BB16_231:
	setp.ge.s32 	%p159, %r88, %r129;
	@%p159 bra 	$L__BB16_233;
	add.s64 	%rd220, %rd24, 128;
	// begin inline asm
	ld.global.nc.b16 %rs171, [%rd220];
	// end inline asm
	// begin inline asm
	{  cvt.f32.f16 %f428, %rs171;}

	// end inline asm
	fma.rn.f32 	%f560, %f181, %f428, %f560;
$L__BB16_233:
	setp.ge.s32 	%p160, %r89, %r129;
	@%p160 bra 	$L__BB16_235;
	add.s64 	%rd221, %rd24, 192;
	// begin inline asm
	ld.global.nc.b16 %rs173, [%rd221];
	// end inline asm
	// begin inline asm
	{  cvt.f32.f16 %f429, %rs173;}

	// end inline asm
	fma.rn.f32 	%f561, %f181, %f429, %f561;
$L__BB16_235:
	add.s32 	%r305, %r305, 4;
	setp.eq.s32 	%p161, %r305, %r78;
	mov.u32 	%r306, %r78;
	@%p161 bra 	$L__BB16_236;
	bra.uni 	$L__BB16_203;
$L__BB16_236:
	setp.eq.s32 	%p162, %r77, 0;
	@%p162 bra 	$L__BB16_263;
	shl.b32 	%r266, %r306, 2;
	add.s32 	%r91, %r155, %r266;
	ld.shared.f32 	%f194, [%r91];
	mul.lo.s32 	%r92, %r306, %r129;
	cvt.s64.s32 	%rd222, %r92;
	add.s64 	%rd223, %rd222, %rd2;
	setp.ge.s32 	%p163, %r80, %r129;
	cvt.u64.u32 	%rd26, %r80;
	add.s64 	%rd224, %rd223, %rd26;
	shl.b64 	%rd225, %rd224, 1;
	add.s64 	%rd27, %rd37, %rd225;
	@%p163 bra 	$L__BB16_239;
	// begin inline asm
	ld.global.nc.b16 %rs175, [%rd27];
	// end inline asm
	// begin inline asm
	{  cvt.f32.f16 %f430, %rs175;}

	// end inline asm
	fma.rn.f32 	%f558, %f194, %f430, %f558;
$L__BB16_239:
	add.s32 	%r93, %r80, 32;
	setp.ge.s32 	%p164, %r93, %r129;
	@%p164 bra 	$L__BB16_241;
	add.s64 	%rd227, %rd27, 64;
	// begin inline asm
	ld.global.nc.b16 %rs177, [%rd227];
	// end inline asm
	// begin inline asm
	{  cvt.f32.f16 %f431, %rs177;}

	// end inline asm
	fma.rn.f32 	%f559, %f194, %f431, %f559;
$L__BB16_241:
	add.s32 	%r94, %r80, 64;
	setp.ge.s32 	%p165, %r94, %r129;
	@%p165 bra 	$L__BB16_243;
	add.s64 	%rd228, %rd27, 128;
	// begin inline asm
	ld.global.nc.b16 %rs179, [%rd228];
	// end inline asm
	// begin inline asm
	{  cvt.f32.f16 %f432, %rs179;}

	// end inline asm
	fma.rn.f32 	%f560, %f194, %f432, %f560;
$L__BB16_243:
	add.s32 	%r95, %r80, 96;
	setp.ge.s32 	%p166, %r95, %r129;
	@%p166 bra 	$L__BB16_245;
	add.s64 	%rd229, %rd27, 192;
	// begin inline asm
	ld.global.nc.b16 %rs181, [%rd229];
	// end inline asm
	// begin inline asm
	{  cvt.f32.f16 %f433, %rs181;}

	// end inline asm
	fma.rn.f32 	%f561, %f194, %f433, %f561;
$L__BB16_245:
	setp.eq.s32 	%p167, %r77, 1;
	@%p167 bra 	$L__BB16_263;
	setp.ge.s32 	%p168, %r80, %r129;
	ld.shared.f32 	%f203, [%r91+4];
	add.s32 	%r96, %r92, %r129;
	cvt.s64.s32 	%rd230, %r96;
	add.s64 	%rd231, %rd230, %rd2;
	add.s64 	%rd232, %rd231, %rd26;
	shl.b64 	%rd233, %rd232, 1;
	add.s64 	%rd28, %rd37, %rd233;
	@%p168 bra 	$L__BB16_248;
	// begin inline asm
	ld.global.nc.b16 %rs183, [%rd28];
	// end inline asm
	// begin inline asm
	{  cvt.f32.f16 %f434, %rs183;}

	// end inline asm
	fma.rn.f32 	%f558, %f203, %f434, %f558;
$L__BB16_248:
	setp.ge.s32 	%p169, %r93, %r129;
	@%p169 bra 	$L__BB16_250;
	add.s64 	%rd235, %rd28, 64;
	// begin inline asm
	ld.global.nc.b16 %rs185, [%rd235];
	// end inline asm
	// begin inline asm
	{  cvt.f32.f16 %f435, %rs185;}

	// end inline asm
	fma.rn.f32 	%f559, %f203, %f435, %f559;
$L__BB16_250:
	setp.ge.s32 	%p170, %r94, %r129;
	@%p170 bra 	$L__BB16_252;
	add.s64 	%rd236, %rd28, 128;
	// begin inline asm
	ld.global.nc.b16 %rs187, [%rd236];
	// end inline asm
	// begin inline asm
	{  cvt.f32.f16 %f436, %rs187;}

	// end inline asm
	fma.rn.f32 	%f560, %f203, %f436, %f560;
$L__BB16_252:
	setp.ge.s32 	%p171, %r95, %r129;
	@%p171 bra 	$L__BB16_254;
	add.s64 	%rd237, %rd28, 192;
	// begin inline asm
	ld.global.nc.b16 %rs189, [%rd237];
	// end inline asm
	// begin inline asm
	{  cvt.f32.f16 %f437, %rs189;}

	// end inline asm
	fma.rn.f32 	%f561, %f203, %f437, %f561;
$L__BB16_254:
	setp.eq.s32 	%p172, %r77, 2;
	@%p172 bra 	$L__BB16_263;
	setp.ge.s32 	%p173, %r80, %r129;
	ld.shared.f32 	%f212, [%r91+8];
	add.s32 	%r268, %r96, %r129;
	cvt.s64.s32 	%rd238, %r268;
	add.s64 	%rd239, %rd238, %rd2;
	add.s64 	%rd240, %rd239, %rd26;
	shl.b64 	%rd241, %rd240, 1;
	add.s64 	%rd29, %rd37, %rd241;
	@%p173 bra 	$L__BB16_257;
	// begin inline asm
	ld.global.nc.b16 %rs191, [%rd29];
	// end inline asm
	// begin inline asm
	{  cvt.f32.f16 %f438, %rs191;}

	// end inline asm
	fma.rn.f32 	%f558, %f212, %f438, %f558;
$L__BB16_257:
	setp.ge.s32 	%p174, %r93, %r129;
	@%p174 bra 	$L__BB16_259;
	add.s64 	%rd243, %rd29, 64;
	// begin inline asm
	ld.global.nc.b16 %rs193, [%rd243];
	// end inline asm
	// begin inline asm
	{  cvt.f32.f16 %f439, %rs193;}

	// end inline asm
	fma.rn.f32 	%f559, %f212, %f439, %f559;
$L__BB16_259:
	setp.ge.s32 	%p175, %r94, %r129;
	@%p175 bra 	$L__BB16_261;
	add.s64 	%rd244, %rd29, 128;
	// begin inline asm
	ld.global.nc.b16 %rs195, [%rd244];
	// end inline asm
	// begin inline asm
	{  cvt.f32.f16 %f440, %rs195;}

	// end inline asm
	fma.rn.f32 	%f560, %f212, %f440, %f560;
$L__BB16_261:
	setp.ge.s32 	%p176, %r95, %r129;
	@%p176 bra 	$L__BB16_263;
	add.s64 	%rd245, %rd29, 192;
	// begin inline asm
	ld.global.nc.b16 %rs197, [%rd245];
	// end inline asm
	// begin inline asm
	{  cvt.f32.f16 %f441, %rs197;}

	// end inline asm
	fma.rn.f32 	%f561, %f212, %f441, %f561;
$L__BB16_263:
	setp.lt.s32 	%p177, %r80, %r129;
	shl.b32 	%r269, %r80, 2;
	add.s32 	%r97, %r18, %r269;
	@%p177 bra 	$L__BB16_264;
	bra.uni 	$L__BB16_265;
$L__BB16_264:
	max.f32 	%f442, %f558, 0f00000000;
	st.shared.f32 	[%r97+4], %f442;
$L__BB16_265:
	add.s32 	%r270, %r80, 32;
	setp.ge.s32 	%p178, %r270, %r129;
	@%p178 bra 	$L__BB16_267;
	max.f32 	%f443, %f559, 0f00000000;
	st.shared.f32 	[%r97+132], %f443;
$L__BB16_267:
	add.s32 	%r271, %r80, 64;
	setp.ge.s32 	%p179, %r271, %r129;
	@%p179 bra 	$L__BB16_269;
	max.f32 	%f444, %f560, 0f00000000;
	st.shared.f32 	[%r97+260], %f444;
$L__BB16_269:
	add.s32 	%r272, %r80, 96;
	setp.ge.s32 	%p180, %r272, %r129;
	@%p180 bra 	$L__BB16_271;
	max.f32 	%f445, %f561, 0f00000000;
	st.shared.f32 	[%r97+388], %f445;
$L__BB16_271:
	add.s32 	%r19, %r19, 1024;
	setp.lt.s32 	%p181, %r19, %r129;
	@%p181 bra 	$L__BB16_201;
	bra.uni 	$L__BB16_317;
$L__BB16_272:
	not.b32 	%r216, %r19;
	add.s32 	%r99, %r129, %r216;
	and.b32  	%r217, %r99, 3072;
	setp.eq.s32 	%p120, %r217, 3072;
	@%p120 bra 	$L__BB16_283;
	shr.u32 	%r219, %r99, 10;
	add.s32 	%r220, %r219, 1;
	and.b32  	%r100, %r220, 3;
	mov.b32 	%r308, 0;
$L__BB16_274:
	.pragma "nounroll";
	add.s32 	%r103, %r19, %r4;
	setp.ge.s32 	%p121, %r103, %r129;
	shl.b32 	%r221, %r103, 2;
	add.s32 	%r104, %r18, %r221;
	@%p121 bra 	$L__BB16_276;
	mov.b32 	%r222, 0;
	st.shared.u32 	[%r104+4], %r222;
$L__BB16_276:
	add.s32 	%r223, %r103, 32;
	setp.ge.s32 	%p122, %r223, %r129;
	@%p122 bra 	$L__BB16_278;
	mov.b32 	%r224, 0;
	st.shared.u32 	[%r104+132], %r224;
$L__BB16_278:
	add.s32 	%r225, %r103, 64;
	setp.ge.s32 	%p123, %r225, %r129;
	@%p123 bra 	$L__BB16_280;
	mov.b32 	%r226, 0;
	st.shared.u32 	[%r104+260], %r226;
$L__BB16_280:
	add.s32 	%r227, %r103, 96;
	setp.ge.s32 	%p124, %r227, %r129;
	@%p124 bra 	$L__BB16_282;
	mov.b32 	%r228, 0;
	st.shared.u32 	[%r104+388], %r228;
$L__BB16_282:
	add.s32 	%r19, %r19, 1024;
	add.s32 	%r308, %r308, 1;
	setp.ne.s32 	%p125, %r308, %r100;
	@%p125 bra 	$L__BB16_274;
$L__BB16_283:
	setp.lt.u32 	%p126, %r99, 3072;
	@%p126 bra 	$L__BB16_317;
$L__BB16_284:
	add.s32 	%r109, %r19, %r4;
	setp.ge.s32 	%p127, %r109, %r129;
	shl.b32 	%r229, %r109, 2;
	add.s32 	%r110, %r18, %r229;
	@%p127 bra 	$L__BB16_286;
	mov.b32 	%r230, 0;
	st.shared.u32 	[%r110+4], %r230;
$L__BB16_286:
	add.s32 	%r231, %r109, 32;
	setp.ge.s32 	%p128, %r231, %r129;
	@%p128 bra 	$L__BB16_288;
	mov.b32 	%r232, 0;
	st.shared.u32 	[%r110+132], %r232;
$L__BB16_288:
	add.s32 	%r233, %r109, 64;
	setp.ge.s32 	%p129, %r233, %r129;
	@%p129 bra 	$L__BB16_290;
	mov.b32 	%r234, 0;
	st.shared.u32 	[%r110+260], %r234;
$L__BB16_290:
	add.s32 	%r235, %r109, 96;
	setp.ge.s32 	%p130, %r235, %r129;
	@%p130 bra 	$L__BB16_292;
	mov.b32 	%r236, 0;
	st.shared.u32 	[%r110+388], %r236;
$L__BB16_292:
	add.s32 	%r237, %r109, 1024;
	setp.ge.s32 	%p131, %r237, %r129;
	@%p131 bra 	$L__BB16_294;
	mov.b32 	%r238, 0;
	st.shared.u32 	[%r110+4100], %r238;
$L__BB16_294:
	add.s32 	%r239, %r109, 1056;
	setp.ge.s32 	%p132, %r239, %r129;
	@%p132 bra 	$L__BB16_296;
	mov.b32 	%r240, 0;
	st.shared.u32 	[%r110+4228], %r240;
$L__BB16_296:
	add.s32 	%r241, %r109, 1088;
	setp.ge.s32 	%p133, %r241, %r129;
	@%p133 bra 	$L__BB16_298;
	mov.b32 	%r242, 0;
	st.shared.u32 	[%r110+4356], %r242;
$L__BB16_298:
	add.s32 	%r243, %r109, 1120;
	setp.ge.s32 	%p134, %r243, %r129;
	@%p134 bra 	$L__BB16_300;
	mov.b32 	%r244, 0;
	st.shared.u32 	[%r110+4484], %r244;
$L__BB16_300:
	add.s32 	%r245, %r109, 2048;
	setp.ge.s32 	%p135, %r245, %r129;
	@%p135 bra 	$L__BB16_302;
	mov.b32 	%r246, 0;
	st.shared.u32 	[%r110+8196], %r246;
$L__BB16_302:
	add.s32 	%r247, %r109, 2080;
	setp.ge.s32 	%p136, %r247, %r129;
	@%p136 bra 	$L__BB16_304;
	mov.b32 	%r248, 0;
	st.shared.u32 	[%r110+8324], %r248;
$L__BB16_304:
	add.s32 	%r249, %r109, 2112;
	setp.ge.s32 	%p137, %r249, %r129;
	@%p137 bra 	$L__BB16_306;
	mov.b32 	%r250, 0;
	st.shared.u32 	[%r110+8452], %r250;
$L__BB16_306:
	add.s32 	%r251, %r109, 2144;
	setp.ge.s32 	%p138, %r251, %r129;
	@%p138 bra 	$L__BB16_308;
	mov.b32 	%r252, 0;
	st.shared.u32 	[%r110+8580], %r252;
$L__BB16_308:
	add.s32 	%r253, %r109, 3072;
	setp.ge.s32 	%p139, %r253, %r129;
	@%p139 bra 	$L__BB16_310;
	mov.b32 	%r254, 0;
	st.shared.u32 	[%r110+12292], %r254;
$L__BB16_310:
	add.s32 	%r255, %r109, 3104;
	setp.ge.s32 	%p140, %r255, %r129;
	@%p140 bra 	$L__BB16_312;
	mov.b32 	%r256, 0;
	st.shared.u32 	[%r110+12420], %r256;
$L__BB16_312:
	add.s32 	%r257, %r109, 3136;
	setp.ge.s32 	%p141, %r257, %r129;
	@%p141 bra 	$L__BB16_314;
	mov.b32 	%r258, 0;
	st.shared.u32 	[%r110+12548], %r258;
$L__BB16_314:
	add.s32 	%r259, %r109, 3168;
	setp.ge.s32 	%p142, %r259, %r129;
	@%p142 bra 	$L__BB16_316;
	mov.b32 	%r260, 0;
	st.shared.u32 	[%r110+12676], %r260;
$L__BB16_316:
	add.s32 	%r19, %r19, 4096;
	setp.lt.s32 	%p143, %r19, %r129;
	@%p143 bra 	$L__BB16_284;
$L__BB16_317:
	bar.sync 	0;
	setp.ge.s32 	%p182, %r311, %r128;
	@%p182 bra 	$L__BB16_330;
	not.b32 	%r273, %r4;
	add.s32 	%r112, %r129, %r273;
	and.b32  	%r113, %r112, 96;
	shl.b32 	%r274, %r4, 2;
	add.s32 	%r114, %r18, %r274;
	cvt.u64.u32 	%rd30, %r4;
	or.b32  	%r115, %r4, 32;
	or.b32  	%r116, %r4, 64;
	or.b32  	%r117, %r4, 96;
	add.s32 	%r277, %r154, %r155;
	add.s32 	%r118, %r277, 260;
$L__BB16_319:
	setp.ge.s32 	%p183, %r4, %r129;
	mov.f32 	%f596, 0f00000000;
	@%p183 bra 	$L__BB16_327;
	setp.eq.s32 	%p184, %r113, 96;
	mul.lo.s32 	%r278, %r311, %r129;
	cvt.s64.s32 	%rd246, %r278;
	add.s64 	%rd31, %rd246, %rd2;
	mov.f32 	%f596, 0f00000000;
	mov.u32 	%r312, %r4;
	@%p184 bra 	$L__BB16_324;
	setp.eq.s32 	%p185, %r113, 0;
	ld.shared.f32 	%f450, [%r114+4];
	add.s64 	%rd248, %rd31, %rd30;
	shl.b64 	%rd249, %rd248, 1;
	add.s64 	%rd247, %rd38, %rd249;
	// begin inline asm
	ld.global.nc.b16 %rs199, [%rd247];
	// end inline asm
	// begin inline asm
	{  cvt.f32.f16 %f449, %rs199;}

	// end inline asm
	fma.rn.f32 	%f596, %f450, %f449, 0f00000000;
	mov.u32 	%r312, %r115;
	@%p185 bra 	$L__BB16_324;
	setp.eq.s32 	%p186, %r113, 32;
	ld.shared.f32 	%f452, [%r114+132];
	add.s64 	%rd250, %rd247, 64;
	// begin inline asm
	ld.global.nc.b16 %rs201, [%rd250];
	// end inline asm
	// begin inline asm
	{  cvt.f32.f16 %f451, %rs201;}

	// end inline asm
	fma.rn.f32 	%f596, %f452, %f451, %f596;
	mov.u32 	%r312, %r116;
	@%p186 bra 	$L__BB16_324;
	ld.shared.f32 	%f454, [%r114+260];
	add.s64 	%rd251, %rd247, 128;
	// begin inline asm
	ld.global.nc.b16 %rs203, [%rd251];
	// end inline asm
	// begin inline asm
	{  cvt.f32.f16 %f453, %rs203;}

	// end inline asm
	fma.rn.f32 	%f596, %f454, %f453, %f596;
	mov.u32 	%r312, %r117;
$L__BB16_324:
	setp.lt.u32 	%p187, %r112, 96;
	@%p187 bra 	$L__BB16_327;
	cvt.u64.u32 	%rd252, %r312;
	add.s64 	%rd253, %rd31, %rd252;
	shl.b64 	%rd254, %rd253, 1;
	add.s64 	%rd263, %rd38, %rd254;
	shl.b32 	%r279, %r312, 2;
	add.s32 	%r313, %r118, %r279;
$L__BB16_326:
	.pragma "nounroll";
	ld.shared.f32 	%f459, [%r313+-256];
	// begin inline asm
	ld.global.nc.b16 %rs205, [%rd263];
	// end inline asm
	// begin inline asm
	{  cvt.f32.f16 %f455, %rs205;}

	// end inline asm
	fma.rn.f32 	%f460, %f459, %f455, %f596;
	ld.shared.f32 	%f461, [%r313+-128];
	add.s64 	%rd256, %rd263, 64;
	// begin inline asm
	ld.global.nc.b16 %rs207, [%rd256];
	// end inline asm
	// begin inline asm
	{  cvt.f32.f16 %f456, %rs207;}

	// end inline asm
	fma.rn.f32 	%f462, %f461, %f456, %f460;
	ld.shared.f32 	%f463, [%r313];
	add.s64 	%rd257, %rd263, 128;
	// begin inline asm
	ld.global.nc.b16 %rs209, [%rd257];
	// end inline asm
	// begin inline asm
	{  cvt.f32.f16 %f457, %rs209;}

	// end inline asm
	fma.rn.f32 	%f464, %f463, %f457, %f462;
	ld.shared.f32 	%f465, [%r313+128];
	add.s64 	%rd258, %rd263, 192;
	// begin inline asm
	ld.global.nc.b16 %rs211, [%rd258];
	// end inline asm
	// begin inline asm
	{  cvt.f32.f16 %f458, %rs211;}

	// end inline asm
	fma.rn.f32 	%f596, %f465, %f458, %f464;
	add.s32 	%r312, %r312, 128;
	add.s64 	%rd263, %rd263, 256;
	add.s32 	%r313, %r313, 512;
	setp.lt.s32 	%p188, %r312, %r129;
	@%p188 bra 	$L__BB16_326;
$L__BB16_327:
	setp.ne.s32 	%p189, %r4, 0;
	mov.b32 	%r280, %f596;
	shfl.sync.bfly.b32	%r281|%p190, %r280, 16, 31, -1;
	mov.b32 	%f466, %r281;
	add.f32 	%f467, %f596, %f466;
	mov.b32 	%r282, %f467;
	shfl.sync.bfly.b32	%r283|%p191, %r282, 8, 31, -1;
	mov.b32 	%f468, %r283;
	add.f32 	%f469, %f467, %f468;
	mov.b32 	%r284, %f469;
	shfl.sync.bfly.b32	%r285|%p192, %r284, 4, 31, -1;
	mov.b32 	%f470, %r285;
	add.f32 	%f471, %f469, %f470;
	mov.b32 	%r286, %f471;
	shfl.sync.bfly.b32	%r287|%p193, %r286, 2, 31, -1;
	mov.b32 	%f472, %r287;
	add.f32 	%f473, %f471, %f472;
	mov.b32 	%r288, %f473;
	shfl.sync.bfly.b32	%r289|%p194, %r288, 1, 31, -1;
	mov.b32 	%f474, %r289;
	add.f32 	%f232, %f473, %f474;
	@%p189 bra 	$L__BB16_329;
	cvt.u64.u32 	%rd260, %r311;
	add.s64 	%rd261, %rd260, %rd1;
	shl.b64 	%rd262, %rd261, 1;
	add.s64 	%rd259, %rd42, %rd262;
	mul.f32 	%f475, %f1, %f232;
	// begin inline asm
	{  cvt.rn.f16.f32 %rs213, %f475;}

	// end inline asm
	// begin inline asm
	{ atom.add.noftz.f16 %rs214,[%rd259],%rs213; }

	// end inline asm
$L__BB16_329:
	add.s32 	%r311, %r311, 8;
	setp.lt.s32 	%p195, %r311, %r128;
	@%p195 bra 	$L__BB16_319;
$L__BB16_330:
	ret;

}
	// .globl	_Z17moe_expert_kernelI13__nv_bfloat16Lb1EEvPKT_S3_S3_S3_PKfPKiS7_PS1_iiiiii
.visible .entry _Z17moe_expert_kernelI13__nv_bfloat16Lb1EEvPKT_S3_S3_S3_PKfPKiS7_PS1_iiiiii(
	.param .u64 .ptr .align 1 _Z17moe_expert_kernelI13__nv_bfloat16Lb1EEvPKT_S3_S3_S3_PKfPKiS7_PS1_iiiiii_param_0,
	.param .u64 .ptr .align 1 _Z17moe_expert_kernelI13__nv_bfloat16Lb1EEvPKT_S3_S3_S3_PKfPKiS7_PS1_iiiiii_param_1,
	.param .u64 .ptr .align 1 _Z17moe_expert_kernelI13__nv_bfloat16Lb1EEvPKT_S3_S3_S3_PKfPKiS7_PS1_iiiiii_param_2,
	.param .u64 .ptr .align 1 _Z17moe_expert_kernelI13__nv_bfloat16Lb1EEvPKT_S3_S3_S3_PKfPKiS7_PS1_iiiiii_param_3,
	.param .u64 .ptr .align 1 _Z17moe_expert_kernelI13__nv_bfloat16Lb1EEvPKT_S3_S3_S3_PKfPKiS7_PS1_iiiiii_param_4,
	.param .u64 .ptr .align 1 _Z17moe_expert_kernelI13__nv_bfloat16Lb1EEvPKT_S3_S3_S3_PKfPKiS7_PS1_iiiiii_param_5,
	.param .u64 .ptr .align 1 _Z17moe_expert_kernelI13__nv_bfloat16Lb1EEvPKT_S3_S3_S3_PKfPKiS7_PS1_iiiiii_param_6,
	.param .u64 .ptr .align 1 _Z17moe_expert_kernelI13__nv_bfloat16Lb1EEvPKT_S3_S3_S3_PKfPKiS7_PS1_iiiiii_param_7,
	.param .u32 _Z17moe_expert_kernelI13__nv_bfloat16Lb1EEvPKT_S3_S3_S3_PKfPKiS7_PS1_iiiiii_param_8,
	.param .u32 _Z17moe_expert_kernelI13__nv_bfloat16Lb1EEvPKT_S3_S3_S3_PKfPKiS7_PS1_iiiiii_param_9,
	.param .u32 _Z17moe_expert_kernelI13__nv_bfloat16Lb1EEvPKT_S3_S3_S3_PKfPKiS7_PS1_iiiiii_param_10,
	.param .u32 _Z17moe_expert_kernelI13__nv_bfloat16Lb1EEvPKT_S3_S3_S3_PKfPKiS7_PS1_iiiiii_param_11,
	.param .u32 _Z17moe_expert_kernelI13__nv_bfloat16Lb1EEvPKT_S3_S3_S3_PKfPKiS7_PS1_iiiiii_param_12,
	.param .u32 _Z17moe_expert_kernelI13__nv_bfloat16Lb1EEvPKT_S3_S3_S3_PKfPKiS7_PS1_iiiiii_param_13
)
.maxntid 256
.minnctapersm 4
{
	.reg .pred 	%p<222>;
	.reg .b16 	%rs<435>;
	.reg .b32 	%r<333>;
	.reg .b32 	%f<1116>;
	.reg .b64 	%rd<662>;

	ld.param.u64 	%rd37, [_Z17moe_expert_kernelI13__nv_bfloat16Lb1EEvPKT_S3_S3_S3_PKfPKiS7_PS1_iiiiii_param_0];
	ld.param.u64 	%rd38, [_Z17moe_expert_kernelI13__nv_bfloat16Lb1EEvPKT_S3_S3_S3_PKfPKiS7_PS1_iiiiii_param_1];
	ld.param.u64 	%rd39, [_Z17moe_expert_kernelI13__nv_bfloat16Lb1EEvPKT_S3_S3_S3_PKfPKiS7_PS1_iiiiii_param_2];
	ld.param.u64 	%rd40, [_Z17moe_expert_kernelI13__nv_bfloat16Lb1EEvPKT_S3_S3_S3_PKfPKiS7_PS1_iiiiii_param_3];
	ld.param.u64 	%rd41, [_Z17moe_expert_kernelI13__nv_bfloat16Lb1EEvPKT_S3_S3_S3_PKfPKiS7_PS1_iiiiii_param_4];
	ld.param.u64 	%rd42, [_Z17moe_expert_kernelI13__nv_bfloat16Lb1EEvPKT_S3_S3_S3_PKfPKiS7_PS1_iiiiii_param_5];
	ld.param.u64 	%rd43, [_Z17moe_expert_kernelI13__nv_bfloat16Lb1EEvPKT_S3_S3_S3_PKfPKiS7_PS1_iiiiii_param_6];
	ld.param.u64 	%rd44, [_Z17moe_expert_kernelI13__nv_bfloat16Lb1EEvPKT_S3_S3_S3_PKfPKiS7_PS1_iiiiii_param_7];
	ld.param.u32 	%r148, [_Z17moe_expert_kernelI13__nv_bfloat16Lb1EEvPKT_S3_S3_S3_PKfPKiS7_PS1_iiiiii_param_8];
	ld.param.u32 	%r153, [_Z17moe_expert_kernelI13__nv_bfloat16Lb1EEvPKT_S3_S3_S3_PKfPKiS7_PS1_iiiiii_param_9];
	ld.param.u32 	%r149, [_Z17moe_expert_kernelI13__nv_bfloat16Lb1EEvPKT_S3_S3_S3_PKfPKiS7_PS1_iiiiii_param_10];
	ld.param.u32 	%r150, [_Z17moe_expert_kernelI13__nv_bfloat16Lb1EEvPKT_S3_S3_S3_PKfPKiS7_PS1_iiiiii_param_11];
	ld.param.u32 	%r151, [_Z17moe_expert_kernelI13__nv_bfloat16Lb1EEvPKT_S3_S3_S3_PKfPKiS7_PS1_iiiiii_param_12];
	ld.param.u32 	%r152, [_Z17moe_expert_kernelI13__nv_bfloat16Lb1EEvPKT_S3_S3_S3_PKfPKiS7_PS1_iiiiii_param_13];
	mov.u32 	%r1, %ctaid.x;
	setp.ge.s32 	%p1, %r1, %r153;
	@%p1 bra 	$L__BB17_391;
	cvta.to.global.u64 	%rd45, %rd42;
	cvta.to.global.u64 	%rd46, %rd43;
	cvta.to.global.u64 	%rd47, %rd41;
	mul.wide.u32 	%rd48, %r1, 4;
	add.s64 	%rd49, %rd45, %rd48;
	ld.global.nc.u32 	%r154, [%rd49];
	add.s64 	%rd50, %rd46, %rd48;
	ld.global.nc.u32 	%r155, [%rd50];
	mad.lo.s32 	%r156, %r154, %r151, %r155;
	mul.wide.s32 	%rd51, %r156, 4;
	add.s64 	%rd52, %rd47, %rd51;
	ld.global.nc.f32 	%f1, [%rd52];
	mov.u32 	%r2, %tid.x;
	and.b32  	%r3, %r2, 31;
	mul.lo.s32 	%r157, %r154, %r149;
	cvt.s64.s32 	%rd1, %r157;
	setp.ge.s32 	%p2, %r2, %r149;
	@%p2 bra 	$L__BB17_13;
	not.b32 	%r158, %r2;
	add.s32 	%r4, %r149, %r158;
	shr.u32 	%r159, %r4, 8;
	add.s32 	%r5, %r159, 1;
	and.b32  	%r6, %r5, 7;
	setp.lt.u32 	%p3, %r4, 1792;
	mov.u32 	%r306, %r2;
	@%p3 bra 	$L__BB17_5;
	and.b32  	%r7, %r5, 33554424;
	mov.b32 	%r305, 0;
	mov.u32 	%r306, %r2;
$L__BB17_4:
	.pragma "nounroll";
	cvt.u64.u32 	%rd61, %r306;
	add.s64 	%rd62, %rd61, %rd1;
	shl.b64 	%rd63, %rd62, 1;
	add.s64 	%rd53, %rd37, %rd63;
	// begin inline asm
	ld.global.nc.b16 %rs1, [%rd53];
	// end inline asm
	// begin inline asm
	{ cvt.f32.bf16 %f499, %rs1;}

	// end inline asm
	shl.b32 	%r161, %r306, 2;
	mov.u32 	%r162, smem;
	add.s32 	%r163, %r162, %r161;
	st.shared.f32 	[%r163], %f499;
	add.s64 	%rd54, %rd53, 512;
	// begin inline asm
	ld.global.nc.b16 %rs3, [%rd54];
	// end inline asm
	// begin inline asm
	{ cvt.f32.bf16 %f500, %rs3;}

	// end inline asm
	st.shared.f32 	[%r163+1024], %f500;
	add.s64 	%rd55, %rd53, 1024;
	// begin inline asm
	ld.global.nc.b16 %rs5, [%rd55];
	// end inline asm
	// begin inline asm
	{ cvt.f32.bf16 %f501, %rs5;}

	// end inline asm
	st.shared.f32 	[%r163+2048], %f501;
	add.s64 	%rd56, %rd53, 1536;
	// begin inline asm
	ld.global.nc.b16 %rs7, [%rd56];
	// end inline asm
	// begin inline asm
	{ cvt.f32.bf16 %f502, %rs7;}

	// end inline asm
	st.shared.f32 	[%r163+3072], %f502;
	add.s64 	%rd57, %rd53, 2048;
	// begin inline asm
	ld.global.nc.b16 %rs9, [%rd57];
	// end inline asm
	// begin inline asm
	{ cvt.f32.bf16 %f503, %rs9;}

	// end inline asm
	st.shared.f32 	[%r163+4096], %f503;
	add.s64 	%rd58, %rd53, 2560;
	// begin inline asm
	ld.global.nc.b16 %rs11, [%rd58];
	// end inline asm
	// begin inline asm
	{ cvt.f32.bf16 %f504, %rs11;}

	// end inline asm
	st.shared.f32 	[%r163+5120], %f504;
	add.s64 	%rd59, %rd53, 3072;
	// begin inline asm
	ld.global.nc.b16 %rs13, [%rd59];
	// end inline asm
	// begin inline asm
	{ cvt.f32.bf16 %f505, %rs13;}

	// end inline asm
	st.shared.f32 	[%r163+6144], %f505;
	add.s64 	%rd60, %rd53, 3584;
	// begin inline asm
	ld.global.nc.b16 %rs15, [%rd60];
	// end inline asm
	// begin inline asm
	{ cvt.f32.bf16 %f506, %rs15;}

	// end inline asm
	st.shared.f32 	[%r163+7168], %f506;
	add.s32 	%r306, %r306, 2048;
	add.s32 	%r305, %r305, 8;
	setp.ne.s32 	%p4, %r305, %r7;
	@%p4 bra 	$L__BB17_4;
$L__BB17_5:
	setp.eq.s32 	%p5, %r6, 0;
	@%p5 bra 	$L__BB17_13;
	setp.lt.u32 	%p6, %r6, 4;
	@%p6 bra 	$L__BB17_8;
	cvt.u64.u32 	%rd68, %r306;
	add.s64 	%rd69, %rd68, %rd1;
	shl.b64 	%rd70, %rd69, 1;
	add.s64 	%rd64, %rd37, %rd70;
	// begin inline asm
	ld.global.nc.b16 %rs17, [%rd64];
	// end inline asm
	// begin inline asm
	{ cvt.f32.bf16 %f507, %rs17;}

	// end inline asm
	shl.b32 	%r164, %r306, 2;
	mov.u32 	%r165, smem;
	add.s32 	%r166, %r165, %r164;
	st.shared.f32 	[%r166], %f507;
	add.s64 	%rd65, %rd64, 512;
	// begin inline asm
	ld.global.nc.b16 %rs19, [%rd65];
	// end inline asm
	// begin inline asm
	{ cvt.f32.bf16 %f508, %rs19;}

	// end inline asm
	st.shared.f32 	[%r166+1024], %f508;
	add.s64 	%rd66, %rd64, 1024;
	// begin inline asm
	ld.global.nc.b16 %rs21, [%rd66];
	// end inline asm
	// begin inline asm
	{ cvt.f32.bf16 %f509, %rs21;}

	// end inline asm
	st.shared.f32 	[%r166+2048], %f509;
	add.s64 	%rd67, %rd64, 1536;
	// begin inline asm
	ld.global.nc.b16 %rs23, [%rd67];
	// end inline asm
	// begin inline asm
	{ cvt.f32.bf16 %f510, %rs23;}

	// end inline asm
	st.shared.f32 	[%r166+3072], %f510;
	add.s32 	%r306, %r306, 1024;
$L__BB17_8:
	and.b32  	%r167, %r5, 3;
	setp.eq.s32 	%p7, %r167, 0;
	@%p7 bra 	$L__BB17_13;
	setp.eq.s32 	%p8, %r167, 1;
	@%p8 bra 	$L__BB17_11;
	cvt.u64.u32 	%rd73, %r306;
	add.s64 	%rd74, %rd73, %rd1;
	shl.b64 	%rd75, %rd74, 1;
	add.s64 	%rd71, %rd37, %rd75;
	// begin inline asm
	ld.global.nc.b16 %rs25, [%rd71];
	// end inline asm
	// begin inline asm
	{ cvt.f32.bf16 %f511, %rs25;}

	// end inline asm
	shl.b32 	%r168, %r306, 2;
	mov.u32 	%r169, smem;
	add.s32 	%r170, %r169, %r168;
	st.shared.f32 	[%r170], %f511;
	add.s64 	%rd72, %rd71, 512;
	// begin inline asm
	ld.global.nc.b16 %rs27, [%rd72];
	// end inline asm
	// begin inline asm
	{ cvt.f32.bf16 %f512, %rs27;}

	// end inline asm
	st.shared.f32 	[%r170+1024], %f512;
	add.s32 	%r306, %r306, 512;
$L__BB17_11:
	and.b32  	%r171, %r4, 256;
	setp.ne.s32 	%p9, %r171, 0;
	@%p9 bra 	$L__BB17_13;
	cvt.u64.u32 	%rd77, %r306;
	add.s64 	%rd78, %rd77, %rd1;
	shl.b64 	%rd79, %rd78, 1;
	add.s64 	%rd76, %rd37, %rd79;
	// begin inline asm
	ld.global.nc.b16 %rs29, [%rd76];
	// end inline asm
	// begin inline asm
	{ cvt.f32.bf16 %f513, %rs29;}

	// end inline asm
	shl.b32 	%r172, %r306, 2;
	mov.u32 	%r173, smem;
	add.s32 	%r174, %r173, %r172;
	st.shared.f32 	[%r174], %f513;
$L__BB17_13:
	shl.b32 	%r175, %r149, 2;
	mov.u32 	%r176, smem;
	add.s32 	%r17, %r176, %r175;
	bar.sync 	0;
	mul.lo.s32 	%r177, %r149, %r148;
	mul.lo.s32 	%r178, %r177, %r150;
	cvt.s64.s32 	%rd2, %r178;
	shl.b32 	%r179, %r2, 2;
	and.b32  	%r325, %r179, 896;
	setp.ge.s32 	%p10, %r325, %r150;
	@%p10 bra 	$L__BB17_317;
	setp.eq.s32 	%p11, %r152, 1;
	@%p11 bra 	$L__BB17_117;
	setp.ne.s32 	%p12, %r152, 0;
	@%p12 bra 	$L__BB17_199;
	setp.lt.s32 	%p65, %r149, 1;
	@%p65 bra 	$L__BB17_89;
	add.s32 	%r19, %r149, -1;
	and.b32  	%r20, %r149, 3;
	and.b32  	%r21, %r149, 2147483644;
	mov.u32 	%r309, %r325;
$L__BB17_18:
	setp.lt.u32 	%p81, %r19, 3;
	add.s32 	%r23, %r309, %r3;
	mov.b32 	%r311, 0;
	mov.f32 	%f857, 0f00000000;
	mov.f32 	%f855, %f857;
	mov.f32 	%f853, %f857;
	mov.f32 	%f851, %f857;
	mov.f32 	%f858, %f857;
	mov.f32 	%f856, %f857;
	mov.f32 	%f854, %f857;
	mov.f32 	%f852, %f857;
	@%p81 bra 	$L__BB17_53;
	cvt.u64.u32 	%rd7, %r23;
	add.s32 	%r30, %r23, 32;
	add.s32 	%r31, %r23, 64;
	add.s32 	%r32, %r23, 96;
	mov.b32 	%r310, 0;
	mov.f32 	%f857, 0f00000000;
$L__BB17_20:
	.pragma "nounroll";
	setp.ge.s32 	%p82, %r23, %r150;
	shl.b32 	%r228, %r310, 2;
	add.s32 	%r25, %r176, %r228;
	ld.shared.f32 	%f10, [%r25];
	mul.lo.s32 	%r26, %r310, %r150;
	cvt.s64.s32 	%rd253, %r26;
	add.s64 	%rd3, %rd253, %rd2;
	@%p82 bra 	$L__BB17_22;
	add.s64 	%rd256, %rd3, %rd7;
	shl.b64 	%rd257, %rd256, 1;
	add.s64 	%rd254, %rd38, %rd257;
	// begin inline asm
	ld.global.nc.b16 %rs143, [%rd254];
	// end inline asm
	// begin inline asm
	{ cvt.f32.bf16 %f666, %rs143;}

	// end inline asm
	fma.rn.f32 	%f851, %f10, %f666, %f851;
	add.s64 	%rd255, %rd39, %rd257;
	// begin inline asm
	ld.global.nc.b16 %rs145, [%rd255];
	// end inline asm
	// begin inline asm
	{ cvt.f32.bf16 %f667, %rs145;}

	// end inline asm
	fma.rn.f32 	%f852, %f10, %f667, %f852;
$L__BB17_22:
	setp.ge.s32 	%p83, %r30, %r150;
	@%p83 bra 	$L__BB17_24;
	add.s64 	%rd260, %rd3, %rd7;
	shl.b64 	%rd261, %rd260, 1;
	add.s64 	%rd262, %rd38, %rd261;
	add.s64 	%rd258, %rd262, 64;
	// begin inline asm
	ld.global.nc.b16 %rs147, [%rd258];
	// end inline asm
	// begin inline asm
	{ cvt.f32.bf16 %f668, %rs147;}

	// end inline asm
	fma.rn.f32 	%f853, %f10, %f668, %f853;
	add.s64 	%rd263, %rd39, %rd261;
	add.s64 	%rd259, %rd263, 64;
	// begin inline asm
	ld.global.nc.b16 %rs149, [%rd259];
	// end inline asm
	// begin inline asm
	{ cvt.f32.bf16 %f669, %rs149;}

	// end inline asm
	fma.rn.f32 	%f854, %f10, %f669, %f854;
$L__BB17_24:
	setp.ge.s32 	%p84, %r31, %r150;
	@%p84 bra 	$L__BB17_26;
	add.s64 	%rd266, %rd3, %rd7;
	shl.b64 	%rd267, %rd266, 1;
	add.s64 	%rd268, %rd38, %rd267;
	add.s64 	%rd264, %rd268, 128;
	// begin inline asm
	ld.global.nc.b16 %rs151, [%rd264];
	// end inline asm
	// begin inline asm
	{ cvt.f32.bf16 %f670, %rs151;}

	// end inline asm
	fma.rn.f32 	%f855, %f10, %f670, %f855;
	add.s64 	%rd269, %rd39, %rd267;
	add.s64 	%rd265, %rd269, 128;
	// begin inline asm
	ld.global.nc.b16 %rs153, [%rd265];
	// end inline asm
	// begin inline asm
	{ cvt.f32.bf16 %f671, %rs153;}

	// end inline asm
	fma.rn.f32 	%f856, %f10, %f671, %f856;
$L__BB17_26:
	setp.ge.s32 	%p85, %r32, %r150;
	@%p85 bra 	$L__BB17_28;
	add.s64 	%rd272, %rd3, %rd7;
	shl.b64 	%rd273, %rd272, 1;
	add.s64 	%rd274, %rd38, %rd273;
	add.s64 	%rd270, %rd274, 192;
	// begin inline asm
	ld.global.nc.b16 %rs155, [%rd270];
	// end inline asm
	// begin inline asm
	{ cvt.f32.bf16 %f672, %rs155;}

	// end inline asm
	fma.rn.f32 	%f857, %f10, %f672, %f857;
	add.s64 	%rd275, %rd39, %rd273;
	add.s64 	%rd271, %rd275, 192;
	// begin inline asm
	ld.global.nc.b16 %rs157, [%rd271];
	// end inline asm
	// begin inline asm
	{ cvt.f32.bf16 %f673, %rs157;}

	// end inline asm
	fma.rn.f32 	%f858, %f10, %f673, %f858;
$L__BB17_28:
	setp.ge.s32 	%p86, %r23, %r150;
	ld.shared.f32 	%f27, [%r25+4];
	add.s32 	%r27, %r26, %r150;
	cvt.s64.s32 	%rd276, %r27;
	add.s64 	%rd4, %rd276, %rd2;
	@%p86 bra 	$L__BB17_30;
	add.s64 	%rd279, %rd4, %rd7;
	shl.b64 	%rd280, %rd279, 1;
	add.s64 	%rd277, %rd38, %rd280;
	// begin inline asm
	ld.global.nc.b16 %rs159, [%rd277];
	// end inline asm
	// begin inline asm
	{ cvt.f32.bf16 %f674, %rs159;}

	// end inline asm
	fma.rn.f32 	%f851, %f27, %f674, %f851;
	add.s64 	%rd278, %rd39, %rd280;
	// begin inline asm
	ld.global.nc.b16 %rs161, [%rd278];
	// end inline asm
	// begin inline asm
	{ cvt.f32.bf16 %f675, %rs161;}

	// end inline asm
	fma.rn.f32 	%f852, %f27, %f675, %f852;
$L__BB17_30:
	setp.ge.s32 	%p87, %r30, %r150;
	@%p87 bra 	$L__BB17_32;
	add.s64 	%rd283, %rd4, %rd7;
	shl.b64 	%rd284, %rd283, 1;
	add.s64 	%rd285, %rd38, %rd284;
	add.s64 	%rd281, %rd285, 64;
	// begin inline asm
	ld.global.nc.b16 %rs163, [%rd281];
	// end inline asm
	// begin inline asm
	{ cvt.f32.bf16 %f676, %rs163;}

	// end inline asm
	fma.rn.f32 	%f853, %f27, %f676, %f853;
	add.s64 	%rd286, %rd39, %rd284;
	add.s64 	%rd282, %rd286, 64;
	// begin inline asm
	ld.global.nc.b16 %rs165, [%rd282];
	// end inline asm
	// begin inline asm
	{ cvt.f32.bf16 %f677, %rs165;}

	// end inline asm
	fma.rn.f32 	%f854, %f27, %f677, %f854;
$L__BB17_32:
	setp.ge.s32 	%p88, %r31, %r150;
	@%p88 bra 	$L__BB17_34;
	add.s64 	%rd289, %rd4, %rd7;
	shl.b64 	%rd290, %rd289, 1;
	add.s64 	%rd291, %rd38, %rd290;
	add.s64 	%rd287, %rd291, 128;
	// begin inline asm
	ld.global.nc.b16 %rs167, [%rd287];
	// end inline asm
	// begin inline asm
	{ cvt.f32.bf16 %f678, %rs167;}

	// end inline asm
	fma.rn.f32 	%f855, %f27, %f678, %f855;
	add.s64 	%rd292, %rd39, %rd290;
	add.s64 	%rd288, %rd292, 128;
	// begin inline asm
	ld.global.nc.b16 %rs169, [%rd288];
	// end inline asm
	// begin inline asm
	{ cvt.f32.bf16 %f679, %rs169;}

	// end inline asm
	fma.rn.f32 	%f856, %f27, %f679, %f856;
$L__BB17_34:
	setp.ge.s32 	%p89, %r32, %r150;
	@%p89 bra 	$L__BB17_36;
	add.s64 	%rd295, %rd4, %rd7;
	shl.b64 	%rd296, %rd295, 1;
	add.s64 	%rd297, %rd38, %rd296;
	add.s64 	%rd293, %rd297, 192;
	// begin inline asm
	ld.global.nc.b16 %rs171, [%rd293];
	// end inline asm
	// begin inline asm
	{ cvt.f32.bf16 %f680, %rs171;}

	// end inline asm
	fma.rn.f32 	%f857, %f27, %f680, %f857;
	add.s64 	%rd298, %rd39, %rd296;
	add.s64 	%rd294, %rd298, 192;
	// begin inline asm
	ld.global.nc.b16 %rs173, [%rd294];
	// end inline asm
	// begin inline asm
	{ cvt.f32.bf16 %f681, %rs173;}

	// end inline asm
	fma.rn.f32 	%f858, %f27, %f681, %f858;
$L__BB17_36:
	setp.ge.s32 	%p90, %r23, %r150;
	ld.shared.f32 	%f44, [%r25+8];
	add.s32 	%r28, %r27, %r150;
	cvt.s64.s32 	%rd299, %r28;
	add.s64 	%rd5, %rd299, %rd2;
	@%p90 bra 	$L__BB17_38;
	add.s64 	%rd302, %rd5, %rd7;
	shl.b64 	%rd303, %rd302, 1;
	add.s64 	%rd300, %rd38, %rd303;
	// begin inline asm
	ld.global.nc.b16 %rs175, [%rd300];
	// end inline asm
	// begin inline asm
	{ cvt.f32.bf16 %f682, %rs175;}

	// end inline asm
	fma.rn.f32 	%f851, %f44, %f682, %f851;
	add.s64 	%rd301, %rd39, %rd303;
	// begin inline asm
	ld.global.nc.b16 %rs177, [%rd301];
	// end inline asm
	// begin inline asm
	{ cvt.f32.bf16 %f683, %rs177;}

	// end inline asm
	fma.rn.f32 	%f852, %f44, %f683, %f852;
$L__BB17_38:
	setp.ge.s32 	%p91, %r30, %r150;
	@%p91 bra 	$L__BB17_40;
	add.s64 	%rd306, %rd5, %rd7;
	shl.b64 	%rd307, %rd306, 1;
	add.s64 	%rd308, %rd38, %rd307;
	add.s64 	%rd304, %rd308, 64;
	// begin inline asm
	ld.global.nc.b16 %rs179, [%rd304];
	// end inline asm
	// begin inline asm
	{ cvt.f32.bf16 %f684, %rs179;}

	// end inline asm
	fma.rn.f32 	%f853, %f44, %f684, %f853;
	add.s64 	%rd309, %rd39, %rd307;
	add.s64 	%rd305, %rd309, 64;
	// begin inline asm
	ld.global.nc.b16 %rs181, [%rd305];
	// end inline asm
	// begin inline asm
	{ cvt.f32.bf16 %f685, %rs181;}

	// end inline asm
	fma.rn.f32 	%f854, %f44, %f685, %f854;
$L__BB17_40:
	setp.ge.s32 	%p92, %r31, %r150;
	@%p92 bra 	$L__BB17_42;
	add.s64 	%rd312, %rd5, %rd7;
	shl.b64 	%rd313, %rd312, 1;
	add.s64 	%rd314, %rd38, %rd313;
	add.s64 	%rd310, %rd314, 128;
	// begin inline asm
	ld.global.nc.b16 %rs183, [%rd310];
	// end inline asm
	// begin inline asm
	{ cvt.f32.bf16 %f686, %rs183;}

	// end inline asm
	fma.rn.f32 	%f855, %f44, %f686, %f855;
	add.s64 	%rd315, %rd39, %rd313;
	add.s64 	%rd311, %rd315, 128;
	// begin inline asm
	ld.global.nc.b16 %rs185, [%rd311];
	// end inline asm
	// begin inline asm
	{ cvt.f32.bf16 %f687, %rs185;}

	// end inline asm
	fma.rn.f32 	%f856, %f44, %f687, %f856;
$L__BB17_42:
	setp.ge.s32 	%p93, %r32, %r150;
	@%p93 bra 	$L__BB17_44;
	add.s64 	%rd318, %rd5, %rd7;
	shl.b64 	%rd319, %rd318, 1;
	add.s64 	%rd320, %rd38, %rd319;
	add.s64 	%rd316, %rd320, 192;
	// begin inline asm
	ld.global.nc.b16 %rs187, [%rd316];
	// end inline asm
	// begin inline asm
	{ cvt.f32.bf16 %f688, %rs187;}

	// end inline asm
	fma.rn.f32 	%f857, %f44, %f688, %f857;
	add.s64 	%rd321, %rd39, %rd319;
	add.s64 	%rd317, %rd321, 192;
	// begin inline asm
	ld.global.nc.b16 %rs189, [%rd317];
	// end inline asm
	// begin inline asm
	{ cvt.f32.bf16 %f689, %rs189;}

	// end inline asm
	fma.rn.f32 	%f858, %f44, %f689, %f858;
$L__BB17_44:
	setp.ge.s32 	%p94, %r23, %r150;
	ld.shared.f32 	%f61, [%r25+12];
	add.s32 	%r230, %r28, %r150;
	cvt.s64.s32 	%rd322, %r230;
	add.s64 	%rd6, %rd322, %rd2;
	@%p94 bra 	$L__BB17_46;
	add.s64 	%rd325, %rd6, %rd7;
	shl.b64 	%rd326, %rd325, 1;
	add.s64 	%rd323, %rd38, %rd326;
	// begin inline asm
	ld.global.nc.b16 %rs191, [%rd323];
	// end inline asm
	// begin inline asm
	{ cvt.f32.bf16 %f690, %rs191;}

	// end inline asm
	fma.rn.f32 	%f851, %f61, %f690, %f851;
	add.s64 	%rd324, %rd39, %rd326;
	// begin inline asm
	ld.global.nc.b16 %rs193, [%rd324];
	// end inline asm
	// begin inline asm
	{ cvt.f32.bf16 %f691, %rs193;}

	// end inline asm
	fma.rn.f32 	%f852, %f61, %f691, %f852;
$L__BB17_46:
	setp.ge.s32 	%p95, %r30, %r150;
	@%p95 bra 	$L__BB17_48;
	add.s64 	%rd329, %rd6, %rd7;
	shl.b64 	%rd330, %rd329, 1;
	add.s64 	%rd331, %rd38, %rd330;
	add.s64 	%rd327, %rd331, 64;
	// begin inline asm
	ld.global.nc.b16 %rs195, [%rd327];
	// end inline asm
	// begin inline asm
	{ cvt.f32.bf16 %f692, %rs195;}

	// end inline asm
	fma.rn.f32 	%f853, %f61, %f692, %f853;
	add.s64 	%rd332, %rd39, %rd330;
	add.s64 	%rd328, %rd332, 64;
	// begin inline asm
	ld.global.nc.b16 %rs197, [%rd328];
	// end inline asm
	// begin inline asm
	{ cvt.f32.bf16 %f693, %rs197;}

	// end inline asm
	fma.rn.f32 	%f854, %f61, %f693, %f854;
$L__BB17_48:
	setp.ge.s32 	%p96, %r31, %r150;
	@%p96 bra 	$L__BB17_50;
	add.s64 	%rd335, %rd6, %rd7;
	shl.b64 	%rd336, %rd335, 1;
	add.s64 	%rd337, %rd38, %rd336;
	add.s64 	%rd333, %rd337, 128;
	// begin inline asm
	ld.global.nc.b16 %rs199, [%rd333];
	// end inline asm
	// begin inline asm
	{ cvt.f32.bf16 %f694, %rs199;}

	// end inline asm
	fma.rn.f32 	%f855, %f61, %f694, %f855;
	add.s64 	%rd338, %rd39, %rd336;
	add.s64 	%rd334, %rd338, 128;
	// begin inline asm
	ld.global.nc.b16 %rs201, [%rd334];
	// end inline asm
	// begin inline asm
	{ cvt.f32.bf16 %f695, %rs201;}

	// end inline asm
	fma.rn.f32 	%f856, %f61, %f695, %f856;
$L__BB17_50:
	setp.ge.s32 	%p97, %r32, %r150;
	@%p97 bra 	$L__BB17_52;
	add.s64 	%rd341, %rd6, %rd7;
	shl.b64 	%rd342, %rd341, 1;
	add.s64 	%rd343, %rd38, %rd342;
	add.s64 	%rd339, %rd343, 192;
	// begin inline asm
	ld.global.nc.b16 %rs203, [%rd339];
	// end inline asm
	// begin inline asm
	{ cvt.f32.bf16 %f696, %rs203;}

	// end inline asm
	fma.rn.f32 	%f857, %f61, %f696, %f857;
	add.s64 	%rd344, %rd39, %rd342;
	add.s64 	%rd340, %rd344, 192;
	// begin inline asm
	ld.global.nc.b16 %rs205, [%rd340];
	// end inline asm
	// begin inline asm
	{ cvt.f32.bf16 %f697, %rs205;}

	// end inline asm
	fma.rn.f32 	%f858, %f61, %f697, %f858;
$L__BB17_52:
	add.s32 	%r310, %r310, 4;
	setp.eq.s32 	%p98, %r310, %r21;
	mov.u32 	%r311, %r21;
	@%p98 bra 	$L__BB17_53;
	bra.uni 	$L__BB17_20;
$L__BB17_53:
	setp.eq.s32 	%p99, %r20, 0;
	@%p99 bra 	$L__BB17_80;
	shl.b32 	%r231, %r311, 2;
	add.s32 	%r34, %r176, %r231;
	ld.shared.f32 	%f86, [%r34];
	mul.lo.s32 	%r35, %r311, %r150;
	cvt.s64.s32 	%rd345, %r35;
	add.s64 	%rd8, %rd345, %rd2;
	setp.ge.s32 	%p100, %r23, %r150;
	@%p100 bra 	$L__BB17_56;
	cvt.u64.u32 	%rd348, %r23;
	add.s64 	%rd349, %rd8, %rd348;
	shl.b64 	%rd350, %rd349, 1;
	add.s64 	%rd346, %rd38, %rd350;
	// begin inline asm
	ld.global.nc.b16 %rs207, [%rd346];
	// end inline asm
	// begin inline asm
	{ cvt.f32.bf16 %f698, %rs207;}

	// end inline asm
	fma.rn.f32 	%f851, %f86, %f698, %f851;
	add.s64 	%rd347, %rd39, %rd350;
	// begin inline asm
	ld.global.nc.b16 %rs209, [%rd347];
	// end inline asm
	// begin inline asm
	{ cvt.f32.bf16 %f699, %rs209;}

	// end inline asm
	fma.rn.f32 	%f852, %f86, %f699, %f852;
$L__BB17_56:
	add.s32 	%r36, %r23, 32;
	setp.ge.s32 	%p101, %r36, %r150;
	@%p101 bra 	$L__BB17_58;
	cvt.u64.u32 	%rd353, %r23;
	add.s64 	%rd354, %rd8, %rd353;
	shl.b64 	%rd355, %rd354, 1;
	add.s64 	%rd356, %rd38, %rd355;
	add.s64 	%rd351, %rd356, 64;
	// begin inline asm
	ld.global.nc.b16 %rs211, [%rd351];
	// end inline asm
	// begin inline asm
	{ cvt.f32.bf16 %f700, %rs211;}

	// end inline asm
	fma.rn.f32 	%f853, %f86, %f700, %f853;
	add.s64 	%rd357, %rd39, %rd355;
	add.s64 	%rd352, %rd357, 64;
	// begin inline asm
	ld.global.nc.b16 %rs213, [%rd352];
	// end inline asm
	// begin inline asm
	{ cvt.f32.bf16 %f701, %rs213;}

	// end inline asm
	fma.rn.f32 	%f854, %f86, %f701, %f854;
$L__BB17_58:
	add.s32 	%r37, %r23, 64;
	setp.ge.s32 	%p102, %r37, %r150;
	@%p102 bra 	$L__BB17_60;
	cvt.u64.u32 	%rd360, %r23;
	add.s64 	%rd361, %rd8, %rd360;
	shl.b64 	%rd362, %rd361, 1;
	add.s64 	%rd363, %rd38, %rd362;
	add.s64 	%rd358, %rd363, 128;
	// begin inline asm
	ld.global.nc.b16 %rs215, [%rd358];
	// end inline asm
	// begin inline asm
	{ cvt.f32.bf16 %f702, %rs215;}

	// end inline asm
	fma.rn.f32 	%f855, %f86, %f702, %f855;
	add.s64 	%rd364, %rd39, %rd362;
	add.s64 	%rd359, %rd364, 128;
	// begin inline asm
	ld.global.nc.b16 %rs217, [%rd359];
	// end inline asm
	// begin inline asm
	{ cvt.f32.bf16 %f703, %rs217;}

	// end inline asm
	fma.rn.f32 	%f856, %f86, %f703, %f856;
$L__BB17_60:
	add.s32 	%r38, %r23, 96;
	setp.ge.s32 	%p103, %r38, %r150;
	@%p103 bra 	$L__BB17_62;
	cvt.u64.u32 	%rd367, %r23;
	add.s64 	%rd368, %rd8, %rd367;
	shl.b64 	%rd369, %rd368, 1;
	add.s64 	%rd370, %rd38, %rd369;
	add.s64 	%rd365, %rd370, 192;
	// begin inline asm
	ld.global.nc.b16 %rs219, [%rd365];
	// end inline asm
	// begin inline asm
	{ cvt.f32.bf16 %f704, %rs219;}

	// end inline asm
	fma.rn.f32 	%f857, %f86, %f704, %f857;
	add.s64 	%rd371, %rd39, %rd369;
	add.s64 	%rd366, %rd371, 192;
	// begin inline asm
	ld.global.nc.b16 %rs221, [%rd366];
	// end inline asm
	// begin inline asm
	{ cvt.f32.bf16 %f705, %rs221;}

	// end inline asm
	fma.rn.f32 	%f858, %f86, %f705, %f858;
$L__BB17_62:
	setp.eq.s32 	%p104, %r20, 1;
	@%p104 bra 	$L__BB17_80;
	setp.ge.s32 	%p105, %r23, %r150;
	ld.shared.f32 	%f103, [%r34+4];
	add.s32 	%r39, %r35, %r150;
	cvt.s64.s32 	%rd372, %r39;
	add.s64 	%rd9, %rd372, %rd2;
	@%p105 bra 	$L__BB17_65;
	cvt.u64.u32 	%rd375, %r23;
	add.s64 	%rd376, %rd9, %rd375;
	shl.b64 	%rd377, %rd376, 1;
	add.s64 	%rd373, %rd38, %rd377;
	// begin inline asm
	ld.global.nc.b16 %rs223, [%rd373];
	// end inline asm
	// begin inline asm
	{ cvt.f32.bf16 %f706, %rs223;}

	// end inline asm
	fma.rn.f32 	%f851, %f103, %f706, %f851;
	add.s64 	%rd374, %rd39, %rd377;
	// begin inline asm
	ld.global.nc.b16 %rs225, [%rd374];
	// end inline asm
	// begin inline asm
	{ cvt.f32.bf16 %f707, %rs225;}

	// end inline asm
	fma.rn.f32 	%f852, %f103, %f707, %f852;
$L__BB17_65:
	setp.ge.s32 	%p106, %r36, %r150;
	@%p106 bra 	$L__BB17_67;
	cvt.u64.u32 	%rd380, %r23;
	add.s64 	%rd381, %rd9, %rd380;
	shl.b64 	%rd382, %rd381, 1;
	add.s64 	%rd383, %rd38, %rd382;
	add.s64 	%rd378, %rd383, 64;
	// begin inline asm
	ld.global.nc.b16 %rs227, [%rd378];
	// end inline asm
	// begin inline asm
	{ cvt.f32.bf16 %f708, %rs227;}

	// end inline asm
	fma.rn.f32 	%f853, %f103, %f708, %f853;
	add.s64 	%rd384, %rd39, %rd382;
	add.s64 	%rd379, %rd384, 64;
	// begin inline asm
	ld.global.nc.b16 %rs229, [%rd379];
	// end inline asm
	// begin inline asm
	{ cvt.f32.bf16 %f709, %rs229;}

	// end inline asm
	fma.rn.f32 	%f854, %f103, %f709, %f854;
$L__BB17_67:
	setp.ge.s32 	%p107, %r37, %r150;
	@%p107 bra 	$L__BB17_69;
	cvt.u64.u32 	%rd387, %r23;
	add.s64 	%rd388, %rd9, %rd387;
	shl.b64 	%rd389, %rd388, 1;
	add.s64 	%rd390, %rd38, %rd389;
	add.s64 	%rd385, %rd390, 128;
	// begin inline asm
	ld.global.nc.b16 %rs231, [%rd385];
	// end inline asm
	// begin inline asm
	{ cvt.f32.bf16 %f710, %rs231;}

	// end inline asm
	fma.rn.f32 	%f855, %f103, %f710, %f855;
	add.s64 	%rd391, %rd39, %rd389;
	add.s64 	%rd386, %rd391, 128;
	// begin inline asm
	ld.global.nc.b16 %rs233, [%rd386];
	// end inline asm
	// begin inline asm
	{ cvt.f32.bf16 %f711, %rs233;}

	// end inline asm
	fma.rn.f32 	%f856, %f103, %f711, %f856;
$L__BB17_69:
	setp.ge.s32 	%p108, %r38, %r150;
	@%p108 bra 	$L__BB17_71;
	cvt.u64.u32 	%rd394, %r23;
	add.s64 	%rd395, %rd9, %rd394;
	shl.b64 	%rd396, %rd395, 1;
	add.s64 	%rd397, %rd38, %rd396;
	add.s64 	%rd392, %rd397, 192;
	// begin inline asm
	ld.global.nc.b16 %rs235, [%rd392];
	// end inline asm
	// begin inline asm
	{ cvt.f32.bf16 %f712, %rs235;}

	// end inline asm
	fma.rn.f32 	%f857, %f103, %f712, %f857;
	add.s64 	%rd398, %rd39, %rd396;
	add.s64 	%rd393, %rd398, 192;
	// begin inline asm
	ld.global.nc.b16 %rs237, [%rd393];
	// end inline asm
	// begin inline asm
	{ cvt.f32.bf16 %f713, %rs237;}

	// end inline asm
	fma.rn.f32 	%f858, %f103, %f713, %f858;
$L__BB17_71:
	setp.eq.s32 	%p109, %r20, 2;
	@%p109 bra 	$L__BB17_80;
	setp.ge.s32 	%p110, %r23, %r150;
	ld.shared.f32 	%f120, [%r34+8];
	add.s32 	%r233, %r39, %r150;
	cvt.s64.s32 	%rd399, %r233;
	add.s64 	%rd10, %rd399, %rd2;
	@%p110 bra 	$L__BB17_74;
	cvt.u64.u32 	%rd402, %r23;
	add.s64 	%rd403, %rd10, %rd402;
	shl.b64 	%rd404, %rd403, 1;
	add.s64 	%rd400, %rd38, %rd404;
	// begin inline asm
	ld.global.nc.b16 %rs239, [%rd400];
	// end inline asm
	// begin inline asm
	{ cvt.f32.bf16 %f714, %rs239;}

	// end inline asm
	fma.rn.f32 	%f851, %f120, %f714, %f851;
	add.s64 	%rd401, %rd39, %rd404;
	// begin inline asm
	ld.global.nc.b16 %rs241, [%rd401];
	// end inline asm
	// begin inline asm
	{ cvt.f32.bf16 %f715, %rs241;}

	// end inline asm
	fma.rn.f32 	%f852, %f120, %f715, %f852;
$L__BB17_74:
	setp.ge.s32 	%p111, %r36, %r150;
	@%p111 bra 	$L__BB17_76;
	cvt.u64.u32 	%rd407, %r23;
	add.s64 	%rd408, %rd10, %rd407;
	shl.b64 	%rd409, %rd408, 1;
	add.s64 	%rd410, %rd38, %rd409;
	add.s64 	%rd405, %rd410, 64;
	// begin inline asm
	ld.global.nc.b16 %rs243, [%rd405];
	// end inline asm
	// begin inline asm
	{ cvt.f32.bf16 %f716, %rs243;}

	// end inline asm
	fma.rn.f32 	%f853, %f120, %f716, %f853;
	add.s64 	%rd411, %rd39, %rd409;
	add.s64 	%rd406, %rd411, 64;
	// begin inline asm
	ld.global.nc.b16 %rs245, [%rd406];
	// end inline asm
	// begin inline asm
	{ cvt.f32.bf16 %f717, %rs245;}

	// end inline asm
	fma.rn.f32 	%f854, %f120, %f717, %f854;
$L__BB17_76:
	setp.ge.s32 	%p112, %r37, %r150;
	@%p112 bra 	$L__BB17_78;
	cvt.u64.u32 	%rd414, %r23;
	add.s64 	%rd415, %rd10, %rd414;
	shl.b64 	%rd416, %rd415, 1;
	add.s64 	%rd417, %rd38, %rd416;
	add.s64 	%rd412, %rd417, 128;
	// begin inline asm
	ld.global.nc.b16 %rs247, [%rd412];
	// end inline asm
	// begin inline asm
	{ cvt.f32.bf16 %f718, %rs247;}

	// end inline asm
	fma.rn.f32 	%f855, %f120, %f718, %f855;
	add.s64 	%rd418, %rd39, %rd416;
	add.s64 	%rd413, %rd418, 128;
	// begin inline asm
	ld.global.nc.b16 %rs249, [%rd413];
	// end inline asm
	// begin inline asm
	{ cvt.f32.bf16 %f719, %rs249;}

	// end inline asm
	fma.rn.f32 	%f856, %f120, %f719, %f856;
$L__BB17_78:
	setp.ge.s32 	%p113, %r38, %r150;
	@%p113 bra 	$L__BB17_80;
	cvt.u64.u32 	%rd421, %r23;
	add.s64 	%rd422, %rd10, %rd421;
	shl.b64 	%rd423, %rd422, 1;
	add.s64 	%rd424, %rd38, %rd423;
	add.s64 	%rd419, %rd424, 192;
	// begin inline asm
	ld.global.nc.b16 %rs251, [%rd419];
	// end inline asm
	// begin inline asm
	{ cvt.f32.bf16 %f720, %rs251;}

	// end inline asm
	fma.rn.f32 	%f857, %f120, %f720, %f857;
	add.s64 	%rd425, %rd39, %rd423;
	add.s64 	%rd420, %rd425, 192;
	// begin inline asm
	ld.global.nc.b16 %rs253, [%rd420];
	// end inline asm
	// begin inline asm
	{ cvt.f32.bf16 %f721, %rs253;}

	// end inline asm
	fma.rn.f32 	%f858, %f120, %f721, %f858;
$L__BB17_80:
	setp.ge.s32 	%p114, %r23, %r150;
	shl.b32 	%r234, %r23, 2;
	add.s32 	%r40, %r17, %r234;
	@%p114 bra 	$L__BB17_82;
	mul.f32 	%f722, %f851, 0fBFB8AA3B;
	ex2.approx.f32 	%f723, %f722;
	add.f32 	%f724, %f723, 0f3F800000;
	div.rn.f32 	%f725, %f851, %f724;
	mul.f32 	%f726, %f725, %f852;
	st.shared.f32 	[%r40+4], %f726;
$L__BB17_82:
	add.s32 	%r235, %r23, 32;
	setp.ge.s32 	%p115, %r235, %r150;
	@%p115 bra 	$L__BB17_84;
	mul.f32 	%f727, %f853, 0fBFB8AA3B;
	ex2.approx.f32 	%f728, %f727;
	add.f32 	%f729, %f728, 0f3F800000;
	div.rn.f32 	%f730, %f853, %f729;
	mul.f32 	%f731, %f730, %f854;
	st.shared.f32 	[%r40+132], %f731;
$L__BB17_84:
	add.s32 	%r236, %r23, 64;
	setp.ge.s32 	%p116, %r236, %r150;
	@%p116 bra 	$L__BB17_86;
	mul.f32 	%f732, %f855, 0fBFB8AA3B;
	ex2.approx.f32 	%f733, %f732;
	add.f32 	%f734, %f733, 0f3F800000;
	div.rn.f32 	%f735, %f855, %f734;
	mul.f32 	%f736, %f735, %f856;
	st.shared.f32 	[%r40+260], %f736;
$L__BB17_86:
	add.s32 	%r237, %r23, 96;
	setp.ge.s32 	%p117, %r237, %r150;
	@%p117 bra 	$L__BB17_88;
	mul.f32 	%f737, %f857, 0fBFB8AA3B;
	ex2.approx.f32 	%f738, %f737;
	add.f32 	%f739, %f738, 0f3F800000;
	div.rn.f32 	%f740, %f857, %f739;
	mul.f32 	%f741, %f740, %f858;
	st.shared.f32 	[%r40+388], %f741;
$L__BB17_88:
	add.s32 	%r309, %r309, 1024;
	setp.lt.s32 	%p118, %r309, %r150;
	@%p118 bra 	$L__BB17_18;
	bra.uni 	$L__BB17_317;
$L__BB17_89:
	not.b32 	%r200, %r325;
	add.s32 	%r42, %r150, %r200;
	and.b32  	%r201, %r42, 1024;
	setp.ne.s32 	%p66, %r201, 0;
	mov.u32 	%r313, %r325;
	@%p66 bra 	$L__BB17_99;
	add.s32 	%r43, %r325, %r3;
	setp.ge.u32 	%p67, %r43, %r150;
	shl.b32 	%r202, %r43, 2;
	add.s32 	%r44, %r17, %r202;
	@%p67 bra 	$L__BB17_92;
	mov.b32 	%r203, 0;
	st.shared.u32 	[%r44+4], %r203;
$L__BB17_92:
	add.s32 	%r204, %r43, 32;
	setp.ge.u32 	%p68, %r204, %r150;
	@%p68 bra 	$L__BB17_94;
	mov.b32 	%r205, 0;
	st.shared.u32 	[%r44+132], %r205;
$L__BB17_94:
	add.s32 	%r206, %r43, 64;
	setp.ge.u32 	%p69, %r206, %r150;
	@%p69 bra 	$L__BB17_96;
	mov.b32 	%r207, 0;
	st.shared.u32 	[%r44+260], %r207;
$L__BB17_96:
	add.s32 	%r208, %r43, 96;
	setp.ge.u32 	%p70, %r208, %r150;
	@%p70 bra 	$L__BB17_98;
	mov.b32 	%r209, 0;
	st.shared.u32 	[%r44+388], %r209;
$L__BB17_98:
	or.b32  	%r313, %r325, 1024;
$L__BB17_99:
	setp.lt.u32 	%p71, %r42, 1024;
	@%p71 bra 	$L__BB17_317;
$L__BB17_100:
	add.s32 	%r48, %r313, %r3;
	setp.lt.s32 	%p72, %r48, %r150;
	shl.b32 	%r210, %r48, 2;
	add.s32 	%r49, %r17, %r210;
	@%p72 bra 	$L__BB17_101;
	bra.uni 	$L__BB17_102;
$L__BB17_101:
	mov.b32 	%r211, 0;
	st.shared.u32 	[%r49+4], %r211;
$L__BB17_102:
	add.s32 	%r212, %r48, 32;
	setp.ge.s32 	%p73, %r212, %r150;
	@%p73 bra 	$L__BB17_104;
	mov.b32 	%r213, 0;
	st.shared.u32 	[%r49+132], %r213;
$L__BB17_104:
	add.s32 	%r214, %r48, 64;
	setp.ge.s32 	%p74, %r214, %r150;
	@%p74 bra 	$L__BB17_106;
	mov.b32 	%r215, 0;
	st.shared.u32 	[%r49+260], %r215;
$L__BB17_106:
	add.s32 	%r216, %r48, 96;
	setp.ge.s32 	%p75, %r216, %r150;
	@%p75 bra 	$L__BB17_108;
	mov.b32 	%r217, 0;
	st.shared.u32 	[%r49+388], %r217;
$L__BB17_108:
	add.s32 	%r218, %r48, 1024;
	setp.lt.s32 	%p76, %r218, %r150;
	@%p76 bra 	$L__BB17_109;
	bra.uni 	$L__BB17_110;
$L__BB17_109:
	mov.b32 	%r219, 0;
	st.shared.u32 	[%r49+4100], %r219;
$L__BB17_110:
	add.s32 	%r220, %r48, 1056;
	setp.ge.s32 	%p77, %r220, %r150;
	@%p77 bra 	$L__BB17_112;
	mov.b32 	%r221, 0;
	st.shared.u32 	[%r49+4228], %r221;
$L__BB17_112:
	add.s32 	%r222, %r48, 1088;
	setp.ge.s32 	%p78, %r222, %r150;
	@%p78 bra 	$L__BB17_114;
	mov.b32 	%r223, 0;
	st.shared.u32 	[%r49+4356], %r223;
$L__BB17_114:
	add.s32 	%r224, %r48, 1120;
	setp.ge.s32 	%p79, %r224, %r150;
	@%p79 bra 	$L__BB17_116;
	mov.b32 	%r225, 0;
	st.shared.u32 	[%r49+4484], %r225;
$L__BB17_116:
	add.s32 	%r313, %r313, 2048;
	setp.lt.s32 	%p80, %r313, %r150;
	@%p80 bra 	$L__BB17_100;
	bra.uni 	$L__BB17_317;
$L__BB17_117:
	setp.gt.s32 	%p13, %r149, 0;
	mov.u32 	%r317, %r325;
	@%p13 bra 	$L__BB17_118;
	bra.uni 	$L__BB17_190;
$L__BB17_118:
	add.s32 	%r51, %r149, -1;
	and.b32  	%r52, %r149, 3;
	and.b32  	%r53, %r149, 2147483644;
	mov.u32 	%r314, %r325;
$L__BB17_119:
	setp.lt.u32 	%p19, %r51, 3;
	add.s32 	%r55, %r314, %r3;
	mov.b32 	%r316, 0;
	mov.f32 	%f935, 0f00000000;
	mov.f32 	%f933, %f935;
	mov.f32 	%f931, %f935;
	mov.f32 	%f929, %f935;
	mov.f32 	%f936, %f935;
	mov.f32 	%f934, %f935;
	mov.f32 	%f932, %f935;
	mov.f32 	%f930, %f935;
	@%p19 bra 	$L__BB17_154;
	cvt.u64.u32 	%rd15, %r55;
	add.s32 	%r62, %r55, 32;
	add.s32 	%r63, %r55, 64;
	add.s32 	%r64, %r55, 96;
	mov.b32 	%r315, 0;
	mov.f32 	%f935, 0f00000000;
$L__BB17_121:
	.pragma "nounroll";
	setp.ge.s32 	%p20, %r55, %r150;
	shl.b32 	%r190, %r315, 2;
	add.s32 	%r57, %r176, %r190;
	ld.shared.f32 	%f151, [%r57];
	mul.lo.s32 	%r58, %r315, %r150;
	cvt.s64.s32 	%rd80, %r58;
	add.s64 	%rd11, %rd80, %rd2;
	@%p20 bra 	$L__BB17_123;
	add.s64 	%rd83, %rd11, %rd15;
	shl.b64 	%rd84, %rd83, 1;
	add.s64 	%rd81, %rd38, %rd84;
	// begin inline asm
	ld.global.nc.b16 %rs31, [%rd81];
	// end inline asm
	// begin inline asm
	{ cvt.f32.bf16 %f516, %rs31;}

	// end inline asm
	fma.rn.f32 	%f929, %f151, %f516, %f929;
	add.s64 	%rd82, %rd39, %rd84;
	// begin inline asm
	ld.global.nc.b16 %rs33, [%rd82];
	// end inline asm
	// begin inline asm
	{ cvt.f32.bf16 %f517, %rs33;}

	// end inline asm
	fma.rn.f32 	%f930, %f151, %f517, %f930;
$L__BB17_123:
	setp.ge.s32 	%p21, %r62, %r150;
	@%p21 bra 	$L__BB17_125;
	add.s64 	%rd87, %rd11, %rd15;
	shl.b64 	%rd88, %rd87, 1;
	add.s64 	%rd89, %rd38, %rd88;
	add.s64 	%rd85, %rd89, 64;
	// begin inline asm
	ld.global.nc.b16 %rs35, [%rd85];
	// end inline asm
	// begin inline asm
	{ cvt.f32.bf16 %f518, %rs35;}

	// end inline asm
	fma.rn.f32 	%f931, %f151, %f518, %f931;
	add.s64 	%rd90, %rd39, %rd88;
	add.s64 	%rd86, %rd90, 64;
	// begin inline asm
	ld.global.nc.b16 %rs37, [%rd86];
	// end inline asm
	// begin inline asm
	{ cvt.f32.bf16 %f519, %rs37;}

	// end inline asm
	fma.rn.f32 	%f932, %f151, %f519, %f932;
$L__BB17_125:
	setp.ge.s32 	%p22, %r63, %r150;
	@%p22 bra 	$L__BB17_127;
	add.s64 	%rd93, %rd11, %rd15;
	shl.b64 	%rd94, %rd93, 1;
	add.s64 	%rd95, %rd38, %rd94;
	add.s64 	%rd91, %rd95, 128;
	// begin inline asm
	ld.global.nc.b16 %rs39, [%rd91];
	// end inline asm
	// begin inline asm
	{ cvt.f32.bf16 %f520, %rs39;}

	// end inline asm
	fma.rn.f32 	%f933, %f151, %f520, %f933;
	add.s64 	%rd96, %rd39, %rd94;
	add.s64 	%rd92, %rd96, 128;
	// begin inline asm
	ld.global.nc.b16 %rs41, [%rd92];
	// end inline asm
	// begin inline asm
	{ cvt.f32.bf16 %f521, %rs41;}

	// end inline asm
	fma.rn.f32 	%f934, %f151, %f521, %f934;
$L__BB17_127:
	setp.ge.s32 	%p23, %r64, %r150;
	@%p23 bra 	$L__BB17_129;
	add.s64 	%rd99, %rd11, %rd15;
	shl.b64 	%rd100, %rd99, 1;
	add.s64 	%rd101, %rd38, %rd100;
	add.s64 	%rd97, %rd101, 192;
	// begin inline asm
	ld.global.nc.b16 %rs43, [%rd97];
	// end inline asm
	// begin inline asm
	{ cvt.f32.bf16 %f522, %rs43;}

	// end inline asm
	fma.rn.f32 	%f935, %f151, %f522, %f935;
	add.s64 	%rd102, %rd39, %rd100;
	add.s64 	%rd98, %rd102, 192;
	// begin inline asm
	ld.global.nc.b16 %rs45, [%rd98];
	// end inline asm
	// begin inline asm
	{ cvt.f32.bf16 %f523, %rs45;}

	// end inline asm
	fma.rn.f32 	%f936, %f151, %f523, %f936;
$L__BB17_129:
	setp.ge.s32 	%p24, %r55, %r150;
	ld.shared.f32 	%f168, [%r57+4];
	add.s32 	%r59, %r58, %r150;
	cvt.s64.s32 	%rd103, %r59;
	add.s64 	%rd12, %rd103, %rd2;
	@%p24 bra 	$L__BB17_131;
	add.s64 	%rd106, %rd12, %rd15;
	shl.b64 	%rd107, %rd106, 1;
	add.s64 	%rd104, %rd38, %rd107;
	// begin inline asm
	ld.global.nc.b16 %rs47, [%rd104];
	// end inline asm
	// begin inline asm
	{ cvt.f32.bf16 %f524, %rs47;}

	// end inline asm
	fma.rn.f32 	%f929, %f168, %f524, %f929;
	add.s64 	%rd105, %rd39, %rd107;
	// begin inline asm
	ld.global.nc.b16 %rs49, [%rd105];
	// end inline asm
	// begin inline asm
	{ cvt.f32.bf16 %f525, %rs49;}

	// end inline asm
	fma.rn.f32 	%f930, %f168, %f525, %f930;
$L__BB17_131:
	setp.ge.s32 	%p25, %r62, %r150;
	@%p25 bra 	$L__BB17_133;
	add.s64 	%rd110, %rd12, %rd15;
	shl.b64 	%rd111, %rd110, 1;
	add.s64 	%rd112, %rd38, %rd111;
	add.s64 	%rd108, %rd112, 64;
	// begin inline asm
	ld.global.nc.b16 %rs51, [%rd108];
	// end inline asm
	// begin inline asm
	{ cvt.f32.bf16 %f526, %rs51;}

	// end inline asm
	fma.rn.f32 	%f931, %f168, %f526, %f931;
	add.s64 	%rd113, %rd39, %rd111;
	add.s64 	%rd109, %rd113, 64;
	// begin inline asm
	ld.global.nc.b16 %rs53, [%rd109];
	// end inline asm
	// begin inline asm
	{ cvt.f32.bf16 %f527, %rs53;}

	// end inline asm
	fma.rn.f32 	%f932, %f168, %f527, %f932;
$L__BB17_133:
	setp.ge.s32 	%p26, %r63, %r150;
	@%p26 bra 	$L__BB17_135;
	add.s64 	%rd116, %rd12, %rd15;
	shl.b64 	%rd117, %rd116, 1;
	add.s64 	%rd118, %rd38, %rd117;
	add.s64 	%rd114, %rd118, 128;
	// begin inline asm
	ld.global.nc.b16 %rs55, [%rd114];
	// end inline asm
	// begin inline asm
	{ cvt.f32.bf16 %f528, %rs55;}

	// end inline asm
	fma.rn.f32 	%f933, %f168, %f528, %f933;
	add.s64 	%rd119, %rd39, %rd117;
	add.s64 	%rd115, %rd119, 128;
	// begin inline asm
	ld.global.nc.b16 %rs57, [%rd115];
	// end inline asm
	// begin inline asm
	{ cvt.f32.bf16 %f529, %rs57;}

	// end inline asm
	fma.rn.f32 	%f934, %f168, %f529, %f934;
$L__BB17_135:
	setp.ge.s32 	%p27, %r64, %r150;
	@%p27 bra 	$L__BB17_137;
	add.s64 	%rd122, %rd12, %rd15;
	shl.b64 	%rd123, %rd122, 1;
	add.s64 	%rd124, %rd38, %rd123;
	add.s64 	%rd120, %rd124, 192;
	// begin inline asm
	ld.global.nc.b16 %rs59, [%rd120];
	// end inline asm
	// begin inline asm
	{ cvt.f32.bf16 %f530, %rs59;}

	// end inline asm
	fma.rn.f32 	%f935, %f168, %f530, %f935;
	add.s64 	%rd125, %rd39, %rd123;
	add.s64 	%rd121, %rd125, 192;
	// begin inline asm
	ld.global.nc.b16 %rs61, [%rd121];
	// end inline asm
	// begin inline asm
	{ cvt.f32.bf16 %f531, %rs61;}

	// end inline asm
	fma.rn.f32 	%f936, %f168, %f531, %f936;
$L__BB17_137:
	setp.ge.s32 	%p28, %r55, %r150;
	ld.shared.f32 	%f185, [%r57+8];
	add.s32 	%r60, %r59, %r150;
	cvt.s64.s32 	%rd126, %r60;
	add.s64 	%rd13, %rd126, %rd2;
	@%p28 bra 	$L__BB17_139;
	add.s64 	%rd129, %rd13, %rd15;
	shl.b64 	%rd130, %rd129, 1;
	add.s64 	%rd127, %rd38, %rd130;
	// begin inline asm
	ld.global.nc.b16 %rs63, [%rd127];
	// end inline asm
	// begin inline asm
	{ cvt.f32.bf16 %f532, %rs63;}

	// end inline asm
	fma.rn.f32 	%f929, %f185, %f532, %f929;
	add.s64 	%rd128, %rd39, %rd130;
	// begin inline asm
	ld.global.nc.b16 %rs65, [%rd128];
	// end inline asm
	// begin inline asm
	{ cvt.f32.bf16 %f533, %rs65;}

	// end inline asm
	fma.rn.f32 	%f930, %f185, %f533, %f930;
$L__BB17_139:
	setp.ge.s32 	%p29, %r62, %r150;
	@%p29 bra 	$L__BB17_141;
	add.s64 	%rd133, %rd13, %rd15;
	shl.b64 	%rd134, %rd133, 1;
	add.s64 	%rd135, %rd38, %rd134;
	add.s64 	%rd131, %rd135, 64;
	// begin inline asm
	ld.global.nc.b16 %rs67, [%rd131];
	// end inline asm
	// begin inline asm
	{ cvt.f32.bf16 %f534, %rs67;}

	// end inline asm
	fma.rn.f32 	%f931, %f185, %f534, %f931;
	add.s64 	%rd136, %rd39, %rd134;
	add.s64 	%rd132, %rd136, 64;
	// begin inline asm
	ld.global.nc.b16 %rs69, [%rd132];
	// end inline asm
	// begin inline asm
	{ cvt.f32.bf16 %f535, %rs69;}

	// end inline asm
	fma.rn.f32 	%f932, %f185, %f535, %f932;
$L__BB17_141:
	setp.ge.s32 	%p30, %r63, %r150;
	@%p30 bra 	$L__BB17_143;
	add.s64 	%rd139, %rd13, %rd15;
	shl.b64 	%rd140, %rd139, 1;
	add.s64 	%rd141, %rd38, %rd140;
	add.s64 	%rd137, %rd141, 128;
	// begin inline asm
	ld.global.nc.b16 %rs71, [%rd137];
	// end inline asm
	// begin inline asm
	{ cvt.f32.bf16 %f536, %rs71;}

	// end inline asm
	fma.rn.f32 	%f933, %f185, %f536, %f933;
	add.s64 	%rd142, %rd39, %rd140;
	add.s64 	%rd138, %rd142, 128;
	// begin inline asm
	ld.global.nc.b16 %rs73, [%rd138];
	// end inline asm
	// begin inline asm
	{ cvt.f32.bf16 %f537, %rs73;}

	// end inline asm
	fma.rn.f32 	%f934, %f185, %f537, %f934;
$L__BB17_143:
	setp.ge.s32 	%p31, %r64, %r150;
	@%p31 bra 	$L__BB17_145;
	add.s64 	%rd145, %rd13, %rd15;
	shl.b64 	%rd146, %rd145, 1;
	add.s64 	%rd147, %rd38, %rd146;
	add.s64 	%rd143, %rd147, 192;
	// begin inline asm
	ld.global.nc.b16 %rs75, [%rd143];
	// end inline asm
	// begin inline asm
	{ cvt.f32.bf16 %f538, %rs75;}

	// end inline asm
	fma.rn.f32 	%f935, %f185, %f538, %f935;
	add.s64 	%rd148, %rd39, %rd146;
	add.s64 	%rd144, %rd148, 192;
	// begin inline asm
	ld.global.nc.b16 %rs77, [%rd144];
	// end inline asm
	// begin inline asm
	{ cvt.f32.bf16 %f539, %rs77;}

	// end inline asm
	fma.rn.f32 	%f936, %f185, %f539, %f936;
$L__BB17_145:
	setp.ge.s32 	%p32, %r55, %r150;
	ld.shared.f32 	%f202, [%r57+12];
	add.s32 	%r192, %r60, %r150;
	cvt.s64.s32 	%rd149, %r192;
	add.s64 	%rd14, %rd149, %rd2;
	@%p32 bra 	$L__BB17_147;
	add.s64 	%rd152, %rd14, %rd15;
	shl.b64 	%rd153, %rd152, 1;
	add.s64 	%rd150, %rd38, %rd153;
	// begin inline asm
	ld.global.nc.b16 %rs79, [%rd150];
	// end inline asm
	// begin inline asm
	{ cvt.f32.bf16 %f540, %rs79;}

	// end inline asm
	fma.rn.f32 	%f929, %f202, %f540, %f929;
	add.s64 	%rd151, %rd39, %rd153;
	// begin inline asm
	ld.global.nc.b16 %rs81, [%rd151];
	// end inline asm
	// begin inline asm
	{ cvt.f32.bf16 %f541, %rs81;}

	// end inline asm
	fma.rn.f32 	%f930, %f202, %f541, %f930;
$L__BB17_147:
	setp.ge.s32 	%p33, %r62, %r150;
	@%p33 bra 	$L__BB17_149;
	add.s64 	%rd156, %rd14, %rd15;
	shl.b64 	%rd157, %rd156, 1;
	add.s64 	%rd158, %rd38, %rd157;
	add.s64 	%rd154, %rd158, 64;
	// begin inline asm
	ld.global.nc.b16 %rs83, [%rd154];
	// end inline asm
	// begin inline asm
	{ cvt.f32.bf16 %f542, %rs83;}

	// end inline asm
	fma.rn.f32 	%f931, %f202, %f542, %f931;
	add.s64 	%rd159, %rd39, %rd157;
	add.s64 	%rd155, %rd159, 64;
	// begin inline asm
	ld.global.nc.b16 %rs85, [%rd155];
	// end inline asm
	// begin inline asm
	{ cvt.f32.bf16 %f543, %rs85;}

	// end inline asm
	fma.rn.f32 	%f932, %f202, %f543, %f932;
$L__BB17_149:
	setp.ge.s32 	%p34, %r63, %r150;
	@%p34 bra 	$L__BB17_151;
	add.s64 	%rd162, %rd14, %rd15;
	shl.b64 	%rd163, %rd162, 1;
	add.s64 	%rd164, %rd38, %rd163;
	add.s64 	%rd160, %rd164, 128;
	// begin inline asm
	ld.global.nc.b16 %rs87, [%rd160];
	// end inline asm
	// begin inline asm
	{ cvt.f32.bf16 %f544, %rs87;}

	// end inline asm
	fma.rn.f32 	%f933, %f202, %f544, %f933;
	add.s64 	%rd165, %rd39, %rd163;
	add.s64 	%rd161, %rd165, 128;
	// begin inline asm
	ld.global.nc.b16 %rs89, [%rd161];
	// end inline asm
	// begin inline asm
	{ cvt.f32.bf16 %f545, %rs89;}

	// end inline asm
	fma.rn.f32 	%f934, %f202, %f545, %f934;
$L__BB17_151:
	setp.ge.s32 	%p35, %r64, %r150;
	@%p35 bra 	$L__BB17_153;
	add.s64 	%rd168, %rd14, %rd15;
	shl.b64 	%rd169, %rd168, 1;
	add.s64 	%rd170, %rd38, %rd169;
	add.s64 	%rd166, %rd170, 192;
	// begin inline asm
	ld.global.nc.b16 %rs91, [%rd166];
	// end inline asm
	// begin inline asm
	{ cvt.f32.bf16 %f546, %rs91;}

	// end inline asm
	fma.rn.f32 	%f935, %f202, %f546, %f935;
	add.s64 	%rd171, %rd39, %rd169;
	add.s64 	%rd167, %rd171, 192;
	// begin inline asm
	ld.global.nc.b16 %rs93, [%rd167];
	// end inline asm
	// begin inline asm
	{ cvt.f32.bf16 %f547, %rs93;}

	// end inline asm
	fma.rn.f32 	%f936, %f202, %f547, %f936;
$L__BB17_153:
	add.s32 	%r315, %r315, 4;
	setp.eq.s32 	%p36, %r315, %r53;
	mov.u32 	%r316, %r53;
	@%p36 bra 	$L__BB17_154;
	bra.uni 	$L__BB17_121;
$L__BB17_154:
	setp.eq.s32 	%p37, %r52, 0;
	@%p37 bra 	$L__BB17_181;
	shl.b32 	%r193, %r316, 2;
	add.s32 	%r66, %r176, %r193;
	ld.shared.f32 	%f227, [%r66];
	mul.lo.s32 	%r67, %r316, %r150;
	cvt.s64.s32 	%rd172, %r67;
	add.s64 	%rd16, %rd172, %rd2;
	setp.ge.s32 	%p38, %r55, %r150;
	@%p38 bra 	$L__BB17_157;
	cvt.u64.u32 	%rd175, %r55;
	add.s64 	%rd176, %rd16, %rd175;
	shl.b64 	%rd177, %rd176, 1;
	add.s64 	%rd173, %rd38, %rd177;
	// begin inline asm
	ld.global.nc.b16 %rs95, [%rd173];
	// end inline asm
	// begin inline asm
	{ cvt.f32.bf16 %f548, %rs95;}

	// end inline asm
	fma.rn.f32 	%f929, %f227, %f548, %f929;
	add.s64 	%rd174, %rd39, %rd177;
	// begin inline asm
	ld.global.nc.b16 %rs97, [%rd174];
	// end inline asm
	// begin inline asm
	{ cvt.f32.bf16 %f549, %rs97;}

	// end inline asm
	fma.rn.f32 	%f930, %f227, %f549, %f930;
$L__BB17_157:
	add.s32 	%r68, %r55, 32;
	setp.ge.s32 	%p39, %r68, %r150;
	@%p39 bra 	$L__BB17_159;
	cvt.u64.u32 	%rd180, %r55;
	add.s64 	%rd181, %rd16, %rd180;
	shl.b64 	%rd182, %rd181, 1;
	add.s64 	%rd183, %rd38, %rd182;
	add.s64 	%rd178, %rd183, 64;
	// begin inline asm
	ld.global.nc.b16 %rs99, [%rd178];
	// end inline asm
	// begin inline asm
	{ cvt.f32.bf16 %f550, %rs99;}

	// end inline asm
	fma.rn.f32 	%f931, %f227, %f550, %f931;
	add.s64 	%rd184, %rd39, %rd182;
	add.s64 	%rd179, %rd184, 64;
	// begin inline asm
	ld.global.nc.b16 %rs101, [%rd179];
	// end inline asm
	// begin inline asm
	{ cvt.f32.bf16 %f551, %rs101;}

	// end inline asm
	fma.rn.f32 	%f932, %f227, %f551, %f932;
$L__BB17_159:
	add.s32 	%r69, %r55, 64;
	setp.ge.s32 	%p40, %r69, %r150;
	@%p40 bra 	$L__BB17_161;
	cvt.u64.u32 	%rd187, %r55;
	add.s64 	%rd188, %rd16, %rd187;
	shl.b64 	%rd189, %rd188, 1;
	add.s64 	%rd190, %rd38, %rd189;
	add.s64 	%rd185, %rd190, 128;
	// begin inline asm
	ld.global.nc.b16 %rs103, [%rd185];
	// end inline asm
	// begin inline asm
	{ cvt.f32.bf16 %f552, %rs103;}

	// end inline asm
	fma.rn.f32 	%f933, %f227, %f552, %f933;
	add.s64 	%rd191, %rd39, %rd189;
	add.s64 	%rd186, %rd191, 128;
	// begin inline asm
	ld.global.nc.b16 %rs105, [%rd186];
	// end inline asm
	// begin inline asm
	{ cvt.f32.bf16 %f553, %rs105;}

	// end inline asm
	fma.rn.f32 	%f934, %f227, %f553, %f934;
$L__BB17_161:
	add.s32 	%r70, %r55, 96;
	setp.ge.s32 	%p41, %r70, %r150;
	@%p41 bra 	$L__BB17_163;
	cvt.u64.u32 	%rd194, %r55;
	add.s64 	%rd195, %rd16, %rd194;
	shl.b64 	%rd196, %rd195, 1;
	add.s64 	%rd197, %rd38, %rd196;
	add.s64 	%rd192, %rd197, 192;
	// begin inline asm
	ld.global.nc.b16 %rs107, [%rd192];
	// end inline asm
	// begin inline asm
	{ cvt.f32.bf16 %f554, %rs107;}

	// end inline asm
	fma.rn.f32 	%f935, %f227, %f554, %f935;
	add.s64 	%rd198, %rd39, %rd196;
	add.s64 	%rd193, %rd198, 192;
	// begin inline asm
	ld.global.nc.b16 %rs109, [%rd193];
	// end inline asm
	// begin inline asm
	{ cvt.f32.bf16 %f555, %rs109;}

	// end inline asm
	fma.rn.f32 	%f936, %f227, %f555, %f936;
$L__BB17_163:
	setp.eq.s32 	%p42, %r52, 1;
	@%p42 bra 	$L__BB17_181;
	setp.ge.s32 	%p43, %r55, %r150;
	ld.shared.f32 	%f244, [%r66+4];
	add.s32 	%r71, %r67, %r150;
	cvt.s64.s32 	%rd199, %r71;
	add.s64 	%rd17, %rd199, %rd2;
	@%p43 bra 	$L__BB17_166;
	cvt.u64.u32 	%rd202, %r55;
	add.s64 	%rd203, %rd17, %rd202;
	shl.b64 	%rd204, %rd203, 1;
	add.s64 	%rd200, %rd38, %rd204;
	// begin inline asm
	ld.global.nc.b16 %rs111, [%rd200];
	// end inline asm
	// begin inline asm
	{ cvt.f32.bf16 %f556, %rs111;}

	// end inline asm
	fma.rn.f32 	%f929, %f244, %f556, %f929;
	add.s64 	%rd201, %rd39, %rd204;
	// begin inline asm
	ld.global.nc.b16 %rs113, [%rd201];
	// end inline asm
	// begin inline asm
	{ cvt.f32.bf16 %f557, %rs113;}

	// end inline asm
	fma.rn.f32 	%f930, %f244, %f557, %f930;
$L__BB17_166:
	setp.ge.s32 	%p44, %r68, %r150;
	@%p44 bra 	$L__BB17_168;
	cvt.u64.u32 	%rd207, %r55;
	add.s64 	%rd208, %rd17, %rd207;
	shl.b64 	%rd209, %rd208, 1;
	add.s64 	%rd210, %rd38, %rd209;
	add.s64 	%rd205, %rd210, 64;
	// begin inline asm
	ld.global.nc.b16 %rs115, [%rd205];
	// end inline asm
	// begin inline asm
	{ cvt.f32.bf16 %f558, %rs115;}

	// end inline asm
	fma.rn.f32 	%f931, %f244, %f558, %f931;
	add.s64 	%rd211, %rd39, %rd209;
	add.s64 	%rd206, %rd211, 64;
	// begin inline asm
	ld.global.nc.b16 %rs117, [%rd206];
	// end inline asm
	// begin inline asm
	{ cvt.f32.bf16 %f559, %rs117;}

	// end inline asm
	fma.rn.f32 	%f932, %f244, %f559, %f932;
$L__BB17_168:
	setp.ge.s32 	%p45, %r69, %r150;
	@%p45 bra 	$L__BB17_170;
	cvt.u64.u32 	%rd214, %r55;
	add.s64 	%rd215, %rd17, %rd214;
	shl.b64 	%rd216, %rd215, 1;
	add.s64 	%rd217, %rd38, %rd216;
	add.s64 	%rd212, %rd217, 128;
	// begin inline asm
	ld.global.nc.b16 %rs119, [%rd212];
	// end inline asm
	// begin inline asm
	{ cvt.f32.bf16 %f560, %rs119;}

	// end inline asm
	fma.rn.f32 	%f933, %f244, %f560, %f933;
	add.s64 	%rd218, %rd39, %rd216;
	add.s64 	%rd213, %rd218, 128;
	// begin inline asm
	ld.global.nc.b16 %rs121, [%rd213];
	// end inline asm
	// begin inline asm
	{ cvt.f32.bf16 %f561, %rs121;}

	// end inline asm
	fma.rn.f32 	%f934, %f244, %f561, %f934;
$L__BB17_170:
	setp.ge.s32 	%p46, %r70, %r150;
	@%p46 bra 	$L__BB17_172;
	cvt.u64.u32 	%rd221, %r55;
	add.s64 	%rd222, %rd17, %rd221;
	shl.b64 	%rd223, %rd222, 1;
	add.s64 	%rd224, %rd38, %rd223;
	add.s64 	%rd219, %rd224, 192;
	// begin inline asm
	ld.global.nc.b16 %rs123, [%rd219];
	// end inline asm
	// begin inline asm
	{ cvt.f32.bf16 %f562, %rs123;}

	// end inline asm
	fma.rn.f32 	%f935, %f244, %f562, %f935;
	add.s64 	%rd225, %rd39, %rd223;
	add.s64 	%rd220, %rd225, 192;
	// begin inline asm
	ld.global.nc.b16 %rs125, [%rd220];
	// end inline asm
	// begin inline asm
	{ cvt.f32.bf16 %f563, %rs125;}

	// end inline asm
	fma.rn.f32 	%f936, %f244, %f563, %f936;
$L__BB17_172:
	setp.eq.s32 	%p47, %r52, 2;
	@%p47 bra 	$L__BB17_181;
	setp.ge.s32 	%p48, %r55, %r150;
	ld.shared.f32 	%f261, [%r66+8];
	add.s32 	%r195, %r71, %r150;
	cvt.s64.s32 	%rd226, %r195;
	add.s64 	%rd18, %rd226, %rd2;
	@%p48 bra 	$L__BB17_175;
	cvt.u64.u32 	%rd229, %r55;
	add.s64 	%rd230, %rd18, %rd229;
	shl.b64 	%rd231, %rd230, 1;
	add.s64 	%rd227, %rd38, %rd231;
	// begin inline asm
	ld.global.nc.b16 %rs127, [%rd227];
	// end inline asm
	// begin inline asm
	{ cvt.f32.bf16 %f564, %rs127;}

	// end inline asm
	fma.rn.f32 	%f929, %f261, %f564, %f929;
	add.s64 	%rd228, %rd39, %rd231;
	// begin inline asm
	ld.global.nc.b16 %rs129, [%rd228];
	// end inline asm
	// begin inline asm
	{ cvt.f32.bf16 %f565, %rs129;}

	// end inline asm
	fma.rn.f32 	%f930, %f261, %f565, %f930;
$L__BB17_175:
	setp.ge.s32 	%p49, %r68, %r150;
	@%p49 bra 	$L__BB17_177;
	cvt.u64.u32 	%rd234, %r55;
	add.s64 	%rd235, %rd18, %rd234;
	shl.b64 	%rd236, %rd235, 1;
	add.s64 	%rd237, %rd38, %rd236;
	add.s64 	%rd232, %rd237, 64;
	// begin inline asm
	ld.global.nc.b16 %rs131, [%rd232];
	// end inline asm
	// begin inline asm
	{ cvt.f32.bf16 %f566, %rs131;}

	// end inline asm
	fma.rn.f32 	%f931, %f261, %f566, %f931;
	add.s64 	%rd238, %rd39, %rd236;
	add.s64 	%rd233, %rd238, 64;
	// begin inline asm
	ld.global.nc.b16 %rs133, [%rd233];
	// end inline asm
	// begin inline asm
	{ cvt.f32.bf16 %f567, %rs133;}

	// end inline asm
	fma.rn.f32 	%f932, %f261, %f567, %f932;
$L__BB17_177:
	setp.ge.s32 	%p50, %r69, %r150;
	@%p50 bra 	$L__BB17_179;
	cvt.u64.u32 	%rd241, %r55;
	add.s64 	%rd242, %rd18, %rd241;
	shl.b64 	%rd243, %rd242, 1;
	add.s64 	%rd244, %rd38, %rd243;
	add.s64 	%rd239, %rd244, 128;
	// begin inline asm
	ld.global.nc.b16 %rs135, [%rd239];
	// end inline asm
	// begin inline asm
	{ cvt.f32.bf16 %f568, %rs135;}

	// end inline asm
	fma.rn.f32 	%f933, %f261, %f568, %f933;
	add.s64 	%rd245, %rd39, %rd243;
	add.s64 	%rd240, %rd245, 128;
	// begin inline asm
	ld.global.nc.b16 %rs137, [%rd240];
	// end inline asm
	// begin inline asm
	{ cvt.f32.bf16 %f569, %rs137;}

	// end inline asm
	fma.rn.f32 	%f934, %f261, %f569, %f934;
$L__BB17_179:
	setp.ge.s32 	%p51, %r70, %r150;
	@%p51 bra 	$L__BB17_181;
	cvt.u64.u32 	%rd248, %r55;
	add.s64 	%rd249, %rd18, %rd248;
	shl.b64 	%rd250, %rd249, 1;
	add.s64 	%rd251, %rd38, %rd250;
	add.s64 	%rd246, %rd251, 192;
	// begin inline asm
	ld.global.nc.b16 %rs139, [%rd246];
	// end inline asm
	// begin inline asm
	{ cvt.f32.bf16 %f570, %rs139;}

	// end inline asm
	fma.rn.f32 	%f935, %f261, %f570, %f935;
	add.s64 	%rd252, %rd39, %rd250;
	add.s64 	%rd247, %rd252, 192;
	// begin inline asm
	ld.global.nc.b16 %rs141, [%rd247];
	// end inline asm
	// begin inline asm
	{ cvt.f32.bf16 %f571, %rs141;}

	// end inline asm
	fma.rn.f32 	%f936, %f261, %f571, %f936;
$L__BB17_181:
	setp.ge.s32 	%p52, %r55, %r150;
	shl.b32 	%r196, %r55, 2;
	add.s32 	%r72, %r17, %r196;
	@%p52 bra 	$L__BB17_183;
	mul.f32 	%f572, %f929, 0f3F000000;
	mul.f32 	%f573, %f929, 0f3D372713;
	mul.f32 	%f574, %f929, %f573;
	fma.rn.f32 	%f575, %f929, %f574, %f929;
	mul.f32 	%f576, %f575, 0f3F4C422A;
	abs.f32 	%f577, %f576;
	mul.f32 	%f578, %f577, 0f4038AA3B;
	ex2.approx.ftz.f32 	%f579, %f578;
	add.f32 	%f580, %f579, 0f3F800000;
	rcp.approx.ftz.f32 	%f581, %f580;
	fma.rn.f32 	%f582, %f581, 0fC0000000, 0f3F800000;
	setp.ge.f32 	%p53, %f577, 0f41102CB4;
	selp.f32 	%f583, 0f3F800000, %f582, %p53;
	copysign.f32 	%f584, %f576, %f583;
	mul.f32 	%f585, %f576, %f576;
	fma.rn.f32 	%f586, %f585, 0f3C80F082, 0fBD563CAE;
	fma.rn.f32 	%f587, %f586, %f585, 0f3E085941;
	fma.rn.f32 	%f588, %f587, %f585, 0fBEAAA9ED;
	fma.rn.f32 	%f589, %f588, %f585, 0f00000000;
	fma.rn.f32 	%f590, %f589, %f576, %f576;
	setp.ge.f32 	%p54, %f577, 0f3F19999A;
	selp.f32 	%f591, %f584, %f590, %p54;
	add.f32 	%f592, %f591, 0f3F800000;
	mul.f32 	%f593, %f572, %f592;
	mul.f32 	%f594, %f593, %f930;
	st.shared.f32 	[%r72+4], %f594;
$L__BB17_183:
	add.s32 	%r197, %r55, 32;
	setp.ge.s32 	%p55, %r197, %r150;
	@%p55 bra 	$L__BB17_185;
	mul.f32 	%f595, %f931, 0f3F000000;
	mul.f32 	%f596, %f931, 0f3D372713;
	mul.f32 	%f597, %f931, %f596;
	fma.rn.f32 	%f598, %f931, %f597, %f931;
	mul.f32 	%f599, %f598, 0f3F4C422A;
	abs.f32 	%f600, %f599;
	mul.f32 	%f601, %f600, 0f4038AA3B;
	ex2.approx.ftz.f32 	%f602, %f601;
	add.f32 	%f603, %f602, 0f3F800000;
	rcp.approx.ftz.f32 	%f604, %f603;
	fma.rn.f32 	%f605, %f604, 0fC0000000, 0f3F800000;
	setp.ge.f32 	%p56, %f600, 0f41102CB4;
	selp.f32 	%f606, 0f3F800000, %f605, %p56;
	copysign.f32 	%f607, %f599, %f606;
	mul.f32 	%f608, %f599, %f599;
	fma.rn.f32 	%f609, %f608, 0f3C80F082, 0fBD563CAE;
	fma.rn.f32 	%f610, %f609, %f608, 0f3E085941;
	fma.rn.f32 	%f611, %f610, %f608, 0fBEAAA9ED;
	fma.rn.f32 	%f612, %f611, %f608, 0f00000000;
	fma.rn.f32 	%f613, %f612, %f599, %f599;
	setp.ge.f32 	%p57, %f600, 0f3F19999A;
	selp.f32 	%f614, %f607, %f613, %p57;
	add.f32 	%f615, %f614, 0f3F800000;
	mul.f32 	%f616, %f595, %f615;
	mul.f32 	%f617, %f616, %f932;
	st.shared.f32 	[%r72+132], %f617;
$L__BB17_185:
	add.s32 	%r198, %r55, 64;
	setp.ge.s32 	%p58, %r198, %r150;
	@%p58 bra 	$L__BB17_187;
	mul.f32 	%f618, %f933, 0f3F000000;
	mul.f32 	%f619, %f933, 0f3D372713;
	mul.f32 	%f620, %f933, %f619;
	fma.rn.f32 	%f621, %f933, %f620, %f933;
	mul.f32 	%f622, %f621, 0f3F4C422A;
	abs.f32 	%f623, %f622;
	mul.f32 	%f624, %f623, 0f4038AA3B;
	ex2.approx.ftz.f32 	%f625, %f624;
	add.f32 	%f626, %f625, 0f3F800000;
	rcp.approx.ftz.f32 	%f627, %f626;
	fma.rn.f32 	%f628, %f627, 0fC0000000, 0f3F800000;
	setp.ge.f32 	%p59, %f623, 0f41102CB4;
	selp.f32 	%f629, 0f3F800000, %f628, %p59;
	copysign.f32 	%f630, %f622, %f629;
	mul.f32 	%f631, %f622, %f622;
	fma.rn.f32 	%f632, %f631, 0f3C80F082, 0fBD563CAE;
	fma.rn.f32 	%f633, %f632, %f631, 0f3E085941;
	fma.rn.f32 	%f634, %f633, %f631, 0fBEAAA9ED;
	fma.rn.f32 	%f635, %f634, %f631, 0f00000000;
	fma.rn.f32 	%f636, %f635, %f622, %f622;
	setp.ge.f32 	%p60, %f623, 0f3F19999A;
	selp.f32 	%f637, %f630, %f636, %p60;
	add.f32 	%f638, %f637, 0f3F800000;
	mul.f32 	%f639, %f618, %f638;
	mul.f32 	%f640, %f639, %f934;
	st.shared.f32 	[%r72+260], %f640;
$L__BB17_187:
	add.s32 	%r199, %r55, 96;
	setp.ge.s32 	%p61, %r199, %r150;
	@%p61 bra 	$L__BB17_189;
	mul.f32 	%f641, %f935, 0f3F000000;
	mul.f32 	%f642, %f935, 0f3D372713;
	mul.f32 	%f643, %f935, %f642;
	fma.rn.f32 	%f644, %f935, %f643, %f935;
	mul.f32 	%f645, %f644, 0f3F4C422A;
	abs.f32 	%f646, %f645;
	mul.f32 	%f647, %f646, 0f4038AA3B;
	ex2.approx.ftz.f32 	%f648, %f647;
	add.f32 	%f649, %f648, 0f3F800000;
	rcp.approx.ftz.f32 	%f650, %f649;
	fma.rn.f32 	%f651, %f650, 0fC0000000, 0f3F800000;
	setp.ge.f32 	%p62, %f646, 0f41102CB4;
	selp.f32 	%f652, 0f3F800000, %f651, %p62;
	copysign.f32 	%f653, %f645, %f652;
	mul.f32 	%f654, %f645, %f645;
	fma.rn.f32 	%f655, %f654, 0f3C80F082, 0fBD563CAE;
	fma.rn.f32 	%f656, %f655, %f654, 0f3E085941;
	fma.rn.f32 	%f657, %f656, %f654, 0fBEAAA9ED;
	fma.rn.f32 	%f658, %f657, %f654, 0f00000000;
	fma.rn.f32 	%f659, %f658, %f645, %f645;
	setp.ge.f32 	%p63, %f646, 0f3F19999A;
	selp.f32 	%f660, %f653, %f659, %p63;
	add.f32 	%f661, %f660, 0f3F800000;
	mul.f32 	%f662, %f641, %f661;
	mul.f32 	%f663, %f662, %f936;
	st.shared.f32 	[%r72+388], %f663;
$L__BB17_189:
	add.s32 	%r314, %r314, 1024;
	setp.lt.s32 	%p64, %r314, %r150;
	@%p64 bra 	$L__BB17_119;
	bra.uni 	$L__BB17_317;
$L__BB17_190:
	add.s32 	%r75, %r317, %r3;
	setp.ge.s32 	%p14, %r75, %r150;
	shl.b32 	%r180, %r75, 2;
	add.s32 	%r76, %r17, %r180;
	@%p14 bra 	$L__BB17_192;
	mov.b32 	%r181, 0;
	st.shared.u32 	[%r76+4], %r181;
$L__BB17_192:
	add.s32 	%r182, %r75, 32;
	setp.ge.s32 	%p15, %r182, %r150;
	@%p15 bra 	$L__BB17_194;
	mov.b32 	%r183, 0;
	st.shared.u32 	[%r76+132], %r183;
$L__BB17_194:
	add.s32 	%r184, %r75, 64;
	setp.ge.s32 	%p16, %r184, %r150;
	@%p16 bra 	$L__BB17_196;
	mov.b32 	%r185, 0;
	st.shared.u32 	[%r76+260], %r185;
$L__BB17_196:
	add.s32 	%r186, %r75, 96;
	setp.ge.s32 	%p17, %r186, %r150;
	@%p17 bra 	$L__BB17_198;
	mov.b32 	%r187, 0;
	st.shared.u32 	[%r76+388], %r187;
$L__BB17_198:
	add.s32 	%r317, %r317, 1024;
	setp.lt.s32 	%p18, %r317, %r150;
	@%p18 bra 	$L__BB17_190;
	bra.uni 	$L__BB17_317;
$L__BB17_199:
	setp.lt.s32 	%p119, %r149, 1;
	@%p119 bra 	$L__BB17_272;
	add.s32 	%r78, %r149, -1;
	and.b32  	%r79, %r149, 3;
	and.b32  	%r80, %r149, 2147483644;
	mov.u32 	%r318, %r325;
$L__BB17_201:
	setp.lt.u32 	%p144, %r78, 3;
	add.s32 	%r82, %r318, %r3;
	mov.b32 	%r320, 0;
	mov.f32 	%f1013, 0f00000000;
	mov.f32 	%f1011, %f1013;
	mov.f32 	%f1009, %f1013;
	mov.f32 	%f1007, %f1013;
	mov.f32 	%f1014, %f1013;
	mov.f32 	%f1012, %f1013;
	mov.f32 	%f1010, %f1013;
	mov.f32 	%f1008, %f1013;
	@%p144 bra 	$L__BB17_236;
	cvt.u64.u32 	%rd23, %r82;
	add.s32 	%r89, %r82, 32;
	add.s32 	%r90, %r82, 64;
	add.s32 	%r91, %r82, 96;
	mov.b32 	%r319, 0;
	mov.f32 	%f1013, 0f00000000;
$L__BB17_203:
	.pragma "nounroll";
	setp.ge.s32 	%p145, %r82, %r150;
	shl.b32 	%r285, %r319, 2;
	add.s32 	%r84, %r176, %r285;
	ld.shared.f32 	%f292, [%r84];
	mul.lo.s32 	%r85, %r319, %r150;
	cvt.s64.s32 	%rd426, %r85;
	add.s64 	%rd19, %rd426, %rd2;
	@%p145 bra 	$L__BB17_205;
	add.s64 	%rd429, %rd19, %rd23;
	shl.b64 	%rd430, %rd429, 1;
	add.s64 	%rd427, %rd38, %rd430;
	// begin inline asm
	ld.global.nc.b16 %rs255, [%rd427];
	// end inline asm
	// begin inline asm
	{ cvt.f32.bf16 %f744, %rs255;}

	// end inline asm
	fma.rn.f32 	%f1007, %f292, %f744, %f1007;
	add.s64 	%rd428, %rd39, %rd430;
	// begin inline asm
	ld.global.nc.b16 %rs257, [%rd428];
	// end inline asm
	// begin inline asm
	{ cvt.f32.bf16 %f745, %rs257;}

	// end inline asm
	fma.rn.f32 	%f1008, %f292, %f745, %f1008;
$L__BB17_205:
	setp.ge.s32 	%p146, %r89, %r150;
	@%p146 bra 	$L__BB17_207;
	add.s64 	%rd433, %rd19, %rd23;
	shl.b64 	%rd434, %rd433, 1;
	add.s64 	%rd435, %rd38, %rd434;
	add.s64 	%rd431, %rd435, 64;
	// begin inline asm
	ld.global.nc.b16 %rs259, [%rd431];
	// end inline asm
	// begin inline asm
	{ cvt.f32.bf16 %f746, %rs259;}

	// end inline asm
	fma.rn.f32 	%f1009, %f292, %f746, %f1009;
	add.s64 	%rd436, %rd39, %rd434;
	add.s64 	%rd432, %rd436, 64;
	// begin inline asm
	ld.global.nc.b16 %rs261, [%rd432];
	// end inline asm
	// begin inline asm
	{ cvt.f32.bf16 %f747, %rs261;}

	// end inline asm
	fma.rn.f32 	%f1010, %f292, %f747, %f1010;
$L__BB17_207:
	setp.ge.s32 	%p147, %r90, %r150;
	@%p147 bra 	$L__BB17_209;
	add.s64 	%rd439, %rd19, %rd23;
	shl.b64 	%rd440, %rd439, 1;
	add.s64 	%rd441, %rd38, %rd440;
	add.s64 	%rd437, %rd441, 128;
	// begin inline asm
	ld.global.nc.b16 %rs263, [%rd437];
	// end inline asm
	// begin inline asm
	{ cvt.f32.bf16 %f748, %rs263;}

	// end inline asm
	fma.rn.f32 	%f1011, %f292, %f748, %f1011;
	add.s64 	%rd442, %rd39, %rd440;
	add.s64 	%rd438, %rd442, 128;
	// begin inline asm
	ld.global.nc.b16 %rs265, [%rd438];
	// end inline asm
	// begin inline asm
	{ cvt.f32.bf16 %f749, %rs265;}

	// end inline asm
	fma.rn.f32 	%f1012, %f292, %f749, %f1012;
$L__BB17_209:
	setp.ge.s32 	%p148, %r91, %r150;
	@%p148 bra 	$L__BB17_211;
	add.s64 	%rd445, %rd19, %rd23;
	shl.b64 	%rd446, %rd445, 1;
	add.s64 	%rd447, %rd38, %rd446;
	add.s64 	%rd443, %rd447, 192;
	// begin inline asm
	ld.global.nc.b16 %rs267, [%rd443];
	// end inline asm
	// begin inline asm
	{ cvt.f32.bf16 %f750, %rs267;}

	// end inline asm
	fma.rn.f32 	%f1013, %f292, %f750, %f1013;
	add.s64 	%rd448, %rd39, %rd446;
	add.s64 	%rd444, %rd448, 192;
	// begin inline asm
	ld.global.nc.b16 %rs269, [%rd444];
	// end inline asm
	// begin inline asm
	{ cvt.f32.bf16 %f751, %rs269;}

	// end inline asm
	fma.rn.f32 	%f1014, %f292, %f751, %f1014;
$L__BB17_211:
	setp.ge.s32 	%p149, %r82, %r150;
	ld.shared.f32 	%f309, [%r84+4];
	add.s32 	%r86, %r85, %r150;
	cvt.s64.s32 	%rd449, %r86;
	add.s64 	%rd20, %rd449, %rd2;
	@%p149 bra 	$L__BB17_213;
	add.s64 	%rd452, %rd20, %rd23;
	shl.b64 	%rd453, %rd452, 1;
	add.s64 	%rd450, %rd38, %rd453;
	// begin inline asm
	ld.global.nc.b16 %rs271, [%rd450];
	// end inline asm
	// begin inline asm
	{ cvt.f32.bf16 %f752, %rs271;}

	// end inline asm
	fma.rn.f32 	%f1007, %f309, %f752, %f1007;
	add.s64 	%rd451, %rd39, %rd453;
	// begin inline asm
	ld.global.nc.b16 %rs273, [%rd451];
	// end inline asm
	// begin inline asm
	{ cvt.f32.bf16 %f753, %rs273;}

	// end inline asm
	fma.rn.f32 	%f1008, %f309, %f753, %f1008;
$L__BB17_213:
	setp.ge.s32 	%p150, %r89, %r150;
	@%p150 bra 	$L__BB17_215;
	add.s64 	%rd456, %rd20, %rd23;
	shl.b64 	%rd457, %rd456, 1;
	add.s64 	%rd458, %rd38, %rd457;
	add.s64 	%rd454, %rd458, 64;
	// begin inline asm
	ld.global.nc.b16 %rs275, [%rd454];
	// end inline asm
	// begin inline asm
	{ cvt.f32.bf16 %f754, %rs275;}

	// end inline asm
	fma.rn.f32 	%f1009, %f309, %f754, %f1009;
	add.s64 	%rd459, %rd39, %rd457;
	add.s64 	%rd455, %rd459, 64;
	// begin inline asm
	ld.global.nc.b16 %rs277, [%rd455];
	// end inline asm
	// begin inline asm
	{ cvt.f32.bf16 %f755, %rs277;}

	// end inline asm
	fma.rn.f32 	%f1010, %f309, %f755, %f1010;
$L__BB17_215:
	setp.ge.s32 	%p151, %r90, %r150;
	@%p151 bra 	$L__BB17_217;
	add.s64 	%rd462, %rd20, %rd23;
	shl.b64 	%rd463, %rd462, 1;
	add.s64 	%rd464, %rd38, %rd463;
	add.s64 	%rd460, %rd464, 128;
	// begin inline asm
	ld.global.nc.b16 %rs279, [%rd460];
	// end inline asm
	// begin inline asm
	{ cvt.f32.bf16 %f756, %rs279;}

	// end inline asm
	fma.rn.f32 	%f1011, %f309, %f756, %f1011;
	add.s64 	%rd465, %rd39, %rd463;
	add.s64 	%rd461, %rd465, 128;
	// begin inline asm
	ld.global.nc.b16 %rs281, [%rd461];
	// end inline asm
	// begin inline asm
	{ cvt.f32.bf16 %f757, %rs281;}

	// end inline asm
	fma.rn.f32 	%f1012, %f309, %f757, %f1012;
$L__BB17_217:
	setp.ge.s32 	%p152, %r91, %r150;
	@%p152 bra 	$L__BB17_219;
	add.s64 	%rd468, %rd20, %rd23;
	shl.b64 	%rd469, %rd468, 1;
	add.s64 	%rd470, %rd38, %rd469;
	add.s64 	%rd466, %rd470, 192;
	// begin inline asm
	ld.global.nc.b16 %rs283, [%rd466];
	// end inline asm
	// begin inline asm
	{ cvt.f32.bf16 %f758, %rs283;}

	// end inline asm
	fma.rn.f32 	%f1013, %f309, %f758, %f1013;
	add.s64 	%rd471, %rd39, %rd469;
	add.s64 	%rd467, %rd471, 192;
	// begin inline asm
	ld.global.nc.b16 %rs285, [%rd467];
	// end inline asm
	// begin inline asm
	{ cvt.f32.bf16 %f759, %rs285;}

	// end inline asm
	fma.rn.f32 	%f1014, %f309, %f759, %f1014;
$L__BB17_219:
	setp.ge.s32 	%p153, %r82, %r150;
	ld.shared.f32 	%f326, [%r84+8];
	add.s32 	%r87, %r86, %r150;
	cvt.s64.s32 	%rd472, %r87;
	add.s64 	%rd21, %rd472, %rd2;
	@%p153 bra 	$L__BB17_221;
	add.s64 	%rd475, %rd21, %rd23;
	shl.b64 	%rd476, %rd475, 1;
	add.s64 	%rd473, %rd38, %rd476;
	// begin inline asm
	ld.global.nc.b16 %rs287, [%rd473];
	// end inline asm
	// begin inline asm
	{ cvt.f32.bf16 %f760, %rs287;}

	// end inline asm
	fma.rn.f32 	%f1007, %f326, %f760, %f1007;
	add.s64 	%rd474, %rd39, %rd476;
	// begin inline asm
	ld.global.nc.b16 %rs289, [%rd474];
	// end inline asm
	// begin inline asm
	{ cvt.f32.bf16 %f761, %rs289;}

	// end inline asm
	fma.rn.f32 	%f1008, %f326, %f761, %f1008;
$L__BB17_221:
	setp.ge.s32 	%p154, %r89, %r150;
	@%p154 bra 	$L__BB17_223;
	add.s64 	%rd479, %rd21, %rd23;
	shl.b64 	%rd480, %rd479, 1;
	add.s64 	%rd481, %rd38, %rd480;
	add.s64 	%rd477, %rd481, 64;
	// begin inline asm
	ld.global.nc.b16 %rs291, [%rd477];
	// end inline asm
	// begin inline asm
	{ cvt.f32.bf16 %f762, %rs291;}

	// end inline asm
	fma.rn.f32 	%f1009, %f326, %f762, %f1009;
	add.s64 	%rd482, %rd39, %rd480;
	add.s64 	%rd478, %rd482, 64;
	// begin inline asm
	ld.global.nc.b16 %rs293, [%rd478];
	// end inline asm
	// begin inline asm
	{ cvt.f32.bf16 %f763, %rs293;}

	// end inline asm
	fma.rn.f32 	%f1010, %f326, %f763, %f1010;
$L__BB17_223:
	setp.ge.s32 	%p155, %r90, %r150;
	@%p155 bra 	$L__BB17_225;
	add.s64 	%rd485, %rd21, %rd23;
	shl.b64 	%rd486, %rd485, 1;
	add.s64 	%rd487, %rd38, %rd486;
	add.s64 	%rd483, %rd487, 128;
	// begin inline asm
	ld.global.nc.b16 %rs295, [%rd483];
	// end inline asm
	// begin inline asm
	{ cvt.f32.bf16 %f764, %rs295;}

	// end inline asm
	fma.rn.f32 	%f1011, %f326, %f764, %f1011;
	add.s64 	%rd488, %rd39, %rd486;
	add.s64 	%rd484, %rd488, 128;
	// begin inline asm
	ld.global.nc.b16 %rs297, [%rd484];
	// end inline asm
	// begin inline asm
	{ cvt.f32.bf16 %f765, %rs297;}

	// end inline asm
	fma.rn.f32 	%f1012, %f326, %f765, %f1012;
$L__BB17_225:
	setp.ge.s32 	%p156, %r91, %r150;
	@%p156 bra 	$L__BB17_227;
	add.s64 	%rd491, %rd21, %rd23;
	shl.b64 	%rd492, %rd491, 1;
	add.s64 	%rd493, %rd38, %rd492;
	add.s64 	%rd489, %rd493, 192;
	// begin inline asm
	ld.global.nc.b16 %rs299, [%rd489];
	// end inline asm
	// begin inline asm
	{ cvt.f32.bf16 %f766, %rs299;}

	// end inline asm
	fma.rn.f32 	%f1013, %f326, %f766, %f1013;
	add.s64 	%rd494, %rd39, %rd492;
	add.s64 	%rd490, %rd494, 192;
	// begin inline asm
	ld.global.nc.b16 %rs301, [%rd490];
	// end inline asm
	// begin inline asm
	{ cvt.f32.bf16 %f767, %rs301;}

	// end inline asm
	fma.rn.f32 	%f1014, %f326, %f767, %f1014;
$L__BB17_227:
	setp.ge.s32 	%p157, %r82, %r150;
	ld.shared.f32 	%f343, [%r84+12];
	add.s32 	%r287, %r87, %r150;
	cvt.s64.s32 	%rd495, %r287;
	add.s64 	%rd22, %rd495, %rd2;
	@%p157 bra 	$L__BB17_229;
	add.s64 	%rd498, %rd22, %rd23;
	shl.b64 	%rd499, %rd498, 1;
	add.s64 	%rd496, %rd38, %rd499;
	// begin inline asm
	ld.global.nc.b16 %rs303, [%rd496];
	// end inline asm
	// begin inline asm
	{ cvt.f32.bf16 %f768, %rs303;}

	// end inline asm
	fma.rn.f32 	%f1007, %f343, %f768, %f1007;
	add.s64 	%rd497, %rd39, %rd499;
	// begin inline asm
	ld.global.nc.b16 %rs305, [%rd497];
	// end inline asm
	// begin inline asm
	{ cvt.f32.bf16 %f769, %rs305;}

	// end inline asm
	fma.rn.f32 	%f1008, %f343, %f769, %f1008;
$L__BB17_229:
	setp.ge.s32 	%p158, %r89, %r150;
	@%p158 bra 	$L__BB17_231;
	add.s64 	%rd502, %rd22, %rd23;
	shl.b64 	%rd503, %rd502, 1;
	add.s64 	%rd504, %rd38, %rd503;
	add.s64 	%rd500, %rd504, 64;
	// begin inline asm
	ld.global.nc.b16 %rs307, [%rd500];
	// end inline asm
	// begin inline asm
	{ cvt.f32.bf16 %f770, %rs307;}

	// end inline asm
	fma.rn.f32 	%f1009, %f343, %f770, %f1009;
	add.s64 	%rd505, %rd39, %rd503;
	add.s64 	%rd501, %rd505, 64;
	// begin inline asm
	ld.global.nc.b16 %rs309, [%rd501];
	// end inline asm
	// begin inline asm
	{ cvt.f32.bf16 %f771, %rs309;}

	// end inline asm
	fma.rn.f32 	%f1010, %f343, %f771, %f1010;
$L__BB17_231:
	setp.ge.s32 	%p159, %r90, %r150;
	@%p159 bra 	$L__BB17_233;
	add.s64 	%rd508, %rd22, %rd23;
	shl.b64 	%rd509, %rd508, 1;
	add.s64 	%rd510, %rd38, %rd509;
	add.s64 	%rd506, %rd510, 128;
	// begin inline asm
	ld.global.nc.b16 %rs311, [%rd506];
	// end inline asm
	// begin inline asm
	{ cvt.f32.bf16 %f772, %rs311;}

	// end inline asm
	fma.rn.f32 	%f1011, %f343, %f772, %f1011;
	add.s64 	%rd511, %rd39, %rd509;
	add.s64 	%rd507, %rd511, 128;
	// begin inline asm
	ld.global.nc.b16 %rs313, [%rd507];
	// end inline asm
	// begin inline asm
	{ cvt.f32.bf16 %f773, %rs313;}

	// end inline asm
	fma.rn.f32 	%f1012, %f343, %f773, %f1012;
$L__BB17_233:
	setp.ge.s32 	%p160, %r91, %r150;
	@%p160 bra 	$L__BB17_235;
	add.s64 	%rd514, %rd22, %rd23;
	shl.b64 	%rd515, %rd514, 1;
	add.s64 	%rd516, %rd38, %rd515;
	add.s64 	%rd512, %rd516, 192;
	// begin inline asm
	ld.global.nc.b16 %rs315, [%rd512];
	// end inline asm
	// begin inline asm
	{ cvt.f32.bf16 %f774, %rs315;}

	// end inline asm
	fma.rn.f32 	%f1013, %f343, %f774, %f1013;
	add.s64 	%rd517, %rd39, %rd515;
	add.s64 	%rd513, %rd517, 192;
	// begin inline asm
	ld.global.nc.b16 %rs317, [%rd513];
	// end inline asm
	// begin inline asm
	{ cvt.f32.bf16 %f775, %rs317;}

	// end inline asm
	fma.rn.f32 	%f1014, %f343, %f775, %f1014;
$L__BB17_235:
	add.s32 	%r319, %r319, 4;
	setp.eq.s32 	%p161, %r319, %r80;
	mov.u32 	%r320, %r80;
	@%p161 bra 	$L__BB17_236;
	bra.uni 	$L__BB17_203;
$L__BB17_236:
	setp.eq.s32 	%p162, %r79, 0;
	@%p162 bra 	$L__BB17_263;
	shl.b32 	%r288, %r320, 2;
	add.s32 	%r93, %r176, %r288;
	ld.shared.f32 	%f368, [%r93];
	mul.lo.s32 	%r94, %r320, %r150;
	cvt.s64.s32 	%rd518, %r94;
	add.s64 	%rd24, %rd518, %rd2;
	setp.ge.s32 	%p163, %r82, %r150;
	@%p163 bra 	$L__BB17_239;
	cvt.u64.u32 	%rd521, %r82;
	add.s64 	%rd522, %rd24, %rd521;
	shl.b64 	%rd523, %rd522, 1;
	add.s64 	%rd519, %rd38, %rd523;
	// begin inline asm
	ld.global.nc.b16 %rs319, [%rd519];
	// end inline asm
	// begin inline asm
	{ cvt.f32.bf16 %f776, %rs319;}

	// end inline asm
	fma.rn.f32 	%f1007, %f368, %f776, %f1007;
	add.s64 	%rd520, %rd39, %rd523;
	// begin inline asm
	ld.global.nc.b16 %rs321, [%rd520];
	// end inline asm
	// begin inline asm
	{ cvt.f32.bf16 %f777, %rs321;}

	// end inline asm
	fma.rn.f32 	%f1008, %f368, %f777, %f1008;
$L__BB17_239:
	add.s32 	%r95, %r82, 32;
	setp.ge.s32 	%p164, %r95, %r150;
	@%p164 bra 	$L__BB17_241;
	cvt.u64.u32 	%rd526, %r82;
	add.s64 	%rd527, %rd24, %rd526;
	shl.b64 	%rd528, %rd527, 1;
	add.s64 	%rd529, %rd38, %rd528;
	add.s64 	%rd524, %rd529, 64;
	// begin inline asm
	ld.global.nc.b16 %rs323, [%rd524];
	// end inline asm
	// begin inline asm
	{ cvt.f32.bf16 %f778, %rs323;}

	// end inline asm
	fma.rn.f32 	%f1009, %f368, %f778, %f1009;
	add.s64 	%rd530, %rd39, %rd528;
	add.s64 	%rd525, %rd530, 64;
	// begin inline asm
	ld.global.nc.b16 %rs325, [%rd525];
	// end inline asm
	// begin inline asm
	{ cvt.f32.bf16 %f779, %rs325;}

	// end inline asm
	fma.rn.f32 	%f1010, %f368, %f779, %f1010;
$L__BB17_241:
	add.s32 	%r96, %r82, 64;
	setp.ge.s32 	%p165, %r96, %r150;
	@%p165 bra 	$L__BB17_243;
	cvt.u64.u32 	%rd533, %r82;
	add.s64 	%rd534, %rd24, %rd533;
	shl.b64 	%rd535, %rd534, 1;
	add.s64 	%rd536, %rd38, %rd535;
	add.s64 	%rd531, %rd536, 128;
	// begin inline asm
	ld.global.nc.b16 %rs327, [%rd531];
	// end inline asm
	// begin inline asm
	{ cvt.f32.bf16 %f780, %rs327;}

	// end inline asm
	fma.rn.f32 	%f1011, %f368, %f780, %f1011;
	add.s64 	%rd537, %rd39, %rd535;
	add.s64 	%rd532, %rd537, 128;
	// begin inline asm
	ld.global.nc.b16 %rs329, [%rd532];
	// end inline asm
	// begin inline asm
	{ cvt.f32.bf16 %f781, %rs329;}

	// end inline asm
	fma.rn.f32 	%f1012, %f368, %f781, %f1012;
$L__BB17_243:
	add.s32 	%r97, %r82, 96;
	setp.ge.s32 	%p166, %r97, %r150;
	@%p166 bra 	$L__BB17_245;
	cvt.u64.u32 	%rd540, %r82;
	add.s64 	%rd541, %rd24, %rd540;
	shl.b64 	%rd542, %rd541, 1;
	add.s64 	%rd543, %rd38, %rd542;
	add.s64 	%rd538, %rd543, 192;
	// begin inline asm
	ld.global.nc.b16 %rs331, [%rd538];
	// end inline asm
	// begin inline asm
	{ cvt.f32.bf16 %f782, %rs331;}

	// end inline asm
	fma.rn.f32 	%f1013, %f368, %f782, %f1013;
	add.s64 	%rd544, %rd39, %rd542;
	add.s64 	%rd539, %rd544, 192;
	// begin inline asm
	ld.global.nc.b16 %rs333, [%rd539];
	// end inline asm
	// begin inline asm
	{ cvt.f32.bf16 %f783, %rs333;}

	// end inline asm
	fma.rn.f32 	%f1014, %f368, %f783, %f1014;
$L__BB17_245:
	setp.eq.s32 	%p167, %r79, 1;
	@%p167 bra 	$L__BB17_263;
	setp.ge.s32 	%p168, %r82, %r150;
	ld.shared.f32 	%f385, [%r93+4];
	add.s32 	%r98, %r94, %r150;
	cvt.s64.s32 	%rd545, %r98;
	add.s64 	%rd25, %rd545, %rd2;
	@%p168 bra 	$L__BB17_248;
	cvt.u64.u32 	%rd548, %r82;
	add.s64 	%rd549, %rd25, %rd548;
	shl.b64 	%rd550, %rd549, 1;
	add.s64 	%rd546, %rd38, %rd550;
	// begin inline asm
	ld.global.nc.b16 %rs335, [%rd546];
	// end inline asm
	// begin inline asm
	{ cvt.f32.bf16 %f784, %rs335;}

	// end inline asm
	fma.rn.f32 	%f1007, %f385, %f784, %f1007;
	add.s64 	%rd547, %rd39, %rd550;
	// begin inline asm
	ld.global.nc.b16 %rs337, [%rd547];
	// end inline asm
	// begin inline asm
	{ cvt.f32.bf16 %f785, %rs337;}

	// end inline asm
	fma.rn.f32 	%f1008, %f385, %f785, %f1008;
$L__BB17_248:
	setp.ge.s32 	%p169, %r95, %r150;
	@%p169 bra 	$L__BB17_250;
	cvt.u64.u32 	%rd553, %r82;
	add.s64 	%rd554, %rd25, %rd553;
	shl.b64 	%rd555, %rd554, 1;
	add.s64 	%rd556, %rd38, %rd555;
	add.s64 	%rd551, %rd556, 64;
	// begin inline asm
	ld.global.nc.b16 %rs339, [%rd551];
	// end inline asm
	// begin inline asm
	{ cvt.f32.bf16 %f786, %rs339;}

	// end inline asm
	fma.rn.f32 	%f1009, %f385, %f786, %f1009;
	add.s64 	%rd557, %rd39, %rd555;
	add.s64 	%rd552, %rd557, 64;
	// begin inline asm
	ld.global.nc.b16 %rs341, [%rd552];
	// end inline asm
	// begin inline asm
	{ cvt.f32.bf16 %f787, %rs341;}

	// end inline asm
	fma.rn.f32 	%f1010, %f385, %f787, %f1010;
$L__BB17_250:
	setp.ge.s32 	%p170, %r96, %r150;
	@%p170 bra 	$L__BB17_252;
	cvt.u64.u32 	%rd560, %r82;
	add.s64 	%rd561, %rd25, %rd560;
	shl.b64 	%rd562, %rd561, 1;
	add.s64 	%rd563, %rd38, %rd562;
	add.s64 	%rd558, %rd563, 128;
	// begin inline asm
	ld.global.nc.b16 %rs343, [%rd558];
	// end inline asm
	// begin inline asm
	{ cvt.f32.bf16 %f788, %rs343;}

	// end inline asm
	fma.rn.f32 	%f1011, %f385, %f788, %f1011;
	add.s64 	%rd564, %rd39, %rd562;
	add.s64 	%rd559, %rd564, 128;
	// begin inline asm
	ld.global.nc.b16 %rs345, [%rd559];
	// end inline asm
	// begin inline asm
	{ cvt.f32.bf16 %f789, %rs345;}

	// end inline asm
	fma.rn.f32 	%f1012, %f385, %f789, %f1012;
$L__BB17_252:
	setp.ge.s32 	%p171, %r97, %r150;
	@%p171 bra 	$L__BB17_254;
	cvt.u64.u32 	%rd567, %r82;
	add.s64 	%rd568, %rd25, %rd567;
	shl.b64 	%rd569, %rd568, 1;
	add.s64 	%rd570, %rd38, %rd569;
	add.s64 	%rd565, %rd570, 192;
	// begin inline asm
	ld.global.nc.b16 %rs347, [%rd565];
	// end inline asm
	// begin inline asm
	{ cvt.f32.bf16 %f790, %rs347;}

	// end inline asm
	fma.rn.f32 	%f1013, %f385, %f790, %f1013;
	add.s64 	%rd571, %rd39, %rd569;
	add.s64 	%rd566, %rd571, 192;
	// begin inline asm
	ld.global.nc.b16 %rs349, [%rd566];
	// end inline asm
	// begin inline asm
	{ cvt.f32.bf16 %f791, %rs349;}

	// end inline asm
	fma.rn.f32 	%f1014, %f385, %f791, %f1014;
$L__BB17_254:
	setp.eq.s32 	%p172, %r79, 2;
	@%p172 bra 	$L__BB17_263;
	setp.ge.s32 	%p173, %r82, %r150;
	ld.shared.f32 	%f402, [%r93+8];
	add.s32 	%r290, %r98, %r150;
	cvt.s64.s32 	%rd572, %r290;
	add.s64 	%rd26, %rd572, %rd2;
	@%p173 bra 	$L__BB17_257;
	cvt.u64.u32 	%rd575, %r82;
	add.s64 	%rd576, %rd26, %rd575;
	shl.b64 	%rd577, %rd576, 1;
	add.s64 	%rd573, %rd38, %rd577;
	// begin inline asm
	ld.global.nc.b16 %rs351, [%rd573];
	// end inline asm
	// begin inline asm
	{ cvt.f32.bf16 %f792, %rs351;}

	// end inline asm
	fma.rn.f32 	%f1007, %f402, %f792, %f1007;
	add.s64 	%rd574, %rd39, %rd577;
	// begin inline asm
	ld.global.nc.b16 %rs353, [%rd574];
	// end inline asm
	// begin inline asm
	{ cvt.f32.bf16 %f793, %rs353;}

	// end inline asm
	fma.rn.f32 	%f1008, %f402, %f793, %f1008;
$L__BB17_257:
	setp.ge.s32 	%p174, %r95, %r150;
	@%p174 bra 	$L__BB17_259;
	cvt.u64.u32 	%rd580, %r82;
	add.s64 	%rd581, %rd26, %rd580;
	shl.b64 	%rd582, %rd581, 1;
	add.s64 	%rd583, %rd38, %rd582;
	add.s64 	%rd578, %rd583, 64;
	// begin inline asm
	ld.global.nc.b16 %rs355, [%rd578];
	// end inline asm
	// begin inline asm
	{ cvt.f32.bf16 %f794, %rs355;}

	// end inline asm
	fma.rn.f32 	%f1009, %f402, %f794, %f1009;
	add.s64 	%rd584, %rd39, %rd582;
	add.s64 	%rd579, %rd584, 64;
	// begin inline asm
	ld.global.nc.b16 %rs357, [%rd579];
	// end inline asm
	// begin inline asm
	{ cvt.f32.bf16 %f795, %rs357;}

	// end inline asm
	fma.rn.f32 	%f1010, %f402, %f795, %f1010;
$L__BB17_259:
	setp.ge.s32 	%p175, %r96, %r150;
	@%p175 bra 	$L__BB17_261;
	cvt.u64.u32 	%rd587, %r82;
	add.s64 	%rd588, %rd26, %rd587;
	shl.b64 	%rd589, %rd588, 1;
	add.s64 	%rd590, %rd38, %rd589;
	add.s64 	%rd585, %rd590, 128;
	// begin inline asm
	ld.global.nc.b16 %rs359, [%rd585];
	// end inline asm
	// begin inline asm
	{ cvt.f32.bf16 %f796, %rs359;}

	// end inline asm
	fma.rn.f32 	%f1011, %f402, %f796, %f1011;
	add.s64 	%rd591, %rd39, %rd589;
	add.s64 	%rd586, %rd591, 128;
	// begin inline asm
	ld.global.nc.b16 %rs361, [%rd586];
	// end inline asm
	// begin inline asm
	{ cvt.f32.bf16 %f797, %rs361;}

	// end inline asm
	fma.rn.f32 	%f1012, %f402, %f797, %f1012;
$L__BB17_261:
	setp.ge.s32 	%p176, %r97, %r150;
	@%p176 bra 	$L__BB17_263;
	cvt.u64.u32 	%rd594, %r82;
	add.s64 	%rd595, %rd26, %rd594;
	shl.b64 	%rd596, %rd595, 1;
	add.s64 	%rd597, %rd38, %rd596;
	add.s64 	%rd592, %rd597, 192;
	// begin inline asm
	ld.global.nc.b16 %rs363, [%rd592];
	// end inline asm
	// begin inline asm
	{ cvt.f32.bf16 %f798, %rs363;}

	// end inline asm
	fma.rn.f32 	%f1013, %f402, %f798, %f1013;
	add.s64 	%rd598, %rd39, %rd596;
	add.s64 	%rd593, %rd598, 192;
	// begin inline asm
	ld.global.nc.b16 %rs365, [%rd593];
	// end inline asm
	// begin inline asm
	{ cvt.f32.bf16 %f799, %rs365;}

	// end inline asm
	fma.rn.f32 	%f1014, %f402, %f799, %f1014;
$L__BB17_263:
	setp.lt.s32 	%p177, %r82, %r150;
	shl.b32 	%r291, %r82, 2;
	add.s32 	%r99, %r17, %r291;
	@%p177 bra 	$L__BB17_264;
	bra.uni 	$L__BB17_265;
$L__BB17_264:
	max.f32 	%f800, %f1007, 0f00000000;
	mul.f32 	%f801, %f800, %f1008;
	st.shared.f32 	[%r99+4], %f801;
$L__BB17_265:
	add.s32 	%r292, %r82, 32;
	setp.ge.s32 	%p178, %r292, %r150;
	@%p178 bra 	$L__BB17_267;
	max.f32 	%f802, %f1009, 0f00000000;
	mul.f32 	%f803, %f802, %f1010;
	st.shared.f32 	[%r99+132], %f803;
$L__BB17_267:
	add.s32 	%r293, %r82, 64;
	setp.ge.s32 	%p179, %r293, %r150;
	@%p179 bra 	$L__BB17_269;
	max.f32 	%f804, %f1011, 0f00000000;
	mul.f32 	%f805, %f804, %f1012;
	st.shared.f32 	[%r99+260], %f805;
$L__BB17_269:
	add.s32 	%r294, %r82, 96;
	setp.ge.s32 	%p180, %r294, %r150;
	@%p180 bra 	$L__BB17_271;
	max.f32 	%f806, %f1013, 0f00000000;
	mul.f32 	%f807, %f806, %f1014;
	st.shared.f32 	[%r99+388], %f807;
$L__BB17_271:
	add.s32 	%r318, %r318, 1024;
	setp.lt.s32 	%p181, %r318, %r150;
	@%p181 bra 	$L__BB17_201;
	bra.uni 	$L__BB17_317;
$L__BB17_272:
	not.b32 	%r238, %r325;
	add.s32 	%r101, %r150, %r238;
	and.b32  	%r239, %r101, 3072;
	setp.eq.s32 	%p120, %r239, 3072;
	mov.u32 	%r323, %r325;
	@%p120 bra 	$L__BB17_283;
	shr.u32 	%r241, %r101, 10;
	add.s32 	%r242, %r241, 1;
	and.b32  	%r102, %r242, 3;
	mov.b32 	%r322, 0;
	mov.u32 	%r323, %r325;
$L__BB17_274:
	.pragma "nounroll";
	add.s32 	%r105, %r323, %r3;
	setp.ge.s32 	%p121, %r105, %r150;
	shl.b32 	%r243, %r105, 2;
	add.s32 	%r106, %r17, %r243;
	@%p121 bra 	$L__BB17_276;
	mov.b32 	%r244, 0;
	st.shared.u32 	[%r106+4], %r244;
$L__BB17_276:
	add.s32 	%r245, %r105, 32;
	setp.ge.s32 	%p122, %r245, %r150;
	@%p122 bra 	$L__BB17_278;
	mov.b32 	%r246, 0;
	st.shared.u32 	[%r106+132], %r246;
$L__BB17_278:
	add.s32 	%r247, %r105, 64;
	setp.ge.s32 	%p123, %r247, %r150;
	@%p123 bra 	$L__BB17_280;
	mov.b32 	%r248, 0;
	st.shared.u32 	[%r106+260], %r248;
$L__BB17_280:
	add.s32 	%r249, %r105, 96;
	setp.ge.s32 	%p124, %r249, %r150;
	@%p124 bra 	$L__BB17_282;
	mov.b32 	%r250, 0;
	st.shared.u32 	[%r106+388], %r250;
$L__BB17_282:
	add.s32 	%r323, %r323, 1024;
	add.s32 	%r322, %r322, 1;
	setp.ne.s32 	%p125, %r322, %r102;
	@%p125 bra 	$L__BB17_274;
$L__BB17_283:
	setp.lt.u32 	%p126, %r101, 3072;
	@%p126 bra 	$L__BB17_317;
$L__BB17_284:
	add.s32 	%r111, %r323, %r3;
	setp.ge.s32 	%p127, %r111, %r150;
	shl.b32 	%r251, %r111, 2;
	add.s32 	%r112, %r17, %r251;
	@%p127 bra 	$L__BB17_286;
	mov.b32 	%r252, 0;
	st.shared.u32 	[%r112+4], %r252;
$L__BB17_286:
	add.s32 	%r253, %r111, 32;
	setp.ge.s32 	%p128, %r253, %r150;
	@%p128 bra 	$L__BB17_288;
	mov.b32 	%r254, 0;
	st.shared.u32 	[%r112+132], %r254;
$L__BB17_288:
	add.s32 	%r255, %r111, 64;
	setp.ge.s32 	%p129, %r255, %r150;
	@%p129 bra 	$L__BB17_290;
	mov.b32 	%r256, 0;
	st.shared.u32 	[%r112+260], %r256;
$L__BB17_290:
	add.s32 	%r257, %r111, 96;
	setp.ge.s32 	%p130, %r257, %r150;
	@%p130 bra 	$L__BB17_292;
	mov.b32 	%r258, 0;
	st.shared.u32 	[%r112+388], %r258;
$L__BB17_292:
	add.s32 	%r259, %r111, 1024;
	setp.ge.s32 	%p131, %r259, %r150;
	@%p131 bra 	$L__BB17_294;
	mov.b32 	%r260, 0;
	st.shared.u32 	[%r112+4100], %r260;
$L__BB17_294:
	add.s32 	%r261, %r111, 1056;
	setp.ge.s32 	%p132, %r261, %r150;
	@%p132 bra 	$L__BB17_296;
	mov.b32 	%r262, 0;
	st.shared.u32 	[%r112+4228], %r262;
$L__BB17_296:
	add.s32 	%r263, %r111, 1088;
	setp.ge.s32 	%p133, %r263, %r150;
	@%p133 bra 	$L__BB17_298;
	mov.b32 	%r264, 0;
	st.shared.u32 	[%r112+4356], %r264;
$L__BB17_298:
	add.s32 	%r265, %r111, 1120;
	setp.ge.s32 	%p134, %r265, %r150;
	@%p134 bra 	$L__BB17_300;
	mov.b32 	%r266, 0;
	st.shared.u32 	[%r112+4484], %r266;
$L__BB17_300:
	add.s32 	%r267, %r111, 2048;
	setp.ge.s32 	%p135, %r267, %r150;
	@%p135 bra 	$L__BB17_302;
	mov.b32 	%r268, 0;
	st.shared.u32 	[%r112+8196], %r268;
$L__BB17_302:
	add.s32 	%r269, %r111, 2080;
	setp.ge.s32 	%p136, %r269, %r150;
	@%p136 bra 	$L__BB17_304;
	mov.b32 	%r270, 0;
	st.shared.u32 	[%r112+8324], %r270;
$L__BB17_304:
	add.s32 	%r271, %r111, 2112;
	setp.ge.s32 	%p137, %r271, %r150;
	@%p137 bra 	$L__BB17_306;
	mov.b32 	%r272, 0;
	st.shared.u32 	[%r112+8452], %r272;
$L__BB17_306:
	add.s32 	%r273, %r111, 2144;
	setp.ge.s32 	%p138, %r273, %r150;
	@%p138 bra 	$L__BB17_308;
	mov.b32 	%r274, 0;
	st.shared.u32 	[%r112+8580], %r274;
$L__BB17_308:
	add.s32 	%r275, %r111, 3072;
	setp.ge.s32 	%p139, %r275, %r150;
	@%p139 bra 	$L__BB17_310;
	mov.b32 	%r276, 0;
	st.shared.u32 	[%r112+12292], %r276;
$L__BB17_310:
	add.s32 	%r277, %r111, 3104;
	setp.ge.s32 	%p140, %r277, %r150;
	@%p140 bra 	$L__BB17_312;
	mov.b32 	%r278, 0;
	st.shared.u32 	[%r112+12420], %r278;
$L__BB17_312:
	add.s32 	%r279, %r111, 3136;
	setp.ge.s32 	%p141, %r279, %r150;
	@%p141 bra 	$L__BB17_314;
	mov.b32 	%r280, 0;
	st.shared.u32 	[%r112+12548], %r280;
$L__BB17_314:
	add.s32 	%r281, %r111, 3168;
	setp.ge.s32 	%p142, %r281, %r150;
	@%p142 bra 	$L__BB17_316;
	mov.b32 	%r282, 0;
	st.shared.u32 	[%r112+12676], %r282;
$L__BB17_316:
	add.s32 	%r323, %r323, 4096;
	setp.lt.s32 	%p143, %r323, %r150;
	@%p143 bra 	$L__BB17_284;
$L__BB17_317:
	bar.sync 	0;
	setp.ge.s32 	%p182, %r325, %r149;
	@%p182 bra 	$L__BB17_391;
	add.s32 	%r114, %r150, -1;
	and.b32  	%r115, %r150, 3;
	and.b32  	%r116, %r150, 2147483644;
	neg.s32 	%r117, %r116;
	mul.lo.s32 	%r119, %r149, 3;
	shl.b32 	%r120, %r149, 1;
$L__BB17_319:
	setp.lt.s32 	%p183, %r150, 1;
	mov.f32 	%f1103, 0f00000000;
	mov.f32 	%f1102, %f1103;
	mov.f32 	%f1101, %f1103;
	mov.f32 	%f1100, %f1103;
	@%p183 bra 	$L__BB17_382;
	setp.lt.u32 	%p184, %r114, 3;
	add.s32 	%r122, %r325, %r3;
	mov.b32 	%r326, 0;
	mov.f32 	%f1103, 0f00000000;
	@%p184 bra 	$L__BB17_355;
	cvt.u64.u32 	%rd27, %r122;
	add.s32 	%r123, %r122, 32;
	add.s32 	%r124, %r122, 64;
	add.s32 	%r329, %r176, 8;
	add.s32 	%r125, %r122, 96;
	mov.f32 	%f1103, 0f00000000;
	mov.b32 	%r331, 0;
	mov.u32 	%r327, %r149;
	mov.u32 	%r328, %r120;
	mov.u32 	%r330, %r119;
	mov.u32 	%r332, %r117;
	mov.f32 	%f1102, %f1103;
	mov.f32 	%f1101, %f1103;
	mov.f32 	%f1100, %f1103;
$L__BB17_322:
	.pragma "nounroll";
	setp.ge.s32 	%p185, %r122, %r149;
	add.s32 	%r140, %r329, %r175;
	ld.shared.f32 	%f463, [%r140+-4];
	cvt.s64.s32 	%rd599, %r331;
	add.s64 	%rd600, %rd599, %rd2;
	add.s64 	%rd601, %rd600, %rd27;
	shl.b64 	%rd602, %rd601, 1;
	add.s64 	%rd33, %rd40, %rd602;
	@%p185 bra 	$L__BB17_324;
	// begin inline asm
	ld.global.nc.b16 %rs367, [%rd33];
	// end inline asm
	// begin inline asm
	{ cvt.f32.bf16 %f811, %rs367;}

	// end inline asm
	fma.rn.f32 	%f1100, %f463, %f811, %f1100;
$L__BB17_324:
	setp.ge.s32 	%p186, %r123, %r149;
	@%p186 bra 	$L__BB17_326;
	add.s64 	%rd604, %rd33, 64;
	// begin inline asm
	ld.global.nc.b16 %rs369, [%rd604];
	// end inline asm
	// begin inline asm
	{ cvt.f32.bf16 %f812, %rs369;}

	// end inline asm
	fma.rn.f32 	%f1101, %f463, %f812, %f1101;
$L__BB17_326:
	setp.ge.s32 	%p187, %r124, %r149;
	@%p187 bra 	$L__BB17_328;
	add.s64 	%rd605, %rd33, 128;
	// begin inline asm
	ld.global.nc.b16 %rs371, [%rd605];
	// end inline asm
	// begin inline asm
	{ cvt.f32.bf16 %f813, %rs371;}

	// end inline asm
	fma.rn.f32 	%f1102, %f463, %f813, %f1102;
$L__BB17_328:
	setp.ge.s32 	%p188, %r125, %r149;
	@%p188 bra 	$L__BB17_330;
	add.s64 	%rd606, %rd33, 192;
	// begin inline asm
	ld.global.nc.b16 %rs373, [%rd606];
	// end inline asm
	// begin inline asm
	{ cvt.f32.bf16 %f814, %rs373;}

	// end inline asm
	fma.rn.f32 	%f1103, %f463, %f814, %f1103;
$L__BB17_330:
	setp.ge.s32 	%p189, %r122, %r149;
	ld.shared.f32 	%f472, [%r140];
	cvt.s64.s32 	%rd607, %r327;
	add.s64 	%rd608, %rd607, %rd2;
	add.s64 	%rd609, %rd608, %rd27;
	shl.b64 	%rd610, %rd609, 1;
	add.s64 	%rd34, %rd40, %rd610;
	@%p189 bra 	$L__BB17_332;
	// begin inline asm
	ld.global.nc.b16 %rs375, [%rd34];
	// end inline asm
	// begin inline asm
	{ cvt.f32.bf16 %f815, %rs375;}

	// end inline asm
	fma.rn.f32 	%f1100, %f472, %f815, %f1100;
$L__BB17_332:
	setp.ge.s32 	%p190, %r123, %r149;
	@%p190 bra 	$L__BB17_334;
	add.s64 	%rd612, %rd34, 64;
	// begin inline asm
	ld.global.nc.b16 %rs377, [%rd612];
	// end inline asm
	// begin inline asm
	{ cvt.f32.bf16 %f816, %rs377;}

	// end inline asm
	fma.rn.f32 	%f1101, %f472, %f816, %f1101;
$L__BB17_334:
	setp.ge.s32 	%p191, %r124, %r149;
	@%p191 bra 	$L__BB17_336;
	add.s64 	%rd613, %rd34, 128;
	// begin inline asm
	ld.global.nc.b16 %rs379, [%rd613];
	// end inline asm
	// begin inline asm
	{ cvt.f32.bf16 %f817, %rs379;}

	// end inline asm
	fma.rn.f32 	%f1102, %f472, %f817, %f1102;
$L__BB17_336:
	setp.ge.s32 	%p192, %r125, %r149;
	@%p192 bra 	$L__BB17_338;
	add.s64 	%rd614, %rd34, 192;
	// begin inline asm
	ld.global.nc.b16 %rs381, [%rd614];
	// end inline asm
	// begin inline asm
	{ cvt.f32.bf16 %f818, %rs381;}

	// end inline asm
	fma.rn.f32 	%f1103, %f472, %f818, %f1103;
$L__BB17_338:
	setp.ge.s32 	%p193, %r122, %r149;
	ld.shared.f32 	%f481, [%r140+4];
	cvt.s64.s32 	%rd615, %r328;
	add.s64 	%rd616, %rd615, %rd2;
	add.s64 	%rd617, %rd616, %rd27;
	shl.b64 	%rd618, %rd617, 1;
	add.s64 	%rd35, %rd40, %rd618;
	@%p193 bra 	$L__BB17_340;
	// begin inline asm
	ld.global.nc.b16 %rs383, [%rd35];
	// end inline asm
	// begin inline asm
	{ cvt.f32.bf16 %f819, %rs383;}

	// end inline asm
	fma.rn.f32 	%f1100, %f481, %f819, %f1100;
$L__BB17_340:
	setp.ge.s32 	%p194, %r123, %r149;
	@%p194 bra 	$L__BB17_342;
	add.s64 	%rd620, %rd35, 64;
	// begin inline asm
	ld.global.nc.b16 %rs385, [%rd620];
	// end inline asm
	// begin inline asm
	{ cvt.f32.bf16 %f820, %rs385;}

	// end inline asm
	fma.rn.f32 	%f1101, %f481, %f820, %f1101;
$L__BB17_342:
	setp.ge.s32 	%p195, %r124, %r149;
	@%p195 bra 	$L__BB17_344;
	add.s64 	%rd621, %rd35, 128;
	// begin inline asm
	ld.global.nc.b16 %rs387, [%rd621];
	// end inline asm
	// begin inline asm
	{ cvt.f32.bf16 %f821, %rs387;}

	// end inline asm
	fma.rn.f32 	%f1102, %f481, %f821, %f1102;
$L__BB17_344:
	setp.ge.s32 	%p196, %r125, %r149;
	@%p196 bra 	$L__BB17_346;
	add.s64 	%rd622, %rd35, 192;
	// begin inline asm
	ld.global.nc.b16 %rs389, [%rd622];
	// end inline asm
	// begin inline asm
	{ cvt.f32.bf16 %f822, %rs389;}

	// end inline asm
	fma.rn.f32 	%f1103, %f481, %f822, %f1103;
$L__BB17_346:
	setp.ge.s32 	%p197, %r122, %r149;
	ld.shared.f32 	%f490, [%r140+8];
	cvt.s64.s32 	%rd623, %r330;
	add.s64 	%rd624, %rd623, %rd2;
	add.s64 	%rd625, %rd624, %rd27;
	shl.b64 	%rd626, %rd625, 1;
	add.s64 	%rd36, %rd40, %rd626;
	@%p197 bra 	$L__BB17_348;
	// begin inline asm
	ld.global.nc.b16 %rs391, [%rd36];
	// end inline asm
	// begin inline asm
	{ cvt.f32.bf16 %f823, %rs391;}

	// end inline asm
	fma.rn.f32 	%f1100, %f490, %f823, %f1100;
$L__BB17_348:
	setp.ge.s32 	%p198, %r123, %r149;
	@%p198 bra 	$L__BB17_350;
	add.s64 	%rd628, %rd36, 64;
	// begin inline asm
	ld.global.nc.b16 %rs393, [%rd628];
	// end inline asm
	// begin inline asm
	{ cvt.f32.bf16 %f824, %rs393;}

	// end inline asm
	fma.rn.f32 	%f1101, %f490, %f824, %f1101;
$L__BB17_350:
	setp.ge.s32 	%p199, %r124, %r149;
	@%p199 bra 	$L__BB17_352;
	add.s64 	%rd629, %rd36, 128;
	// begin inline asm
	ld.global.nc.b16 %rs395, [%rd629];
	// end inline asm
	// begin inline asm
	{ cvt.f32.bf16 %f825, %rs395;}

	// end inline asm
	fma.rn.f32 	%f1102, %f490, %f825, %f1102;
$L__BB17_352:
	setp.ge.s32 	%p200, %r125, %r149;
	@%p200 bra 	$L__BB17_354;
	add.s64 	%rd630, %rd36, 192;
	// begin inline asm
	ld.global.nc.b16 %rs397, [%rd630];
	// end inline asm
	// begin inline asm
	{ cvt.f32.bf16 %f826, %rs397;}

	// end inline asm
	fma.rn.f32 	%f1103, %f490, %f826, %f1103;
$L__BB17_354:
	add.s32 	%r332, %r332, 4;
	add.s32 	%r331, %r331, %r175;
	add.s32 	%r330, %r330, %r175;
	add.s32 	%r329, %r329, 16;
	add.s32 	%r328, %r328, %r175;
	add.s32 	%r327, %r327, %r175;
	setp.eq.s32 	%p201, %r332, 0;
	mov.u32 	%r326, %r116;
	@%p201 bra 	$L__BB17_355;
	bra.uni 	$L__BB17_322;
$L__BB17_355:
	setp.eq.s32 	%p202, %r115, 0;
	@%p202 bra 	$L__BB17_382;
	shl.b32 	%r299, %r326, 2;
	add.s32 	%r127, %r17, %r299;
	ld.shared.f32 	%f429, [%r127+4];
	mul.lo.s32 	%r128, %r326, %r149;
	cvt.s64.s32 	%rd631, %r128;
	add.s64 	%rd632, %rd631, %rd2;
	setp.ge.s32 	%p203, %r122, %r149;
	cvt.u64.u32 	%rd28, %r122;
	add.s64 	%rd633, %rd632, %rd28;
	shl.b64 	%rd634, %rd633, 1;
	add.s64 	%rd29, %rd40, %rd634;
	@%p203 bra 	$L__BB17_358;
	// begin inline asm
	ld.global.nc.b16 %rs399, [%rd29];
	// end inline asm
	// begin inline asm
	{ cvt.f32.bf16 %f827, %rs399;}

	// end inline asm
	fma.rn.f32 	%f1100, %f429, %f827, %f1100;
$L__BB17_358:
	add.s32 	%r129, %r122, 32;
	setp.ge.s32 	%p204, %r129, %r149;
	@%p204 bra 	$L__BB17_360;
	add.s64 	%rd636, %rd29, 64;
	// begin inline asm
	ld.global.nc.b16 %rs401, [%rd636];
	// end inline asm
	// begin inline asm
	{ cvt.f32.bf16 %f828, %rs401;}

	// end inline asm
	fma.rn.f32 	%f1101, %f429, %f828, %f1101;
$L__BB17_360:
	add.s32 	%r130, %r122, 64;
	setp.ge.s32 	%p205, %r130, %r149;
	@%p205 bra 	$L__BB17_362;
	add.s64 	%rd637, %rd29, 128;
	// begin inline asm
	ld.global.nc.b16 %rs403, [%rd637];
	// end inline asm
	// begin inline asm
	{ cvt.f32.bf16 %f829, %rs403;}

	// end inline asm
	fma.rn.f32 	%f1102, %f429, %f829, %f1102;
$L__BB17_362:
	add.s32 	%r131, %r122, 96;
	setp.ge.s32 	%p206, %r131, %r149;
	@%p206 bra 	$L__BB17_364;
	add.s64 	%rd638, %rd29, 192;
	// begin inline asm
	ld.global.nc.b16 %rs405, [%rd638];
	// end inline asm
	// begin inline asm
	{ cvt.f32.bf16 %f830, %rs405;}

	// end inline asm
	fma.rn.f32 	%f1103, %f429, %f830, %f1103;
$L__BB17_364:
	setp.eq.s32 	%p207, %r115, 1;
	@%p207 bra 	$L__BB17_382;
	setp.ge.s32 	%p208, %r122, %r149;
	ld.shared.f32 	%f438, [%r127+8];
	add.s32 	%r132, %r128, %r149;
	cvt.s64.s32 	%rd639, %r132;
	add.s64 	%rd640, %rd639, %rd2;
	add.s64 	%rd641, %rd640, %rd28;
	shl.b64 	%rd642, %rd641, 1;
	add.s64 	%rd30, %rd40, %rd642;
	@%p208 bra 	$L__BB17_367;
	// begin inline asm
	ld.global.nc.b16 %rs407, [%rd30];
	// end inline asm
	// begin inline asm
	{ cvt.f32.bf16 %f831, %rs407;}

	// end inline asm
	fma.rn.f32 	%f1100, %f438, %f831, %f1100;
$L__BB17_367:
	setp.ge.s32 	%p209, %r129, %r149;
	@%p209 bra 	$L__BB17_369;
	add.s64 	%rd644, %rd30, 64;
	// begin inline asm
	ld.global.nc.b16 %rs409, [%rd644];
	// end inline asm
	// begin inline asm
	{ cvt.f32.bf16 %f832, %rs409;}

	// end inline asm
	fma.rn.f32 	%f1101, %f438, %f832, %f1101;
$L__BB17_369:
	setp.ge.s32 	%p210, %r130, %r149;
	@%p210 bra 	$L__BB17_371;
	add.s64 	%rd645, %rd30, 128;
	// begin inline asm
	ld.global.nc.b16 %rs411, [%rd645];
	// end inline asm
	// begin inline asm
	{ cvt.f32.bf16 %f833, %rs411;}

	// end inline asm
	fma.rn.f32 	%f1102, %f438, %f833, %f1102;
$L__BB17_371:
	setp.ge.s32 	%p211, %r131, %r149;
	@%p211 bra 	$L__BB17_373;
	add.s64 	%rd646, %rd30, 192;
	// begin inline asm
	ld.global.nc.b16 %rs413, [%rd646];
	// end inline asm
	// begin inline asm
	{ cvt.f32.bf16 %f834, %rs413;}

	// end inline asm
	fma.rn.f32 	%f1103, %f438, %f834, %f1103;
$L__BB17_373:
	setp.eq.s32 	%p212, %r115, 2;
	@%p212 bra 	$L__BB17_382;
	setp.ge.s32 	%p213, %r122, %r149;
	ld.shared.f32 	%f447, [%r127+12];
	add.s32 	%r300, %r132, %r149;
	cvt.s64.s32 	%rd647, %r300;
	add.s64 	%rd648, %rd647, %rd2;
	add.s64 	%rd649, %rd648, %rd28;
	shl.b64 	%rd650, %rd649, 1;
	add.s64 	%rd31, %rd40, %rd650;
	@%p213 bra 	$L__BB17_376;
	// begin inline asm
	ld.global.nc.b16 %rs415, [%rd31];
	// end inline asm
	// begin inline asm
	{ cvt.f32.bf16 %f835, %rs415;}

	// end inline asm
	fma.rn.f32 	%f1100, %f447, %f835, %f1100;
$L__BB17_376:
	setp.ge.s32 	%p214, %r129, %r149;
	@%p214 bra 	$L__BB17_378;
	add.s64 	%rd652, %rd31, 64;
	// begin inline asm
	ld.global.nc.b16 %rs417, [%rd652];
	// end inline asm
	// begin inline asm
	{ cvt.f32.bf16 %f836, %rs417;}

	// end inline asm
	fma.rn.f32 	%f1101, %f447, %f836, %f1101;
$L__BB17_378:
	setp.ge.s32 	%p215, %r130, %r149;
	@%p215 bra 	$L__BB17_380;
	add.s64 	%rd653, %rd31, 128;
	// begin inline asm
	ld.global.nc.b16 %rs419, [%rd653];
	// end inline asm
	// begin inline asm
	{ cvt.f32.bf16 %f837, %rs419;}

	// end inline asm
	fma.rn.f32 	%f1102, %f447, %f837, %f1102;
$L__BB17_380:
	setp.ge.s32 	%p216, %r131, %r149;
	@%p216 bra 	$L__BB17_382;
	add.s64 	%rd654, %rd31, 192;
	// begin inline asm
	ld.global.nc.b16 %rs421, [%rd654];
	// end inline asm
	// begin inline asm
	{ cvt.f32.bf16 %f838, %rs421;}

	// end inline asm
	fma.rn.f32 	%f1103, %f447, %f838, %f1103;
$L__BB17_382:
	add.s32 	%r133, %r325, %r3;
	setp.lt.s32 	%p217, %r133, %r149;
	cvt.u64.u32 	%rd655, %r133;
	add.s64 	%rd656, %rd655, %rd1;
	shl.b64 	%rd657, %rd656, 1;
	add.s64 	%rd32, %rd44, %rd657;
	@%p217 bra 	$L__BB17_383;
	bra.uni 	$L__BB17_384;
$L__BB17_383:
	mul.f32 	%f839, %f1, %f1100;
	// begin inline asm
	{  cvt.rn.bf16.f32 %rs423, %f839;}

	// end inline asm
	// begin inline asm
	{ atom.add.noftz.bf16 %rs424,[%rd32],%rs423; }

	// end inline asm
$L__BB17_384:
	add.s32 	%r301, %r133, 32;
	setp.ge.s32 	%p218, %r301, %r149;
	@%p218 bra 	$L__BB17_386;
	add.s64 	%rd659, %rd32, 64;
	mul.f32 	%f840, %f1, %f1101;
	// begin inline asm
	{  cvt.rn.bf16.f32 %rs426, %f840;}

	// end inline asm
	// begin inline asm
	{ atom.add.noftz.bf16 %rs427,[%rd659],%rs426; }

	// end inline asm
$L__BB17_386:
	add.s32 	%r302, %r133, 64;
	setp.ge.s32 	%p219, %r302, %r149;
	@%p219 bra 	$L__BB17_388;
	add.s64 	%rd660, %rd32, 128;
	mul.f32 	%f841, %f1, %f1102;
	// begin inline asm
	{  cvt.rn.bf16.f32 %rs429, %f841;}

	// end inline asm
	// begin inline asm
	{ atom.add.noftz.bf16 %rs430,[%rd660],%rs429; }

	// end inline asm
$L__BB17_388:
	add.s32 	%r303, %r133, 96;
	setp.ge.s32 	%p220, %r303, %r149;
	@%p220 bra 	$L__BB17_390;
	add.s64 	%rd661, %rd32, 192;
	mul.f32 	%f842, %f1, %f1103;
	// begin inline asm
	{  cvt.rn.bf16.f32 %rs432, %f842;}

	// end inline asm
	// begin inline asm
	{ atom.add.noftz.bf16 %rs433,[%rd661],%rs432; }

	// end inline asm
$L__BB17_390:
	add.s32 	%r325, %r325, 1024;
	setp.lt.s32 	%p221, %r325, %r149;
	@%p221 bra 	$L__BB17_319;
$L__BB17_391:
	ret;

}
	// .globl	_Z17moe_expert_kernelI13__nv_bfloat16Lb0EEvPKT_S3_S3_S3_PKfPKiS7_PS1_iiiiii
.visible .entry _Z17moe_expert_kernelI13__nv_bfloat16Lb0EEvPKT_S3_S3_S3_PKfPKiS7_PS1_iiiiii(
	.param .u64 .ptr .align 1 _Z17moe_expert_kernelI13__nv_bfloat16Lb0EEvPKT_S3_S3_S3_PKfPKiS7_PS1_iiiiii_param_0,
	.param .u64 .ptr .align 1 _Z17moe_expert_kernelI13__nv_bfloat16Lb0EEvPKT_S3_S3_S3_PKfPKiS7_PS1_iiiiii_param_1,
	.param .u64 .ptr .align 1 _Z17moe_expert_kernelI13__nv_bfloat16Lb0EEvPKT_S3_S3_S3_PKfPKiS7_PS1_iiiiii_param_2,
	.param .u64 .ptr .align 1 _Z17moe_expert_kernelI13__nv_bfloat16Lb0EEvPKT_S3_S3_S3_PKfPKiS7_PS1_iiiiii_param_3,
	.param .u64 .ptr .align 1 _Z17moe_expert_kernelI13__nv_bfloat16Lb0EEvPKT_S3_S3_S3_PKfPKiS7_PS1_iiiiii_param_4,
	.param .u64 .ptr .align 1 _Z17moe_expert_kernelI13__nv_bfloat16Lb0EEvPKT_S3_S3_S3_PKfPKiS7_PS1_iiiiii_param_5,
	.param .u64 .ptr .align 1 _Z17moe_expert_kernelI13__nv_bfloat16Lb0EEvPKT_S3_S3_S3_PKfPKiS7_PS1_iiiiii_param_6,
	.param .u64 .ptr .align 1 _Z17moe_expert_kernelI13__nv_bfloat16Lb0EEvPKT_S3_S3_S3_PKfPKiS7_PS1_iiiiii_param_7,
	.param .u32 _Z17moe_expert_kernelI13__nv_bfloat16Lb0EEvPKT_S3_S3_S3_PKfPKiS7_PS1_iiiiii_param_8,
	.param .u32 _Z17moe_expert_kernelI13__nv_bfloat16Lb0EEvPKT_S3_S3_S3_PKfPKiS7_PS1_iiiiii_param_9,
	.param .u32 _Z17moe_expert_kernelI13__nv_bfloat16Lb0EEvPKT_S3_S3_S3_PKfPKiS7_PS1_iiiiii_param_10,
	.param .u32 _Z17moe_expert_kernelI13__nv_bfloat16Lb0EEvPKT_S3_S3_S3_PKfPKiS7_PS1_iiiiii_param_11,
	.param .u32 _Z17moe_expert_kernelI13__nv_bfloat16Lb0EEvPKT_S3_S3_S3_PKfPKiS7_PS1_iiiiii_param_12,
	.param .u32 _Z17moe_expert_kernelI13__nv_bfloat16Lb0EEvPKT_S3_S3_S3_PKfPKiS7_PS1_iiiiii_param_13
)
.maxntid 256
.minnctapersm 4
{
	.reg .pred 	%p<196>;
	.reg .b16 	%rs<216>;
	.reg .b32 	%r<315>;
	.reg .b32 	%f<597>;
	.reg .b64 	%rd<264>;

	ld.param.u64 	%rd36, [_Z17moe_expert_kernelI13__nv_bfloat16Lb0EEvPKT_S3_S3_S3_PKfPKiS7_PS1_iiiiii_param_0];
	ld.param.u64 	%rd37, [_Z17moe_expert_kernelI13__nv_bfloat16Lb0EEvPKT_S3_S3_S3_PKfPKiS7_PS1_iiiiii_param_1];
	ld.param.u64 	%rd38, [_Z17moe_expert_kernelI13__nv_bfloat16Lb0EEvPKT_S3_S3_S3_PKfPKiS7_PS1_iiiiii_param_2];
	ld.param.u64 	%rd39, [_Z17moe_expert_kernelI13__nv_bfloat16Lb0EEvPKT_S3_S3_S3_PKfPKiS7_PS1_iiiiii_param_4];
	ld.param.u64 	%rd40, [_Z17moe_expert_kernelI13__nv_bfloat16Lb0EEvPKT_S3_S3_S3_PKfPKiS7_PS1_iiiiii_param_5];
	ld.param.u64 	%rd41, [_Z17moe_expert_kernelI13__nv_bfloat16Lb0EEvPKT_S3_S3_S3_PKfPKiS7_PS1_iiiiii_param_6];
	ld.param.u64 	%rd42, [_Z17moe_expert_kernelI13__nv_bfloat16Lb0EEvPKT_S3_S3_S3_PKfPKiS7_PS1_iiiiii_param_7];
	ld.param.u32 	%r127, [_Z17moe_expert_kernelI13__nv_bfloat16Lb0EEvPKT_S3_S3_S3_PKfPKiS7_PS1_iiiiii_param_8];
	ld.param.u32 	%r132, [_Z17moe_expert_kernelI13__nv_bfloat16Lb0EEvPKT_S3_S3_S3_PKfPKiS7_PS1_iiiiii_param_9];
	ld.param.u32 	%r128, [_Z17moe_expert_kernelI13__nv_bfloat16Lb0EEvPKT_S3_S3_S3_PKfPKiS7_PS1_iiiiii_param_10];
	ld.param.u32 	%r129, [_Z17moe_expert_kernelI13__nv_bfloat16Lb0EEvPKT_S3_S3_S3_PKfPKiS7_PS1_iiiiii_param_11];
	ld.param.u32 	%r130, [_Z17moe_expert_kernelI13__nv_bfloat16Lb0EEvPKT_S3_S3_S3_PKfPKiS7_PS1_iiiiii_param_12];
	ld.param.u32 	%r131, [_Z17moe_expert_kernelI13__nv_bfloat16Lb0EEvPKT_S3_S3_S3_PKfPKiS7_PS1_iiiiii_param_13];
	mov.u32 	%r1, %ctaid.x;
	setp.ge.s32 	%p1, %r1, %r132;
	@%p1 bra 	$L__BB18_330;
	cvta.to.global.u64 	%rd43, %rd40;
	cvta.to.global.u64 	%rd44, %rd41;
	cvta.to.global.u64 	%rd45, %rd39;
	mul.wide.u32 	%rd46, %r1, 4;
	add.s64 	%rd47, %rd43, %rd46;
	ld.global.nc.u32 	%r133, [%rd47];
	add.s64 	%rd48, %rd44, %rd46;
	ld.global.nc.u32 	%r134, [%rd48];
	mad.lo.s32 	%r135, %r133, %r130, %r134;
	mul.wide.s32 	%rd49, %r135, 4;
	add.s64 	%rd50, %rd45, %rd49;
	ld.global.nc.f32 	%f1, [%rd50];
	mov.u32 	%r292, %tid.x;
	shr.u32 	%r311, %r292, 5;
	and.b32  	%r4, %r292, 31;
	mul.lo.s32 	%r136, %r133, %r128;
	cvt.s64.s32 	%rd1, %r136;
	setp.ge.s32 	%p2, %r292, %r128;
	@%p2 bra 	$L__BB18_13;
	not.b32 	%r137, %r292;
	add.s32 	%r5, %r128, %r137;
	shr.u32 	%r138, %r5, 8;
	add.s32 	%r6, %r138, 1;
	and.b32  	%r7, %r6, 7;
	setp.lt.u32 	%p3, %r5, 1792;
	@%p3 bra 	$L__BB18_5;
	and.b32  	%r8, %r6, 33554424;
	mov.b32 	%r291, 0;
$L__BB18_4:
	.pragma "nounroll";
	cvt.u64.u32 	%rd59, %r292;
	add.s64 	%rd60, %rd59, %rd1;
	shl.b64 	%rd61, %rd60, 1;
	add.s64 	%rd51, %rd36, %rd61;
	// begin inline asm
	ld.global.nc.b16 %rs1, [%rd51];
	// end inline asm
	// begin inline asm
	{ cvt.f32.bf16 %f233, %rs1;}

	// end inline asm
	shl.b32 	%r140, %r292, 2;
	mov.u32 	%r141, smem;
	add.s32 	%r142, %r141, %r140;
	st.shared.f32 	[%r142], %f233;
	add.s64 	%rd52, %rd51, 512;
	// begin inline asm
	ld.global.nc.b16 %rs3, [%rd52];
	// end inline asm
	// begin inline asm
	{ cvt.f32.bf16 %f234, %rs3;}

	// end inline asm
	st.shared.f32 	[%r142+1024], %f234;
	add.s64 	%rd53, %rd51, 1024;
	// begin inline asm
	ld.global.nc.b16 %rs5, [%rd53];
	// end inline asm
	// begin inline asm
	{ cvt.f32.bf16 %f235, %rs5;}

	// end inline asm
	st.shared.f32 	[%r142+2048], %f235;
	add.s64 	%rd54, %rd51, 1536;
	// begin inline asm
	ld.global.nc.b16 %rs7, [%rd54];
	// end inline asm
	// begin inline asm
	{ cvt.f32.bf16 %f236, %rs7;}

	// end inline asm
	st.shared.f32 	[%r142+3072], %f236;
	add.s64 	%rd55, %rd51, 2048;
	// begin inline asm
	ld.global.nc.b16 %rs9, [%rd55];
	// end inline asm
	// begin inline asm
	{ cvt.f32.bf16 %f237, %rs9;}

	// end inline asm
	st.shared.f32 	[%r142+4096], %f237;
	add.s64 	%rd56, %rd51, 2560;
	// begin inline asm
	ld.global.nc.b16 %rs11, [%rd56];
	// end inline asm
	// begin inline asm
	{ cvt.f32.bf16 %f238, %rs11;}

	// end inline asm
	st.shared.f32 	[%r142+5120], %f238;
	add.s64 	%rd57, %rd51, 3072;
	// begin inline asm
	ld.global.nc.b16 %rs13, [%rd57];
	// end inline asm
	// begin inline asm
	{ cvt.f32.bf16 %f239, %rs13;}

	// end inline asm
	st.shared.f32 	[%r142+6144], %f239;
	add.s64 	%rd58, %rd51, 3584;
	// begin inline asm
	ld.global.nc.b16 %rs15, [%rd58];
	// end inline asm
	// begin inline asm
	{ cvt.f32.bf16 %f240, %rs15;}

	// end inline asm
	st.shared.f32 	[%r142+7168], %f240;
	add.s32 	%r292, %r292, 2048;
	add.s32 	%r291, %r291, 8;
	setp.ne.s32 	%p4, %r291, %r8;
	@%p4 bra 	$L__BB18_4;
$L__BB18_5:
	setp.eq.s32 	%p5, %r7, 0;
	@%p5 bra 	$L__BB18_13;
	setp.lt.u32 	%p6, %r7, 4;
	@%p6 bra 	$L__BB18_8;
	cvt.u64.u32 	%rd66, %r292;
	add.s64 	%rd67, %rd66, %rd1;
	shl.b64 	%rd68, %rd67, 1;
	add.s64 	%rd62, %rd36, %rd68;
	// begin inline asm
	ld.global.nc.b16 %rs17, [%rd62];
	// end inline asm
	// begin inline asm
	{ cvt.f32.bf16 %f241, %rs17;}

	// end inline asm
	shl.b32 	%r143, %r292, 2;
	mov.u32 	%r144, smem;
	add.s32 	%r145, %r144, %r143;
	st.shared.f32 	[%r145], %f241;
	add.s64 	%rd63, %rd62, 512;
	// begin inline asm
	ld.global.nc.b16 %rs19, [%rd63];
	// end inline asm
	// begin inline asm
	{ cvt.f32.bf16 %f242, %rs19;}

	// end inline asm
	st.shared.f32 	[%r145+1024], %f242;
	add.s64 	%rd64, %rd62, 1024;
	// begin inline asm
	ld.global.nc.b16 %rs21, [%rd64];
	// end inline asm
	// begin inline asm
	{ cvt.f32.bf16 %f243, %rs21;}

	// end inline asm
	st.shared.f32 	[%r145+2048], %f243;
	add.s64 	%rd65, %rd62, 1536;
	// begin inline asm
	ld.global.nc.b16 %rs23, [%rd65];
	// end inline asm
	// begin inline asm
	{ cvt.f32.bf16 %f244, %rs23;}

	// end inline asm
	st.shared.f32 	[%r145+3072], %f244;
	add.s32 	%r292, %r292, 1024;
$L__BB18_8:
	and.b32  	%r146, %r6, 3;
	setp.eq.s32 	%p7, %r146, 0;
	@%p7 bra 	$L__BB18_13;
	setp.eq.s32 	%p8, %r146, 1;
	@%p8 bra 	$L__BB18_11;
	cvt.u64.u32 	%rd71, %r292;
	add.s64 	%rd72, %rd71, %rd1;
	shl.b64 	%rd73, %rd72, 1;
	add.s64 	%rd69, %rd36, %rd73;
	// begin inline asm
	ld.global.nc.b16 %rs25, [%rd69];
	// end inline asm
	// begin inline asm
	{ cvt.f32.bf16 %f245, %rs25;}

	// end inline asm
	shl.b32 	%r147, %r292, 2;
	mov.u32 	%r148, smem;
	add.s32 	%r149, %r148, %r147;
	st.shared.f32 	[%r149], %f245;
	add.s64 	%rd70, %rd69, 512;
	// begin inline asm
	ld.global.nc.b16 %rs27, [%rd70];
	// end inline asm
	// begin inline asm
	{ cvt.f32.bf16 %f246, %rs27;}

	// end inline asm
	st.shared.f32 	[%r149+1024], %f246;
	add.s32 	%r292, %r292, 512;
$L__BB18_11:
	and.b32  	%r150, %r5, 256;
	setp.ne.s32 	%p9, %r150, 0;
	@%p9 bra 	$L__BB18_13;
	cvt.u64.u32 	%rd75, %r292;
	add.s64 	%rd76, %rd75, %rd1;
	shl.b64 	%rd77, %rd76, 1;
	add.s64 	%rd74, %rd36, %rd77;
	// begin inline asm
	ld.global.nc.b16 %rs29, [%rd74];
	// end inline asm
	// begin inline asm
	{ cvt.f32.bf16 %f247, %rs29;}

	// end inline asm
	shl.b32 	%r151, %r292, 2;
	mov.u32 	%r152, smem;
	add.s32 	%r153, %r152, %r151;
	st.shared.f32 	[%r153], %f247;
$L__BB18_13:
	shl.b32 	%r154, %r128, 2;
	mov.u32 	%r155, smem;
	add.s32 	%r18, %r155, %r154;
	bar.sync 	0;
	mul.lo.s32 	%r156, %r128, %r127;
	mul.lo.s32 	%r157, %r156, %r129;
	cvt.s64.s32 	%rd2, %r157;
	shl.b32 	%r19, %r311, 7;
	setp.ge.s32 	%p10, %r19, %r129;
	@%p10 bra 	$L__BB18_317;
	setp.eq.s32 	%p11, %r131, 1;
	@%p11 bra 	$L__BB18_117;
	setp.ne.s32 	%p12, %r131, 0;
	@%p12 bra 	$L__BB18_199;
	setp.lt.s32 	%p65, %r128, 1;
	@%p65 bra 	$L__BB18_89;
	and.b32  	%r20, %r128, 3;
	and.b32  	%r21, %r128, 2147483644;
$L__BB18_18:
	setp.lt.u32 	%p81, %r128, 4;
	add.s32 	%r23, %r19, %r4;
	mov.b32 	%r297, 0;
	mov.f32 	%f483, 0f00000000;
	mov.f32 	%f482, %f483;
	mov.f32 	%f481, %f483;
	mov.f32 	%f480, %f483;
	@%p81 bra 	$L__BB18_53;
	cvt.u64.u32 	%rd7, %r23;
	add.s32 	%r30, %r23, 32;
	add.s32 	%r31, %r23, 64;
	add.s32 	%r32, %r23, 96;
	mov.b32 	%r296, 0;
	mov.f32 	%f483, 0f00000000;
$L__BB18_20:
	.pragma "nounroll";
	setp.ge.s32 	%p82, %r23, %r129;
	shl.b32 	%r206, %r296, 2;
	add.s32 	%r25, %r155, %r206;
	ld.shared.f32 	%f6, [%r25];
	mul.lo.s32 	%r26, %r296, %r129;
	cvt.s64.s32 	%rd134, %r26;
	add.s64 	%rd135, %rd134, %rd2;
	add.s64 	%rd136, %rd135, %rd7;
	shl.b64 	%rd137, %rd136, 1;
	add.s64 	%rd3, %rd37, %rd137;
	@%p82 bra 	$L__BB18_22;
	// begin inline asm
	ld.global.nc.b16 %rs87, [%rd3];
	// end inline asm
	// begin inline asm
	{ cvt.f32.bf16 %f368, %rs87;}

	// end inline asm
	fma.rn.f32 	%f480, %f6, %f368, %f480;
$L__BB18_22:
	setp.ge.s32 	%p83, %r30, %r129;
	@%p83 bra 	$L__BB18_24;
	add.s64 	%rd139, %rd3, 64;
	// begin inline asm
	ld.global.nc.b16 %rs89, [%rd139];
	// end inline asm
	// begin inline asm
	{ cvt.f32.bf16 %f369, %rs89;}

	// end inline asm
	fma.rn.f32 	%f481, %f6, %f369, %f481;
$L__BB18_24:
	setp.ge.s32 	%p84, %r31, %r129;
	@%p84 bra 	$L__BB18_26;
	add.s64 	%rd140, %rd3, 128;
	// begin inline asm
	ld.global.nc.b16 %rs91, [%rd140];
	// end inline asm
	// begin inline asm
	{ cvt.f32.bf16 %f370, %rs91;}

	// end inline asm
	fma.rn.f32 	%f482, %f6, %f370, %f482;
$L__BB18_26:
	setp.ge.s32 	%p85, %r32, %r129;
	@%p85 bra 	$L__BB18_28;
	add.s64 	%rd141, %rd3, 192;
	// begin inline asm
	ld.global.nc.b16 %rs93, [%rd141];
	// end inline asm
	// begin inline asm
	{ cvt.f32.bf16 %f371, %rs93;}

	// end inline asm
	fma.rn.f32 	%f483, %f6, %f371, %f483;
$L__BB18_28:
	setp.ge.s32 	%p86, %r23, %r129;
	ld.shared.f32 	%f15, [%r25+4];
	add.s32 	%r27, %r26, %r129;
	cvt.s64.s32 	%rd142, %r27;
	add.s64 	%rd143, %rd142, %rd2;
	add.s64 	%rd144, %rd143, %rd7;
	shl.b64 	%rd145, %rd144, 1;
	add.s64 	%rd4, %rd37, %rd145;
	@%p86 bra 	$L__BB18_30;
	// begin inline asm
	ld.global.nc.b16 %rs95, [%rd4];
	// end inline asm
	// begin inline asm
	{ cvt.f32.bf16 %f372, %rs95;}

	// end inline asm
	fma.rn.f32 	%f480, %f15, %f372, %f480;
$L__BB18_30:
	setp.ge.s32 	%p87, %r30, %r129;
	@%p87 bra 	$L__BB18_32;
	add.s64 	%rd147, %rd4, 64;
	// begin inline asm
	ld.global.nc.b16 %rs97, [%rd147];
	// end inline asm
	// begin inline asm
	{ cvt.f32.bf16 %f373, %rs97;}

	// end inline asm
	fma.rn.f32 	%f481, %f15, %f373, %f481;
$L__BB18_32:
	setp.ge.s32 	%p88, %r31, %r129;
	@%p88 bra 	$L__BB18_34;
	add.s64 	%rd148, %rd4, 128;
	// begin inline asm
	ld.global.nc.b16 %rs99, [%rd148];
	// end inline asm
	// begin inline asm
	{ cvt.f32.bf16 %f374, %rs99;}

	// end inline asm
	fma.rn.f32 	%f482, %f15, %f374, %f482;
$L__BB18_34:
	setp.ge.s32 	%p89, %r32, %r129;
	@%p89 bra 	$L__BB18_36;
	add.s64 	%rd149, %rd4, 192;
	// begin inline asm
	ld.global.nc.b16 %rs101, [%rd149];
	// end inline asm
	// begin inline asm
	{ cvt.f32.bf16 %f375, %rs101;}

	// end inline asm
	fma.rn.f32 	%f483, %f15, %f375, %f483;
$L__BB18_36:
	setp.ge.s32 	%p90, %r23, %r129;
	ld.shared.f32 	%f24, [%r25+8];
	add.s32 	%r28, %r27, %r129;
	cvt.s64.s32 	%rd150, %r28;
	add.s64 	%rd151, %rd150, %rd2;
	add.s64 	%rd152, %rd151, %rd7;
	shl.b64 	%rd153, %rd152, 1;
	add.s64 	%rd5, %rd37, %rd153;
	@%p90 bra 	$L__BB18_38;
	// begin inline asm
	ld.global.nc.b16 %rs103, [%rd5];
	// end inline asm
	// begin inline asm
	{ cvt.f32.bf16 %f376, %rs103;}

	// end inline asm
	fma.rn.f32 	%f480, %f24, %f376, %f480;
$L__BB18_38:
	setp.ge.s32 	%p91, %r30, %r129;
	@%p91 bra 	$L__BB18_40;
	add.s64 	%rd155, %rd5, 64;
	// begin inline asm
	ld.global.nc.b16 %rs105, [%rd155];
	// end inline asm
	// begin inline asm
	{ cvt.f32.bf16 %f377, %rs105;}

	// end inline asm
	fma.rn.f32 	%f481, %f24, %f377, %f481;
$L__BB18_40:
	setp.ge.s32 	%p92, %r31, %r129;
	@%p92 bra 	$L__BB18_42;
	add.s64 	%rd156, %rd5, 128;
	// begin inline asm
	ld.global.nc.b16 %rs107, [%rd156];
	// end inline asm
	// begin inline asm
	{ cvt.f32.bf16 %f378, %rs107;}

	// end inline asm
	fma.rn.f32 	%f482, %f24, %f378, %f482;
$L__BB18_42:
	setp.ge.s32 	%p93, %r32, %r129;
	@%p93 bra 	$L__BB18_44;
	add.s64 	%rd157, %rd5, 192;
	// begin inline asm
	ld.global.nc.b16 %rs109, [%rd157];
	// end inline asm
	// begin inline asm
	{ cvt.f32.bf16 %f379, %rs109;}

	// end inline asm
	fma.rn.f32 	%f483, %f24, %f379, %f483;
$L__BB18_44:
	setp.ge.s32 	%p94, %r23, %r129;
	ld.shared.f32 	%f33, [%r25+12];
	add.s32 	%r208, %r28, %r129;
	cvt.s64.s32 	%rd158, %r208;
	add.s64 	%rd159, %rd158, %rd2;
	add.s64 	%rd160, %rd159, %rd7;
	shl.b64 	%rd161, %rd160, 1;
	add.s64 	%rd6, %rd37, %rd161;
	@%p94 bra 	$L__BB18_46;
	// begin inline asm
	ld.global.nc.b16 %rs111, [%rd6];
	// end inline asm
	// begin inline asm
	{ cvt.f32.bf16 %f380, %rs111;}

	// end inline asm
	fma.rn.f32 	%f480, %f33, %f380, %f480;
$L__BB18_46:
	setp.ge.s32 	%p95, %r30, %r129;
	@%p95 bra 	$L__BB18_48;
	add.s64 	%rd163, %rd6, 64;
	// begin inline asm
	ld.global.nc.b16 %rs113, [%rd163];
	// end inline asm
	// begin inline asm
	{ cvt.f32.bf16 %f381, %rs113;}

	// end inline asm
	fma.rn.f32 	%f481, %f33, %f381, %f481;
$L__BB18_48:
	setp.ge.s32 	%p96, %r31, %r129;
	@%p96 bra 	$L__BB18_50;
	add.s64 	%rd164, %rd6, 128;
	// begin inline asm
	ld.global.nc.b16 %rs115, [%rd164];
	// end inline asm
	// begin inline asm
	{ cvt.f32.bf16 %f382, %rs115;}

	// end inline asm
	fma.rn.f32 	%f482, %f33, %f382, %f482;
$L__BB18_50:
	setp.ge.s32 	%p97, %r32, %r129;
	@%p97 bra 	$L__BB18_52;
	add.s64 	%rd165, %rd6, 192;
	// begin inline asm
	ld.global.nc.b16 %rs117, [%rd165];
	// end inline asm
	// begin inline asm
	{ cvt.f32.bf16 %f383, %rs117;}

	// end inline asm
	fma.rn.f32 	%f483, %f33, %f383, %f483;
$L__BB18_52:
	add.s32 	%r296, %r296, 4;
	setp.eq.s32 	%p98, %r296, %r21;
	mov.u32 	%r297, %r21;
	@%p98 bra 	$L__BB18_53;
	bra.uni 	$L__BB18_20;
$L__BB18_53:
	setp.eq.s32 	%p99, %r20, 0;
	@%p99 bra 	$L__BB18_80;
	shl.b32 	%r209, %r297, 2;
	add.s32 	%r34, %r155, %r209;
	ld.shared.f32 	%f46, [%r34];
	mul.lo.s32 	%r35, %r297, %r129;
	cvt.s64.s32 	%rd166, %r35;
	add.s64 	%rd167, %rd166, %rd2;
	setp.ge.s32 	%p100, %r23, %r129;
	cvt.u64.u32 	%rd8, %r23;
	add.s64 	%rd168, %rd167, %rd8;
	shl.b64 	%rd169, %rd168, 1;
	add.s64 	%rd9, %rd37, %rd169;
	@%p100 bra 	$L__BB18_56;
	// begin inline asm
	ld.global.nc.b16 %rs119, [%rd9];
	// end inline asm
	// begin inline asm
	{ cvt.f32.bf16 %f384, %rs119;}

	// end inline asm
	fma.rn.f32 	%f480, %f46, %f384, %f480;
$L__BB18_56:
	add.s32 	%r36, %r23, 32;
	setp.ge.s32 	%p101, %r36, %r129;
	@%p101 bra 	$L__BB18_58;
	add.s64 	%rd171, %rd9, 64;
	// begin inline asm
	ld.global.nc.b16 %rs121, [%rd171];
	// end inline asm
	// begin inline asm
	{ cvt.f32.bf16 %f385, %rs121;}

	// end inline asm
	fma.rn.f32 	%f481, %f46, %f385, %f481;
$L__BB18_58:
	add.s32 	%r37, %r23, 64;
	setp.ge.s32 	%p102, %r37, %r129;
	@%p102 bra 	$L__BB18_60;
	add.s64 	%rd172, %rd9, 128;
	// begin inline asm
	ld.global.nc.b16 %rs123, [%rd172];
	// end inline asm
	// begin inline asm
	{ cvt.f32.bf16 %f386, %rs123;}

	// end inline asm
	fma.rn.f32 	%f482, %f46, %f386, %f482;
$L__BB18_60:
	add.s32 	%r38, %r23, 96;
	setp.ge.s32 	%p103, %r38, %r129;
	@%p103 bra 	$L__BB18_62;
	add.s64 	%rd173, %rd9, 192;
	// begin inline asm
	ld.global.nc.b16 %rs125, [%rd173];
	// end inline asm
	// begin inline asm
	{ cvt.f32.bf16 %f387, %rs125;}

	// end inline asm
	fma.rn.f32 	%f483, %f46, %f387, %f483;
$L__BB18_62:
	setp.eq.s32 	%p104, %r20, 1;
	@%p104 bra 	$L__BB18_80;
	setp.ge.s32 	%p105, %r23, %r129;
	ld.shared.f32 	%f55, [%r34+4];
	add.s32 	%r39, %r35, %r129;
	cvt.s64.s32 	%rd174, %r39;
	add.s64 	%rd175, %rd174, %rd2;
	add.s64 	%rd176, %rd175, %rd8;
	shl.b64 	%rd177, %rd176, 1;
	add.s64 	%rd10, %rd37, %rd177;
	@%p105 bra 	$L__BB18_65;
	// begin inline asm
	ld.global.nc.b16 %rs127, [%rd10];
	// end inline asm
	// begin inline asm
	{ cvt.f32.bf16 %f388, %rs127;}

	// end inline asm
	fma.rn.f32 	%f480, %f55, %f388, %f480;
$L__BB18_65:
	setp.ge.s32 	%p106, %r36, %r129;
	@%p106 bra 	$L__BB18_67;
	add.s64 	%rd179, %rd10, 64;
	// begin inline asm
	ld.global.nc.b16 %rs129, [%rd179];
	// end inline asm
	// begin inline asm
	{ cvt.f32.bf16 %f389, %rs129;}

	// end inline asm
	fma.rn.f32 	%f481, %f55, %f389, %f481;
$L__BB18_67:
	setp.ge.s32 	%p107, %r37, %r129;
	@%p107 bra 	$L__BB18_69;
	add.s64 	%rd180, %rd10, 128;
	// begin inline asm
	ld.global.nc.b16 %rs131, [%rd180];
	// end inline asm
	// begin inline asm
	{ cvt.f32.bf16 %f390, %rs131;}

	// end inline asm
	fma.rn.f32 	%f482, %f55, %f390, %f482;
$L__BB18_69:
	setp.ge.s32 	%p108, %r38, %r129;
	@%p108 bra 	$L__BB18_71;
	add.s64 	%rd181, %rd10, 192;
	// begin inline asm
	ld.global.nc.b16 %rs133, [%rd181];
	// end inline asm
	// begin inline asm
	{ cvt.f32.bf16 %f391, %rs133;}

	// end inline asm
	fma.rn.f32 	%f483, %f55, %f391, %f483;
$L__BB18_71:
	setp.eq.s32 	%p109, %r20, 2;
	@%p109 bra 	$L__BB18_80;
	setp.ge.s32 	%p110, %r23, %r129;
	ld.shared.f32 	%f64, [%r34+8];
	add.s32 	%r211, %r39, %r129;
	cvt.s64.s32 	%rd182, %r211;
	add.s64 	%rd183, %rd182, %rd2;
	add.s64 	%rd184, %rd183, %rd8;
	shl.b64 	%rd185, %rd184, 1;
	add.s64 	%rd11, %rd37, %rd185;
	@%p110 bra 	$L__BB18_74;
	// begin inline asm
	ld.global.nc.b16 %rs135, [%rd11];
	// end inline asm
	// begin inline asm
	{ cvt.f32.bf16 %f392, %rs135;}

	// end inline asm
	fma.rn.f32 	%f480, %f64, %f392, %f480;
$L__BB18_74:
	setp.ge.s32 	%p111, %r36, %r129;
	@%p111 bra 	$L__BB18_76;
	add.s64 	%rd187, %rd11, 64;
	// begin inline asm
	ld.global.nc.b16 %rs137, [%rd187];
	// end inline asm
	// begin inline asm
	{ cvt.f32.bf16 %f393, %rs137;}

	// end inline asm
	fma.rn.f32 	%f481, %f64, %f393, %f481;
$L__BB18_76:
	setp.ge.s32 	%p112, %r37, %r129;
	@%p112 bra 	$L__BB18_78;
	add.s64 	%rd188, %rd11, 128;
	// begin inline asm
	ld.global.nc.b16 %rs139, [%rd188];
	// end inline asm
	// begin inline asm
	{ cvt.f32.bf16 %f394, %rs139;}

	// end inline asm
	fma.rn.f32 	%f482, %f64, %f394, %f482;
$L__BB18_78:
	setp.ge.s32 	%p113, %r38, %r129;
	@%p113 bra 	$L__BB18_80;
	add.s64 	%rd189, %rd11, 192;
	// begin inline asm
	ld.global.nc.b16 %rs141, [%rd189];
	// end inline asm
	// begin inline asm
	{ cvt.f32.bf16 %f395, %rs141;}

	// end inline asm
	fma.rn.f32 	%f483, %f64, %f395, %f483;
$L__BB18_80:
	setp.ge.s32 	%p114, %r23, %r129;
	shl.b32 	%r212, %r23, 2;
	add.s32 	%r40, %r18, %r212;
	@%p114 bra 	$L__BB18_82;
	mul.f32 	%f396, %f480, 0fBFB8AA3B;
	ex2.approx.f32 	%f397, %f396;
	add.f32 	%f398, %f397, 0f3F800000;
	div.rn.f32 	%f399, %f480, %f398;
	st.shared.f32 	[%r40+4], %f399;
$L__BB18_82:
	add.s32 	%r213, %r23, 32;
	setp.ge.s32 	%p115, %r213, %r129;
	@%p115 bra 	$L__BB18_84;
	mul.f32 	%f400, %f481, 0fBFB8AA3B;
	ex2.approx.f32 	%f401, %f400;
	add.f32 	%f402, %f401, 0f3F800000;
	div.rn.f32 	%f403, %f481, %f402;
	st.shared.f32 	[%r40+132], %f403;
$L__BB18_84:
	add.s32 	%r214, %r23, 64;
	setp.ge.s32 	%p116, %r214, %r129;
	@%p116 bra 	$L__BB18_86;
	mul.f32 	%f404, %f482, 0fBFB8AA3B;
	ex2.approx.f32 	%f405, %f404;
	add.f32 	%f406, %f405, 0f3F800000;
	div.rn.f32 	%f407, %f482, %f406;
	st.shared.f32 	[%r40+260], %f407;
$L__BB18_86:
	add.s32 	%r215, %r23, 96;
	setp.ge.s32 	%p117, %r215, %r129;
	@%p117 bra 	$L__BB18_88;
	mul.f32 	%f408, %f483, 0fBFB8AA3B;
	ex2.approx.f32 	%f409, %f408;
	add.f32 	%f410, %f409, 0f3F800000;
	div.rn.f32 	%f411, %f483, %f410;
	st.shared.f32 	[%r40+388], %f411;
$L__BB18_88:
	add.s32 	%r19, %r19, 1024;
	setp.lt.s32 	%p118, %r19, %r129;
	@%p118 bra 	$L__BB18_18;
	bra.uni 	$L__BB18_317;
$L__BB18_89:
	not.b32 	%r178, %r19;
	add.s32 	%r42, %r129, %r178;
	and.b32  	%r179, %r42, 1024;
	setp.ne.s32 	%p66, %r179, 0;
	@%p66 bra 	$L__BB18_99;
	add.s32 	%r43, %r19, %r4;
	setp.ge.u32 	%p67, %r43, %r129;
	shl.b32 	%r180, %r43, 2;
	add.s32 	%r44, %r18, %r180;
	@%p67 bra 	$L__BB18_92;
	mov.b32 	%r181, 0;
	st.shared.u32 	[%r44+4], %r181;
$L__BB18_92:
	add.s32 	%r182, %r43, 32;
	setp.ge.u32 	%p68, %r182, %r129;
	@%p68 bra 	$L__BB18_94;
	mov.b32 	%r183, 0;
	st.shared.u32 	[%r44+132], %r183;
$L__BB18_94:
	add.s32 	%r184, %r43, 64;
	setp.ge.u32 	%p69, %r184, %r129;
	@%p69 bra 	$L__BB18_96;
	mov.b32 	%r185, 0;
	st.shared.u32 	[%r44+260], %r185;
$L__BB18_96:
	add.s32 	%r186, %r43, 96;
	setp.ge.u32 	%p70, %r186, %r129;
	@%p70 bra 	$L__BB18_98;
	mov.b32 	%r187, 0;
	st.shared.u32 	[%r44+388], %r187;
$L__BB18_98:
	or.b32  	%r19, %r19, 1024;
$L__BB18_99:
	setp.lt.u32 	%p71, %r42, 1024;
	@%p71 bra 	$L__BB18_317;
$L__BB18_100:
	add.s32 	%r48, %r19, %r4;
	setp.lt.s32 	%p72, %r48, %r129;
	shl.b32 	%r188, %r48, 2;
	add.s32 	%r49, %r18, %r188;
	@%p72 bra 	$L__BB18_101;
	bra.uni 	$L__BB18_102;
$L__BB18_101:
	mov.b32 	%r189, 0;
	st.shared.u32 	[%r49+4], %r189;
$L__BB18_102:
	add.s32 	%r190, %r48, 32;
	setp.ge.s32 	%p73, %r190, %r129;
	@%p73 bra 	$L__BB18_104;
	mov.b32 	%r191, 0;
	st.shared.u32 	[%r49+132], %r191;
$L__BB18_104:
	add.s32 	%r192, %r48, 64;
	setp.ge.s32 	%p74, %r192, %r129;
	@%p74 bra 	$L__BB18_106;
	mov.b32 	%r193, 0;
	st.shared.u32 	[%r49+260], %r193;
$L__BB18_106:
	add.s32 	%r194, %r48, 96;
	setp.ge.s32 	%p75, %r194, %r129;
	@%p75 bra 	$L__BB18_108;
	mov.b32 	%r195, 0;
	st.shared.u32 	[%r49+388], %r195;
$L__BB18_108:
	add.s32 	%r196, %r48, 1024;
	setp.lt.s32 	%p76, %r196, %r129;
	@%p76 bra 	$L__BB18_109;
	bra.uni 	$L__BB18_110;
$L__BB18_109:
	mov.b32 	%r197, 0;
	st.shared.u32 	[%r49+4100], %r197;
$L__BB18_110:
	add.s32 	%r198, %r48, 1056;
	setp.ge.s32 	%p77, %r198, %r129;
	@%p77 bra 	$L__BB18_112;
	mov.b32 	%r199, 0;
	st.shared.u32 	[%r49+4228], %r199;
$L__BB18_112:
	add.s32 	%r200, %r48, 1088;
	setp.ge.s32 	%p78, %r200, %r129;
	@%p78 bra 	$L__BB18_114;
	mov.b32 	%r201, 0;
	st.shared.u32 	[%r49+4356], %r201;
$L__BB18_114:
	add.s32 	%r202, %r48, 1120;
	setp.ge.s32 	%p79, %r202, %r129;
	@%p79 bra 	$L__BB18_116;
	mov.b32 	%r203, 0;
	st.shared.u32 	[%r49+4484], %r203;
$L__BB18_116:
	add.s32 	%r19, %r19, 2048;
	setp.lt.s32 	%p80, %r19, %r129;
	@%p80 bra 	$L__BB18_100;
	bra.uni 	$L__BB18_317;
$L__BB18_117:
	setp.gt.s32 	%p13, %r128, 0;
	@%p13 bra 	$L__BB18_118;
	bra.uni 	$L__BB18_190;
$L__BB18_118:
	and.b32  	%r51, %r128, 3;
	and.b32  	%r52, %r128, 2147483644;
$L__BB18_119:
	setp.lt.u32 	%p19, %r128, 4;
	add.s32 	%r54, %r19, %r4;
	mov.b32 	%r302, 0;
	mov.f32 	%f522, 0f00000000;
	mov.f32 	%f521, %f522;
	mov.f32 	%f520, %f522;
	mov.f32 	%f519, %f522;
	@%p19 bra 	$L__BB18_154;
	cvt.u64.u32 	%rd16, %r54;
	add.s32 	%r61, %r54, 32;
	add.s32 	%r62, %r54, 64;
	add.s32 	%r63, %r54, 96;
	mov.b32 	%r301, 0;
	mov.f32 	%f522, 0f00000000;
$L__BB18_121:
	.pragma "nounroll";
	setp.ge.s32 	%p20, %r54, %r129;
	shl.b32 	%r168, %r301, 2;
	add.s32 	%r56, %r155, %r168;
	ld.shared.f32 	%f80, [%r56];
	mul.lo.s32 	%r57, %r301, %r129;
	cvt.s64.s32 	%rd78, %r57;
	add.s64 	%rd79, %rd78, %rd2;
	add.s64 	%rd80, %rd79, %rd16;
	shl.b64 	%rd81, %rd80, 1;
	add.s64 	%rd12, %rd37, %rd81;
	@%p20 bra 	$L__BB18_123;
	// begin inline asm
	ld.global.nc.b16 %rs31, [%rd12];
	// end inline asm
	// begin inline asm
	{ cvt.f32.bf16 %f250, %rs31;}

	// end inline asm
	fma.rn.f32 	%f519, %f80, %f250, %f519;
$L__BB18_123:
	setp.ge.s32 	%p21, %r61, %r129;
	@%p21 bra 	$L__BB18_125;
	add.s64 	%rd83, %rd12, 64;
	// begin inline asm
	ld.global.nc.b16 %rs33, [%rd83];
	// end inline asm
	// begin inline asm
	{ cvt.f32.bf16 %f251, %rs33;}

	// end inline asm
	fma.rn.f32 	%f520, %f80, %f251, %f520;
$L__BB18_125:
	setp.ge.s32 	%p22, %r62, %r129;
	@%p22 bra 	$L__BB18_127;
	add.s64 	%rd84, %rd12, 128;
	// begin inline asm
	ld.global.nc.b16 %rs35, [%rd84];
	// end inline asm
	// begin inline asm
	{ cvt.f32.bf16 %f252, %rs35;}

	// end inline asm
	fma.rn.f32 	%f521, %f80, %f252, %f521;
$L__BB18_127:
	setp.ge.s32 	%p23, %r63, %r129;
	@%p23 bra 	$L__BB18_129;
	add.s64 	%rd85, %rd12, 192;
	// begin inline asm
	ld.global.nc.b16 %rs37, [%rd85];
	// end inline asm
	// begin inline asm
	{ cvt.f32.bf16 %f253, %rs37;}

	// end inline asm
	fma.rn.f32 	%f522, %f80, %f253, %f522;
$L__BB18_129:
	setp.ge.s32 	%p24, %r54, %r129;
	ld.shared.f32 	%f89, [%r56+4];
	add.s32 	%r58, %r57, %r129;
	cvt.s64.s32 	%rd86, %r58;
	add.s64 	%rd87, %rd86, %rd2;
	add.s64 	%rd88, %rd87, %rd16;
	shl.b64 	%rd89, %rd88, 1;
	add.s64 	%rd13, %rd37, %rd89;
	@%p24 bra 	$L__BB18_131;
	// begin inline asm
	ld.global.nc.b16 %rs39, [%rd13];
	// end inline asm
	// begin inline asm
	{ cvt.f32.bf16 %f254, %rs39;}

	// end inline asm
	fma.rn.f32 	%f519, %f89, %f254, %f519;
$L__BB18_131:
	setp.ge.s32 	%p25, %r61, %r129;
	@%p25 bra 	$L__BB18_133;
	add.s64 	%rd91, %rd13, 64;
	// begin inline asm
	ld.global.nc.b16 %rs41, [%rd91];
	// end inline asm
	// begin inline asm
	{ cvt.f32.bf16 %f255, %rs41;}

	// end inline asm
	fma.rn.f32 	%f520, %f89, %f255, %f520;
$L__BB18_133:
	setp.ge.s32 	%p26, %r62, %r129;
	@%p26 bra 	$L__BB18_135;
	add.s64 	%rd92, %rd13, 128;
	// begin inline asm
	ld.global.nc.b16 %rs43, [%rd92];
	// end inline asm
	// begin inline asm
	{ cvt.f32.bf16 %f256, %rs43;}

	// end inline asm
	fma.rn.f32 	%f521, %f89, %f256, %f521;
$L__BB18_135:
	setp.ge.s32 	%p27, %r63, %r129;
	@%p27 bra 	$L__BB18_137;
	add.s64 	%rd93, %rd13, 192;
	// begin inline asm
	ld.global.nc.b16 %rs45, [%rd93];
	// end inline asm
	// begin inline asm
	{ cvt.f32.bf16 %f257, %rs45;}

	// end inline asm
	fma.rn.f32 	%f522, %f89, %f257, %f522;
$L__BB18_137:
	setp.ge.s32 	%p28, %r54, %r129;
	ld.shared.f32 	%f98, [%r56+8];
	add.s32 	%r59, %r58, %r129;
	cvt.s64.s32 	%rd94, %r59;
	add.s64 	%rd95, %rd94, %rd2;
	add.s64 	%rd96, %rd95, %rd16;
	shl.b64 	%rd97, %rd96, 1;
	add.s64 	%rd14, %rd37, %rd97;
	@%p28 bra 	$L__BB18_139;
	// begin inline asm
	ld.global.nc.b16 %rs47, [%rd14];
	// end inline asm
	// begin inline asm
	{ cvt.f32.bf16 %f258, %rs47;}

	// end inline asm
	fma.rn.f32 	%f519, %f98, %f258, %f519;
$L__BB18_139:
	setp.ge.s32 	%p29, %r61, %r129;
	@%p29 bra 	$L__BB18_141;
	add.s64 	%rd99, %rd14, 64;
	// begin inline asm
	ld.global.nc.b16 %rs49, [%rd99];
	// end inline asm
	// begin inline asm
	{ cvt.f32.bf16 %f259, %rs49;}

	// end inline asm
	fma.rn.f32 	%f520, %f98, %f259, %f520;
$L__BB18_141:
	setp.ge.s32 	%p30, %r62, %r129;
	@%p30 bra 	$L__BB18_143;
	add.s64 	%rd100, %rd14, 128;
	// begin inline asm
	ld.global.nc.b16 %rs51, [%rd100];
	// end inline asm
	// begin inline asm
	{ cvt.f32.bf16 %f260, %rs51;}

	// end inline asm
	fma.rn.f32 	%f521, %f98, %f260, %f521;
$L__BB18_143:
	setp.ge.s32 	%p31, %r63, %r129;
	@%p31 bra 	$L__BB18_145;
	add.s64 	%rd101, %rd14, 192;
	// begin inline asm
	ld.global.nc.b16 %rs53, [%rd101];
	// end inline asm
	// begin inline asm
	{ cvt.f32.bf16 %f261, %rs53;}

	// end inline asm
	fma.rn.f32 	%f522, %f98, %f261, %f522;
$L__BB18_145:
	setp.ge.s32 	%p32, %r54, %r129;
	ld.shared.f32 	%f107, [%r56+12];
	add.s32 	%r170, %r59, %r129;
	cvt.s64.s32 	%rd102, %r170;
	add.s64 	%rd103, %rd102, %rd2;
	add.s64 	%rd104, %rd103, %rd16;
	shl.b64 	%rd105, %rd104, 1;
	add.s64 	%rd15, %rd37, %rd105;
	@%p32 bra 	$L__BB18_147;
	// begin inline asm
	ld.global.nc.b16 %rs55, [%rd15];
	// end inline asm
	// begin inline asm
	{ cvt.f32.bf16 %f262, %rs55;}

	// end inline asm
	fma.rn.f32 	%f519, %f107, %f262, %f519;
$L__BB18_147:
	setp.ge.s32 	%p33, %r61, %r129;
	@%p33 bra 	$L__BB18_149;
	add.s64 	%rd107, %rd15, 64;
	// begin inline asm
	ld.global.nc.b16 %rs57, [%rd107];
	// end inline asm
	// begin inline asm
	{ cvt.f32.bf16 %f263, %rs57;}

	// end inline asm
	fma.rn.f32 	%f520, %f107, %f263, %f520;
$L__BB18_149:
	setp.ge.s32 	%p34, %r62, %r129;
	@%p34 bra 	$L__BB18_151;
	add.s64 	%rd108, %rd15, 128;
	// begin inline asm
	ld.global.nc.b16 %rs59, [%rd108];
	// end inline asm
	// begin inline asm
	{ cvt.f32.bf16 %f264, %rs59;}

	// end inline asm
	fma.rn.f32 	%f521, %f107, %f264, %f521;
$L__BB18_151:
	setp.ge.s32 	%p35, %r63, %r129;
	@%p35 bra 	$L__BB18_153;
	add.s64 	%rd109, %rd15, 192;
	// begin inline asm
	ld.global.nc.b16 %rs61, [%rd109];
	// end inline asm
	// begin inline asm
	{ cvt.f32.bf16 %f265, %rs61;}

	// end inline asm
	fma.rn.f32 	%f522, %f107, %f265, %f522;
$L__BB18_153:
	add.s32 	%r301, %r301, 4;
	setp.eq.s32 	%p36, %r301, %r52;
	mov.u32 	%r302, %r52;
	@%p36 bra 	$L__BB18_154;
	bra.uni 	$L__BB18_121;
$L__BB18_154:
	setp.eq.s32 	%p37, %r51, 0;
	@%p37 bra 	$L__BB18_181;
	shl.b32 	%r171, %r302, 2;
	add.s32 	%r65, %r155, %r171;
	ld.shared.f32 	%f120, [%r65];
	mul.lo.s32 	%r66, %r302, %r129;
	cvt.s64.s32 	%rd110, %r66;
	add.s64 	%rd111, %rd110, %rd2;
	setp.ge.s32 	%p38, %r54, %r129;
	cvt.u64.u32 	%rd17, %r54;
	add.s64 	%rd112, %rd111, %rd17;
	shl.b64 	%rd113, %rd112, 1;
	add.s64 	%rd18, %rd37, %rd113;
	@%p38 bra 	$L__BB18_157;
	// begin inline asm
	ld.global.nc.b16 %rs63, [%rd18];
	// end inline asm
	// begin inline asm
	{ cvt.f32.bf16 %f266, %rs63;}

	// end inline asm
	fma.rn.f32 	%f519, %f120, %f266, %f519;
$L__BB18_157:
	add.s32 	%r67, %r54, 32;
	setp.ge.s32 	%p39, %r67, %r129;
	@%p39 bra 	$L__BB18_159;
	add.s64 	%rd115, %rd18, 64;
	// begin inline asm
	ld.global.nc.b16 %rs65, [%rd115];
	// end inline asm
	// begin inline asm
	{ cvt.f32.bf16 %f267, %rs65;}

	// end inline asm
	fma.rn.f32 	%f520, %f120, %f267, %f520;
$L__BB18_159:
	add.s32 	%r68, %r54, 64;
	setp.ge.s32 	%p40, %r68, %r129;
	@%p40 bra 	$L__BB18_161;
	add.s64 	%rd116, %rd18, 128;
	// begin inline asm
	ld.global.nc.b16 %rs67, [%rd116];
	// end inline asm
	// begin inline asm
	{ cvt.f32.bf16 %f268, %rs67;}

	// end inline asm
	fma.rn.f32 	%f521, %f120, %f268, %f521;
$L__BB18_161:
	add.s32 	%r69, %r54, 96;
	setp.ge.s32 	%p41, %r69, %r129;
	@%p41 bra 	$L__BB18_163;
	add.s64 	%rd117, %rd18, 192;
	// begin inline asm
	ld.global.nc.b16 %rs69, [%rd117];
	// end inline asm
	// begin inline asm
	{ cvt.f32.bf16 %f269, %rs69;}

	// end inline asm
	fma.rn.f32 	%f522, %f120, %f269, %f522;
$L__BB18_163:
	setp.eq.s32 	%p42, %r51, 1;
	@%p42 bra 	$L__BB18_181;
	setp.ge.s32 	%p43, %r54, %r129;
	ld.shared.f32 	%f129, [%r65+4];
	add.s32 	%r70, %r66, %r129;
	cvt.s64.s32 	%rd118, %r70;
	add.s64 	%rd119, %rd118, %rd2;
	add.s64 	%rd120, %rd119, %rd17;
	shl.b64 	%rd121, %rd120, 1;
	add.s64 	%rd19, %rd37, %rd121;
	@%p43 bra 	$L__BB18_166;
	// begin inline asm
	ld.global.nc.b16 %rs71, [%rd19];
	// end inline asm
	// begin inline asm
	{ cvt.f32.bf16 %f270, %rs71;}

	// end inline asm
	fma.rn.f32 	%f519, %f129, %f270, %f519;
$L__BB18_166:
	setp.ge.s32 	%p44, %r67, %r129;
	@%p44 bra 	$L__BB18_168;
	add.s64 	%rd123, %rd19, 64;
	// begin inline asm
	ld.global.nc.b16 %rs73, [%rd123];
	// end inline asm
	// begin inline asm
	{ cvt.f32.bf16 %f271, %rs73;}

	// end inline asm
	fma.rn.f32 	%f520, %f129, %f271, %f520;
$L__BB18_168:
	setp.ge.s32 	%p45, %r68, %r129;
	@%p45 bra 	$L__BB18_170;
	add.s64 	%rd124, %rd19, 128;
	// begin inline asm
	ld.global.nc.b16 %rs75, [%rd124];
	// end inline asm
	// begin inline asm
	{ cvt.f32.bf16 %f272, %rs75;}

	// end inline asm
	fma.rn.f32 	%f521, %f129, %f272, %f521;
$L__BB18_170:
	setp.ge.s32 	%p46, %r69, %r129;
	@%p46 bra 	$L__BB18_172;
	add.s64 	%rd125, %rd19, 192;
	// begin inline asm
	ld.global.nc.b16 %rs77, [%rd125];
	// end inline asm
	// begin inline asm
	{ cvt.f32.bf16 %f273, %rs77;}

	// end inline asm
	fma.rn.f32 	%f522, %f129, %f273, %f522;
$L__BB18_172:
	setp.eq.s32 	%p47, %r51, 2;
	@%p47 bra 	$L__BB18_181;
	setp.ge.s32 	%p48, %r54, %r129;
	ld.shared.f32 	%f138, [%r65+8];
	add.s32 	%r173, %r70, %r129;
	cvt.s64.s32 	%rd126, %r173;
	add.s64 	%rd127, %rd126, %rd2;
	add.s64 	%rd128, %rd127, %rd17;
	shl.b64 	%rd129, %rd128, 1;
	add.s64 	%rd20, %rd37, %rd129;
	@%p48 bra 	$L__BB18_175;
	// begin inline asm
	ld.global.nc.b16 %rs79, [%rd20];
	// end inline asm
	// begin inline asm
	{ cvt.f32.bf16 %f274, %rs79;}

	// end inline asm
	fma.rn.f32 	%f519, %f138, %f274, %f519;
$L__BB18_175:
	setp.ge.s32 	%p49, %r67, %r129;
	@%p49 bra 	$L__BB18_177;
	add.s64 	%rd131, %rd20, 64;
	// begin inline asm
	ld.global.nc.b16 %rs81, [%rd131];
	// end inline asm
	// begin inline asm
	{ cvt.f32.bf16 %f275, %rs81;}

	// end inline asm
	fma.rn.f32 	%f520, %f138, %f275, %f520;
$L__BB18_177:
	setp.ge.s32 	%p50, %r68, %r129;
	@%p50 bra 	$L__BB18_179;
	add.s64 	%rd132, %rd20, 128;
	// begin inline asm
	ld.global.nc.b16 %rs83, [%rd132];
	// end inline asm
	// begin inline asm
	{ cvt.f32.bf16 %f276, %rs83;}

	// end inline asm
	fma.rn.f32 	%f521, %f138, %f276, %f521;
$L__BB18_179:
	setp.ge.s32 	%p51, %r69, %r129;
	@%p51 bra 	$L__BB18_181;
	add.s64 	%rd133, %rd20, 192;
	// begin inline asm
	ld.global.nc.b16 %rs85, [%rd133];
	// end inline asm
	// begin inline asm
	{ cvt.f32.bf16 %f277, %rs85;}

	// end inline asm
	fma.rn.f32 	%f522, %f138, %f277, %f522;
$L__BB18_181:
	setp.ge.s32 	%p52, %r54, %r129;
	shl.b32 	%r174, %r54, 2;
	add.s32 	%r71, %r18, %r174;
	@%p52 bra 	$L__BB18_183;
	mul.f32 	%f278, %f519, 0f3F000000;
	mul.f32 	%f279, %f519, 0f3D372713;
	mul.f32 	%f280, %f519, %f279;
	fma.rn.f32 	%f281, %f519, %f280, %f519;
	mul.f32 	%f282, %f281, 0f3F4C422A;
	abs.f32 	%f283, %f282;
	mul.f32 	%f284, %f283, 0f4038AA3B;
	ex2.approx.ftz.f32 	%f285, %f284;
	add.f32 	%f286, %f285, 0f3F800000;
	rcp.approx.ftz.f32 	%f287, %f286;
	fma.rn.f32 	%f288, %f287, 0fC0000000, 0f3F800000;
	setp.ge.f32 	%p53, %f283, 0f41102CB4;
	selp.f32 	%f289, 0f3F800000, %f288, %p53;
	copysign.f32 	%f290, %f282, %f289;
	mul.f32 	%f291, %f282, %f282;
	fma.rn.f32 	%f292, %f291, 0f3C80F082, 0fBD563CAE;
	fma.rn.f32 	%f293, %f292, %f291, 0f3E085941;
	fma.rn.f32 	%f294, %f293, %f291, 0fBEAAA9ED;
	fma.rn.f32 	%f295, %f294, %f291, 0f00000000;
	fma.rn.f32 	%f296, %f295, %f282, %f282;
	setp.ge.f32 	%p54, %f283, 0f3F19999A;
	selp.f32 	%f297, %f290, %f296, %p54;
	add.f32 	%f298, %f297, 0f3F800000;
	mul.f32 	%f299, %f278, %f298;
	st.shared.f32 	[%r71+4], %f299;
$L__BB18_183:
	add.s32 	%r175, %r54, 32;
	setp.ge.s32 	%p55, %r175, %r129;
	@%p55 bra 	$L__BB18_185;
	mul.f32 	%f300, %f520, 0f3F000000;
	mul.f32 	%f301, %f520, 0f3D372713;
	mul.f32 	%f302, %f520, %f301;
	fma.rn.f32 	%f303, %f520, %f302, %f520;
	mul.f32 	%f304, %f303, 0f3F4C422A;
	abs.f32 	%f305, %f304;
	mul.f32 	%f306, %f305, 0f4038AA3B;
	ex2.approx.ftz.f32 	%f307, %f306;
	add.f32 	%f308, %f307, 0f3F800000;
	rcp.approx.ftz.f32 	%f309, %f308;
	fma.rn.f32 	%f310, %f309, 0fC0000000, 0f3F800000;
	setp.ge.f32 	%p56, %f305, 0f41102CB4;
	selp.f32 	%f311, 0f3F800000, %f310, %p56;
	copysign.f32 	%f312, %f304, %f311;
	mul.f32 	%f313, %f304, %f304;
	fma.rn.f32 	%f314, %f313, 0f3C80F082, 0fBD563CAE;
	fma.rn.f32 	%f315, %f314, %f313, 0f3E085941;
	fma.rn.f32 	%f316, %f315, %f313, 0fBEAAA9ED;
	fma.rn.f32 	%f317, %f316, %f313, 0f00000000;
	fma.rn.f32 	%f318, %f317, %f304, %f304;
	setp.ge.f32 	%p57, %f305, 0f3F19999A;
	selp.f32 	%f319, %f312, %f318, %p57;
	add.f32 	%f320, %f319, 0f3F800000;
	mul.f32 	%f321, %f300, %f320;
	st.shared.f32 	[%r71+132], %f321;
$L__BB18_185:
	add.s32 	%r176, %r54, 64;
	setp.ge.s32 	%p58, %r176, %r129;
	@%p58 bra 	$L__BB18_187;
	mul.f32 	%f322, %f521, 0f3F000000;
	mul.f32 	%f323, %f521, 0f3D372713;
	mul.f32 	%f324, %f521, %f323;
	fma.rn.f32 	%f325, %f521, %f324, %f521;
	mul.f32 	%f326, %f325, 0f3F4C422A;
	abs.f32 	%f327, %f326;
	mul.f32 	%f328, %f327, 0f4038AA3B;
	ex2.approx.ftz.f32 	%f329, %f328;
	add.f32 	%f330, %f329, 0f3F800000;
	rcp.approx.ftz.f32 	%f331, %f330;
	fma.rn.f32 	%f332, %f331, 0fC0000000, 0f3F800000;
	setp.ge.f32 	%p59, %f327, 0f41102CB4;
	selp.f32 	%f333, 0f3F800000, %f332, %p59;
	copysign.f32 	%f334, %f326, %f333;
	mul.f32 	%f335, %f326, %f326;
	fma.rn.f32 	%f336, %f335, 0f3C80F082, 0fBD563CAE;
	fma.rn.f32 	%f337, %f336, %f335, 0f3E085941;
	fma.rn.f32 	%f338, %f337, %f335, 0fBEAAA9ED;
	fma.rn.f32 	%f339, %f338, %f335, 0f00000000;
	fma.rn.f32 	%f340, %f339, %f326, %f326;
	setp.ge.f32 	%p60, %f327, 0f3F19999A;
	selp.f32 	%f341, %f334, %f340, %p60;
	add.f32 	%f342, %f341, 0f3F800000;
	mul.f32 	%f343, %f322, %f342;
	st.shared.f32 	[%r71+260], %f343;
$L__BB18_187:
	add.s32 	%r177, %r54, 96;
	setp.ge.s32 	%p61, %r177, %r129;
	@%p61 bra 	$L__BB18_189;
	mul.f32 	%f344, %f522, 0f3F000000;
	mul.f32 	%f345, %f522, 0f3D372713;
	mul.f32 	%f346, %f522, %f345;
	fma.rn.f32 	%f347, %f522, %f346, %f522;
	mul.f32 	%f348, %f347, 0f3F4C422A;
	abs.f32 	%f349, %f348;
	mul.f32 	%f350, %f349, 0f4038AA3B;
	ex2.approx.ftz.f32 	%f351, %f350;
	add.f32 	%f352, %f351, 0f3F800000;
	rcp.approx.ftz.f32 	%f353, %f352;
	fma.rn.f32 	%f354, %f353, 0fC0000000, 0f3F800000;
	setp.ge.f32 	%p62, %f349, 0f41102CB4;
	selp.f32 	%f355, 0f3F800000, %f354, %p62;
	copysign.f32 	%f356, %f348, %f355;
	mul.f32 	%f357, %f348, %f348;
	fma.rn.f32 	%f358, %f357, 0f3C80F082, 0fBD563CAE;
	fma.rn.f32 	%f359, %f358, %f357, 0f3E085941;
	fma.rn.f32 	%f360, %f359, %f357, 0fBEAAA9ED;
	fma.rn.f32 	%f361, %f360, %f357, 0f00000000;
	fma.rn.f32 	%f362, %f361, %f348, %f348;
	setp.ge.f32 	%p63, %f349, 0f3F19999A;
	selp.f32 	%f363, %f356, %f362, %p63;
	add.f32 	%f364, %f363, 0f3F800000;
	mul.f32 	%f365, %f344, %f364;
	st.shared.f32 	[%r71+388], %f365;
$L__BB18_189:
	add.s32 	%r19, %r19, 1024;
	setp.lt.s32 	%p64, %r19, %r129;
	@%p64 bra 	$L__BB18_119;
	bra.uni 	$L__BB18_317;
$L__BB18_190:
	add.s32 	%r74, %r19, %r4;
	setp.ge.s32 	%p14, %r74, %r129;
	shl.b32 	%r158, %r74, 2;
	add.s32 	%r75, %r18, %r158;
	@%p14 bra 	$L__BB18_192;
	mov.b32 	%r159, 0;
	st.shared.u32 	[%r75+4], %r159;
$L__BB18_192:
	add.s32 	%r160, %r74, 32;
	setp.ge.s32 	%p15, %r160, %r129;
	@%p15 bra 	$L__BB18_194;
	mov.b32 	%r161, 0;
	st.shared.u32 	[%r75+132], %r161;
$L__BB18_194:
	add.s32 	%r162, %r74, 64;
	setp.ge.s32 	%p16, %r162, %r129;
	@%p16 bra 	$L__BB18_196;
	mov.b32 	%r163, 0;
	st.shared.u32 	[%r75+260], %r163;
$L__BB18_196:
	add.s32 	%r164, %r74, 96;
	setp.ge.s32 	%p17, %r164, %r129;
	@%p17 bra 	$L__BB18_198;
	mov.b32 	%r165, 0;
	st.shared.u32 	[%r75+388], %r165;
$L__BB18_198:
	add.s32 	%r19, %r19, 1024;
	setp.lt.s32 	%p18, %r19, %r129;
	@%p18 bra 	$L__BB18_190;
	bra.uni 	$L__BB18_317;
$L__BB18_199:
	setp.lt.s32 	%p119, %r128, 1;
	@%p119 bra 	$L__BB18_272;
	and.b32  	%r77, %r128, 3;
	and.b32  	%r78, %r128, 2147483644;
$L__BB18_201:
	setp.lt.u32 	%p144, %r128, 4;
	add.s32 	%r80, %r19, %r4;
	mov.b32 	%r306, 0;
	mov.f32 	%f561, 0f00000000;
	mov.f32 	%f560, %f561;
	mov.f32 	%f559, %f561;
	mov.f32 	%f558, %f561;
	@%p144 bra 	$L__BB18_236;
	cvt.u64.u32 	%rd25, %r80;
	add.s32 	%r87, %r80, 32;
	add.s32 	%r88, %r80, 64;
	add.s32 	%r89, %r80, 96;
	mov.b32 	%r305, 0;
	mov.f32 	%f561, 0f00000000;
$L__BB18_203:
	.pragma "nounroll";
	setp.ge.s32 	%p145, %r80, %r129;
	shl.b32 	%r263, %r305, 2;
	add.s32 	%r82, %r155, %r263;
	ld.shared.f32 	%f154, [%r82];
	mul.lo.s32 	%r83, %r305, %r129;
	cvt.s64.s32 	%rd190, %r83;
	add.s64 	%rd191, %rd190, %rd2;
	add.s64 	%rd192, %rd191, %rd25;
	shl.b64 	%rd193, %rd192, 1;
	add.s64 	%rd21, %rd37, %rd193;
	@%p145 bra 	$L__BB18_205;
	// begin inline asm
	ld.global.nc.b16 %rs143, [%rd21];
	// end inline asm
	// begin inline asm
	{ cvt.f32.bf16 %f414, %rs143;}

	// end inline asm
	fma.rn.f32 	%f558, %f154, %f414, %f558;
$L__BB18_205:
	setp.ge.s32 	%p146, %r87, %r129;
	@%p146 bra 	$L__BB18_207;
	add.s64 	%rd195, %rd21, 64;
	// begin inline asm
	ld.global.nc.b16 %rs145, [%rd195];
	// end inline asm
	// begin inline asm
	{ cvt.f32.bf16 %f415, %rs145;}

	// end inline asm
	fma.rn.f32 	%f559, %f154, %f415, %f559;
$L__BB18_207:
	setp.ge.s32 	%p147, %r88, %r129;
	@%p147 bra 	$L__BB18_209;
	add.s64 	%rd196, %rd21, 128;
	// begin inline asm
	ld.global.nc.b16 %rs147, [%rd196];
	// end inline asm
	// begin inline asm
	{ cvt.f32.bf16 %f416, %rs147;}

	// end inline asm
	fma.rn.f32 	%f560, %f154, %f416, %f560;
$L__BB18_209:
	setp.ge.s32 	%p148, %r89, %r129;
	@%p148 bra 	$L__BB18_211;
	add.s64 	%rd197, %rd21, 192;
	// begin inline asm
	ld.global.nc.b16 %rs149, [%rd197];
	// end inline asm
	// begin inline asm
	{ cvt.f32.bf16 %f417, %rs149;}

	// end inline asm
	fma.rn.f32 	%f561, %f154, %f417, %f561;
$L__BB18_211:
	setp.ge.s32 	%p149, %r80, %r129;
	ld.shared.f32 	%f163, [%r82+4];
	add.s32 	%r84, %r83, %r129;
	cvt.s64.s32 	%rd198, %r84;
	add.s64 	%rd199, %rd198, %rd2;
	add.s64 	%rd200, %rd199, %rd25;
	shl.b64 	%rd201, %rd200, 1;
	add.s64 	%rd22, %rd37, %rd201;
	@%p149 bra 	$L__BB18_213;
	// begin inline asm
	ld.global.nc.b16 %rs151, [%rd22];
	// end inline asm
	// begin inline asm
	{ cvt.f32.bf16 %f418, %rs151;}

	// end inline asm
	fma.rn.f32 	%f558, %f163, %f418, %f558;
$L__BB18_213:
	setp.ge.s32 	%p150, %r87, %r129;
	@%p150 bra 	$L__BB18_215;
	add.s64 	%rd203, %rd22, 64;
	// begin inline asm
	ld.global.nc.b16 %rs153, [%rd203];
	// end inline asm
	// begin inline asm
	{ cvt.f32.bf16 %f419, %rs153;}

	// end inline asm
	fma.rn.f32 	%f559, %f163, %f419, %f559;
$L__BB18_215:
	setp.ge.s32 	%p151, %r88, %r129;
	@%p151 bra 	$L__BB18_217;
	add.s64 	%rd204, %rd22, 128;
	// begin inline asm
	ld.global.nc.b16 %rs155, [%rd204];
	// end inline asm
	// begin inline asm
	{ cvt.f32.bf16 %f420, %rs155;}

	// end inline asm
	fma.rn.f32 	%f560, %f163, %f420, %f560;
$L__BB18_217:
	setp.ge.s32 	%p152, %r89, %r129;
	@%p152 bra 	$L__BB18_219;
	add.s64 	%rd205, %rd22, 192;
	// begin inline asm
	ld.global.nc.b16 %rs157, [%rd205];
	// end inline asm
	// begin inline asm
	{ cvt.f32.bf16 %f421, %rs157;}

	// end inline asm
	fma.rn.f32 	%f561, %f163, %f421, %f561;
$L__BB18_219:
	setp.ge.s32 	%p153, %r80, %r129;
	ld.shared.f32 	%f172, [%r82+8];
	add.s32 	%r85, %r84, %r129;
	cvt.s64.s32 	%rd206, %r85;
	add.s64 	%rd207, %rd206, %rd2;
	add.s64 	%rd208, %rd207, %rd25;
	shl.b64 	%rd209, %rd208, 1;
	add.s64 	%rd23, %rd37, %rd209;
	@%p153 bra 	$L__BB18_221;
	// begin inline asm
	ld.global.nc.b16 %rs159, [%rd23];
	// end inline asm
	// begin inline asm
	{ cvt.f32.bf16 %f422, %rs159;}

	// end inline asm
	fma.rn.f32 	%f558, %f172, %f422, %f558;
$L__BB18_221:
	setp.ge.s32 	%p154, %r87, %r129;
	@%p154 bra 	$L__BB18_223;
	add.s64 	%rd211, %rd23, 64;
	// begin inline asm
	ld.global.nc.b16 %rs161, [%rd211];
	// end inline asm
	// begin inline asm
	{ cvt.f32.bf16 %f423, %rs161;}

	// end inline asm
	fma.rn.f32 	%f559, %f172, %f423, %f559;
$L__BB18_223:
	setp.ge.s32 	%p155, %r88, %r129;
	@%p155 bra 	$L__BB18_225;
	add.s64 	%rd212, %rd23, 128;
	// begin inline asm
	ld.global.nc.b16 %rs163, [%rd212];
	// end inline asm
	// begin inline asm
	{ cvt.f32.bf16 %f424, %rs163;}

	// end inline asm
	fma.rn.f32 	%f560, %f172, %f424, %f560;
$L__BB18_225:
	setp.ge.s32 	%p156, %r89, %r129;
	@%p156 bra 	$L__BB18_227;
	add.s64 	%rd213, %rd23, 192;
	// begin inline asm
	ld.global.nc.b16 %rs165, [%rd213];
	// end inline asm
	// begin inline asm
	{ cvt.f32.bf16 %f425, %rs165;}

	// end inline asm
	fma.rn.f32 	%f561, %f172, %f425, %f561;
$L__BB18_227:
	setp.ge.s32 	%p157, %r80, %r129;
	ld.shared.f32 	%f181, [%r82+12];
	add.s32 	%r265, %r85, %r129;
	cvt.s64.s32 	%rd214, %r265;
	add.s64 	%rd215, %rd214, %rd2;
	add.s64 	%rd216, %rd215, %rd25;
	shl.b64 	%rd217, %rd216, 1;
	add.s64 	%rd24, %rd37, %rd217;
	@%p157 bra 	$L__BB18_229;
	// begin inline asm
	ld.global.nc.b16 %rs167, [%rd24];
	// end inline asm
	// begin inline asm
	{ cvt.f32.bf16 %f426, %rs167;}

	// end inline asm
	fma.rn.f32 	%f558, %f181, %f426, %f558;
$L__BB18_229:
	setp.ge.s32 	%p158, %r87, %r129;
	@%p158 bra 	$L__BB18_231;
	add.s64 	%rd219, %rd24, 64;
	// begin inline asm
	ld.global.nc.b16 %rs169, [%rd219];
	// end inline asm
	// begin inline asm
	{ cvt.f32.bf16 %f427, %rs169;}

	// end inline asm
	fma.rn.f32 	%f559, %f181, %f427, %f559;
$L__BB18_231:
	setp.ge.s32 	%p159, %r88, %r129;
	@%p159 bra 	$L__BB18_233;
	add.s64 	%rd220, %rd24, 128;
	// begin inline asm
	ld.global.nc.b16 %rs171, [%rd220];
	// end inline asm
	// begin inline asm
	{ cvt.f32.bf16 %f428, %rs171;}

	// end inline asm
	fma.rn.f32 	%f560, %f181, %f428, %f560;
$L__BB18_233:
	setp.ge.s32 	%p160, %r89, %r129;
	@%p160 bra 	$L__BB18_235;
	add.s64 	%rd221, %rd24, 192;
	// begin inline asm
	ld.global.nc.b16 %rs173, [%rd221];
	// end inline asm
	// begin inline asm
	{ cvt.f32.bf16 %f429, %rs173;}

	// end inline asm
	fma.rn.f32 	%f561, %f181, %f429, %f561;
$L__BB18_235:
	add.s32 	%r305, %r305, 4;
	setp.eq.s32 	%p161, %r305, %r78;
	mov.u32 	%r306, %r78;
	@%p161 bra 	$L__BB18_236;
	bra.uni 	$L__BB18_203;
$L__BB18_236:
	setp.eq.s32 	%p162, %r77, 0;
	@%p162 bra 	$L__BB18_263;
	shl.b32 	%r266, %r306, 2;
	add.s32 	%r91, %r155, %r266;
	ld.shared.f32 	%f194, [%r91];
	mul.lo.s32 	%r92, %r306, %r129;
	cvt.s64.s32 	%rd222, %r92;
	add.s64 	%rd223, %rd222, %rd2;
	setp.ge.s32 	%p163, %r80, %r129;
	cvt.u64.u32 	%rd26, %r80;
	add.s64 	%rd224, %rd223, %rd26;
	shl.b64 	%rd225, %rd224, 1;
	add.s64 	%rd27, %rd37, %rd225;
	@%p163 bra 	$L__BB18_239;
	// begin inline asm
	ld.global.nc.b16 %rs175, [%rd27];
	// end inline asm
	// begin inline asm
	{ cvt.f32.bf16 %f430, %rs175;}

	// end inline asm
	fma.rn.f32 	%f558, %f194, %f430, %f558;
$L__BB18_239:
	add.s32 	%r93, %r80, 32;
	setp.ge.s32 	%p164, %r93, %r129;
	@%p164 bra 	$L__BB18_241;
	add.s64 	%rd227, %rd27, 64;
	// begin inline asm
	ld.global.nc.b16 %rs177, [%rd227];
	// end inline asm
	// begin inline asm
	{ cvt.f32.bf16 %f431, %rs177;}

	// end inline asm
	fma.rn.f32 	%f559, %f194, %f431, %f559;
$L__BB18_241:
	add.s32 	%r94, %r80, 64;
	setp.ge.s32 	%p165, %r94, %r129;
	@%p165 bra 	$L__BB18_243;
	add.s64 	%rd228, %rd27, 128;
	// begin inline asm
	ld.global.nc.b16 %rs179, [%rd228];
	// end inline asm
	// begin inline asm
	{ cvt.f32.bf16 %f432, %rs179;}

	// end inline asm
	fma.rn.f32 	%f560, %f194, %f432, %f560;
$L__BB18_243:
	add.s32 	%r95, %r80, 96;
	setp.ge.s32 	%p166, %r95, %r129;
	@%p166 bra 	$L__BB18_245;
	add.s64 	%rd229, %rd27, 192;
	// begin inline asm
	ld.global.nc.b16 %rs181, [%rd229];
	// end inline asm
	// begin inline asm
	{ cvt.f32.bf16 %f433, %rs181;}

	// end inline asm
	fma.rn.f32 	%f561, %f194, %f433, %f561;
$L__BB18_245:
	setp.eq.s32 	%p167, %r77, 1;
	@%p167 bra 	$L__BB18_263;
	setp.ge.s32 	%p168, %r80, %r129;
	ld.shared.f32 	%f203, [%r91+4];
	add.s32 	%r96, %r92, %r129;
	cvt.s64.s32 	%rd230, %r96;
	add.s64 	%rd231, %rd230, %rd2;
	add.s64 	%rd232, %rd231, %rd26;
	shl.b64 	%rd233, %rd232, 1;
	add.s64 	%rd28, %rd37, %rd233;
	@%p168 bra 	$L__BB18_248;
	// begin inline asm
	ld.global.nc.b16 %rs183, [%rd28];
	// end inline asm
	// begin inline asm
	{ cvt.f32.bf16 %f434, %rs183;}

	// end inline asm
	fma.rn.f32 	%f558, %f203, %f434, %f558;
$L__BB18_248:
	setp.ge.s32 	%p169, %r93, %r129;
	@%p169 bra 	$L__BB18_250;
	add.s64 	%rd235, %rd28, 64;
	// begin inline asm
	ld.global.nc.b16 %rs185, [%rd235];
	// end inline asm
	// begin inline asm
	{ cvt.f32.bf16 %f435, %rs185;}

	// end inline asm
	fma.rn.f32 	%f559, %f203, %f435, %f559;
$L__BB18_250:
	setp.ge.s32 	%p170, %r94, %r129;
	@%p170 bra 	$L__BB18_252;
	add.s64 	%rd236, %rd28, 128;
	// begin inline asm
	ld.global.nc.b16 %rs187, [%rd236];
	// end inline asm
	// begin inline asm
	{ cvt.f32.bf16 %f436, %rs187;}

	// end inline asm
	fma.rn.f32 	%f560, %f203, %f436, %f560;
$L__BB18_252:
	setp.ge.s32 	%p171, %r95, %r129;
	@%p171 bra 	$L__BB18_254;
	add.s64 	%rd237, %rd28, 192;
	// begin inline asm
	ld.global.nc.b16 %rs189, [%rd237];
	// end inline asm
	// begin inline asm
	{ cvt.f32.bf16 %f437, %rs189;}

	// end inline asm
	fma.rn.f32 	%f561, %f203, %f437, %f561;
$L__BB18_254:
	setp.eq.s32 	%p172, %r77, 2;
	@%p172 bra 	$L__BB18_263;
	setp.ge.s32 	%p173, %r80, %r129;
	ld.shared.f32 	%f212, [%r91+8];
	add.s32 	%r268, %r96, %r129;
	cvt.s64.s32 	%rd238, %r268;
	add.s64 	%rd239, %rd238, %rd2;
	add.s64 	%rd240, %rd239, %rd26;
	shl.b64 	%rd241, %rd240, 1;
	add.s64 	%rd29, %rd37, %rd241;
	@%p173 bra 	$L__BB18_257;
	// begin inline asm
	ld.global.nc.b16 %rs191, [%rd29];
	// end inline asm
	// begin inline asm
	{ cvt.f32.bf16 %f438, %rs191;}

	// end inline asm
	fma.rn.f32 	%f558, %f212, %f438, %f558;
$L__BB18_257:
	setp.ge.s32 	%p174, %r93, %r129;
	@%p174 bra 	$L__BB18_259;
	add.s64 	%rd243, %rd29, 64;
	// begin inline asm
	ld.global.nc.b16 %rs193, [%rd243];
	// end inline asm
	// begin inline asm
	{ cvt.f32.bf16 %f439, %rs193;}

	// end inline asm
	fma.rn.f32 	%f559, %f212, %f439, %f559;
$L__BB18_259:
	setp.ge.s32 	%p175, %r94, %r129;
	@%p175 bra 	$L__BB18_261;
	add.s64 	%rd244, %rd29, 128;
	// begin inline asm
	ld.global.nc.b16 %rs195, [%rd244];
	// end inline asm
	// begin inline asm
	{ cvt.f32.bf16 %f440, %rs195;}

	// end inline asm
	fma.rn.f32 	%f560, %f212, %f440, %f560;
$L__BB18_261:
	setp.ge.s32 	%p176, %r95, %r129;
	@%p176 bra 	$L__BB18_263;
	add.s64 	%rd245, %rd29, 192;
	// begin inline asm
	ld.global.nc.b16 %rs197, [%rd245];
	// end inline asm
	// begin inline asm
	{ cvt.f32.bf16 %f441, %rs197;}

	// end inline asm
	fma.rn.f32 	%f561, %f212, %f441, %f561;
$L__BB18_263:
	setp.lt.s32 	%p177, %r80, %r129;
	shl.b32 	%r269, %r80, 2;
	add.s32 	%r97, %r18, %r269;
	@%p177 bra 	$L__BB18_264;
	bra.uni 	$L__BB18_265;
$L__BB18_264:
	max.f32 	%f442, %f558, 0f00000000;
	st.shared.f32 	[%r97+4], %f442;
$L__BB18_265:
	add.s32 	%r270, %r80, 32;
	setp.ge.s32 	%p178, %r270, %r129;
	@%p178 bra 	$L__BB18_267;
	max.f32 	%f443, %f559, 0f00000000;
	st.shared.f32 	[%r97+132], %f443;
$L__BB18_267:
	add.s32 	%r271, %r80, 64;
	setp.ge.s32 	%p179, %r271, %r129;
	@%p179 bra 	$L__BB18_269;
	max.f32 	%f444, %f560, 0f00000000;
	st.shared.f32 	[%r97+260], %f444;
$L__BB18_269:
	add.s32 	%r272, %r80, 96;
	setp.ge.s32 	%p180, %r272, %r129;
	@%p180 bra 	$L__BB18_271;
	max.f32 	%f445, %f561, 0f00000000;
	st.shared.f32 	[%r97+388], %f445;
$L__BB18_271:
	add.s32 	%r19, %r19, 1024;
	setp.lt.s32 	%p181, %r19, %r129;
	@%p181 bra 	$L__BB18_201;
	bra.uni 	$L__BB18_317;
$L__BB18_272:
	not.b32 	%r216, %r19;
	add.s32 	%r99, %r129, %r216;
	and.b32  	%r217, %r99, 3072;
	setp.eq.s32 	%p120, %r217, 3072;
	@%p120 bra 	$L__BB18_283;
	shr.u32 	%r219, %r99, 10;
	add.s32 	%r220, %r219, 1;
	and.b32  	%r100, %r220, 3;
	mov.b32 	%r308, 0;
$L__BB18_274:
	.pragma "nounroll";
	add.s32 	%r103, %r19, %r4;
	setp.ge.s32 	%p121, %r103, %r129;
	shl.b32 	%r221, %r103, 2;
	add.s32 	%r104, %r18, %r221;
	@%p121 bra 	$L__BB18_276;
	mov.b32 	%r222, 0;
	st.shared.u32 	[%r104+4], %r222;
$L__BB18_276:
	add.s32 	%r223, %r103, 32;
	setp.ge.s32 	%p122, %r223, %r129;
	@%p122 bra 	$L__BB18_278;
	mov.b32 	%r224, 0;
	st.shared.u32 	[%r104+132], %r224;
$L__BB18_278:
	add.s32 	%r225, %r103, 64;
	setp.ge.s32 	%p123, %r225, %r129;
	@%p123 bra 	$L__BB18_280;
	mov.b32 	%r226, 0;
	st.shared.u32 	[%r104+260], %r226;
$L__BB18_280:
	add.s32 	%r227, %r103, 96;
	setp.ge.s32 	%p124, %r227, %r129;
	@%p124 bra 	$L__BB18_282;
	mov.b32 	%r228, 0;
	st.shared.u32 	[%r104+388], %r228;
$L__BB18_282:
	add.s32 	%r19, %r19, 1024;
	add.s32 	%r308, %r308, 1;
	setp.ne.s32 	%p125, %r308, %r100;
	@%p125 bra 	$L__BB18_274;
$L__BB18_283:
	setp.lt.u32 	%p126, %r99, 3072;
	@%p126 bra 	$L__BB18_317;
$L__BB18_284:
	add.s32 	%r109, %r19, %r4;
	setp.ge.s32 	%p127, %r109, %r129;
	shl.b32 	%r229, %r109, 2;
	add.s32 	%r110, %r18, %r229;
	@%p127 bra 	$L__BB18_286;
	mov.b32 	%r230, 0;
	st.shared.u32 	[%r110+4], %r230;
$L__BB18_286:
	add.s32 	%r231, %r109, 32;
	setp.ge.s32 	%p128, %r231, %r129;
	@%p128 bra 	$L__BB18_288;
	mov.b32 	%r232, 0;
	st.shared.u32 	[%r110+132], %r232;
$L__BB18_288:
	add.s32 	%r233, %r109, 64;
	setp.ge.s32 	%p129, %r233, %r129;
	@%p129 bra 	$L__BB18_290;
	mov.b32 	%r234, 0;
	st.shared.u32 	[%r110+260], %r234;
$L__BB18_290:
	add.s32 	%r235, %r109, 96;
	setp.ge.s32 	%p130, %r235, %r129;
	@%p130 bra 	$L__BB18_292;
	mov.b32 	%r236, 0;
	st.shared.u32 	[%r110+388], %r236;
$L__BB18_292:
	add.s32 	%r237, %r109, 1024;
	setp.ge.s32 	%p131, %r237, %r129;
	@%p131 bra 	$L__BB18_294;
	mov.b32 	%r238, 0;
	st.shared.u32 	[%r110+4100], %r238;
$L__BB18_294:
	add.s32 	%r239, %r109, 1056;
	setp.ge.s32 	%p132, %r239, %r129;
	@%p132 bra 	$L__BB18_296;
	mov.b32 	%r240, 0;
	st.shared.u32 	[%r110+4228], %r240;
$L__BB18_296:
	add.s32 	%r241, %r109, 1088;
	setp.ge.s32 	%p133, %r241, %r129;
	@%p133 bra 	$L__BB18_298;
	mov.b32 	%r242, 0;
	st.shared.u32 	[%r110+4356], %r242;
$L__BB18_298:
	add.s32 	%r243, %r109, 1120;
	setp.ge.s32 	%p134, %r243, %r129;
	@%p134 bra 	$L__BB18_300;
	mov.b32 	%r244, 0;
	st.shared.u32 	[%r110+4484], %r244;
$L__BB18_300:
	add.s32 	%r245, %r109, 2048;
	setp.ge.s32 	%p135, %r245, %r129;
	@%p135 bra 	$L__BB18_302;
	mov.b32 	%r246, 0;
	st.shared.u32 	[%r110+8196], %r246;
$L__BB18_302:
	add.s32 	%r247, %r109, 2080;
	setp.ge.s32 	%p136, %r247, %r129;
	@%p136 bra 	$L__BB18_304;
	mov.b32 	%r248, 0;
	st.shared.u32 	[%r110+8324], %r248;
$L__BB18_304:
	add.s32 	%r249, %r109, 2112;
	setp.ge.s32 	%p137, %r249, %r129;
	@%p137 bra 	$L__BB18_306;
	mov.b32 	%r250, 0;
	st.shared.u32 	[%r110+8452], %r250;
$L__BB18_306:
	add.s32 	%r251, %r109, 2144;
	setp.ge.s32 	%p138, %r251, %r129;
	@%p138 bra 	$L__BB18_308;
	mov.b32 	%r252, 0;
	st.shared.u32 	[%r110+8580], %r252;
$L__BB18_308:
	add.s32 	%r253, %r109, 3072;
	setp.ge.s32 	%p139, %r253, %r129;
	@%p139 bra 	$L__BB18_310;
	mov.b32 	%r254, 0;
	st.shared.u32 	[%r110+12292], %r254;
$L__BB18_310:
	add.s32 	%r255, %r109, 3104;
	setp.ge.s32 	%p140, %r255, %r129;
	@%p140 bra 	$L__BB18_312;
	mov.b32 	%r256, 0;
	st.shared.u32 	[%r110+12420], %r256;
$L__BB18_312:
	add.s32 	%r257, %r109, 3136;
	setp.ge.s32 	%p141, %r257, %r129;
	@%p141 bra 	$L__BB18_314;
	mov.b32 	%r258, 0;
	st.shared.u32 	[%r110+12548], %r258;
$L__BB18_314:
	add.s32 	%r259, %r109, 3168;
	setp.ge.s32 	%p142, %r259, %r129;
	@%p142 bra 	$L__BB18_316;
	mov.b32 	%r260, 0;
	st.shared.u32 	[%r110+12676], %r260;
$L__BB18_316:
	add.s32 	%r19, %r19, 4096;
	setp.lt.s32 	%p143, %r19, %r129;
	@%p143 bra 	$L__BB18_284;
$L__BB18_317:
	bar.sync 	0;
	setp.ge.s32 	%p182, %r311, %r128;
	@%p182 bra 	$L__BB18_330;
	not.b32 	%r273, %r4;
	add.s32 	%r112, %r129, %r273;
	and.b32  	%r113, %r112, 96;
	shl.b32 	%r274, %r4, 2;
	add.s32 	%r114, %r18, %r274;
	cvt.u64.u32 	%rd30, %r4;
	or.b32  	%r115, %r4, 32;
	or.b32  	%r116, %r4, 64;
	or.b32  	%r117, %r4, 96;
	add.s32 	%r277, %r154, %r155;
	add.s32 	%r118, %r277, 260;
$L__BB18_319:
	setp.ge.s32 	%p183, %r4, %r129;
	mov.f32 	%f596, 0f00000000;
	@%p183 bra 	$L__BB18_327;
	setp.eq.s32 	%p184, %r113, 96;
	mul.lo.s32 	%r278, %r311, %r129;
	cvt.s64.s32 	%rd246, %r278;
	add.s64 	%rd31, %rd246, %rd2;
	mov.f32 	%f596, 0f00000000;
	mov.u32 	%r312, %r4;
	@%p184 bra 	$L__BB18_324;
	setp.eq.s32 	%p185, %r113, 0;
	ld.shared.f32 	%f450, [%r114+4];
	add.s64 	%rd248, %rd31, %rd30;
	shl.b64 	%rd249, %rd248, 1;
	add.s64 	%rd247, %rd38, %rd249;
	// begin inline asm
	ld.global.nc.b16 %rs199, [%rd247];
	// end inline asm
	// begin inline asm
	{ cvt.f32.bf16 %f449, %rs199;}

	// end inline asm
	fma.rn.f32 	%f596, %f450, %f449, 0f00000000;
	mov.u32 	%r312, %r115;
	@%p185 bra 	$L__BB18_324;
	setp.eq.s32 	%p186, %r113, 32;
	ld.shared.f32 	%f452, [%r114+132];
	add.s64 	%rd250, %rd247, 64;
	// begin inline asm
	ld.global.nc.b16 %rs201, [%rd250];
	// end inline asm
	// begin inline asm
	{ cvt.f32.bf16 %f451, %rs201;}

	// end inline asm
	fma.rn.f32 	%f596, %f452, %f451, %f596;
	mov.u32 	%r312, %r116;
	@%p186 bra 	$L__BB18_324;
	ld.shared.f32 	%f454, [%r114+260];
	add.s64 	%rd251, %rd247, 128;
	// begin inline asm
	ld.global.nc.b16 %rs203, [%rd251];
	// end inline asm
	// begin inline asm
	{ cvt.f32.bf16 %f453, %rs203;}

	// end inline asm
	fma.rn.f32 	%f596, %f454, %f453, %f596;
	mov.u32 	%r312, %r117;
$L__BB18_324:
	setp.lt.u32 	%p187, %r112, 96;
	@%p187 bra 	$L__BB18_327;
	cvt.u64.u32 	%rd252, %r312;
	add.s64 	%rd253, %rd31, %rd252;
	shl.b64 	%rd254, %rd253, 1;
	add.s64 	%rd263, %rd38, %rd254;
	shl.b32 	%r279, %r312, 2;
	add.s32 	%r313, %r118, %r279;
$L__BB18_326:
	.pragma "nounroll";
	ld.shared.f32 	%f459, [%r313+-256];
	// begin inline asm
	ld.global.nc.b16 %rs205, [%rd263];
	// end inline asm
	// begin inline asm
	{ cvt.f32.bf16 %f455, %rs205;}

	// end inline asm
	fma.rn.f32 	%f460, %f459, %f455, %f596;
	ld.shared.f32 	%f461, [%r313+-128];
	add.s64 	%rd256, %rd263, 64;
	// begin inline asm
	ld.global.nc.b16 %rs207, [%rd256];
	// end inline asm
	// begin inline asm
	{ cvt.f32.bf16 %f456, %rs207;}

	// end inline asm
	fma.rn.f32 	%f462, %f461, %f456, %f460;
	ld.shared.f32 	%f463, [%r313];
	add.s64 	%rd257, %rd263, 128;
	// begin inline asm
	ld.global.nc.b16 %rs209, [%rd257];
	// end inline asm
	// begin inline asm
	{ cvt.f32.bf16 %f457, %rs209;}

	// end inline asm
	fma.rn.f32 	%f464, %f463, %f457, %f462;
	ld.shared.f32 	%f465, [%r313+128];
	add.s64 	%rd258, %rd263, 192;
	// begin inline asm
	ld.global.nc.b16 %rs211, [%rd258];
	// end inline asm
	// begin inline asm
	{ cvt.f32.bf16 %f458, %rs211;}

	// end inline asm
	fma.rn.f32 	%f596, %f465, %f458, %f464;
	add.s32 	%r312, %r312, 128;
	add.s64 	%rd263, %rd263, 256;
	add.s32 	%r313, %r313, 512;
	setp.lt.s32 	%p188, %r312, %r129;
	@%p188 bra 	$L__BB18_326;
$L__BB18_327:
	setp.ne.s32 	%p189, %r4, 0;
	mov.b32 	%r280, %f596;
	shfl.sync.bfly.b32	%r281|%p190, %r280, 16, 31, -1;
	mov.b32 	%f466, %r281;
	add.f32 	%f467, %f596, %f466;
	mov.b32 	%r282, %f467;
	shfl.sync.bfly.b32	%r283|%p191, %r282, 8, 31, -1;
	mov.b32 	%f468, %r283;
	add.f32 	%f469, %f467, %f468;
	mov.b32 	%r284, %f469;
	shfl.sync.bfly.b32	%r285|%p192, %r284, 4, 31, -1;
	mov.b32 	%f470, %r285;
	add.f32 	%f471, %f469, %f470;
	mov.b32 	%r286, %f471;
	shfl.sync.bfly.b32	%r287|%p193, %r286, 2, 31, -1;
	mov.b32 	%f472, %r287;
	add.f32 	%f473, %f471, %f472;
	mov.b32 	%r288, %f473;
	shfl.sync.bfly.b32	%r289|%p194, %r288, 1, 31, -1;
	mov.b32 	%f474, %r289;
	add.f32 	%f232, %f473, %f474;
	@%p189 bra 	$L__BB18_329;
	cvt.u64.u32 	%rd260, %r311;
	add.s64 	%rd261, %rd260, %rd1;
	shl.b64 	%rd262, %rd261, 1;
	add.s64 	%rd259, %rd42, %rd262;
	mul.f32 	%f475, %f1, %f232;
	// begin inline asm
	{  cvt.rn.bf16.f32 %rs213, %f475;}

	// end inline asm
	// begin inline asm
	{ atom.add.noftz.bf16 %rs214,[%rd259],%rs213; }

	// end inline asm
$L__BB18_329:
	add.s32 	%r311, %r311, 8;
	setp.lt.s32 	%p195, %r311, %r128;
	@%p195 bra 	$L__BB18_319;
$L__BB18_330:
	ret;

}
	// .globl	_Z17moe_expert_kernelIfLb1EEvPKT_S2_S2_S2_PKfPKiS6_PS0_iiiiii
.visible .entry _Z17moe_expert_kernelIfLb1EEvPKT_S2_S2_S2_PKfPKiS6_PS0_iiiiii(
	.param .u64 .ptr .align 1 _Z17moe_expert_kernelIfLb1EEvPKT_S2_S2_S2_PKfPKiS6_PS0_iiiiii_param_0,
	.param .u64 .ptr .align 1 _Z17moe_expert_kernelIfLb1EEvPKT_S2_S2_S2_PKfPKiS6_PS0_iiiiii_param_1,
	.param .u64 .ptr .align 1 _Z17moe_expert_kernelIfLb1EEvPKT_S2_S2_S2_PKfPKiS6_PS0_iiiiii_param_2,
	.param .u64 .ptr .align 1 _Z17moe_expert_kernelIfLb1EEvPKT_S2_S2_S2_PKfPKiS6_PS0_iiiiii_param_3,
	.param .u64 .ptr .align 1 _Z17moe_expert_kernelIfLb1EEvPKT_S2_S2_S2_PKfPKiS6_PS0_iiiiii_param_4,
	.param .u64 .ptr .align 1 _Z17moe_expert_kernelIfLb1EEvPKT_S2_S2_S2_PKfPKiS6_PS0_iiiiii_param_5,
	.param .u64 .ptr .align 1 _Z17moe_expert_kernelIfLb1EEvPKT_S2_S2_S2_PKfPKiS6_PS0_iiiiii_param_6,
	.param .u64 .ptr .align 1 _Z17moe_expert_kernelIfLb1EEvPKT_S2_S2_S2_PKfPKiS6_PS0_iiiiii_param_7,
	.param .u32 _Z17moe_expert_kernelIfLb1EEvPKT_S2_S2_S2_PKfPKiS6_PS0_iiiiii_param_8,
	.param .u32 _Z17moe_expert_kernelIfLb1EEvPKT_S2_S2_S2_PKfPKiS6_PS0_iiiiii_param_9,
	.param .u32 _Z17moe_expert_kernelIfLb1EEvPKT_S2_S2_S2_PKfPKiS6_PS0_iiiiii_param_10,
	.param .u32 _Z17moe_expert_kernelIfLb1EEvPKT_S2_S2_S2_PKfPKiS6_PS0_iiiiii_param_11,
	.param .u32 _Z17moe_expert_kernelIfLb1EEvPKT_S2_S2_S2_PKfPKiS6_PS0_iiiiii_param_12,
	.param .u32 _Z17moe_expert_kernelIfLb1EEvPKT_S2_S2_S2_PKfPKiS6_PS0_iiiiii_param_13
)
.maxntid 256
.minnctapersm 4
{
	.reg .pred 	%p<108>;
	.reg .b32 	%r<156>;
	.reg .b32 	%f<567>;
	.reg .b64 	%rd<297>;

	ld.param.u64 	%rd22, [_Z17moe_expert_kernelIfLb1EEvPKT_S2_S2_S2_PKfPKiS6_PS0_iiiiii_param_0];
	ld.param.u64 	%rd23, [_Z17moe_expert_kernelIfLb1EEvPKT_S2_S2_S2_PKfPKiS6_PS0_iiiiii_param_1];
	ld.param.u64 	%rd24, [_Z17moe_expert_kernelIfLb1EEvPKT_S2_S2_S2_PKfPKiS6_PS0_iiiiii_param_2];
	ld.param.u64 	%rd25, [_Z17moe_expert_kernelIfLb1EEvPKT_S2_S2_S2_PKfPKiS6_PS0_iiiiii_param_3];
	ld.param.u64 	%rd26, [_Z17moe_expert_kernelIfLb1EEvPKT_S2_S2_S2_PKfPKiS6_PS0_iiiiii_param_4];
	ld.param.u64 	%rd27, [_Z17moe_expert_kernelIfLb1EEvPKT_S2_S2_S2_PKfPKiS6_PS0_iiiiii_param_5];
	ld.param.u64 	%rd28, [_Z17moe_expert_kernelIfLb1EEvPKT_S2_S2_S2_PKfPKiS6_PS0_iiiiii_param_6];
	ld.param.u64 	%rd29, [_Z17moe_expert_kernelIfLb1EEvPKT_S2_S2_S2_PKfPKiS6_PS0_iiiiii_param_7];
	ld.param.u32 	%r79, [_Z17moe_expert_kernelIfLb1EEvPKT_S2_S2_S2_PKfPKiS6_PS0_iiiiii_param_8];
	ld.param.u32 	%r84, [_Z17moe_expert_kernelIfLb1EEvPKT_S2_S2_S2_PKfPKiS6_PS0_iiiiii_param_9];
	ld.param.u32 	%r80, [_Z17moe_expert_kernelIfLb1EEvPKT_S2_S2_S2_PKfPKiS6_PS0_iiiiii_param_10];
	ld.param.u32 	%r81, [_Z17moe_expert_kernelIfLb1EEvPKT_S2_S2_S2_PKfPKiS6_PS0_iiiiii_param_11];
	ld.param.u32 	%r82, [_Z17moe_expert_kernelIfLb1EEvPKT_S2_S2_S2_PKfPKiS6_PS0_iiiiii_param_12];
	ld.param.u32 	%r83, [_Z17moe_expert_kernelIfLb1EEvPKT_S2_S2_S2_PKfPKiS6_PS0_iiiiii_param_13];
	mov.u32 	%r1, %ctaid.x;
	setp.ge.s32 	%p1, %r1, %r84;
	@%p1 bra 	$L__BB19_179;
	cvta.to.global.u64 	%rd30, %rd27;
	cvta.to.global.u64 	%rd31, %rd28;
	cvta.to.global.u64 	%rd32, %rd26;
	mul.wide.u32 	%rd33, %r1, 4;
	add.s64 	%rd34, %rd30, %rd33;
	ld.global.nc.u32 	%r85, [%rd34];
	add.s64 	%rd35, %rd31, %rd33;
	ld.global.nc.u32 	%r86, [%rd35];
	mad.lo.s32 	%r87, %r85, %r82, %r86;
	mul.wide.s32 	%rd36, %r87, 4;
	add.s64 	%rd37, %rd32, %rd36;
	ld.global.nc.f32 	%f1, [%rd37];
	mov.u32 	%r2, %tid.x;
	and.b32  	%r3, %r2, 31;
	mul.lo.s32 	%r88, %r85, %r80;
	cvt.s64.s32 	%rd1, %r88;
	setp.ge.s32 	%p2, %r2, %r80;
	@%p2 bra 	$L__BB19_13;
	not.b32 	%r89, %r2;
	add.s32 	%r4, %r80, %r89;
	shr.u32 	%r90, %r4, 8;
	add.s32 	%r5, %r90, 1;
	and.b32  	%r6, %r5, 7;
	setp.lt.u32 	%p3, %r4, 1792;
	mov.u32 	%r142, %r2;
	@%p3 bra 	$L__BB19_5;
	and.b32  	%r7, %r5, 33554424;
	mov.b32 	%r141, 0;
	mov.u32 	%r142, %r2;
$L__BB19_4:
	.pragma "nounroll";
	cvt.u64.u32 	%rd46, %r142;
	add.s64 	%rd47, %rd46, %rd1;
	shl.b64 	%rd48, %rd47, 2;
	add.s64 	%rd38, %rd22, %rd48;
	// begin inline asm
	ld.global.nc.f32 %f217, [%rd38];
	// end inline asm
	shl.b32 	%r92, %r142, 2;
	mov.u32 	%r93, smem;
	add.s32 	%r94, %r93, %r92;
	st.shared.f32 	[%r94], %f217;
	add.s64 	%rd39, %rd38, 1024;
	// begin inline asm
	ld.global.nc.f32 %f218, [%rd39];
	// end inline asm
	st.shared.f32 	[%r94+1024], %f218;
	add.s64 	%rd40, %rd38, 2048;
	// begin inline asm
	ld.global.nc.f32 %f219, [%rd40];
	// end inline asm
	st.shared.f32 	[%r94+2048], %f219;
	add.s64 	%rd41, %rd38, 3072;
	// begin inline asm
	ld.global.nc.f32 %f220, [%rd41];
	// end inline asm
	st.shared.f32 	[%r94+3072], %f220;
	add.s64 	%rd42, %rd38, 4096;
	// begin inline asm
	ld.global.nc.f32 %f221, [%rd42];
	// end inline asm
	st.shared.f32 	[%r94+4096], %f221;
	add.s64 	%rd43, %rd38, 5120;
	// begin inline asm
	ld.global.nc.f32 %f222, [%rd43];
	// end inline asm
	st.shared.f32 	[%r94+5120], %f222;
	add.s64 	%rd44, %rd38, 6144;
	// begin inline asm
	ld.global.nc.f32 %f223, [%rd44];
	// end inline asm
	st.shared.f32 	[%r94+6144], %f223;
	add.s64 	%rd45, %rd38, 7168;
	// begin inline asm
	ld.global.nc.f32 %f224, [%rd45];
	// end inline asm
	st.shared.f32 	[%r94+7168], %f224;
	add.s32 	%r142, %r142, 2048;
	add.s32 	%r141, %r141, 8;
	setp.ne.s32 	%p4, %r141, %r7;
	@%p4 bra 	$L__BB19_4;
$L__BB19_5:
	setp.eq.s32 	%p5, %r6, 0;
	@%p5 bra 	$L__BB19_13;
	setp.lt.u32 	%p6, %r6, 4;
	@%p6 bra 	$L__BB19_8;
	cvt.u64.u32 	%rd53, %r142;
	add.s64 	%rd54, %rd53, %rd1;
	shl.b64 	%rd55, %rd54, 2;
	add.s64 	%rd49, %rd22, %rd55;
	// begin inline asm
	ld.global.nc.f32 %f225, [%rd49];
	// end inline asm
	shl.b32 	%r95, %r142, 2;
	mov.u32 	%r96, smem;
	add.s32 	%r97, %r96, %r95;
	st.shared.f32 	[%r97], %f225;
	add.s64 	%rd50, %rd49, 1024;
	// begin inline asm
	ld.global.nc.f32 %f226, [%rd50];
	// end inline asm
	st.shared.f32 	[%r97+1024], %f226;
	add.s64 	%rd51, %rd49, 2048;
	// begin inline asm
	ld.global.nc.f32 %f227, [%rd51];
	// end inline asm
	st.shared.f32 	[%r97+2048], %f227;
	add.s64 	%rd52, %rd49, 3072;
	// begin inline asm
	ld.global.nc.f32 %f228, [%rd52];
	// end inline asm
	st.shared.f32 	[%r97+3072], %f228;
	add.s32 	%r142, %r142, 1024;
$L__BB19_8:
	and.b32  	%r98, %r5, 3;
	setp.eq.s32 	%p7, %r98, 0;
	@%p7 bra 	$L__BB19_13;
	setp.eq.s32 	%p8, %r98, 1;
	@%p8 bra 	$L__BB19_11;
	cvt.u64.u32 	%rd58, %r142;
	add.s64 	%rd59, %rd58, %rd1;
	shl.b64 	%rd60, %rd59, 2;
	add.s64 	%rd56, %rd22, %rd60;
	// begin inline asm
	ld.global.nc.f32 %f229, [%rd56];
	// end inline asm
	shl.b32 	%r99, %r142, 2;
	mov.u32 	%r100, smem;
	add.s32 	%r101, %r100, %r99;
	st.shared.f32 	[%r101], %f229;
	add.s64 	%rd57, %rd56, 1024;
	// begin inline asm
	ld.global.nc.f32 %f230, [%rd57];
	// end inline asm
	st.shared.f32 	[%r101+1024], %f230;
	add.s32 	%r142, %r142, 512;
$L__BB19_11:
	and.b32  	%r102, %r4, 256;
	setp.ne.s32 	%p9, %r102, 0;
	@%p9 bra 	$L__BB19_13;
	cvt.u64.u32 	%rd62, %r142;
	add.s64 	%rd63, %rd62, %rd1;
	shl.b64 	%rd64, %rd63, 2;
	add.s64 	%rd61, %rd22, %rd64;
	// begin inline asm
	ld.global.nc.f32 %f231, [%rd61];
	// end inline asm
	shl.b32 	%r103, %r142, 2;
	mov.u32 	%r104, smem;
	add.s32 	%r105, %r104, %r103;
	st.shared.f32 	[%r105], %f231;
$L__BB19_13:
	shl.b32 	%r106, %r80, 2;
	mov.u32 	%r107, smem;
	add.s32 	%r17, %r107, %r106;
	bar.sync 	0;
	mul.lo.s32 	%r108, %r80, %r79;
	mul.lo.s32 	%r109, %r108, %r81;
	cvt.s64.s32 	%rd2, %r109;
	shl.b32 	%r110, %r2, 2;
	and.b32  	%r148, %r110, 896;
	setp.ge.s32 	%p10, %r148, %r81;
	@%p10 bra 	$L__BB19_105;
	add.s32 	%r19, %r80, -1;
	and.b32  	%r20, %r80, 3;
	and.b32  	%r21, %r80, 2147483644;
	mov.u32 	%r145, %r148;
$L__BB19_15:
	setp.lt.s32 	%p11, %r80, 1;
	mov.f32 	%f502, 0f00000000;
	mov.f32 	%f500, %f502;
	mov.f32 	%f498, %f502;
	mov.f32 	%f496, %f502;
	mov.f32 	%f503, %f502;
	mov.f32 	%f501, %f502;
	mov.f32 	%f499, %f502;
	mov.f32 	%f497, %f502;
	@%p11 bra 	$L__BB19_78;
	setp.lt.u32 	%p12, %r19, 3;
	add.s32 	%r23, %r145, %r3;
	mov.b32 	%r146, 0;
	mov.f32 	%f502, 0f00000000;
	@%p12 bra 	$L__BB19_51;
	cvt.u64.u32 	%rd3, %r23;
	add.s32 	%r24, %r23, 32;
	add.s32 	%r25, %r23, 64;
	add.s32 	%r26, %r23, 96;
	mov.b32 	%r147, 0;
	mov.f32 	%f502, 0f00000000;
	mov.f32 	%f500, %f502;
	mov.f32 	%f498, %f502;
	mov.f32 	%f496, %f502;
	mov.f32 	%f503, %f502;
	mov.f32 	%f501, %f502;
	mov.f32 	%f499, %f502;
	mov.f32 	%f497, %f502;
$L__BB19_18:
	.pragma "nounroll";
	setp.ge.s32 	%p13, %r23, %r81;
	shl.b32 	%r113, %r147, 2;
	add.s32 	%r38, %r107, %r113;
	ld.shared.f32 	%f75, [%r38];
	mul.lo.s32 	%r39, %r147, %r81;
	cvt.s64.s32 	%rd65, %r39;
	add.s64 	%rd7, %rd65, %rd2;
	@%p13 bra 	$L__BB19_20;
	add.s64 	%rd68, %rd7, %rd3;
	shl.b64 	%rd69, %rd68, 2;
	add.s64 	%rd66, %rd23, %rd69;
	// begin inline asm
	ld.global.nc.f32 %f235, [%rd66];
	// end inline asm
	fma.rn.f32 	%f496, %f75, %f235, %f496;
	add.s64 	%rd67, %rd24, %rd69;
	// begin inline asm
	ld.global.nc.f32 %f236, [%rd67];
	// end inline asm
	fma.rn.f32 	%f497, %f75, %f236, %f497;
$L__BB19_20:
	setp.ge.s32 	%p14, %r24, %r81;
	@%p14 bra 	$L__BB19_22;
	add.s64 	%rd72, %rd7, %rd3;
	shl.b64 	%rd73, %rd72, 2;
	add.s64 	%rd74, %rd23, %rd73;
	add.s64 	%rd70, %rd74, 128;
	// begin inline asm
	ld.global.nc.f32 %f237, [%rd70];
	// end inline asm
	fma.rn.f32 	%f498, %f75, %f237, %f498;
	add.s64 	%rd75, %rd24, %rd73;
	add.s64 	%rd71, %rd75, 128;
	// begin inline asm
	ld.global.nc.f32 %f238, [%rd71];
	// end inline asm
	fma.rn.f32 	%f499, %f75, %f238, %f499;
$L__BB19_22:
	setp.ge.s32 	%p15, %r25, %r81;
	@%p15 bra 	$L__BB19_24;
	add.s64 	%rd78, %rd7, %rd3;
	shl.b64 	%rd79, %rd78, 2;
	add.s64 	%rd80, %rd23, %rd79;
	add.s64 	%rd76, %rd80, 256;
	// begin inline asm
	ld.global.nc.f32 %f239, [%rd76];
	// end inline asm
	fma.rn.f32 	%f500, %f75, %f239, %f500;
	add.s64 	%rd81, %rd24, %rd79;
	add.s64 	%rd77, %rd81, 256;
	// begin inline asm
	ld.global.nc.f32 %f240, [%rd77];
	// end inline asm
	fma.rn.f32 	%f501, %f75, %f240, %f501;
$L__BB19_24:
	setp.ge.s32 	%p16, %r26, %r81;
	@%p16 bra 	$L__BB19_26;
	add.s64 	%rd84, %rd7, %rd3;
	shl.b64 	%rd85, %rd84, 2;
	add.s64 	%rd86, %rd23, %rd85;
	add.s64 	%rd82, %rd86, 384;
	// begin inline asm
	ld.global.nc.f32 %f241, [%rd82];
	// end inline asm
	fma.rn.f32 	%f502, %f75, %f241, %f502;
	add.s64 	%rd87, %rd24, %rd85;
	add.s64 	%rd83, %rd87, 384;
	// begin inline asm
	ld.global.nc.f32 %f242, [%rd83];
	// end inline asm
	fma.rn.f32 	%f503, %f75, %f242, %f503;
$L__BB19_26:
	setp.ge.s32 	%p17, %r23, %r81;
	ld.shared.f32 	%f92, [%r38+4];
	add.s32 	%r40, %r39, %r81;
	cvt.s64.s32 	%rd88, %r40;
	add.s64 	%rd8, %rd88, %rd2;
	@%p17 bra 	$L__BB19_28;
	add.s64 	%rd91, %rd8, %rd3;
	shl.b64 	%rd92, %rd91, 2;
	add.s64 	%rd89, %rd23, %rd92;
	// begin inline asm
	ld.global.nc.f32 %f243, [%rd89];
	// end inline asm
	fma.rn.f32 	%f496, %f92, %f243, %f496;
	add.s64 	%rd90, %rd24, %rd92;
	// begin inline asm
	ld.global.nc.f32 %f244, [%rd90];
	// end inline asm
	fma.rn.f32 	%f497, %f92, %f244, %f497;
$L__BB19_28:
	setp.ge.s32 	%p18, %r24, %r81;
	@%p18 bra 	$L__BB19_30;
	add.s64 	%rd95, %rd8, %rd3;
	shl.b64 	%rd96, %rd95, 2;
	add.s64 	%rd97, %rd23, %rd96;
	add.s64 	%rd93, %rd97, 128;
	// begin inline asm
	ld.global.nc.f32 %f245, [%rd93];
	// end inline asm
	fma.rn.f32 	%f498, %f92, %f245, %f498;
	add.s64 	%rd98, %rd24, %rd96;
	add.s64 	%rd94, %rd98, 128;
	// begin inline asm
	ld.global.nc.f32 %f246, [%rd94];
	// end inline asm
	fma.rn.f32 	%f499, %f92, %f246, %f499;
$L__BB19_30:
	setp.ge.s32 	%p19, %r25, %r81;
	@%p19 bra 	$L__BB19_32;
	add.s64 	%rd101, %rd8, %rd3;
	shl.b64 	%rd102, %rd101, 2;
	add.s64 	%rd103, %rd23, %rd102;
	add.s64 	%rd99, %rd103, 256;
	// begin inline asm
	ld.global.nc.f32 %f247, [%rd99];
	// end inline asm
	fma.rn.f32 	%f500, %f92, %f247, %f500;
	add.s64 	%rd104, %rd24, %rd102;
	add.s64 	%rd100, %rd104, 256;
	// begin inline asm
	ld.global.nc.f32 %f248, [%rd100];
	// end inline asm
	fma.rn.f32 	%f501, %f92, %f248, %f501;
$L__BB19_32:
	setp.ge.s32 	%p20, %r26, %r81;
	@%p20 bra 	$L__BB19_34;
	add.s64 	%rd107, %rd8, %rd3;
	shl.b64 	%rd108, %rd107, 2;
	add.s64 	%rd109, %rd23, %rd108;
	add.s64 	%rd105, %rd109, 384;
	// begin inline asm
	ld.global.nc.f32 %f249, [%rd105];
	// end inline asm
	fma.rn.f32 	%f502, %f92, %f249, %f502;
	add.s64 	%rd110, %rd24, %rd108;
	add.s64 	%rd106, %rd110, 384;
	// begin inline asm
	ld.global.nc.f32 %f250, [%rd106];
	// end inline asm
	fma.rn.f32 	%f503, %f92, %f250, %f503;
$L__BB19_34:
	setp.ge.s32 	%p21, %r23, %r81;
	ld.shared.f32 	%f109, [%r38+8];
	add.s32 	%r41, %r40, %r81;
	cvt.s64.s32 	%rd111, %r41;
	add.s64 	%rd9, %rd111, %rd2;
	@%p21 bra 	$L__BB19_36;
	add.s64 	%rd114, %rd9, %rd3;
	shl.b64 	%rd115, %rd114, 2;
	add.s64 	%rd112, %rd23, %rd115;
	// begin inline asm
	ld.global.nc.f32 %f251, [%rd112];
	// end inline asm
	fma.rn.f32 	%f496, %f109, %f251, %f496;
	add.s64 	%rd113, %rd24, %rd115;
	// begin inline asm
	ld.global.nc.f32 %f252, [%rd113];
	// end inline asm
	fma.rn.f32 	%f497, %f109, %f252, %f497;
$L__BB19_36:
	setp.ge.s32 	%p22, %r24, %r81;
	@%p22 bra 	$L__BB19_38;
	add.s64 	%rd118, %rd9, %rd3;
	shl.b64 	%rd119, %rd118, 2;
	add.s64 	%rd120, %rd23, %rd119;
	add.s64 	%rd116, %rd120, 128;
	// begin inline asm
	ld.global.nc.f32 %f253, [%rd116];
	// end inline asm
	fma.rn.f32 	%f498, %f109, %f253, %f498;
	add.s64 	%rd121, %rd24, %rd119;
	add.s64 	%rd117, %rd121, 128;
	// begin inline asm
	ld.global.nc.f32 %f254, [%rd117];
	// end inline asm
	fma.rn.f32 	%f499, %f109, %f254, %f499;
$L__BB19_38:
	setp.ge.s32 	%p23, %r25, %r81;
	@%p23 bra 	$L__BB19_40;
	add.s64 	%rd124, %rd9, %rd3;
	shl.b64 	%rd125, %rd124, 2;
	add.s64 	%rd126, %rd23, %rd125;
	add.s64 	%rd122, %rd126, 256;
	// begin inline asm
	ld.global.nc.f32 %f255, [%rd122];
	// end inline asm
	fma.rn.f32 	%f500, %f109, %f255, %f500;
	add.s64 	%rd127, %rd24, %rd125;
	add.s64 	%rd123, %rd127, 256;
	// begin inline asm
	ld.global.nc.f32 %f256, [%rd123];
	// end inline asm
	fma.rn.f32 	%f501, %f109, %f256, %f501;
$L__BB19_40:
	setp.ge.s32 	%p24, %r26, %r81;
	@%p24 bra 	$L__BB19_42;
	add.s64 	%rd130, %rd9, %rd3;
	shl.b64 	%rd131, %rd130, 2;
	add.s64 	%rd132, %rd23, %rd131;
	add.s64 	%rd128, %rd132, 384;
	// begin inline asm
	ld.global.nc.f32 %f257, [%rd128];
	// end inline asm
	fma.rn.f32 	%f502, %f109, %f257, %f502;
	add.s64 	%rd133, %rd24, %rd131;
	add.s64 	%rd129, %rd133, 384;
	// begin inline asm
	ld.global.nc.f32 %f258, [%rd129];
	// end inline asm
	fma.rn.f32 	%f503, %f109, %f258, %f503;
$L__BB19_42:
	setp.ge.s32 	%p25, %r23, %r81;
	ld.shared.f32 	%f126, [%r38+12];
	add.s32 	%r115, %r41, %r81;
	cvt.s64.s32 	%rd134, %r115;
	add.s64 	%rd10, %rd134, %rd2;
	@%p25 bra 	$L__BB19_44;
	add.s64 	%rd137, %rd10, %rd3;
	shl.b64 	%rd138, %rd137, 2;
	add.s64 	%rd135, %rd23, %rd138;
	// begin inline asm
	ld.global.nc.f32 %f259, [%rd135];
	// end inline asm
	fma.rn.f32 	%f496, %f126, %f259, %f496;
	add.s64 	%rd136, %rd24, %rd138;
	// begin inline asm
	ld.global.nc.f32 %f260, [%rd136];
	// end inline asm
	fma.rn.f32 	%f497, %f126, %f260, %f497;
$L__BB19_44:
	setp.ge.s32 	%p26, %r24, %r81;
	@%p26 bra 	$L__BB19_46;
	add.s64 	%rd141, %rd10, %rd3;
	shl.b64 	%rd142, %rd141, 2;
	add.s64 	%rd143, %rd23, %rd142;
	add.s64 	%rd139, %rd143, 128;
	// begin inline asm
	ld.global.nc.f32 %f261, [%rd139];
	// end inline asm
	fma.rn.f32 	%f498, %f126, %f261, %f498;
	add.s64 	%rd144, %rd24, %rd142;
	add.s64 	%rd140, %rd144, 128;
	// begin inline asm
	ld.global.nc.f32 %f262, [%rd140];
	// end inline asm
	fma.rn.f32 	%f499, %f126, %f262, %f499;
$L__BB19_46:
	setp.ge.s32 	%p27, %r25, %r81;
	@%p27 bra 	$L__BB19_48;
	add.s64 	%rd147, %rd10, %rd3;
	shl.b64 	%rd148, %rd147, 2;
	add.s64 	%rd149, %rd23, %rd148;
	add.s64 	%rd145, %rd149, 256;
	// begin inline asm
	ld.global.nc.f32 %f263, [%rd145];
	// end inline asm
	fma.rn.f32 	%f500, %f126, %f263, %f500;
	add.s64 	%rd150, %rd24, %rd148;
	add.s64 	%rd146, %rd150, 256;
	// begin inline asm
	ld.global.nc.f32 %f264, [%rd146];
	// end inline asm
	fma.rn.f32 	%f501, %f126, %f264, %f501;
$L__BB19_48:
	setp.ge.s32 	%p28, %r26, %r81;
	@%p28 bra 	$L__BB19_50;
	add.s64 	%rd153, %rd10, %rd3;
	shl.b64 	%rd154, %rd153, 2;
	add.s64 	%rd155, %rd23, %rd154;
	add.s64 	%rd151, %rd155, 384;
	// begin inline asm
	ld.global.nc.f32 %f265, [%rd151];
	// end inline asm
	fma.rn.f32 	%f502, %f126, %f265, %f502;
	add.s64 	%rd156, %rd24, %rd154;
	add.s64 	%rd152, %rd156, 384;
	// begin inline asm
	ld.global.nc.f32 %f266, [%rd152];
	// end inline asm
	fma.rn.f32 	%f503, %f126, %f266, %f503;
$L__BB19_50:
	add.s32 	%r147, %r147, 4;
	setp.eq.s32 	%p29, %r147, %r21;
	mov.u32 	%r146, %r21;
	@%p29 bra 	$L__BB19_51;
	bra.uni 	$L__BB19_18;
$L__BB19_51:
	setp.eq.s32 	%p30, %r20, 0;
	@%p30 bra 	$L__BB19_78;
	shl.b32 	%r116, %r146, 2;
	add.s32 	%r28, %r107, %r116;
	ld.shared.f32 	%f10, [%r28];
	mul.lo.s32 	%r29, %r146, %r81;
	cvt.s64.s32 	%rd157, %r29;
	add.s64 	%rd4, %rd157, %rd2;
	setp.ge.s32 	%p31, %r23, %r81;
	@%p31 bra 	$L__BB19_54;
	cvt.u64.u32 	%rd160, %r23;
	add.s64 	%rd161, %rd4, %rd160;
	shl.b64 	%rd162, %rd161, 2;
	add.s64 	%rd158, %rd23, %rd162;
	// begin inline asm
	ld.global.nc.f32 %f267, [%rd158];
	// end inline asm
	fma.rn.f32 	%f496, %f10, %f267, %f496;
	add.s64 	%rd159, %rd24, %rd162;
	// begin inline asm
	ld.global.nc.f32 %f268, [%rd159];
	// end inline asm
	fma.rn.f32 	%f497, %f10, %f268, %f497;
$L__BB19_54:
	add.s32 	%r30, %r23, 32;
	setp.ge.s32 	%p32, %r30, %r81;
	@%p32 bra 	$L__BB19_56;
	cvt.u64.u32 	%rd165, %r23;
	add.s64 	%rd166, %rd4, %rd165;
	shl.b64 	%rd167, %rd166, 2;
	add.s64 	%rd168, %rd23, %rd167;
	add.s64 	%rd163, %rd168, 128;
	// begin inline asm
	ld.global.nc.f32 %f269, [%rd163];
	// end inline asm
	fma.rn.f32 	%f498, %f10, %f269, %f498;
	add.s64 	%rd169, %rd24, %rd167;
	add.s64 	%rd164, %rd169, 128;
	// begin inline asm
	ld.global.nc.f32 %f270, [%rd164];
	// end inline asm
	fma.rn.f32 	%f499, %f10, %f270, %f499;
$L__BB19_56:
	add.s32 	%r31, %r23, 64;
	setp.ge.s32 	%p33, %r31, %r81;
	@%p33 bra 	$L__BB19_58;
	cvt.u64.u32 	%rd172, %r23;
	add.s64 	%rd173, %rd4, %rd172;
	shl.b64 	%rd174, %rd173, 2;
	add.s64 	%rd175, %rd23, %rd174;
	add.s64 	%rd170, %rd175, 256;
	// begin inline asm
	ld.global.nc.f32 %f271, [%rd170];
	// end inline asm
	fma.rn.f32 	%f500, %f10, %f271, %f500;
	add.s64 	%rd176, %rd24, %rd174;
	add.s64 	%rd171, %rd176, 256;
	// begin inline asm
	ld.global.nc.f32 %f272, [%rd171];
	// end inline asm
	fma.rn.f32 	%f501, %f10, %f272, %f501;
$L__BB19_58:
	add.s32 	%r32, %r23, 96;
	setp.ge.s32 	%p34, %r32, %r81;
	@%p34 bra 	$L__BB19_60;
	cvt.u64.u32 	%rd179, %r23;
	add.s64 	%rd180, %rd4, %rd179;
	shl.b64 	%rd181, %rd180, 2;
	add.s64 	%rd182, %rd23, %rd181;
	add.s64 	%rd177, %rd182, 384;
	// begin inline asm
	ld.global.nc.f32 %f273, [%rd177];
	// end inline asm
	fma.rn.f32 	%f502, %f10, %f273, %f502;
	add.s64 	%rd183, %rd24, %rd181;
	add.s64 	%rd178, %rd183, 384;
	// begin inline asm
	ld.global.nc.f32 %f274, [%rd178];
	// end inline asm
	fma.rn.f32 	%f503, %f10, %f274, %f503;
$L__BB19_60:
	setp.eq.s32 	%p35, %r20, 1;
	@%p35 bra 	$L__BB19_78;
	setp.ge.s32 	%p36, %r23, %r81;
	ld.shared.f32 	%f27, [%r28+4];
	add.s32 	%r33, %r29, %r81;
	cvt.s64.s32 	%rd184, %r33;
	add.s64 	%rd5, %rd184, %rd2;
	@%p36 bra 	$L__BB19_63;
	cvt.u64.u32 	%rd187, %r23;
	add.s64 	%rd188, %rd5, %rd187;
	shl.b64 	%rd189, %rd188, 2;
	add.s64 	%rd185, %rd23, %rd189;
	// begin inline asm
	ld.global.nc.f32 %f275, [%rd185];
	// end inline asm
	fma.rn.f32 	%f496, %f27, %f275, %f496;
	add.s64 	%rd186, %rd24, %rd189;
	// begin inline asm
	ld.global.nc.f32 %f276, [%rd186];
	// end inline asm
	fma.rn.f32 	%f497, %f27, %f276, %f497;
$L__BB19_63:
	setp.ge.s32 	%p37, %r30, %r81;
	@%p37 bra 	$L__BB19_65;
	cvt.u64.u32 	%rd192, %r23;
	add.s64 	%rd193, %rd5, %rd192;
	shl.b64 	%rd194, %rd193, 2;
	add.s64 	%rd195, %rd23, %rd194;
	add.s64 	%rd190, %rd195, 128;
	// begin inline asm
	ld.global.nc.f32 %f277, [%rd190];
	// end inline asm
	fma.rn.f32 	%f498, %f27, %f277, %f498;
	add.s64 	%rd196, %rd24, %rd194;
	add.s64 	%rd191, %rd196, 128;
	// begin inline asm
	ld.global.nc.f32 %f278, [%rd191];
	// end inline asm
	fma.rn.f32 	%f499, %f27, %f278, %f499;
$L__BB19_65:
	setp.ge.s32 	%p38, %r31, %r81;
	@%p38 bra 	$L__BB19_67;
	cvt.u64.u32 	%rd199, %r23;
	add.s64 	%rd200, %rd5, %rd199;
	shl.b64 	%rd201, %rd200, 2;
	add.s64 	%rd202, %rd23, %rd201;
	add.s64 	%rd197, %rd202, 256;
	// begin inline asm
	ld.global.nc.f32 %f279, [%rd197];
	// end inline asm
	fma.rn.f32 	%f500, %f27, %f279, %f500;
	add.s64 	%rd203, %rd24, %rd201;
	add.s64 	%rd198, %rd203, 256;
	// begin inline asm
	ld.global.nc.f32 %f280, [%rd198];
	// end inline asm
	fma.rn.f32 	%f501, %f27, %f280, %f501;
$L__BB19_67:
	setp.ge.s32 	%p39, %r32, %r81;
	@%p39 bra 	$L__BB19_69;
	cvt.u64.u32 	%rd206, %r23;
	add.s64 	%rd207, %rd5, %rd206;
	shl.b64 	%rd208, %rd207, 2;
	add.s64 	%rd209, %rd23, %rd208;
	add.s64 	%rd204, %rd209, 384;
	// begin inline asm
	ld.global.nc.f32 %f281, [%rd204];
	// end inline asm
	fma.rn.f32 	%f502, %f27, %f281, %f502;
	add.s64 	%rd210, %rd24, %rd208;
	add.s64 	%rd205, %rd210, 384;
	// begin inline asm
	ld.global.nc.f32 %f282, [%rd205];
	// end inline asm
	fma.rn.f32 	%f503, %f27, %f282, %f503;
$L__BB19_69:
	setp.eq.s32 	%p40, %r20, 2;
	@%p40 bra 	$L__BB19_78;
	setp.ge.s32 	%p41, %r23, %r81;
	ld.shared.f32 	%f44, [%r28+8];
	add.s32 	%r118, %r33, %r81;
	cvt.s64.s32 	%rd211, %r118;
	add.s64 	%rd6, %rd211, %rd2;
	@%p41 bra 	$L__BB19_72;
	cvt.u64.u32 	%rd214, %r23;
	add.s64 	%rd215, %rd6, %rd214;
	shl.b64 	%rd216, %rd215, 2;
	add.s64 	%rd212, %rd23, %rd216;
	// begin inline asm
	ld.global.nc.f32 %f283, [%rd212];
	// end inline asm
	fma.rn.f32 	%f496, %f44, %f283, %f496;
	add.s64 	%rd213, %rd24, %rd216;
	// begin inline asm
	ld.global.nc.f32 %f284, [%rd213];
	// end inline asm
	fma.rn.f32 	%f497, %f44, %f284, %f497;
$L__BB19_72:
	setp.ge.s32 	%p42, %r30, %r81;
	@%p42 bra 	$L__BB19_74;
	cvt.u64.u32 	%rd219, %r23;
	add.s64 	%rd220, %rd6, %rd219;
	shl.b64 	%rd221, %rd220, 2;
	add.s64 	%rd222, %rd23, %rd221;
	add.s64 	%rd217, %rd222, 128;
	// begin inline asm
	ld.global.nc.f32 %f285, [%rd217];
	// end inline asm
	fma.rn.f32 	%f498, %f44, %f285, %f498;
	add.s64 	%rd223, %rd24, %rd221;
	add.s64 	%rd218, %rd223, 128;
	// begin inline asm
	ld.global.nc.f32 %f286, [%rd218];
	// end inline asm
	fma.rn.f32 	%f499, %f44, %f286, %f499;
$L__BB19_74:
	setp.ge.s32 	%p43, %r31, %r81;
	@%p43 bra 	$L__BB19_76;
	cvt.u64.u32 	%rd226, %r23;
	add.s64 	%rd227, %rd6, %rd226;
	shl.b64 	%rd228, %rd227, 2;
	add.s64 	%rd229, %rd23, %rd228;
	add.s64 	%rd224, %rd229, 256;
	// begin inline asm
	ld.global.nc.f32 %f287, [%rd224];
	// end inline asm
	fma.rn.f32 	%f500, %f44, %f287, %f500;
	add.s64 	%rd230, %rd24, %rd228;
	add.s64 	%rd225, %rd230, 256;
	// begin inline asm
	ld.global.nc.f32 %f288, [%rd225];
	// end inline asm
	fma.rn.f32 	%f501, %f44, %f288, %f501;
$L__BB19_76:
	setp.ge.s32 	%p44, %r32, %r81;
	@%p44 bra 	$L__BB19_78;
	cvt.u64.u32 	%rd233, %r23;
	add.s64 	%rd234, %rd6, %rd233;
	shl.b64 	%rd235, %rd234, 2;
	add.s64 	%rd236, %rd23, %rd235;
	add.s64 	%rd231, %rd236, 384;
	// begin inline asm
	ld.global.nc.f32 %f289, [%rd231];
	// end inline asm
	fma.rn.f32 	%f502, %f44, %f289, %f502;
	add.s64 	%rd237, %rd24, %rd235;
	add.s64 	%rd232, %rd237, 384;
	// begin inline asm
	ld.global.nc.f32 %f290, [%rd232];
	// end inline asm
	fma.rn.f32 	%f503, %f44, %f290, %f503;
$L__BB19_78:
	add.s32 	%r34, %r145, %r3;
	setp.eq.s32 	%p45, %r83, 1;
	@%p45 bra 	$L__BB19_88;
	setp.ne.s32 	%p46, %r83, 0;
	@%p46 bra 	$L__BB19_96;
	setp.ge.s32 	%p59, %r34, %r81;
	shl.b32 	%r123, %r34, 2;
	add.s32 	%r35, %r17, %r123;
	@%p59 bra 	$L__BB19_82;
	mul.f32 	%f383, %f496, 0fBFB8AA3B;
	ex2.approx.f32 	%f384, %f383;
	add.f32 	%f385, %f384, 0f3F800000;
	div.rn.f32 	%f386, %f496, %f385;
	mul.f32 	%f387, %f386, %f497;
	st.shared.f32 	[%r35+4], %f387;
$L__BB19_82:
	add.s32 	%r124, %r34, 32;
	setp.ge.s32 	%p60, %r124, %r81;
	@%p60 bra 	$L__BB19_84;
	mul.f32 	%f388, %f498, 0fBFB8AA3B;
	ex2.approx.f32 	%f389, %f388;
	add.f32 	%f390, %f389, 0f3F800000;
	div.rn.f32 	%f391, %f498, %f390;
	mul.f32 	%f392, %f391, %f499;
	st.shared.f32 	[%r35+132], %f392;
$L__BB19_84:
	add.s32 	%r125, %r34, 64;
	setp.ge.s32 	%p61, %r125, %r81;
	@%p61 bra 	$L__BB19_86;
	mul.f32 	%f393, %f500, 0fBFB8AA3B;
	ex2.approx.f32 	%f394, %f393;
	add.f32 	%f395, %f394, 0f3F800000;
	div.rn.f32 	%f396, %f500, %f395;
	mul.f32 	%f397, %f396, %f501;
	st.shared.f32 	[%r35+260], %f397;
$L__BB19_86:
	add.s32 	%r126, %r34, 96;
	setp.ge.s32 	%p62, %r126, %r81;
	@%p62 bra 	$L__BB19_104;
	mul.f32 	%f398, %f502, 0fBFB8AA3B;
	ex2.approx.f32 	%f399, %f398;
	add.f32 	%f400, %f399, 0f3F800000;
	div.rn.f32 	%f401, %f502, %f400;
	mul.f32 	%f402, %f401, %f503;
	st.shared.f32 	[%r35+388], %f402;
	bra.uni 	$L__BB19_104;
$L__BB19_88:
	setp.ge.s32 	%p47, %r34, %r81;
	shl.b32 	%r119, %r34, 2;
	add.s32 	%r36, %r17, %r119;
	@%p47 bra 	$L__BB19_90;
	mul.f32 	%f291, %f496, 0f3F000000;
	mul.f32 	%f292, %f496, 0f3D372713;
	mul.f32 	%f293, %f496, %f292;
	fma.rn.f32 	%f294, %f496, %f293, %f496;
	mul.f32 	%f295, %f294, 0f3F4C422A;
	abs.f32 	%f296, %f295;
	mul.f32 	%f297, %f296, 0f4038AA3B;
	ex2.approx.ftz.f32 	%f298, %f297;
	add.f32 	%f299, %f298, 0f3F800000;
	rcp.approx.ftz.f32 	%f300, %f299;
	fma.rn.f32 	%f301, %f300, 0fC0000000, 0f3F800000;
	setp.ge.f32 	%p48, %f296, 0f41102CB4;
	selp.f32 	%f302, 0f3F800000, %f301, %p48;
	copysign.f32 	%f303, %f295, %f302;
	mul.f32 	%f304, %f295, %f295;
	fma.rn.f32 	%f305, %f304, 0f3C80F082, 0fBD563CAE;
	fma.rn.f32 	%f306, %f305, %f304, 0f3E085941;
	fma.rn.f32 	%f307, %f306, %f304, 0fBEAAA9ED;
	fma.rn.f32 	%f308, %f307, %f304, 0f00000000;
	fma.rn.f32 	%f309, %f308, %f295, %f295;
	setp.ge.f32 	%p49, %f296, 0f3F19999A;
	selp.f32 	%f310, %f303, %f309, %p49;
	add.f32 	%f311, %f310, 0f3F800000;
	mul.f32 	%f312, %f291, %f311;
	mul.f32 	%f313, %f312, %f497;
	st.shared.f32 	[%r36+4], %f313;
$L__BB19_90:
	add.s32 	%r120, %r34, 32;
	setp.ge.s32 	%p50, %r120, %r81;
	@%p50 bra 	$L__BB19_92;
	mul.f32 	%f314, %f498, 0f3F000000;
	mul.f32 	%f315, %f498, 0f3D372713;
	mul.f32 	%f316, %f498, %f315;
	fma.rn.f32 	%f317, %f498, %f316, %f498;
	mul.f32 	%f318, %f317, 0f3F4C422A;
	abs.f32 	%f319, %f318;
	mul.f32 	%f320, %f319, 0f4038AA3B;
	ex2.approx.ftz.f32 	%f321, %f320;
	add.f32 	%f322, %f321, 0f3F800000;
	rcp.approx.ftz.f32 	%f323, %f322;
	fma.rn.f32 	%f324, %f323, 0fC0000000, 0f3F800000;
	setp.ge.f32 	%p51, %f319, 0f41102CB4;
	selp.f32 	%f325, 0f3F800000, %f324, %p51;
	copysign.f32 	%f326, %f318, %f325;
	mul.f32 	%f327, %f318, %f318;
	fma.rn.f32 	%f328, %f327, 0f3C80F082, 0fBD563CAE;
	fma.rn.f32 	%f329, %f328, %f327, 0f3E085941;
	fma.rn.f32 	%f330, %f329, %f327, 0fBEAAA9ED;
	fma.rn.f32 	%f331, %f330, %f327, 0f00000000;
	fma.rn.f32 	%f332, %f331, %f318, %f318;
	setp.ge.f32 	%p52, %f319, 0f3F19999A;
	selp.f32 	%f333, %f326, %f332, %p52;
	add.f32 	%f334, %f333, 0f3F800000;
	mul.f32 	%f335, %f314, %f334;
	mul.f32 	%f336, %f335, %f499;
	st.shared.f32 	[%r36+132], %f336;
$L__BB19_92:
	add.s32 	%r121, %r34, 64;
	setp.ge.s32 	%p53, %r121, %r81;
	@%p53 bra 	$L__BB19_94;
	mul.f32 	%f337, %f500, 0f3F000000;
	mul.f32 	%f338, %f500, 0f3D372713;
	mul.f32 	%f339, %f500, %f338;
	fma.rn.f32 	%f340, %f500, %f339, %f500;
	mul.f32 	%f341, %f340, 0f3F4C422A;
	abs.f32 	%f342, %f341;
	mul.f32 	%f343, %f342, 0f4038AA3B;
	ex2.approx.ftz.f32 	%f344, %f343;
	add.f32 	%f345, %f344, 0f3F800000;
	rcp.approx.ftz.f32 	%f346, %f345;
	fma.rn.f32 	%f347, %f346, 0fC0000000, 0f3F800000;
	setp.ge.f32 	%p54, %f342, 0f41102CB4;
	selp.f32 	%f348, 0f3F800000, %f347, %p54;
	copysign.f32 	%f349, %f341, %f348;
	mul.f32 	%f350, %f341, %f341;
	fma.rn.f32 	%f351, %f350, 0f3C80F082, 0fBD563CAE;
	fma.rn.f32 	%f352, %f351, %f350, 0f3E085941;
	fma.rn.f32 	%f353, %f352, %f350, 0fBEAAA9ED;
	fma.rn.f32 	%f354, %f353, %f350, 0f00000000;
	fma.rn.f32 	%f355, %f354, %f341, %f341;
	setp.ge.f32 	%p55, %f342, 0f3F19999A;
	selp.f32 	%f356, %f349, %f355, %p55;
	add.f32 	%f357, %f356, 0f3F800000;
	mul.f32 	%f358, %f337, %f357;
	mul.f32 	%f359, %f358, %f501;
	st.shared.f32 	[%r36+260], %f359;
$L__BB19_94:
	add.s32 	%r122, %r34, 96;
	setp.ge.s32 	%p56, %r122, %r81;
	@%p56 bra 	$L__BB19_104;
	mul.f32 	%f360, %f502, 0f3F000000;
	mul.f32 	%f361, %f502, 0f3D372713;
	mul.f32 	%f362, %f502, %f361;
	fma.rn.f32 	%f363, %f502, %f362, %f502;
	mul.f32 	%f364, %f363, 0f3F4C422A;
	abs.f32 	%f365, %f364;
	mul.f32 	%f366, %f365, 0f4038AA3B;
	ex2.approx.ftz.f32 	%f367, %f366;
	add.f32 	%f368, %f367, 0f3F800000;
	rcp.approx.ftz.f32 	%f369, %f368;
	fma.rn.f32 	%f370, %f369, 0fC0000000, 0f3F800000;
	setp.ge.f32 	%p57, %f365, 0f41102CB4;
	selp.f32 	%f371, 0f3F800000, %f370, %p57;
	copysign.f32 	%f372, %f364, %f371;
	mul.f32 	%f373, %f364, %f364;
	fma.rn.f32 	%f374, %f373, 0f3C80F082, 0fBD563CAE;
	fma.rn.f32 	%f375, %f374, %f373, 0f3E085941;
	fma.rn.f32 	%f376, %f375, %f373, 0fBEAAA9ED;
	fma.rn.f32 	%f377, %f376, %f373, 0f00000000;
	fma.rn.f32 	%f378, %f377, %f364, %f364;
	setp.ge.f32 	%p58, %f365, 0f3F19999A;
	selp.f32 	%f379, %f372, %f378, %p58;
	add.f32 	%f380, %f379, 0f3F800000;
	mul.f32 	%f381, %f360, %f380;
	mul.f32 	%f382, %f381, %f503;
	st.shared.f32 	[%r36+388], %f382;
	bra.uni 	$L__BB19_104;
$L__BB19_96:
	setp.ge.s32 	%p63, %r34, %r81;
	shl.b32 	%r127, %r34, 2;
	add.s32 	%r43, %r17, %r127;
	@%p63 bra 	$L__BB19_98;
	max.f32 	%f403, %f496, 0f00000000;
	mul.f32 	%f404, %f403, %f497;
	st.shared.f32 	[%r43+4], %f404;
$L__BB19_98:
	add.s32 	%r128, %r34, 32;
	setp.ge.s32 	%p64, %r128, %r81;
	@%p64 bra 	$L__BB19_100;
	max.f32 	%f405, %f498, 0f00000000;
	mul.f32 	%f406, %f405, %f499;
	st.shared.f32 	[%r43+132], %f406;
$L__BB19_100:
	add.s32 	%r129, %r34, 64;
	setp.ge.s32 	%p65, %r129, %r81;
	@%p65 bra 	$L__BB19_102;
	max.f32 	%f407, %f500, 0f00000000;
	mul.f32 	%f408, %f407, %f501;
	st.shared.f32 	[%r43+260], %f408;
$L__BB19_102:
	add.s32 	%r130, %r34, 96;
	setp.ge.s32 	%p66, %r130, %r81;
	@%p66 bra 	$L__BB19_104;
	max.f32 	%f409, %f502, 0f00000000;
	mul.f32 	%f410, %f409, %f503;
	st.shared.f32 	[%r43+388], %f410;
$L__BB19_104:
	add.s32 	%r145, %r145, 1024;
	setp.lt.s32 	%p67, %r145, %r81;
	@%p67 bra 	$L__BB19_15;
$L__BB19_105:
	bar.sync 	0;
	setp.ge.s32 	%p68, %r148, %r80;
	@%p68 bra 	$L__BB19_179;
	add.s32 	%r45, %r81, -1;
	and.b32  	%r46, %r81, 3;
	and.b32  	%r47, %r81, 2147483644;
	neg.s32 	%r48, %r47;
	mul.lo.s32 	%r50, %r80, 3;
	shl.b32 	%r51, %r80, 1;
	cvta.to.global.u64 	%rd11, %rd29;
$L__BB19_107:
	setp.lt.s32 	%p69, %r81, 1;
	mov.f32 	%f554, 0f00000000;
	mov.f32 	%f553, %f554;
	mov.f32 	%f552, %f554;
	mov.f32 	%f551, %f554;
	@%p69 bra 	$L__BB19_170;
	setp.lt.u32 	%p70, %r45, 3;
	add.s32 	%r53, %r148, %r3;
	mov.b32 	%r149, 0;
	mov.f32 	%f554, 0f00000000;
	@%p70 bra 	$L__BB19_143;
	cvt.u64.u32 	%rd12, %r53;
	add.s32 	%r54, %r53, 32;
	add.s32 	%r55, %r53, 64;
	add.s32 	%r152, %r107, 8;
	add.s32 	%r56, %r53, 96;
	mov.f32 	%f554, 0f00000000;
	mov.b32 	%r154, 0;
	mov.u32 	%r150, %r80;
	mov.u32 	%r151, %r51;
	mov.u32 	%r153, %r50;
	mov.u32 	%r155, %r48;
	mov.f32 	%f553, %f554;
	mov.f32 	%f552, %f554;
	mov.f32 	%f551, %f554;
$L__BB19_110:
	.pragma "nounroll";
	setp.ge.s32 	%p71, %r53, %r80;
	add.s32 	%r71, %r152, %r106;
	ld.shared.f32 	%f181, [%r71+-4];
	cvt.s64.s32 	%rd238, %r154;
	add.s64 	%rd239, %rd238, %rd2;
	add.s64 	%rd240, %rd239, %rd12;
	shl.b64 	%rd241, %rd240, 2;
	add.s64 	%rd18, %rd25, %rd241;
	@%p71 bra 	$L__BB19_112;
	// begin inline asm
	ld.global.nc.f32 %f414, [%rd18];
	// end inline asm
	fma.rn.f32 	%f551, %f181, %f414, %f551;
$L__BB19_112:
	setp.ge.s32 	%p72, %r54, %r80;
	@%p72 bra 	$L__BB19_114;
	add.s64 	%rd243, %rd18, 128;
	// begin inline asm
	ld.global.nc.f32 %f415, [%rd243];
	// end inline asm
	fma.rn.f32 	%f552, %f181, %f415, %f552;
$L__BB19_114:
	setp.ge.s32 	%p73, %r55, %r80;
	@%p73 bra 	$L__BB19_116;
	add.s64 	%rd244, %rd18, 256;
	// begin inline asm
	ld.global.nc.f32 %f416, [%rd244];
	// end inline asm
	fma.rn.f32 	%f553, %f181, %f416, %f553;
$L__BB19_116:
	setp.ge.s32 	%p74, %r56, %r80;
	@%p74 bra 	$L__BB19_118;
	add.s64 	%rd245, %rd18, 384;
	// begin inline asm
	ld.global.nc.f32 %f417, [%rd245];
	// end inline asm
	fma.rn.f32 	%f554, %f181, %f417, %f554;
$L__BB19_118:
	setp.ge.s32 	%p75, %r53, %r80;
	ld.shared.f32 	%f190, [%r71];
	cvt.s64.s32 	%rd246, %r150;
	add.s64 	%rd247, %rd246, %rd2;
	add.s64 	%rd248, %rd247, %rd12;
	shl.b64 	%rd249, %rd248, 2;
	add.s64 	%rd19, %rd25, %rd249;
	@%p75 bra 	$L__BB19_120;
	// begin inline asm
	ld.global.nc.f32 %f418, [%rd19];
	// end inline asm
	fma.rn.f32 	%f551, %f190, %f418, %f551;
$L__BB19_120:
	setp.ge.s32 	%p76, %r54, %r80;
	@%p76 bra 	$L__BB19_122;
	add.s64 	%rd251, %rd19, 128;
	// begin inline asm
	ld.global.nc.f32 %f419, [%rd251];
	// end inline asm
	fma.rn.f32 	%f552, %f190, %f419, %f552;
$L__BB19_122:
	setp.ge.s32 	%p77, %r55, %r80;
	@%p77 bra 	$L__BB19_124;
	add.s64 	%rd252, %rd19, 256;
	// begin inline asm
	ld.global.nc.f32 %f420, [%rd252];
	// end inline asm
	fma.rn.f32 	%f553, %f190, %f420, %f553;
$L__BB19_124:
	setp.ge.s32 	%p78, %r56, %r80;
	@%p78 bra 	$L__BB19_126;
	add.s64 	%rd253, %rd19, 384;
	// begin inline asm
	ld.global.nc.f32 %f421, [%rd253];
	// end inline asm
	fma.rn.f32 	%f554, %f190, %f421, %f554;
$L__BB19_126:
	setp.ge.s32 	%p79, %r53, %r80;
	ld.shared.f32 	%f199, [%r71+4];
	cvt.s64.s32 	%rd254, %r151;
	add.s64 	%rd255, %rd254, %rd2;
	add.s64 	%rd256, %rd255, %rd12;
	shl.b64 	%rd257, %rd256, 2;
	add.s64 	%rd20, %rd25, %rd257;
	@%p79 bra 	$L__BB19_128;
	// begin inline asm
	ld.global.nc.f32 %f422, [%rd20];
	// end inline asm
	fma.rn.f32 	%f551, %f199, %f422, %f551;
$L__BB19_128:
	setp.ge.s32 	%p80, %r54, %r80;
	@%p80 bra 	$L__BB19_130;
	add.s64 	%rd259, %rd20, 128;
	// begin inline asm
	ld.global.nc.f32 %f423, [%rd259];
	// end inline asm
	fma.rn.f32 	%f552, %f199, %f423, %f552;
$L__BB19_130:
	setp.ge.s32 	%p81, %r55, %r80;
	@%p81 bra 	$L__BB19_132;
	add.s64 	%rd260, %rd20, 256;
	// begin inline asm
	ld.global.nc.f32 %f424, [%rd260];
	// end inline asm
	fma.rn.f32 	%f553, %f199, %f424, %f553;
$L__BB19_132:
	setp.ge.s32 	%p82, %r56, %r80;
	@%p82 bra 	$L__BB19_134;
	add.s64 	%rd261, %rd20, 384;
	// begin inline asm
	ld.global.nc.f32 %f425, [%rd261];
	// end inline asm
	fma.rn.f32 	%f554, %f199, %f425, %f554;
$L__BB19_134:
	setp.ge.s32 	%p83, %r53, %r80;
	ld.shared.f32 	%f208, [%r71+8];
	cvt.s64.s32 	%rd262, %r153;
	add.s64 	%rd263, %rd262, %rd2;
	add.s64 	%rd264, %rd263, %rd12;
	shl.b64 	%rd265, %rd264, 2;
	add.s64 	%rd21, %rd25, %rd265;
	@%p83 bra 	$L__BB19_136;
	// begin inline asm
	ld.global.nc.f32 %f426, [%rd21];
	// end inline asm
	fma.rn.f32 	%f551, %f208, %f426, %f551;
$L__BB19_136:
	setp.ge.s32 	%p84, %r54, %r80;
	@%p84 bra 	$L__BB19_138;
	add.s64 	%rd267, %rd21, 128;
	// begin inline asm
	ld.global.nc.f32 %f427, [%rd267];
	// end inline asm
	fma.rn.f32 	%f552, %f208, %f427, %f552;
$L__BB19_138:
	setp.ge.s32 	%p85, %r55, %r80;
	@%p85 bra 	$L__BB19_140;
	add.s64 	%rd268, %rd21, 256;
	// begin inline asm
	ld.global.nc.f32 %f428, [%rd268];
	// end inline asm
	fma.rn.f32 	%f553, %f208, %f428, %f553;
$L__BB19_140:
	setp.ge.s32 	%p86, %r56, %r80;
	@%p86 bra 	$L__BB19_142;
	add.s64 	%rd269, %rd21, 384;
	// begin inline asm
	ld.global.nc.f32 %f429, [%rd269];
	// end inline asm
	fma.rn.f32 	%f554, %f208, %f429, %f554;
$L__BB19_142:
	add.s32 	%r155, %r155, 4;
	add.s32 	%r154, %r154, %r106;
	add.s32 	%r153, %r153, %r106;
	add.s32 	%r152, %r152, 16;
	add.s32 	%r151, %r151, %r106;
	add.s32 	%r150, %r150, %r106;
	setp.eq.s32 	%p87, %r155, 0;
	mov.u32 	%r149, %r47;
	@%p87 bra 	$L__BB19_143;
	bra.uni 	$L__BB19_110;
$L__BB19_143:
	setp.eq.s32 	%p88, %r46, 0;
	@%p88 bra 	$L__BB19_170;
	shl.b32 	%r135, %r149, 2;
	add.s32 	%r58, %r17, %r135;
	ld.shared.f32 	%f147, [%r58+4];
	mul.lo.s32 	%r59, %r149, %r80;
	cvt.s64.s32 	%rd270, %r59;
	add.s64 	%rd271, %rd270, %rd2;
	setp.ge.s32 	%p89, %r53, %r80;
	cvt.u64.u32 	%rd13, %r53;
	add.s64 	%rd272, %rd271, %rd13;
	shl.b64 	%rd273, %rd272, 2;
	add.s64 	%rd14, %rd25, %rd273;
	@%p89 bra 	$L__BB19_146;
	// begin inline asm
	ld.global.nc.f32 %f430, [%rd14];
	// end inline asm
	fma.rn.f32 	%f551, %f147, %f430, %f551;
$L__BB19_146:
	add.s32 	%r60, %r53, 32;
	setp.ge.s32 	%p90, %r60, %r80;
	@%p90 bra 	$L__BB19_148;
	add.s64 	%rd275, %rd14, 128;
	// begin inline asm
	ld.global.nc.f32 %f431, [%rd275];
	// end inline asm
	fma.rn.f32 	%f552, %f147, %f431, %f552;
$L__BB19_148:
	add.s32 	%r61, %r53, 64;
	setp.ge.s32 	%p91, %r61, %r80;
	@%p91 bra 	$L__BB19_150;
	add.s64 	%rd276, %rd14, 256;
	// begin inline asm
	ld.global.nc.f32 %f432, [%rd276];
	// end inline asm
	fma.rn.f32 	%f553, %f147, %f432, %f553;
$L__BB19_150:
	add.s32 	%r62, %r53, 96;
	setp.ge.s32 	%p92, %r62, %r80;
	@%p92 bra 	$L__BB19_152;
	add.s64 	%rd277, %rd14, 384;
	// begin inline asm
	ld.global.nc.f32 %f433, [%rd277];
	// end inline asm
	fma.rn.f32 	%f554, %f147, %f433, %f554;
$L__BB19_152:
	setp.eq.s32 	%p93, %r46, 1;
	@%p93 bra 	$L__BB19_170;
	setp.ge.s32 	%p94, %r53, %r80;
	ld.shared.f32 	%f156, [%r58+8];
	add.s32 	%r63, %r59, %r80;
	cvt.s64.s32 	%rd278, %r63;
	add.s64 	%rd279, %rd278, %rd2;
	add.s64 	%rd280, %rd279, %rd13;
	shl.b64 	%rd281, %rd280, 2;
	add.s64 	%rd15, %rd25, %rd281;
	@%p94 bra 	$L__BB19_155;
	// begin inline asm
	ld.global.nc.f32 %f434, [%rd15];
	// end inline asm
	fma.rn.f32 	%f551, %f156, %f434, %f551;
$L__BB19_155:
	setp.ge.s32 	%p95, %r60, %r80;
	@%p95 bra 	$L__BB19_157;
	add.s64 	%rd283, %rd15, 128;
	// begin inline asm
	ld.global.nc.f32 %f435, [%rd283];
	// end inline asm
	fma.rn.f32 	%f552, %f156, %f435, %f552;
$L__BB19_157:
	setp.ge.s32 	%p96, %r61, %r80;
	@%p96 bra 	$L__BB19_159;
	add.s64 	%rd284, %rd15, 256;
	// begin inline asm
	ld.global.nc.f32 %f436, [%rd284];
	// end inline asm
	fma.rn.f32 	%f553, %f156, %f436, %f553;
$L__BB19_159:
	setp.ge.s32 	%p97, %r62, %r80;
	@%p97 bra 	$L__BB19_161;
	add.s64 	%rd285, %rd15, 384;
	// begin inline asm
	ld.global.nc.f32 %f437, [%rd285];
	// end inline asm
	fma.rn.f32 	%f554, %f156, %f437, %f554;
$L__BB19_161:
	setp.eq.s32 	%p98, %r46, 2;
	@%p98 bra 	$L__BB19_170;
	setp.ge.s32 	%p99, %r53, %r80;
	ld.shared.f32 	%f165, [%r58+12];
	add.s32 	%r136, %r63, %r80;
	cvt.s64.s32 	%rd286, %r136;
	add.s64 	%rd287, %rd286, %rd2;
	add.s64 	%rd288, %rd287, %rd13;
	shl.b64 	%rd289, %rd288, 2;
	add.s64 	%rd16, %rd25, %rd289;
	@%p99 bra 	$L__BB19_164;
	// begin inline asm
	ld.global.nc.f32 %f438, [%rd16];
	// end inline asm
	fma.rn.f32 	%f551, %f165, %f438, %f551;
$L__BB19_164:
	setp.ge.s32 	%p100, %r60, %r80;
	@%p100 bra 	$L__BB19_166;
	add.s64 	%rd291, %rd16, 128;
	// begin inline asm
	ld.global.nc.f32 %f439, [%rd291];
	// end inline asm
	fma.rn.f32 	%f552, %f165, %f439, %f552;
$L__BB19_166:
	setp.ge.s32 	%p101, %r61, %r80;
	@%p101 bra 	$L__BB19_168;
	add.s64 	%rd292, %rd16, 256;
	// begin inline asm
	ld.global.nc.f32 %f440, [%rd292];
	// end inline asm
	fma.rn.f32 	%f553, %f165, %f440, %f553;
$L__BB19_168:
	setp.ge.s32 	%p102, %r62, %r80;
	@%p102 bra 	$L__BB19_170;
	add.s64 	%rd293, %rd16, 384;
	// begin inline asm
	ld.global.nc.f32 %f441, [%rd293];
	// end inline asm
	fma.rn.f32 	%f554, %f165, %f441, %f554;
$L__BB19_170:
	add.s32 	%r64, %r148, %r3;
	setp.lt.s32 	%p103, %r64, %r80;
	cvt.u64.u32 	%rd294, %r64;
	add.s64 	%rd295, %rd294, %rd1;
	shl.b64 	%rd296, %rd295, 2;
	add.s64 	%rd17, %rd11, %rd296;
	@%p103 bra 	$L__BB19_171;
	bra.uni 	$L__BB19_172;
$L__BB19_171:
	mul.f32 	%f442, %f1, %f551;
	atom.global.add.f32 	%f443, [%rd17], %f442;
$L__BB19_172:
	add.s32 	%r137, %r64, 32;
	setp.ge.s32 	%p104, %r137, %r80;
	@%p104 bra 	$L__BB19_174;
	mul.f32 	%f444, %f1, %f552;
	atom.global.add.f32 	%f445, [%rd17+128], %f444;
$L__BB19_174:
	add.s32 	%r138, %r64, 64;
	setp.ge.s32 	%p105, %r138, %r80;
	@%p105 bra 	$L__BB19_176;
	mul.f32 	%f446, %f1, %f553;
	atom.global.add.f32 	%f447, [%rd17+256], %f446;
$L__BB19_176:
	add.s32 	%r139, %r64, 96;
	setp.ge.s32 	%p106, %r139, %r80;
	@%p106 bra 	$L__BB19_178;
	mul.f32 	%f448, %f1, %f554;
	atom.global.add.f32 	%f449, [%rd17+384], %f448;
$L__BB19_178:
	add.s32 	%r148, %r148, 1024;
	setp.lt.s32 	%p107, %r148, %r80;
	@%p107 bra 	$L__BB19_107;
$L__BB19_179:
	ret;

}
	// .globl	_Z17moe_expert_kernelIfLb0EEvPKT_S2_S2_S2_PKfPKiS6_PS0_iiiiii
.visible .entry _Z17moe_expert_kernelIfLb0EEvPKT_S2_S2_S2_PKfPKiS6_PS0_iiiiii(
	.param .u64 .ptr .align 1 _Z17moe_expert_kernelIfLb0EEvPKT_S2_S2_S2_PKfPKiS6_PS0_iiiiii_param_0,
	.param .u64 .ptr .align 1 _Z17moe_expert_kernelIfLb0EEvPKT_S2_S2_S2_PKfPKiS6_PS0_iiiiii_param_1,
	.param .u64 .ptr .align 1 _Z17moe_expert_kernelIfLb0EEvPKT_S2_S2_S2_PKfPKiS6_PS0_iiiiii_param_2,
	.param .u64 .ptr .align 1 _Z17moe_expert_kernelIfLb0EEvPKT_S2_S2_S2_PKfPKiS6_PS0_iiiiii_param_3,
	.param .u64 .ptr .align 1 _Z17moe_expert_kernelIfLb0EEvPKT_S2_S2_S2_PKfPKiS6_PS0_iiiiii_param_4,
	.param .u64 .ptr .align 1 _Z17moe_expert_kernelIfLb0EEvPKT_S2_S2_S2_PKfPKiS6_PS0_iiiiii_param_5,
	.param .u64 .ptr .align 1 _Z17moe_expert_kernelIfLb0EEvPKT_S2_S2_S2_PKfPKiS6_PS0_iiiiii_param_6,
	.param .u64 .ptr .align 1 _Z17moe_expert_kernelIfLb0EEvPKT_S2_S2_S2_PKfPKiS6_PS0_iiiiii_param_7,
	.param .u32 _Z17moe_expert_kernelIfLb0EEvPKT_S2_S2_S2_PKfPKiS6_PS0_iiiiii_param_8,
	.param .u32 _Z17moe_expert_kernelIfLb0EEvPKT_S2_S2_S2_PKfPKiS6_PS0_iiiiii_param_9,
	.param .u32 _Z17moe_expert_kernelIfLb0EEvPKT_S2_S2_S2_PKfPKiS6_PS0_iiiiii_param_10,
	.param .u32 _Z17moe_expert_kernelIfLb0EEvPKT_S2_S2_S2_PKfPKiS6_PS0_iiiiii_param_11,
	.param .u32 _Z17moe_expert_kernelIfLb0EEvPKT_S2_S2_S2_PKfPKiS6_PS0_iiiiii_param_12,
	.param .u32 _Z17moe_expert_kernelIfLb0EEvPKT_S2_S2_S2_PKfPKiS6_PS0_iiiiii_param_13
)
.maxntid 256
.minnctapersm 4
{
	.reg .pred 	%p<82>;
	.reg .b32 	%r<140>;
	.reg .b32 	%f<313>;
	.reg .b64 	%rd<135>;

	ld.param.u64 	%rd19, [_Z17moe_expert_kernelIfLb0EEvPKT_S2_S2_S2_PKfPKiS6_PS0_iiiiii_param_0];
	ld.param.u64 	%rd20, [_Z17moe_expert_kernelIfLb0EEvPKT_S2_S2_S2_PKfPKiS6_PS0_iiiiii_param_1];
	ld.param.u64 	%rd21, [_Z17moe_expert_kernelIfLb0EEvPKT_S2_S2_S2_PKfPKiS6_PS0_iiiiii_param_2];
	ld.param.u64 	%rd22, [_Z17moe_expert_kernelIfLb0EEvPKT_S2_S2_S2_PKfPKiS6_PS0_iiiiii_param_4];
	ld.param.u64 	%rd23, [_Z17moe_expert_kernelIfLb0EEvPKT_S2_S2_S2_PKfPKiS6_PS0_iiiiii_param_5];
	ld.param.u64 	%rd24, [_Z17moe_expert_kernelIfLb0EEvPKT_S2_S2_S2_PKfPKiS6_PS0_iiiiii_param_6];
	ld.param.u64 	%rd25, [_Z17moe_expert_kernelIfLb0EEvPKT_S2_S2_S2_PKfPKiS6_PS0_iiiiii_param_7];
	ld.param.u32 	%r60, [_Z17moe_expert_kernelIfLb0EEvPKT_S2_S2_S2_PKfPKiS6_PS0_iiiiii_param_8];
	ld.param.u32 	%r65, [_Z17moe_expert_kernelIfLb0EEvPKT_S2_S2_S2_PKfPKiS6_PS0_iiiiii_param_9];
	ld.param.u32 	%r61, [_Z17moe_expert_kernelIfLb0EEvPKT_S2_S2_S2_PKfPKiS6_PS0_iiiiii_param_10];
	ld.param.u32 	%r62, [_Z17moe_expert_kernelIfLb0EEvPKT_S2_S2_S2_PKfPKiS6_PS0_iiiiii_param_11];
	ld.param.u32 	%r63, [_Z17moe_expert_kernelIfLb0EEvPKT_S2_S2_S2_PKfPKiS6_PS0_iiiiii_param_12];
	ld.param.u32 	%r64, [_Z17moe_expert_kernelIfLb0EEvPKT_S2_S2_S2_PKfPKiS6_PS0_iiiiii_param_13];
	mov.u32 	%r1, %ctaid.x;
	setp.ge.s32 	%p1, %r1, %r65;
	@%p1 bra 	$L__BB20_118;
	cvta.to.global.u64 	%rd26, %rd23;
	cvta.to.global.u64 	%rd27, %rd24;
	cvta.to.global.u64 	%rd28, %rd22;
	mul.wide.u32 	%rd29, %r1, 4;
	add.s64 	%rd30, %rd26, %rd29;
	ld.global.nc.u32 	%r66, [%rd30];
	add.s64 	%rd31, %rd27, %rd29;
	ld.global.nc.u32 	%r67, [%rd31];
	mad.lo.s32 	%r68, %r66, %r63, %r67;
	mul.wide.s32 	%rd32, %r68, 4;
	add.s64 	%rd33, %rd28, %rd32;
	ld.global.nc.f32 	%f1, [%rd33];
	mov.u32 	%r130, %tid.x;
	shr.u32 	%r136, %r130, 5;
	and.b32  	%r4, %r130, 31;
	mul.lo.s32 	%r69, %r66, %r61;
	cvt.s64.s32 	%rd1, %r69;
	setp.ge.s32 	%p2, %r130, %r61;
	@%p2 bra 	$L__BB20_13;
	not.b32 	%r70, %r130;
	add.s32 	%r5, %r61, %r70;
	shr.u32 	%r71, %r5, 8;
	add.s32 	%r6, %r71, 1;
	and.b32  	%r7, %r6, 7;
	setp.lt.u32 	%p3, %r5, 1792;
	@%p3 bra 	$L__BB20_5;
	and.b32  	%r8, %r6, 33554424;
	mov.b32 	%r129, 0;
$L__BB20_4:
	.pragma "nounroll";
	cvt.u64.u32 	%rd42, %r130;
	add.s64 	%rd43, %rd42, %rd1;
	shl.b64 	%rd44, %rd43, 2;
	add.s64 	%rd34, %rd19, %rd44;
	// begin inline asm
	ld.global.nc.f32 %f85, [%rd34];
	// end inline asm
	shl.b32 	%r73, %r130, 2;
	mov.u32 	%r74, smem;
	add.s32 	%r75, %r74, %r73;
	st.shared.f32 	[%r75], %f85;
	add.s64 	%rd35, %rd34, 1024;
	// begin inline asm
	ld.global.nc.f32 %f86, [%rd35];
	// end inline asm
	st.shared.f32 	[%r75+1024], %f86;
	add.s64 	%rd36, %rd34, 2048;
	// begin inline asm
	ld.global.nc.f32 %f87, [%rd36];
	// end inline asm
	st.shared.f32 	[%r75+2048], %f87;
	add.s64 	%rd37, %rd34, 3072;
	// begin inline asm
	ld.global.nc.f32 %f88, [%rd37];
	// end inline asm
	st.shared.f32 	[%r75+3072], %f88;
	add.s64 	%rd38, %rd34, 4096;
	// begin inline asm
	ld.global.nc.f32 %f89, [%rd38];
	// end inline asm
	st.shared.f32 	[%r75+4096], %f89;
	add.s64 	%rd39, %rd34, 5120;
	// begin inline asm
	ld.global.nc.f32 %f90, [%rd39];
	// end inline asm
	st.shared.f32 	[%r75+5120], %f90;
	add.s64 	%rd40, %rd34, 6144;
	// begin inline asm
	ld.global.nc.f32 %f91, [%rd40];
	// end inline asm
	st.shared.f32 	[%r75+6144], %f91;
	add.s64 	%rd41, %rd34, 7168;
	// begin inline asm
	ld.global.nc.f32 %f92, [%rd41];
	// end inline asm
	st.shared.f32 	[%r75+7168], %f92;
	add.s32 	%r130, %r130, 2048;
	add.s32 	%r129, %r129, 8;
	setp.ne.s32 	%p4, %r129, %r8;
	@%p4 bra 	$L__BB20_4;
$L__BB20_5:
	setp.eq.s32 	%p5, %r7, 0;
	@%p5 bra 	$L__BB20_13;
	setp.lt.u32 	%p6, %r7, 4;
	@%p6 bra 	$L__BB20_8;
	cvt.u64.u32 	%rd49, %r130;
	add.s64 	%rd50, %rd49, %rd1;
	shl.b64 	%rd51, %rd50, 2;
	add.s64 	%rd45, %rd19, %rd51;
	// begin inline asm
	ld.global.nc.f32 %f93, [%rd45];
	// end inline asm
	shl.b32 	%r76, %r130, 2;
	mov.u32 	%r77, smem;
	add.s32 	%r78, %r77, %r76;
	st.shared.f32 	[%r78], %f93;
	add.s64 	%rd46, %rd45, 1024;
	// begin inline asm
	ld.global.nc.f32 %f94, [%rd46];
	// end inline asm
	st.shared.f32 	[%r78+1024], %f94;
	add.s64 	%rd47, %rd45, 2048;
	// begin inline asm
	ld.global.nc.f32 %f95, [%rd47];
	// end inline asm
	st.shared.f32 	[%r78+2048], %f95;
	add.s64 	%rd48, %rd45, 3072;
	// begin inline asm
	ld.global.nc.f32 %f96, [%rd48];
	// end inline asm
	st.shared.f32 	[%r78+3072], %f96;
	add.s32 	%r130, %r130, 1024;
$L__BB20_8:
	and.b32  	%r79, %r6, 3;
	setp.eq.s32 	%p7, %r79, 0;
	@%p7 bra 	$L__BB20_13;
	setp.eq.s32 	%p8, %r79, 1;
	@%p8 bra 	$L__BB20_11;
	cvt.u64.u32 	%rd54, %r130;
	add.s64 	%rd55, %rd54, %rd1;
	shl.b64 	%rd56, %rd55, 2;
	add.s64 	%rd52, %rd19, %rd56;
	// begin inline asm
	ld.global.nc.f32 %f97, [%rd52];
	// end inline asm
	shl.b32 	%r80, %r130, 2;
	mov.u32 	%r81, smem;
	add.s32 	%r82, %r81, %r80;
	st.shared.f32 	[%r82], %f97;
	add.s64 	%rd53, %rd52, 1024;
	// begin inline asm
	ld.global.nc.f32 %f98, [%rd53];
	// end inline asm
	st.shared.f32 	[%r82+1024], %f98;
	add.s32 	%r130, %r130, 512;
$L__BB20_11:
	and.b32  	%r83, %r5, 256;
	setp.ne.s32 	%p9, %r83, 0;
	@%p9 bra 	$L__BB20_13;
	cvt.u64.u32 	%rd58, %r130;
	add.s64 	%rd59, %rd58, %rd1;
	shl.b64 	%rd60, %rd59, 2;
	add.s64 	%rd57, %rd19, %rd60;
	// begin inline asm
	ld.global.nc.f32 %f99, [%rd57];
	// end inline asm
	shl.b32 	%r84, %r130, 2;
	mov.u32 	%r85, smem;
	add.s32 	%r86, %r85, %r84;
	st.shared.f32 	[%r86], %f99;
$L__BB20_13:
	shl.b32 	%r87, %r61, 2;
	mov.u32 	%r88, smem;
	add.s32 	%r18, %r88, %r87;
	bar.sync 	0;
	mul.lo.s32 	%r89, %r61, %r60;
	mul.lo.s32 	%r90, %r89, %r62;
	cvt.s64.s32 	%rd2, %r90;
	shl.b32 	%r133, %r136, 7;
	setp.ge.s32 	%p10, %r133, %r62;
	@%p10 bra 	$L__BB20_105;
	and.b32  	%r20, %r61, 3;
	and.b32  	%r21, %r61, 2147483644;
$L__BB20_15:
	setp.lt.s32 	%p11, %r61, 1;
	mov.f32 	%f296, 0f00000000;
	mov.f32 	%f295, %f296;
	mov.f32 	%f294, %f296;
	mov.f32 	%f293, %f296;
	@%p11 bra 	$L__BB20_78;
	setp.lt.u32 	%p12, %r61, 4;
	add.s32 	%r23, %r133, %r4;
	mov.b32 	%r134, 0;
	mov.f32 	%f296, 0f00000000;
	@%p12 bra 	$L__BB20_51;
	cvt.u64.u32 	%rd3, %r23;
	add.s32 	%r24, %r23, 32;
	add.s32 	%r25, %r23, 64;
	add.s32 	%r26, %r23, 96;
	mov.b32 	%r135, 0;
	mov.f32 	%f296, 0f00000000;
	mov.f32 	%f295, %f296;
	mov.f32 	%f294, %f296;
	mov.f32 	%f293, %f296;
$L__BB20_18:
	.pragma "nounroll";
	setp.ge.s32 	%p13, %r23, %r62;
	shl.b32 	%r93, %r135, 2;
	add.s32 	%r38, %r88, %r93;
	ld.shared.f32 	%f40, [%r38];
	mul.lo.s32 	%r39, %r135, %r62;
	cvt.s64.s32 	%rd61, %r39;
	add.s64 	%rd62, %rd61, %rd2;
	add.s64 	%rd63, %rd62, %rd3;
	shl.b64 	%rd64, %rd63, 2;
	add.s64 	%rd8, %rd20, %rd64;
	@%p13 bra 	$L__BB20_20;
	// begin inline asm
	ld.global.nc.f32 %f103, [%rd8];
	// end inline asm
	fma.rn.f32 	%f293, %f40, %f103, %f293;
$L__BB20_20:
	setp.ge.s32 	%p14, %r24, %r62;
	@%p14 bra 	$L__BB20_22;
	add.s64 	%rd66, %rd8, 128;
	// begin inline asm
	ld.global.nc.f32 %f104, [%rd66];
	// end inline asm
	fma.rn.f32 	%f294, %f40, %f104, %f294;
$L__BB20_22:
	setp.ge.s32 	%p15, %r25, %r62;
	@%p15 bra 	$L__BB20_24;
	add.s64 	%rd67, %rd8, 256;
	// begin inline asm
	ld.global.nc.f32 %f105, [%rd67];
	// end inline asm
	fma.rn.f32 	%f295, %f40, %f105, %f295;
$L__BB20_24:
	setp.ge.s32 	%p16, %r26, %r62;
	@%p16 bra 	$L__BB20_26;
	add.s64 	%rd68, %rd8, 384;
	// begin inline asm
	ld.global.nc.f32 %f106, [%rd68];
	// end inline asm
	fma.rn.f32 	%f296, %f40, %f106, %f296;
$L__BB20_26:
	setp.ge.s32 	%p17, %r23, %r62;
	ld.shared.f32 	%f49, [%r38+4];
	add.s32 	%r40, %r39, %r62;
	cvt.s64.s32 	%rd69, %r40;
	add.s64 	%rd70, %rd69, %rd2;
	add.s64 	%rd71, %rd70, %rd3;
	shl.b64 	%rd72, %rd71, 2;
	add.s64 	%rd9, %rd20, %rd72;
	@%p17 bra 	$L__BB20_28;
	// begin inline asm
	ld.global.nc.f32 %f107, [%rd9];
	// end inline asm
	fma.rn.f32 	%f293, %f49, %f107, %f293;
$L__BB20_28:
	setp.ge.s32 	%p18, %r24, %r62;
	@%p18 bra 	$L__BB20_30;
	add.s64 	%rd74, %rd9, 128;
	// begin inline asm
	ld.global.nc.f32 %f108, [%rd74];
	// end inline asm
	fma.rn.f32 	%f294, %f49, %f108, %f294;
$L__BB20_30:
	setp.ge.s32 	%p19, %r25, %r62;
	@%p19 bra 	$L__BB20_32;
	add.s64 	%rd75, %rd9, 256;
	// begin inline asm
	ld.global.nc.f32 %f109, [%rd75];
	// end inline asm
	fma.rn.f32 	%f295, %f49, %f109, %f295;
$L__BB20_32:
	setp.ge.s32 	%p20, %r26, %r62;
	@%p20 bra 	$L__BB20_34;
	add.s64 	%rd76, %rd9, 384;
	// begin inline asm
	ld.global.nc.f32 %f110, [%rd76];
	// end inline asm
	fma.rn.f32 	%f296, %f49, %f110, %f296;
$L__BB20_34:
	setp.ge.s32 	%p21, %r23, %r62;
	ld.shared.f32 	%f58, [%r38+8];
	add.s32 	%r41, %r40, %r62;
	cvt.s64.s32 	%rd77, %r41;
	add.s64 	%rd78, %rd77, %rd2;
	add.s64 	%rd79, %rd78, %rd3;
	shl.b64 	%rd80, %rd79, 2;
	add.s64 	%rd10, %rd20, %rd80;
	@%p21 bra 	$L__BB20_36;
	// begin inline asm
	ld.global.nc.f32 %f111, [%rd10];
	// end inline asm
	fma.rn.f32 	%f293, %f58, %f111, %f293;
$L__BB20_36:
	setp.ge.s32 	%p22, %r24, %r62;
	@%p22 bra 	$L__BB20_38;
	add.s64 	%rd82, %rd10, 128;
	// begin inline asm
	ld.global.nc.f32 %f112, [%rd82];
	// end inline asm
	fma.rn.f32 	%f294, %f58, %f112, %f294;
$L__BB20_38:
	setp.ge.s32 	%p23, %r25, %r62;
	@%p23 bra 	$L__BB20_40;
	add.s64 	%rd83, %rd10, 256;
	// begin inline asm
	ld.global.nc.f32 %f113, [%rd83];
	// end inline asm
	fma.rn.f32 	%f295, %f58, %f113, %f295;
$L__BB20_40:
	setp.ge.s32 	%p24, %r26, %r62;
	@%p24 bra 	$L__BB20_42;
	add.s64 	%rd84, %rd10, 384;
	// begin inline asm
	ld.global.nc.f32 %f114, [%rd84];
	// end inline asm
	fma.rn.f32 	%f296, %f58, %f114, %f296;
$L__BB20_42:
	setp.ge.s32 	%p25, %r23, %r62;
	ld.shared.f32 	%f67, [%r38+12];
	add.s32 	%r95, %r41, %r62;
	cvt.s64.s32 	%rd85, %r95;
	add.s64 	%rd86, %rd85, %rd2;
	add.s64 	%rd87, %rd86, %rd3;
	shl.b64 	%rd88, %rd87, 2;
	add.s64 	%rd11, %rd20, %rd88;
	@%p25 bra 	$L__BB20_44;
	// begin inline asm
	ld.global.nc.f32 %f115, [%rd11];
	// end inline asm
	fma.rn.f32 	%f293, %f67, %f115, %f293;
$L__BB20_44:
	setp.ge.s32 	%p26, %r24, %r62;
	@%p26 bra 	$L__BB20_46;
	add.s64 	%rd90, %rd11, 128;
	// begin inline asm
	ld.global.nc.f32 %f116, [%rd90];
	// end inline asm
	fma.rn.f32 	%f294, %f67, %f116, %f294;
$L__BB20_46:
	setp.ge.s32 	%p27, %r25, %r62;
	@%p27 bra 	$L__BB20_48;
	add.s64 	%rd91, %rd11, 256;
	// begin inline asm
	ld.global.nc.f32 %f117, [%rd91];
	// end inline asm
	fma.rn.f32 	%f295, %f67, %f117, %f295;
$L__BB20_48:
	setp.ge.s32 	%p28, %r26, %r62;
	@%p28 bra 	$L__BB20_50;
	add.s64 	%rd92, %rd11, 384;
	// begin inline asm
	ld.global.nc.f32 %f118, [%rd92];
	// end inline asm
	fma.rn.f32 	%f296, %f67, %f118, %f296;
$L__BB20_50:
	add.s32 	%r135, %r135, 4;
	setp.eq.s32 	%p29, %r135, %r21;
	mov.u32 	%r134, %r21;
	@%p29 bra 	$L__BB20_51;
	bra.uni 	$L__BB20_18;
$L__BB20_51:
	setp.eq.s32 	%p30, %r20, 0;
	@%p30 bra 	$L__BB20_78;
	shl.b32 	%r96, %r134, 2;
	add.s32 	%r28, %r88, %r96;
	ld.shared.f32 	%f6, [%r28];
	mul.lo.s32 	%r29, %r134, %r62;
	cvt.s64.s32 	%rd93, %r29;
	add.s64 	%rd94, %rd93, %rd2;
	setp.ge.s32 	%p31, %r23, %r62;
	cvt.u64.u32 	%rd4, %r23;
	add.s64 	%rd95, %rd94, %rd4;
	shl.b64 	%rd96, %rd95, 2;
	add.s64 	%rd5, %rd20, %rd96;
	@%p31 bra 	$L__BB20_54;
	// begin inline asm
	ld.global.nc.f32 %f119, [%rd5];
	// end inline asm
	fma.rn.f32 	%f293, %f6, %f119, %f293;
$L__BB20_54:
	add.s32 	%r30, %r23, 32;
	setp.ge.s32 	%p32, %r30, %r62;
	@%p32 bra 	$L__BB20_56;
	add.s64 	%rd98, %rd5, 128;
	// begin inline asm
	ld.global.nc.f32 %f120, [%rd98];
	// end inline asm
	fma.rn.f32 	%f294, %f6, %f120, %f294;
$L__BB20_56:
	add.s32 	%r31, %r23, 64;
	setp.ge.s32 	%p33, %r31, %r62;
	@%p33 bra 	$L__BB20_58;
	add.s64 	%rd99, %rd5, 256;
	// begin inline asm
	ld.global.nc.f32 %f121, [%rd99];
	// end inline asm
	fma.rn.f32 	%f295, %f6, %f121, %f295;
$L__BB20_58:
	add.s32 	%r32, %r23, 96;
	setp.ge.s32 	%p34, %r32, %r62;
	@%p34 bra 	$L__BB20_60;
	add.s64 	%rd100, %rd5, 384;
	// begin inline asm
	ld.global.nc.f32 %f122, [%rd100];
	// end inline asm
	fma.rn.f32 	%f296, %f6, %f122, %f296;
$L__BB20_60:
	setp.eq.s32 	%p35, %r20, 1;
	@%p35 bra 	$L__BB20_78;
	setp.ge.s32 	%p36, %r23, %r62;
	ld.shared.f32 	%f15, [%r28+4];
	add.s32 	%r33, %r29, %r62;
	cvt.s64.s32 	%rd101, %r33;
	add.s64 	%rd102, %rd101, %rd2;
	add.s64 	%rd103, %rd102, %rd4;
	shl.b64 	%rd104, %rd103, 2;
	add.s64 	%rd6, %rd20, %rd104;
	@%p36 bra 	$L__BB20_63;
	// begin inline asm
	ld.global.nc.f32 %f123, [%rd6];
	// end inline asm
	fma.rn.f32 	%f293, %f15, %f123, %f293;
$L__BB20_63:
	setp.ge.s32 	%p37, %r30, %r62;
	@%p37 bra 	$L__BB20_65;
	add.s64 	%rd106, %rd6, 128;
	// begin inline asm
	ld.global.nc.f32 %f124, [%rd106];
	// end inline asm
	fma.rn.f32 	%f294, %f15, %f124, %f294;
$L__BB20_65:
	setp.ge.s32 	%p38, %r31, %r62;
	@%p38 bra 	$L__BB20_67;
	add.s64 	%rd107, %rd6, 256;
	// begin inline asm
	ld.global.nc.f32 %f125, [%rd107];
	// end inline asm
	fma.rn.f32 	%f295, %f15, %f125, %f295;
$L__BB20_67:
	setp.ge.s32 	%p39, %r32, %r62;
	@%p39 bra 	$L__BB20_69;
	add.s64 	%rd108, %rd6, 384;
	// begin inline asm
	ld.global.nc.f32 %f126, [%rd108];
	// end inline asm
	fma.rn.f32 	%f296, %f15, %f126, %f296;
$L__BB20_69:
	setp.eq.s32 	%p40, %r20, 2;
	@%p40 bra 	$L__BB20_78;
	setp.ge.s32 	%p41, %r23, %r62;
	ld.shared.f32 	%f24, [%r28+8];
	add.s32 	%r98, %r33, %r62;
	cvt.s64.s32 	%rd109, %r98;
	add.s64 	%rd110, %rd109, %rd2;
	add.s64 	%rd111, %rd110, %rd4;
	shl.b64 	%rd112, %rd111, 2;
	add.s64 	%rd7, %rd20, %rd112;
	@%p41 bra 	$L__BB20_72;
	// begin inline asm
	ld.global.nc.f32 %f127, [%rd7];
	// end inline asm
	fma.rn.f32 	%f293, %f24, %f127, %f293;
$L__BB20_72:
	setp.ge.s32 	%p42, %r30, %r62;
	@%p42 bra 	$L__BB20_74;
	add.s64 	%rd114, %rd7, 128;
	// begin inline asm
	ld.global.nc.f32 %f128, [%rd114];
	// end inline asm
	fma.rn.f32 	%f294, %f24, %f128, %f294;
$L__BB20_74:
	setp.ge.s32 	%p43, %r31, %r62;
	@%p43 bra 	$L__BB20_76;
	add.s64 	%rd115, %rd7, 256;
	// begin inline asm
	ld.global.nc.f32 %f129, [%rd115];
	// end inline asm
	fma.rn.f32 	%f295, %f24, %f129, %f295;
$L__BB20_76:
	setp.ge.s32 	%p44, %r32, %r62;
	@%p44 bra 	$L__BB20_78;
	add.s64 	%rd116, %rd7, 384;
	// begin inline asm
	ld.global.nc.f32 %f130, [%rd116];
	// end inline asm
	fma.rn.f32 	%f296, %f24, %f130, %f296;
$L__BB20_78:
	add.s32 	%r34, %r133, %r4;
	setp.eq.s32 	%p45, %r64, 1;
	@%p45 bra 	$L__BB20_88;
	setp.ne.s32 	%p46, %r64, 0;
	@%p46 bra 	$L__BB20_96;
	setp.ge.s32 	%p59, %r34, %r62;
	shl.b32 	%r103, %r34, 2;
	add.s32 	%r35, %r18, %r103;
	@%p59 bra 	$L__BB20_82;
	mul.f32 	%f219, %f293, 0fBFB8AA3B;
	ex2.approx.f32 	%f220, %f219;
	add.f32 	%f221, %f220, 0f3F800000;
	div.rn.f32 	%f222, %f293, %f221;
	st.shared.f32 	[%r35+4], %f222;
$L__BB20_82:
	add.s32 	%r104, %r34, 32;
	setp.ge.s32 	%p60, %r104, %r62;
	@%p60 bra 	$L__BB20_84;
	mul.f32 	%f223, %f294, 0fBFB8AA3B;
	ex2.approx.f32 	%f224, %f223;
	add.f32 	%f225, %f224, 0f3F800000;
	div.rn.f32 	%f226, %f294, %f225;
	st.shared.f32 	[%r35+132], %f226;
$L__BB20_84:
	add.s32 	%r105, %r34, 64;
	setp.ge.s32 	%p61, %r105, %r62;
	@%p61 bra 	$L__BB20_86;
	mul.f32 	%f227, %f295, 0fBFB8AA3B;
	ex2.approx.f32 	%f228, %f227;
	add.f32 	%f229, %f228, 0f3F800000;
	div.rn.f32 	%f230, %f295, %f229;
	st.shared.f32 	[%r35+260], %f230;
$L__BB20_86:
	add.s32 	%r106, %r34, 96;
	setp.ge.s32 	%p62, %r106, %r62;
	@%p62 bra 	$L__BB20_104;
	mul.f32 	%f231, %f296, 0fBFB8AA3B;
	ex2.approx.f32 	%f232, %f231;
	add.f32 	%f233, %f232, 0f3F800000;
	div.rn.f32 	%f234, %f296, %f233;
	st.shared.f32 	[%r35+388], %f234;
	bra.uni 	$L__BB20_104;
$L__BB20_88:
	setp.ge.s32 	%p47, %r34, %r62;
	shl.b32 	%r99, %r34, 2;
	add.s32 	%r36, %r18, %r99;
	@%p47 bra 	$L__BB20_90;
	mul.f32 	%f131, %f293, 0f3F000000;
	mul.f32 	%f132, %f293, 0f3D372713;
	mul.f32 	%f133, %f293, %f132;
	fma.rn.f32 	%f134, %f293, %f133, %f293;
	mul.f32 	%f135, %f134, 0f3F4C422A;
	abs.f32 	%f136, %f135;
	mul.f32 	%f137, %f136, 0f4038AA3B;
	ex2.approx.ftz.f32 	%f138, %f137;
	add.f32 	%f139, %f138, 0f3F800000;
	rcp.approx.ftz.f32 	%f140, %f139;
	fma.rn.f32 	%f141, %f140, 0fC0000000, 0f3F800000;
	setp.ge.f32 	%p48, %f136, 0f41102CB4;
	selp.f32 	%f142, 0f3F800000, %f141, %p48;
	copysign.f32 	%f143, %f135, %f142;
	mul.f32 	%f144, %f135, %f135;
	fma.rn.f32 	%f145, %f144, 0f3C80F082, 0fBD563CAE;
	fma.rn.f32 	%f146, %f145, %f144, 0f3E085941;
	fma.rn.f32 	%f147, %f146, %f144, 0fBEAAA9ED;
	fma.rn.f32 	%f148, %f147, %f144, 0f00000000;
	fma.rn.f32 	%f149, %f148, %f135, %f135;
	setp.ge.f32 	%p49, %f136, 0f3F19999A;
	selp.f32 	%f150, %f143, %f149, %p49;
	add.f32 	%f151, %f150, 0f3F800000;
	mul.f32 	%f152, %f131, %f151;
	st.shared.f32 	[%r36+4], %f152;
$L__BB20_90:
	add.s32 	%r100, %r34, 32;
	setp.ge.s32 	%p50, %r100, %r62;
	@%p50 bra 	$L__BB20_92;
	mul.f32 	%f153, %f294, 0f3F000000;
	mul.f32 	%f154, %f294, 0f3D372713;
	mul.f32 	%f155, %f294, %f154;
	fma.rn.f32 	%f156, %f294, %f155, %f294;
	mul.f32 	%f157, %f156, 0f3F4C422A;
	abs.f32 	%f158, %f157;
	mul.f32 	%f159, %f158, 0f4038AA3B;
	ex2.approx.ftz.f32 	%f160, %f159;
	add.f32 	%f161, %f160, 0f3F800000;
	rcp.approx.ftz.f32 	%f162, %f161;
	fma.rn.f32 	%f163, %f162, 0fC0000000, 0f3F800000;
	setp.ge.f32 	%p51, %f158, 0f41102CB4;
	selp.f32 	%f164, 0f3F800000, %f163, %p51;
	copysign.f32 	%f165, %f157, %f164;
	mul.f32 	%f166, %f157, %f157;
	fma.rn.f32 	%f167, %f166, 0f3C80F082, 0fBD563CAE;
	fma.rn.f32 	%f168, %f167, %f166, 0f3E085941;
	fma.rn.f32 	%f169, %f168, %f166, 0fBEAAA9ED;
	fma.rn.f32 	%f170, %f169, %f166, 0f00000000;
	fma.rn.f32 	%f171, %f170, %f157, %f157;
	setp.ge.f32 	%p52, %f158, 0f3F19999A;
	selp.f32 	%f172, %f165, %f171, %p52;
	add.f32 	%f173, %f172, 0f3F800000;
	mul.f32 	%f174, %f153, %f173;
	st.shared.f32 	[%r36+132], %f174;
$L__BB20_92:
	add.s32 	%r101, %r34, 64;
	setp.ge.s32 	%p53, %r101, %r62;
	@%p53 bra 	$L__BB20_94;
	mul.f32 	%f175, %f295, 0f3F000000;
	mul.f32 	%f176, %f295, 0f3D372713;
	mul.f32 	%f177, %f295, %f176;
	fma.rn.f32 	%f178, %f295, %f177, %f295;
	mul.f32 	%f179, %f178, 0f3F4C422A;
	abs.f32 	%f180, %f179;
	mul.f32 	%f181, %f180, 0f4038AA3B;
	ex2.approx.ftz.f32 	%f182, %f181;
	add.f32 	%f183, %f182, 0f3F800000;
	rcp.approx.ftz.f32 	%f184, %f183;
	fma.rn.f32 	%f185, %f184, 0fC0000000, 0f3F800000;
	setp.ge.f32 	%p54, %f180, 0f41102CB4;
	selp.f32 	%f186, 0f3F800000, %f185, %p54;
	copysign.f32 	%f187, %f179, %f186;
	mul.f32 	%f188, %f179, %f179;
	fma.rn.f32 	%f189, %f188, 0f3C80F082, 0fBD563CAE;
	fma.rn.f32 	%f190, %f189, %f188, 0f3E085941;
	fma.rn.f32 	%f191, %f190, %f188, 0fBEAAA9ED;
	fma.rn.f32 	%f192, %f191, %f188, 0f00000000;
	fma.rn.f32 	%f193, %f192, %f179, %f179;
	setp.ge.f32 	%p55, %f180, 0f3F19999A;
	selp.f32 	%f194, %f187, %f193, %p55;
	add.f32 	%f195, %f194, 0f3F800000;
	mul.f32 	%f196, %f175, %f195;
	st.shared.f32 	[%r36+260], %f196;
$L__BB20_94:
	add.s32 	%r102, %r34, 96;
	setp.ge.s32 	%p56, %r102, %r62;
	@%p56 bra 	$L__BB20_104;
	mul.f32 	%f197, %f296, 0f3F000000;
	mul.f32 	%f198, %f296, 0f3D372713;
	mul.f32 	%f199, %f296, %f198;
	fma.rn.f32 	%f200, %f296, %f199, %f296;
	mul.f32 	%f201, %f200, 0f3F4C422A;
	abs.f32 	%f202, %f201;
	mul.f32 	%f203, %f202, 0f4038AA3B;
	ex2.approx.ftz.f32 	%f204, %f203;
	add.f32 	%f205, %f204, 0f3F800000;
	rcp.approx.ftz.f32 	%f206, %f205;
	fma.rn.f32 	%f207, %f206, 0fC0000000, 0f3F800000;
	setp.ge.f32 	%p57, %f202, 0f41102CB4;
	selp.f32 	%f208, 0f3F800000, %f207, %p57;
	copysign.f32 	%f209, %f201, %f208;
	mul.f32 	%f210, %f201, %f201;
	fma.rn.f32 	%f211, %f210, 0f3C80F082, 0fBD563CAE;
	fma.rn.f32 	%f212, %f211, %f210, 0f3E085941;
	fma.rn.f32 	%f213, %f212, %f210, 0fBEAAA9ED;
	fma.rn.f32 	%f214, %f213, %f210, 0f00000000;
	fma.rn.f32 	%f215, %f214, %f201, %f201;
	setp.ge.f32 	%p58, %f202, 0f3F19999A;
	selp.f32 	%f216, %f209, %f215, %p58;
	add.f32 	%f217, %f216, 0f3F800000;
	mul.f32 	%f218, %f197, %f217;
	st.shared.f32 	[%r36+388], %f218;
	bra.uni 	$L__BB20_104;
$L__BB20_96:
	setp.ge.s32 	%p63, %r34, %r62;
	shl.b32 	%r107, %r34, 2;
	add.s32 	%r43, %r18, %r107;
	@%p63 bra 	$L__BB20_98;
	max.f32 	%f235, %f293, 0f00000000;
	st.shared.f32 	[%r43+4], %f235;
$L__BB20_98:
	add.s32 	%r108, %r34, 32;
	setp.ge.s32 	%p64, %r108, %r62;
	@%p64 bra 	$L__BB20_100;
	max.f32 	%f236, %f294, 0f00000000;
	st.shared.f32 	[%r43+132], %f236;
$L__BB20_100:
	add.s32 	%r109, %r34, 64;
	setp.ge.s32 	%p65, %r109, %r62;
	@%p65 bra 	$L__BB20_102;
	max.f32 	%f237, %f295, 0f00000000;
	st.shared.f32 	[%r43+260], %f237;
$L__BB20_102:
	add.s32 	%r110, %r34, 96;
	setp.ge.s32 	%p66, %r110, %r62;
	@%p66 bra 	$L__BB20_104;
	max.f32 	%f238, %f296, 0f00000000;
	st.shared.f32 	[%r43+388], %f238;
$L__BB20_104:
	add.s32 	%r133, %r133, 1024;
	setp.lt.s32 	%p67, %r133, %r62;
	@%p67 bra 	$L__BB20_15;
$L__BB20_105:
	bar.sync 	0;
	setp.ge.s32 	%p68, %r136, %r61;
	@%p68 bra 	$L__BB20_118;
	not.b32 	%r111, %r4;
	add.s32 	%r45, %r62, %r111;
	and.b32  	%r46, %r45, 96;
	shl.b32 	%r112, %r4, 2;
	add.s32 	%r47, %r18, %r112;
	cvt.u64.u32 	%rd12, %r4;
	or.b32  	%r48, %r4, 32;
	or.b32  	%r49, %r4, 64;
	or.b32  	%r50, %r4, 96;
	add.s32 	%r115, %r87, %r88;
	add.s32 	%r51, %r115, 260;
	cvta.to.global.u64 	%rd13, %rd25;
$L__BB20_107:
	setp.ge.s32 	%p69, %r4, %r62;
	mov.f32 	%f312, 0f00000000;
	@%p69 bra 	$L__BB20_115;
	setp.eq.s32 	%p70, %r46, 96;
	mul.lo.s32 	%r116, %r136, %r62;
	cvt.s64.s32 	%rd117, %r116;
	add.s64 	%rd14, %rd117, %rd2;
	mov.f32 	%f312, 0f00000000;
	mov.u32 	%r137, %r4;
	@%p70 bra 	$L__BB20_112;
	setp.eq.s32 	%p71, %r46, 0;
	ld.shared.f32 	%f243, [%r47+4];
	add.s64 	%rd119, %rd14, %rd12;
	shl.b64 	%rd120, %rd119, 2;
	add.s64 	%rd118, %rd21, %rd120;
	// begin inline asm
	ld.global.nc.f32 %f242, [%rd118];
	// end inline asm
	fma.rn.f32 	%f312, %f243, %f242, 0f00000000;
	mov.u32 	%r137, %r48;
	@%p71 bra 	$L__BB20_112;
	setp.eq.s32 	%p72, %r46, 32;
	ld.shared.f32 	%f245, [%r47+132];
	add.s64 	%rd121, %rd118, 128;
	// begin inline asm
	ld.global.nc.f32 %f244, [%rd121];
	// end inline asm
	fma.rn.f32 	%f312, %f245, %f244, %f312;
	mov.u32 	%r137, %r49;
	@%p72 bra 	$L__BB20_112;
	ld.shared.f32 	%f247, [%r47+260];
	add.s64 	%rd122, %rd118, 256;
	// begin inline asm
	ld.global.nc.f32 %f246, [%rd122];
	// end inline asm
	fma.rn.f32 	%f312, %f247, %f246, %f312;
	mov.u32 	%r137, %r50;
$L__BB20_112:
	setp.lt.u32 	%p73, %r45, 96;
	@%p73 bra 	$L__BB20_115;
	cvt.u64.u32 	%rd123, %r137;
	add.s64 	%rd124, %rd14, %rd123;
	shl.b64 	%rd125, %rd124, 2;
	add.s64 	%rd134, %rd21, %rd125;
	shl.b32 	%r117, %r137, 2;
	add.s32 	%r138, %r51, %r117;
$L__BB20_114:
	.pragma "nounroll";
	ld.shared.f32 	%f252, [%r138+-256];
	// begin inline asm
	ld.global.nc.f32 %f248, [%rd134];
	// end inline asm
	fma.rn.f32 	%f253, %f252, %f248, %f312;
	ld.shared.f32 	%f254, [%r138+-128];
	add.s64 	%rd127, %rd134, 128;
	// begin inline asm
	ld.global.nc.f32 %f249, [%rd127];
	// end inline asm
	fma.rn.f32 	%f255, %f254, %f249, %f253;
	ld.shared.f32 	%f256, [%r138];
	add.s64 	%rd128, %rd134, 256;
	// begin inline asm
	ld.global.nc.f32 %f250, [%rd128];
	// end inline asm
	fma.rn.f32 	%f257, %f256, %f250, %f255;
	ld.shared.f32 	%f258, [%r138+128];
	add.s64 	%rd129, %rd134, 384;
	// begin inline asm
	ld.global.nc.f32 %f251, [%rd129];
	// end inline asm
	fma.rn.f32 	%f312, %f258, %f251, %f257;
	add.s32 	%r137, %r137, 128;
	add.s64 	%rd134, %rd134, 512;
	add.s32 	%r138, %r138, 512;
	setp.lt.s32 	%p74, %r137, %r62;
	@%p74 bra 	$L__BB20_114;
$L__BB20_115:
	setp.ne.s32 	%p75, %r4, 0;
	mov.b32 	%r118, %f312;
	shfl.sync.bfly.b32	%r119|%p76, %r118, 16, 31, -1;
	mov.b32 	%f259, %r119;
	add.f32 	%f260, %f312, %f259;
	mov.b32 	%r120, %f260;
	shfl.sync.bfly.b32	%r121|%p77, %r120, 8, 31, -1;
	mov.b32 	%f261, %r121;
	add.f32 	%f262, %f260, %f261;
	mov.b32 	%r122, %f262;
	shfl.sync.bfly.b32	%r123|%p78, %r122, 4, 31, -1;
	mov.b32 	%f263, %r123;
	add.f32 	%f264, %f262, %f263;
	mov.b32 	%r124, %f264;
	shfl.sync.bfly.b32	%r125|%p79, %r124, 2, 31, -1;
	mov.b32 	%f265, %r125;
	add.f32 	%f266, %f264, %f265;
	mov.b32 	%r126, %f266;
	shfl.sync.bfly.b32	%r127|%p80, %r126, 1, 31, -1;
	mov.b32 	%f267, %r127;
	add.f32 	%f84, %f266, %f267;
	@%p75 bra 	$L__BB20_117;
	cvt.u64.u32 	%rd130, %r136;
	add.s64 	%rd131, %rd130, %rd1;
	shl.b64 	%rd132, %rd131, 2;
	add.s64 	%rd133, %rd13, %rd132;
	mul.f32 	%f268, %f1, %f84;
	atom.global.add.f32 	%f269, [%rd133], %f268;
$L__BB20_117:
	add.s32 	%r136, %r136, 8;
	setp.lt.s32 	%p81, %r136, %r61;
	@%p81 bra 	$L__BB20_107;
$L__BB20_118:
	ret;

}
	// .globl	_Z15moe_mega_kernelI6__halfLb1ELi4EEvPKT_S3_S3_S3_PKfPKiS7_S7_S7_PS1_iiiiii
.visible .entry _Z15moe_mega_kernelI6__halfLb1ELi4EEvPKT_S3_S3_S3_PKfPKiS7_S7_S7_PS1_iiiiii(
	.param .u64 .ptr .align 1 _Z15moe_mega_kernelI6__halfLb1ELi4EEvPKT_S3_S3_S3_PKfPKiS7_S7_S7_PS1_iiiiii_param_0,
	.param .u64 .ptr .align 1 _Z15moe_mega_kernelI6__halfLb1ELi4EEvPKT_S3_S3_S3_PKfPKiS7_S7_S7_PS1_iiiiii_param_1,
	.param .u64 .ptr .align 1 _Z15moe_mega_kernelI6__halfLb1ELi4EEvPKT_S3_S3_S3_PKfPKiS7_S7_S7_PS1_iiiiii_param_2,
	.param .u64 .ptr .align 1 _Z15moe_mega_kernelI6__halfLb1ELi4EEvPKT_S3_S3_S3_PKfPKiS7_S7_S7_PS1_iiiiii_param_3,
	.param .u64 .ptr .align 1 _Z15moe_mega_kernelI6__halfLb1ELi4EEvPKT_S3_S3_S3_PKfPKiS7_S7_S7_PS1_iiiiii_param_4,
	.param .u64 .ptr .align 1 _Z15moe_mega_kernelI6__halfLb1ELi4EEvPKT_S3_S3_S3_PKfPKiS7_S7_S7_PS1_iiiiii_param_5,
	.param .u64 .ptr .align 1 _Z15moe_mega_kernelI6__halfLb1ELi4EEvPKT_S3_S3_S3_PKfPKiS7_S7_S7_PS1_iiiiii_param_6,
	.param .u64 .ptr .align 1 _Z15moe_mega_kernelI6__halfLb1ELi4EEvPKT_S3_S3_S3_PKfPKiS7_S7_S7_PS1_iiiiii_param_7,
	.param .u64 .ptr .align 1 _Z15moe_mega_kernelI6__halfLb1ELi4EEvPKT_S3_S3_S3_PKfPKiS7_S7_S7_PS1_iiiiii_param_8,
	.param .u64 .ptr .align 1 _Z15moe_mega_kernelI6__halfLb1ELi4EEvPKT_S3_S3_S3_PKfPKiS7_S7_S7_PS1_iiiiii_param_9,
	.param .u32 _Z15moe_mega_kernelI6__halfLb1ELi4EEvPKT_S3_S3_S3_PKfPKiS7_S7_S7_PS1_iiiiii_param_10,
	.param .u32 _Z15moe_mega_kernelI6__halfLb1ELi4EEvPKT_S3_S3_S3_PKfPKiS7_S7_S7_PS1_iiiiii_param_11,
	.param .u32 _Z15moe_mega_kernelI6__halfLb1ELi4EEvPKT_S3_S3_S3_PKfPKiS7_S7_S7_PS1_iiiiii_param_12,
	.param .u32 _Z15moe_mega_kernelI6__halfLb1ELi4EEvPKT_S3_S3_S3_PKfPKiS7_S7_S7_PS1_iiiiii_param_13,
	.param .u32 _Z15moe_mega_kernelI6__halfLb1ELi4EEvPKT_S3_S3_S3_PKfPKiS7_S7_S7_PS1_iiiiii_param_14,
	.param .u32 _Z15moe_mega_kernelI6__halfLb1ELi4EEvPKT_S3_S3_S3_PKfPKiS7_S7_S7_PS1_iiiiii_param_15
)
.maxntid 256
.minnctapersm 2
{
	.reg .pred 	%p<311>;
	.reg .b16 	%rs<241>;
	.reg .b32 	%r<394>;
	.reg .b32 	%f<1637>;
	.reg .b64 	%rd<290>;

	ld.param.u64 	%rd22, [_Z15moe_mega_kernelI6__halfLb1ELi4EEvPKT_S3_S3_S3_PKfPKiS7_S7_S7_PS1_iiiiii_param_0];
	ld.param.u64 	%rd23, [_Z15moe_mega_kernelI6__halfLb1ELi4EEvPKT_S3_S3_S3_PKfPKiS7_S7_S7_PS1_iiiiii_param_1];
	ld.param.u64 	%rd24, [_Z15moe_mega_kernelI6__halfLb1ELi4EEvPKT_S3_S3_S3_PKfPKiS7_S7_S7_PS1_iiiiii_param_2];
	ld.param.u64 	%rd25, [_Z15moe_mega_kernelI6__halfLb1ELi4EEvPKT_S3_S3_S3_PKfPKiS7_S7_S7_PS1_iiiiii_param_3];
	ld.param.u64 	%rd30, [_Z15moe_mega_kernelI6__halfLb1ELi4EEvPKT_S3_S3_S3_PKfPKiS7_S7_S7_PS1_iiiiii_param_4];
	ld.param.u64 	%rd26, [_Z15moe_mega_kernelI6__halfLb1ELi4EEvPKT_S3_S3_S3_PKfPKiS7_S7_S7_PS1_iiiiii_param_5];
	ld.param.u64 	%rd31, [_Z15moe_mega_kernelI6__halfLb1ELi4EEvPKT_S3_S3_S3_PKfPKiS7_S7_S7_PS1_iiiiii_param_6];
	ld.param.u64 	%rd27, [_Z15moe_mega_kernelI6__halfLb1ELi4EEvPKT_S3_S3_S3_PKfPKiS7_S7_S7_PS1_iiiiii_param_7];
	ld.param.u64 	%rd28, [_Z15moe_mega_kernelI6__halfLb1ELi4EEvPKT_S3_S3_S3_PKfPKiS7_S7_S7_PS1_iiiiii_param_8];
	ld.param.u64 	%rd29, [_Z15moe_mega_kernelI6__halfLb1ELi4EEvPKT_S3_S3_S3_PKfPKiS7_S7_S7_PS1_iiiiii_param_9];
	ld.param.u32 	%r362, [_Z15moe_mega_kernelI6__halfLb1ELi4EEvPKT_S3_S3_S3_PKfPKiS7_S7_S7_PS1_iiiiii_param_10];
	ld.param.u32 	%r131, [_Z15moe_mega_kernelI6__halfLb1ELi4EEvPKT_S3_S3_S3_PKfPKiS7_S7_S7_PS1_iiiiii_param_12];
	ld.param.u32 	%r132, [_Z15moe_mega_kernelI6__halfLb1ELi4EEvPKT_S3_S3_S3_PKfPKiS7_S7_S7_PS1_iiiiii_param_13];
	ld.param.u32 	%r133, [_Z15moe_mega_kernelI6__halfLb1ELi4EEvPKT_S3_S3_S3_PKfPKiS7_S7_S7_PS1_iiiiii_param_14];
	ld.param.u32 	%r134, [_Z15moe_mega_kernelI6__halfLb1ELi4EEvPKT_S3_S3_S3_PKfPKiS7_S7_S7_PS1_iiiiii_param_15];
	cvta.to.global.u64 	%rd1, %rd30;
	cvta.to.global.u64 	%rd2, %rd31;
	mul.wide.s32 	%rd32, %r362, 4;
	add.s64 	%rd33, %rd2, %rd32;
	ld.global.nc.u32 	%r135, [%rd33];
	mov.u32 	%r1, %ctaid.x;
	setp.ge.u32 	%p1, %r1, %r135;
	@%p1 bra 	$L__BB21_338;
	setp.lt.s32 	%p2, %r362, 1;
	mov.b32 	%r364, 0;
	@%p2 bra 	$L__BB21_4;
	mov.b32 	%r364, 0;
$L__BB21_3:
	add.s32 	%r138, %r364, %r362;
	add.s32 	%r139, %r138, 1;
	shr.u32 	%r140, %r139, 1;
	mul.wide.u32 	%rd34, %r140, 4;
	add.s64 	%rd35, %rd2, %rd34;
	ld.global.nc.u32 	%r141, [%rd35];
	setp.gt.u32 	%p3, %r141, %r1;
	add.s32 	%r142, %r140, -1;
	selp.b32 	%r364, %r364, %r140, %p3;
	selp.b32 	%r362, %r142, %r362, %p3;
	setp.lt.s32 	%p4, %r364, %r362;
	@%p4 bra 	$L__BB21_3;
$L__BB21_4:
	mul.wide.u32 	%rd36, %r364, 4;
	add.s64 	%rd37, %rd2, %rd36;
	ld.global.nc.u32 	%r143, [%rd37];
	sub.s32 	%r144, %r1, %r143;
	cvta.to.global.u64 	%rd38, %rd26;
	add.s64 	%rd39, %rd38, %rd36;
	ld.global.nc.u32 	%r145, [%rd39];
	ld.global.nc.u32 	%r7, [%rd39+4];
	shl.b32 	%r146, %r144, 2;
	mov.u32 	%r8, %tid.x;
	and.b32  	%r9, %r8, 31;
	mul.lo.s32 	%r147, %r132, %r131;
	mul.lo.s32 	%r148, %r147, %r364;
	cvt.s64.s32 	%rd3, %r148;
	add.s32 	%r10, %r146, %r145;
	add.s32 	%r11, %r131, 1;
	add.s32 	%r12, %r131, -1;
	sub.s32 	%r13, %r12, %r8;
	shr.u32 	%r149, %r13, 8;
	add.s32 	%r14, %r149, 1;
	and.b32  	%r15, %r14, 7;
	and.b32  	%r16, %r14, 3;
	add.s32 	%r17, %r16, -1;
	setp.ge.s32 	%p5, %r10, %r7;
	cvta.to.global.u64 	%rd40, %rd27;
	mul.wide.s32 	%rd41, %r10, 4;
	add.s64 	%rd4, %rd40, %rd41;
	@%p5 bra 	$L__BB21_17;
	setp.ge.s32 	%p6, %r8, %r131;
	ld.global.nc.u32 	%r150, [%rd4];
	mul.lo.s32 	%r151, %r150, %r131;
	cvt.s64.s32 	%rd5, %r151;
	@%p6 bra 	$L__BB21_17;
	setp.lt.u32 	%p7, %r13, 1792;
	mov.u32 	%r367, %r8;
	@%p7 bra 	$L__BB21_9;
	and.b32  	%r18, %r14, 33554424;
	mov.b32 	%r366, 0;
	mov.u32 	%r154, smem;
	mov.u32 	%r367, %r8;
$L__BB21_8:
	.pragma "nounroll";
	cvt.u64.u32 	%rd50, %r367;
	add.s64 	%rd51, %rd50, %rd5;
	shl.b64 	%rd52, %rd51, 1;
	add.s64 	%rd42, %rd22, %rd52;
	// begin inline asm
	ld.global.nc.b16 %rs1, [%rd42];
	// end inline asm
	// begin inline asm
	{  cvt.f32.f16 %f569, %rs1;}

	// end inline asm
	shl.b32 	%r153, %r367, 2;
	add.s32 	%r155, %r154, %r153;
	st.shared.f32 	[%r155], %f569;
	add.s64 	%rd43, %rd42, 512;
	// begin inline asm
	ld.global.nc.b16 %rs3, [%rd43];
	// end inline asm
	// begin inline asm
	{  cvt.f32.f16 %f570, %rs3;}

	// end inline asm
	st.shared.f32 	[%r155+1024], %f570;
	add.s64 	%rd44, %rd42, 1024;
	// begin inline asm
	ld.global.nc.b16 %rs5, [%rd44];
	// end inline asm
	// begin inline asm
	{  cvt.f32.f16 %f571, %rs5;}

	// end inline asm
	st.shared.f32 	[%r155+2048], %f571;
	add.s64 	%rd45, %rd42, 1536;
	// begin inline asm
	ld.global.nc.b16 %rs7, [%rd45];
	// end inline asm
	// begin inline asm
	{  cvt.f32.f16 %f572, %rs7;}

	// end inline asm
	st.shared.f32 	[%r155+3072], %f572;
	add.s64 	%rd46, %rd42, 2048;
	// begin inline asm
	ld.global.nc.b16 %rs9, [%rd46];
	// end inline asm
	// begin inline asm
	{  cvt.f32.f16 %f573, %rs9;}

	// end inline asm
	st.shared.f32 	[%r155+4096], %f573;
	add.s64 	%rd47, %rd42, 2560;
	// begin inline asm
	ld.global.nc.b16 %rs11, [%rd47];
	// end inline asm
	// begin inline asm
	{  cvt.f32.f16 %f574, %rs11;}

	// end inline asm
	st.shared.f32 	[%r155+5120], %f574;
	add.s64 	%rd48, %rd42, 3072;
	// begin inline asm
	ld.global.nc.b16 %rs13, [%rd48];
	// end inline asm
	// begin inline asm
	{  cvt.f32.f16 %f575, %rs13;}

	// end inline asm
	st.shared.f32 	[%r155+6144], %f575;
	add.s64 	%rd49, %rd42, 3584;
	// begin inline asm
	ld.global.nc.b16 %rs15, [%rd49];
	// end inline asm
	// begin inline asm
	{  cvt.f32.f16 %f576, %rs15;}

	// end inline asm
	st.shared.f32 	[%r155+7168], %f576;
	add.s32 	%r367, %r367, 2048;
	add.s32 	%r366, %r366, 8;
	setp.ne.s32 	%p8, %r366, %r18;
	@%p8 bra 	$L__BB21_8;
$L__BB21_9:
	setp.eq.s32 	%p9, %r15, 0;
	@%p9 bra 	$L__BB21_17;
	setp.lt.u32 	%p10, %r15, 4;
	@%p10 bra 	$L__BB21_12;
	cvt.u64.u32 	%rd57, %r367;
	add.s64 	%rd58, %rd57, %rd5;
	shl.b64 	%rd59, %rd58, 1;
	add.s64 	%rd53, %rd22, %rd59;
	// begin inline asm
	ld.global.nc.b16 %rs17, [%rd53];
	// end inline asm
	// begin inline asm
	{  cvt.f32.f16 %f577, %rs17;}

	// end inline asm
	shl.b32 	%r156, %r367, 2;
	mov.u32 	%r157, smem;
	add.s32 	%r158, %r157, %r156;
	st.shared.f32 	[%r158], %f577;
	add.s64 	%rd54, %rd53, 512;
	// begin inline asm
	ld.global.nc.b16 %rs19, [%rd54];
	// end inline asm
	// begin inline asm
	{  cvt.f32.f16 %f578, %rs19;}

	// end inline asm
	st.shared.f32 	[%r158+1024], %f578;
	add.s64 	%rd55, %rd53, 1024;
	// begin inline asm
	ld.global.nc.b16 %rs21, [%rd55];
	// end inline asm
	// begin inline asm
	{  cvt.f32.f16 %f579, %rs21;}

	// end inline asm
	st.shared.f32 	[%r158+2048], %f579;
	add.s64 	%rd56, %rd53, 1536;
	// begin inline asm
	ld.global.nc.b16 %rs23, [%rd56];
	// end inline asm
	// begin inline asm
	{  cvt.f32.f16 %f580, %rs23;}

	// end inline asm
	st.shared.f32 	[%r158+3072], %f580;
	add.s32 	%r367, %r367, 1024;
$L__BB21_12:
	setp.eq.s32 	%p11, %r16, 0;
	@%p11 bra 	$L__BB21_17;
	setp.eq.s32 	%p12, %r17, 0;
	@%p12 bra 	$L__BB21_15;
	cvt.u64.u32 	%rd62, %r367;
	add.s64 	%rd63, %rd62, %rd5;
	shl.b64 	%rd64, %rd63, 1;
	add.s64 	%rd60, %rd22, %rd64;
	// begin inline asm
	ld.global.nc.b16 %rs25, [%rd60];
	// end inline asm
	// begin inline asm
	{  cvt.f32.f16 %f581, %rs25;}

	// end inline asm
	shl.b32 	%r159, %r367, 2;
	mov.u32 	%r160, smem;
	add.s32 	%r161, %r160, %r159;
	st.shared.f32 	[%r161], %f581;
	add.s64 	%rd61, %rd60, 512;
	// begin inline asm
	ld.global.nc.b16 %rs27, [%rd61];
	// end inline asm
	// begin inline asm
	{  cvt.f32.f16 %f582, %rs27;}

	// end inline asm
	st.shared.f32 	[%r161+1024], %f582;
	add.s32 	%r367, %r367, 512;
$L__BB21_15:
	and.b32  	%r162, %r13, 256;
	setp.ne.s32 	%p13, %r162, 0;
	@%p13 bra 	$L__BB21_17;
	cvt.u64.u32 	%rd66, %r367;
	add.s64 	%rd67, %rd66, %rd5;
	shl.b64 	%rd68, %rd67, 1;
	add.s64 	%rd65, %rd22, %rd68;
	// begin inline asm
	ld.global.nc.b16 %rs29, [%rd65];
	// end inline asm
	// begin inline asm
	{  cvt.f32.f16 %f583, %rs29;}

	// end inline asm
	shl.b32 	%r163, %r367, 2;
	mov.u32 	%r164, smem;
	add.s32 	%r165, %r164, %r163;
	st.shared.f32 	[%r165], %f583;
$L__BB21_17:
	add.s32 	%r28, %r10, 1;
	setp.ge.s32 	%p14, %r28, %r7;
	@%p14 bra 	$L__BB21_30;
	setp.ge.s32 	%p15, %r8, %r131;
	ld.global.nc.u32 	%r166, [%rd4+4];
	mul.lo.s32 	%r167, %r166, %r131;
	cvt.s64.s32 	%rd6, %r167;
	@%p15 bra 	$L__BB21_30;
	setp.lt.u32 	%p16, %r13, 1792;
	mov.u32 	%r372, %r8;
	@%p16 bra 	$L__BB21_22;
	and.b32  	%r29, %r14, 33554424;
	mov.b32 	%r371, 0;
	mov.u32 	%r171, smem;
	mov.u32 	%r372, %r8;
$L__BB21_21:
	.pragma "nounroll";
	cvt.u64.u32 	%rd77, %r372;
	add.s64 	%rd78, %rd77, %rd6;
	shl.b64 	%rd79, %rd78, 1;
	add.s64 	%rd69, %rd22, %rd79;
	// begin inline asm
	ld.global.nc.b16 %rs31, [%rd69];
	// end inline asm
	// begin inline asm
	{  cvt.f32.f16 %f584, %rs31;}

	// end inline asm
	add.s32 	%r169, %r372, %r131;
	shl.b32 	%r170, %r169, 2;
	add.s32 	%r172, %r171, %r170;
	st.shared.f32 	[%r172+4], %f584;
	add.s64 	%rd70, %rd69, 512;
	// begin inline asm
	ld.global.nc.b16 %rs33, [%rd70];
	// end inline asm
	// begin inline asm
	{  cvt.f32.f16 %f585, %rs33;}

	// end inline asm
	st.shared.f32 	[%r172+1028], %f585;
	add.s64 	%rd71, %rd69, 1024;
	// begin inline asm
	ld.global.nc.b16 %rs35, [%rd71];
	// end inline asm
	// begin inline asm
	{  cvt.f32.f16 %f586, %rs35;}

	// end inline asm
	st.shared.f32 	[%r172+2052], %f586;
	add.s64 	%rd72, %rd69, 1536;
	// begin inline asm
	ld.global.nc.b16 %rs37, [%rd72];
	// end inline asm
	// begin inline asm
	{  cvt.f32.f16 %f587, %rs37;}

	// end inline asm
	st.shared.f32 	[%r172+3076], %f587;
	add.s64 	%rd73, %rd69, 2048;
	// begin inline asm
	ld.global.nc.b16 %rs39, [%rd73];
	// end inline asm
	// begin inline asm
	{  cvt.f32.f16 %f588, %rs39;}

	// end inline asm
	st.shared.f32 	[%r172+4100], %f588;
	add.s64 	%rd74, %rd69, 2560;
	// begin inline asm
	ld.global.nc.b16 %rs41, [%rd74];
	// end inline asm
	// begin inline asm
	{  cvt.f32.f16 %f589, %rs41;}

	// end inline asm
	st.shared.f32 	[%r172+5124], %f589;
	add.s64 	%rd75, %rd69, 3072;
	// begin inline asm
	ld.global.nc.b16 %rs43, [%rd75];
	// end inline asm
	// begin inline asm
	{  cvt.f32.f16 %f590, %rs43;}

	// end inline asm
	st.shared.f32 	[%r172+6148], %f590;
	add.s64 	%rd76, %rd69, 3584;
	// begin inline asm
	ld.global.nc.b16 %rs45, [%rd76];
	// end inline asm
	// begin inline asm
	{  cvt.f32.f16 %f591, %rs45;}

	// end inline asm
	st.shared.f32 	[%r172+7172], %f591;
	add.s32 	%r372, %r372, 2048;
	add.s32 	%r371, %r371, 8;
	setp.ne.s32 	%p17, %r371, %r29;
	@%p17 bra 	$L__BB21_21;
$L__BB21_22:
	setp.eq.s32 	%p18, %r15, 0;
	@%p18 bra 	$L__BB21_30;
	setp.lt.u32 	%p19, %r15, 4;
	@%p19 bra 	$L__BB21_25;
	cvt.u64.u32 	%rd84, %r372;
	add.s64 	%rd85, %rd84, %rd6;
	shl.b64 	%rd86, %rd85, 1;
	add.s64 	%rd80, %rd22, %rd86;
	// begin inline asm
	ld.global.nc.b16 %rs47, [%rd80];
	// end inline asm
	// begin inline asm
	{  cvt.f32.f16 %f592, %rs47;}

	// end inline asm
	add.s32 	%r173, %r372, %r131;
	shl.b32 	%r174, %r173, 2;
	mov.u32 	%r175, smem;
	add.s32 	%r176, %r175, %r174;
	st.shared.f32 	[%r176+4], %f592;
	add.s64 	%rd81, %rd80, 512;
	// begin inline asm
	ld.global.nc.b16 %rs49, [%rd81];
	// end inline asm
	// begin inline asm
	{  cvt.f32.f16 %f593, %rs49;}

	// end inline asm
	st.shared.f32 	[%r176+1028], %f593;
	add.s64 	%rd82, %rd80, 1024;
	// begin inline asm
	ld.global.nc.b16 %rs51, [%rd82];
	// end inline asm
	// begin inline asm
	{  cvt.f32.f16 %f594, %rs51;}

	// end inline asm
	st.shared.f32 	[%r176+2052], %f594;
	add.s64 	%rd83, %rd80, 1536;
	// begin inline asm
	ld.global.nc.b16 %rs53, [%rd83];
	// end inline asm
	// begin inline asm
	{  cvt.f32.f16 %f595, %rs53;}

	// end inline asm
	st.shared.f32 	[%r176+3076], %f595;
	add.s32 	%r372, %r372, 1024;
$L__BB21_25:
	setp.eq.s32 	%p20, %r16, 0;
	@%p20 bra 	$L__BB21_30;
	setp.eq.s32 	%p21, %r17, 0;
	@%p21 bra 	$L__BB21_28;
	cvt.u64.u32 	%rd89, %r372;
	add.s64 	%rd90, %rd89, %rd6;
	shl.b64 	%rd91, %rd90, 1;
	add.s64 	%rd87, %rd22, %rd91;
	// begin inline asm
	ld.global.nc.b16 %rs55, [%rd87];
	// end inline asm
	// begin inline asm
	{  cvt.f32.f16 %f596, %rs55;}

	// end inline asm
	add.s32 	%r177, %r372, %r131;
	shl.b32 	%r178, %r177, 2;
	mov.u32 	%r179, smem;
	add.s32 	%r180, %r179, %r178;
	st.shared.f32 	[%r180+4], %f596;
	add.s64 	%rd88, %rd87, 512;
	// begin inline asm
	ld.global.nc.b16 %rs57, [%rd88];
	// end inline asm
	// begin inline asm
	{  cvt.f32.f16 %f597, %rs57;}

	// end inline asm
	st.shared.f32 	[%r180+1028], %f597;
	add.s32 	%r372, %r372, 512;
$L__BB21_28:
	and.b32  	%r181, %r13, 256;
	setp.ne.s32 	%p22, %r181, 0;
	@%p22 bra 	$L__BB21_30;
	cvt.u64.u32 	%rd93, %r372;
	add.s64 	%rd94, %rd93, %rd6;
	shl.b64 	%rd95, %rd94, 1;
	add.s64 	%rd92, %rd22, %rd95;
	// begin inline asm
	ld.global.nc.b16 %rs59, [%rd92];
	// end inline asm
	// begin inline asm
	{  cvt.f32.f16 %f598, %rs59;}

	// end inline asm
	add.s32 	%r182, %r372, %r131;
	shl.b32 	%r183, %r182, 2;
	mov.u32 	%r184, smem;
	add.s32 	%r185, %r184, %r183;
	st.shared.f32 	[%r185+4], %f598;
$L__BB21_30:
	add.s32 	%r39, %r10, 2;
	setp.ge.s32 	%p23, %r39, %r7;
	@%p23 bra 	$L__BB21_43;
	setp.ge.s32 	%p24, %r8, %r131;
	ld.global.nc.u32 	%r186, [%rd4+8];
	mul.lo.s32 	%r187, %r186, %r131;
	cvt.s64.s32 	%rd7, %r187;
	shl.b32 	%r40, %r11, 1;
	@%p24 bra 	$L__BB21_43;
	setp.lt.u32 	%p25, %r13, 1792;
	mov.u32 	%r377, %r8;
	@%p25 bra 	$L__BB21_35;
	and.b32  	%r41, %r14, 33554424;
	mov.b32 	%r376, 0;
	mov.u32 	%r191, smem;
	mov.u32 	%r377, %r8;
$L__BB21_34:
	.pragma "nounroll";
	cvt.u64.u32 	%rd104, %r377;
	add.s64 	%rd105, %rd104, %rd7;
	shl.b64 	%rd106, %rd105, 1;
	add.s64 	%rd96, %rd22, %rd106;
	// begin inline asm
	ld.global.nc.b16 %rs61, [%rd96];
	// end inline asm
	// begin inline asm
	{  cvt.f32.f16 %f599, %rs61;}

	// end inline asm
	add.s32 	%r189, %r377, %r40;
	shl.b32 	%r190, %r189, 2;
	add.s32 	%r192, %r191, %r190;
	st.shared.f32 	[%r192], %f599;
	add.s64 	%rd97, %rd96, 512;
	// begin inline asm
	ld.global.nc.b16 %rs63, [%rd97];
	// end inline asm
	// begin inline asm
	{  cvt.f32.f16 %f600, %rs63;}

	// end inline asm
	st.shared.f32 	[%r192+1024], %f600;
	add.s64 	%rd98, %rd96, 1024;
	// begin inline asm
	ld.global.nc.b16 %rs65, [%rd98];
	// end inline asm
	// begin inline asm
	{  cvt.f32.f16 %f601, %rs65;}

	// end inline asm
	st.shared.f32 	[%r192+2048], %f601;
	add.s64 	%rd99, %rd96, 1536;
	// begin inline asm
	ld.global.nc.b16 %rs67, [%rd99];
	// end inline asm
	// begin inline asm
	{  cvt.f32.f16 %f602, %rs67;}

	// end inline asm
	st.shared.f32 	[%r192+3072], %f602;
	add.s64 	%rd100, %rd96, 2048;
	// begin inline asm
	ld.global.nc.b16 %rs69, [%rd100];
	// end inline asm
	// begin inline asm
	{  cvt.f32.f16 %f603, %rs69;}

	// end inline asm
	st.shared.f32 	[%r192+4096], %f603;
	add.s64 	%rd101, %rd96, 2560;
	// begin inline asm
	ld.global.nc.b16 %rs71, [%rd101];
	// end inline asm
	// begin inline asm
	{  cvt.f32.f16 %f604, %rs71;}

	// end inline asm
	st.shared.f32 	[%r192+5120], %f604;
	add.s64 	%rd102, %rd96, 3072;
	// begin inline asm
	ld.global.nc.b16 %rs73, [%rd102];
	// end inline asm
	// begin inline asm
	{  cvt.f32.f16 %f605, %rs73;}

	// end inline asm
	st.shared.f32 	[%r192+6144], %f605;
	add.s64 	%rd103, %rd96, 3584;
	// begin inline asm
	ld.global.nc.b16 %rs75, [%rd103];
	// end inline asm
	// begin inline asm
	{  cvt.f32.f16 %f606, %rs75;}

	// end inline asm
	st.shared.f32 	[%r192+7168], %f606;
	add.s32 	%r377, %r377, 2048;
	add.s32 	%r376, %r376, 8;
	setp.ne.s32 	%p26, %r376, %r41;
	@%p26 bra 	$L__BB21_34;
$L__BB21_35:
	setp.eq.s32 	%p27, %r15, 0;
	@%p27 bra 	$L__BB21_43;
	setp.lt.u32 	%p28, %r15, 4;
	@%p28 bra 	$L__BB21_38;
	cvt.u64.u32 	%rd111, %r377;
	add.s64 	%rd112, %rd111, %rd7;
	shl.b64 	%rd113, %rd112, 1;
	add.s64 	%rd107, %rd22, %rd113;
	// begin inline asm
	ld.global.nc.b16 %rs77, [%rd107];
	// end inline asm
	// begin inline asm
	{  cvt.f32.f16 %f607, %rs77;}

	// end inline asm
	add.s32 	%r193, %r377, %r40;
	shl.b32 	%r194, %r193, 2;
	mov.u32 	%r195, smem;
	add.s32 	%r196, %r195, %r194;
	st.shared.f32 	[%r196], %f607;
	add.s64 	%rd108, %rd107, 512;
	// begin inline asm
	ld.global.nc.b16 %rs79, [%rd108];
	// end inline asm
	// begin inline asm
	{  cvt.f32.f16 %f608, %rs79;}

	// end inline asm
	st.shared.f32 	[%r196+1024], %f608;
	add.s64 	%rd109, %rd107, 1024;
	// begin inline asm
	ld.global.nc.b16 %rs81, [%rd109];
	// end inline asm
	// begin inline asm
	{  cvt.f32.f16 %f609, %rs81;}

	// end inline asm
	st.shared.f32 	[%r196+2048], %f609;
	add.s64 	%rd110, %rd107, 1536;
	// begin inline asm
	ld.global.nc.b16 %rs83, [%rd110];
	// end inline asm
	// begin inline asm
	{  cvt.f32.f16 %f610, %rs83;}

	// end inline asm
	st.shared.f32 	[%r196+3072], %f610;
	add.s32 	%r377, %r377, 1024;
$L__BB21_38:
	setp.eq.s32 	%p29, %r16, 0;
	@%p29 bra 	$L__BB21_43;
	setp.eq.s32 	%p30, %r17, 0;
	@%p30 bra 	$L__BB21_41;
	cvt.u64.u32 	%rd116, %r377;
	add.s64 	%rd117, %rd116, %rd7;
	shl.b64 	%rd118, %rd117, 1;
	add.s64 	%rd114, %rd22, %rd118;
	// begin inline asm
	ld.global.nc.b16 %rs85, [%rd114];
	// end inline asm
	// begin inline asm
	{  cvt.f32.f16 %f611, %rs85;}

	// end inline asm
	add.s32 	%r197, %r377, %r40;
	shl.b32 	%r198, %r197, 2;
	mov.u32 	%r199, smem;
	add.s32 	%r200, %r199, %r198;
	st.shared.f32 	[%r200], %f611;
	add.s64 	%rd115, %rd114, 512;
	// begin inline asm
	ld.global.nc.b16 %rs87, [%rd115];
	// end inline asm
	// begin inline asm
	{  cvt.f32.f16 %f612, %rs87;}

	// end inline asm
	st.shared.f32 	[%r200+1024], %f612;
	add.s32 	%r377, %r377, 512;
$L__BB21_41:
	and.b32  	%r201, %r13, 256;
	setp.ne.s32 	%p31, %r201, 0;
	@%p31 bra 	$L__BB21_43;
	cvt.u64.u32 	%rd120, %r377;
	add.s64 	%rd121, %rd120, %rd7;
	shl.b64 	%rd122, %rd121, 1;
	add.s64 	%rd119, %rd22, %rd122;
	// begin inline asm
	ld.global.nc.b16 %rs89, [%rd119];
	// end inline asm
	// begin inline asm
	{  cvt.f32.f16 %f613, %rs89;}

	// end inline asm
	add.s32 	%r202, %r377, %r40;
	shl.b32 	%r203, %r202, 2;
	mov.u32 	%r204, smem;
	add.s32 	%r205, %r204, %r203;
	st.shared.f32 	[%r205], %f613;
$L__BB21_43:
	add.s32 	%r51, %r10, 3;
	setp.ge.s32 	%p32, %r51, %r7;
	@%p32 bra 	$L__BB21_56;
	setp.ge.s32 	%p33, %r8, %r131;
	ld.global.nc.u32 	%r206, [%rd4+12];
	mul.lo.s32 	%r207, %r206, %r131;
	cvt.s64.s32 	%rd8, %r207;
	mul.lo.s32 	%r52, %r11, 3;
	@%p33 bra 	$L__BB21_56;
	setp.lt.u32 	%p34, %r13, 1792;
	mov.u32 	%r382, %r8;
	@%p34 bra 	$L__BB21_48;
	and.b32  	%r53, %r14, 33554424;
	mov.b32 	%r381, 0;
	mov.u32 	%r211, smem;
	mov.u32 	%r382, %r8;
$L__BB21_47:
	.pragma "nounroll";
	cvt.u64.u32 	%rd131, %r382;
	add.s64 	%rd132, %rd131, %rd8;
	shl.b64 	%rd133, %rd132, 1;
	add.s64 	%rd123, %rd22, %rd133;
	// begin inline asm
	ld.global.nc.b16 %rs91, [%rd123];
	// end inline asm
	// begin inline asm
	{  cvt.f32.f16 %f614, %rs91;}

	// end inline asm
	add.s32 	%r209, %r382, %r52;
	shl.b32 	%r210, %r209, 2;
	add.s32 	%r212, %r211, %r210;
	st.shared.f32 	[%r212], %f614;
	add.s64 	%rd124, %rd123, 512;
	// begin inline asm
	ld.global.nc.b16 %rs93, [%rd124];
	// end inline asm
	// begin inline asm
	{  cvt.f32.f16 %f615, %rs93;}

	// end inline asm
	st.shared.f32 	[%r212+1024], %f615;
	add.s64 	%rd125, %rd123, 1024;
	// begin inline asm
	ld.global.nc.b16 %rs95, [%rd125];
	// end inline asm
	// begin inline asm
	{  cvt.f32.f16 %f616, %rs95;}

	// end inline asm
	st.shared.f32 	[%r212+2048], %f616;
	add.s64 	%rd126, %rd123, 1536;
	// begin inline asm
	ld.global.nc.b16 %rs97, [%rd126];
	// end inline asm
	// begin inline asm
	{  cvt.f32.f16 %f617, %rs97;}

	// end inline asm
	st.shared.f32 	[%r212+3072], %f617;
	add.s64 	%rd127, %rd123, 2048;
	// begin inline asm
	ld.global.nc.b16 %rs99, [%rd127];
	// end inline asm
	// begin inline asm
	{  cvt.f32.f16 %f618, %rs99;}

	// end inline asm
	st.shared.f32 	[%r212+4096], %f618;
	add.s64 	%rd128, %rd123, 2560;
	// begin inline asm
	ld.global.nc.b16 %rs101, [%rd128];
	// end inline asm
	// begin inline asm
	{  cvt.f32.f16 %f619, %rs101;}

	// end inline asm
	st.shared.f32 	[%r212+5120], %f619;
	add.s64 	%rd129, %rd123, 3072;
	// begin inline asm
	ld.global.nc.b16 %rs103, [%rd129];
	// end inline asm
	// begin inline asm
	{  cvt.f32.f16 %f620, %rs103;}

	// end inline asm
	st.shared.f32 	[%r212+6144], %f620;
	add.s64 	%rd130, %rd123, 3584;
	// begin inline asm
	ld.global.nc.b16 %rs105, [%rd130];
	// end inline asm
	// begin inline asm
	{  cvt.f32.f16 %f621, %rs105;}

	// end inline asm
	st.shared.f32 	[%r212+7168], %f621;
	add.s32 	%r382, %r382, 2048;
	add.s32 	%r381, %r381, 8;
	setp.ne.s32 	%p35, %r381, %r53;
	@%p35 bra 	$L__BB21_47;
$L__BB21_48:
	setp.eq.s32 	%p36, %r15, 0;
	@%p36 bra 	$L__BB21_56;
	setp.lt.u32 	%p37, %r15, 4;
	@%p37 bra 	$L__BB21_51;
	cvt.u64.u32 	%rd138, %r382;
	add.s64 	%rd139, %rd138, %rd8;
	shl.b64 	%rd140, %rd139, 1;
	add.s64 	%rd134, %rd22, %rd140;
	// begin inline asm
	ld.global.nc.b16 %rs107, [%rd134];
	// end inline asm
	// begin inline asm
	{  cvt.f32.f16 %f622, %rs107;}

	// end inline asm
	add.s32 	%r213, %r382, %r52;
	shl.b32 	%r214, %r213, 2;
	mov.u32 	%r215, smem;
	add.s32 	%r216, %r215, %r214;
	st.shared.f32 	[%r216], %f622;
	add.s64 	%rd135, %rd134, 512;
	// begin inline asm
	ld.global.nc.b16 %rs109, [%rd135];
	// end inline asm
	// begin inline asm
	{  cvt.f32.f16 %f623, %rs109;}

	// end inline asm
	st.shared.f32 	[%r216+1024], %f623;
	add.s64 	%rd136, %rd134, 1024;
	// begin inline asm
	ld.global.nc.b16 %rs111, [%rd136];
	// end inline asm
	// begin inline asm
	{  cvt.f32.f16 %f624, %rs111;}

	// end inline asm
	st.shared.f32 	[%r216+2048], %f624;
	add.s64 	%rd137, %rd134, 1536;
	// begin inline asm
	ld.global.nc.b16 %rs113, [%rd137];
	// end inline asm
	// begin inline asm
	{  cvt.f32.f16 %f625, %rs113;}

	// end inline asm
	st.shared.f32 	[%r216+3072], %f625;
	add.s32 	%r382, %r382, 1024;
$L__BB21_51:
	setp.eq.s32 	%p38, %r16, 0;
	@%p38 bra 	$L__BB21_56;
	setp.eq.s32 	%p39, %r17, 0;
	@%p39 bra 	$L__BB21_54;
	cvt.u64.u32 	%rd143, %r382;
	add.s64 	%rd144, %rd143, %rd8;
	shl.b64 	%rd145, %rd144, 1;
	add.s64 	%rd141, %rd22, %rd145;
	// begin inline asm
	ld.global.nc.b16 %rs115, [%rd141];
	// end inline asm
	// begin inline asm
	{  cvt.f32.f16 %f626, %rs115;}

	// end inline asm
	add.s32 	%r217, %r382, %r52;
	shl.b32 	%r218, %r217, 2;
	mov.u32 	%r219, smem;
	add.s32 	%r220, %r219, %r218;
	st.shared.f32 	[%r220], %f626;
	add.s64 	%rd142, %rd141, 512;
	// begin inline asm
	ld.global.nc.b16 %rs117, [%rd142];
	// end inline asm
	// begin inline asm
	{  cvt.f32.f16 %f627, %rs117;}

	// end inline asm
	st.shared.f32 	[%r220+1024], %f627;
	add.s32 	%r382, %r382, 512;
$L__BB21_54:
	and.b32  	%r221, %r13, 256;
	setp.ne.s32 	%p40, %r221, 0;
	@%p40 bra 	$L__BB21_56;
	cvt.u64.u32 	%rd147, %r382;
	add.s64 	%rd148, %rd147, %rd8;
	shl.b64 	%rd149, %rd148, 1;
	add.s64 	%rd146, %rd22, %rd149;
	// begin inline asm
	ld.global.nc.b16 %rs119, [%rd146];
	// end inline asm
	// begin inline asm
	{  cvt.f32.f16 %f628, %rs119;}

	// end inline asm
	add.s32 	%r222, %r382, %r52;
	shl.b32 	%r223, %r222, 2;
	mov.u32 	%r224, smem;
	add.s32 	%r225, %r224, %r223;
	st.shared.f32 	[%r225], %f628;
$L__BB21_56:
	shl.b32 	%r226, %r131, 4;
	mov.u32 	%r227, smem;
	add.s32 	%r63, %r227, %r226;
	add.s32 	%r64, %r63, 16;
	bar.sync 	0;
	shl.b32 	%r228, %r8, 2;
	and.b32  	%r388, %r228, 896;
	setp.ge.s32 	%p41, %r388, %r132;
	@%p41 bra 	$L__BB21_234;
	shl.b32 	%r229, %r132, 1;
	and.b32  	%r66, %r131, 1;
	and.b32  	%r67, %r131, 2147483646;
	shl.b32 	%r68, %r11, 1;
	mul.lo.s32 	%r69, %r11, 3;
	add.s32 	%r70, %r229, 2;
	mad.lo.s32 	%r71, %r132, 3, 3;
	mov.u32 	%r385, %r388;
$L__BB21_58:
	setp.lt.s32 	%p42, %r131, 1;
	mov.f32 	%f1509, 0f00000000;
	mov.f32 	%f1358, %f1509;
	mov.f32 	%f1359, %f1509;
	mov.f32 	%f1360, %f1509;
	mov.f32 	%f1361, %f1509;
	mov.f32 	%f1362, %f1509;
	mov.f32 	%f1363, %f1509;
	mov.f32 	%f1364, %f1509;
	mov.f32 	%f1365, %f1509;
	mov.f32 	%f1366, %f1509;
	mov.f32 	%f1367, %f1509;
	mov.f32 	%f1368, %f1509;
	mov.f32 	%f1369, %f1509;
	mov.f32 	%f1370, %f1509;
	mov.f32 	%f1371, %f1509;
	mov.f32 	%f1372, %f1509;
	mov.f32 	%f1513, %f1509;
	mov.f32 	%f1374, %f1509;
	mov.f32 	%f1375, %f1509;
	mov.f32 	%f1376, %f1509;
	mov.f32 	%f1377, %f1509;
	mov.f32 	%f1378, %f1509;
	mov.f32 	%f1379, %f1509;
	mov.f32 	%f1380, %f1509;
	mov.f32 	%f1381, %f1509;
	mov.f32 	%f1382, %f1509;
	mov.f32 	%f1383, %f1509;
	mov.f32 	%f1384, %f1509;
	mov.f32 	%f1385, %f1509;
	mov.f32 	%f1386, %f1509;
	mov.f32 	%f1387, %f1509;
	mov.f32 	%f1388, %f1509;
	@%p42 bra 	$L__BB21_123;
	setp.eq.s32 	%p43, %r12, 0;
	add.s32 	%r73, %r385, %r9;
	mov.b32 	%r386, 0;
	mov.f32 	%f1509, 0f00000000;
	@%p43 bra 	$L__BB21_102;
	cvt.u64.u32 	%rd9, %r73;
	add.s32 	%r74, %r73, 32;
	add.s32 	%r75, %r73, 64;
	add.s32 	%r76, %r73, 96;
	mov.b32 	%r387, 0;
	mov.f32 	%f1509, 0f00000000;
	mov.f32 	%f1358, %f1509;
	mov.f32 	%f1359, %f1509;
	mov.f32 	%f1360, %f1509;
	mov.f32 	%f1361, %f1509;
	mov.f32 	%f1362, %f1509;
	mov.f32 	%f1363, %f1509;
	mov.f32 	%f1364, %f1509;
	mov.f32 	%f1365, %f1509;
	mov.f32 	%f1366, %f1509;
	mov.f32 	%f1367, %f1509;
	mov.f32 	%f1368, %f1509;
	mov.f32 	%f1369, %f1509;
	mov.f32 	%f1370, %f1509;
	mov.f32 	%f1371, %f1509;
	mov.f32 	%f1372, %f1509;
	mov.f32 	%f1513, %f1509;
	mov.f32 	%f1374, %f1509;
	mov.f32 	%f1375, %f1509;
	mov.f32 	%f1376, %f1509;
	mov.f32 	%f1377, %f1509;
	mov.f32 	%f1378, %f1509;
	mov.f32 	%f1379, %f1509;
	mov.f32 	%f1380, %f1509;
	mov.f32 	%f1381, %f1509;
	mov.f32 	%f1382, %f1509;
	mov.f32 	%f1383, %f1509;
	mov.f32 	%f1384, %f1509;
	mov.f32 	%f1385, %f1509;
	mov.f32 	%f1386, %f1509;
	mov.f32 	%f1387, %f1509;
	mov.f32 	%f1388, %f1509;
$L__BB21_61:
	.pragma "nounroll";
	setp.ge.s32 	%p44, %r73, %r132;
	mul.lo.s32 	%r91, %r387, %r132;
	cvt.s64.s32 	%rd150, %r91;
	add.s64 	%rd11, %rd150, %rd3;
	@%p44 bra 	$L__BB21_63;
	add.s64 	%rd153, %rd11, %rd9;
	shl.b64 	%rd154, %rd153, 1;
	add.s64 	%rd151, %rd23, %rd154;
	// begin inline asm
	ld.global.nc.b16 %rs121, [%rd151];
	// end inline asm
	// begin inline asm
	{  cvt.f32.f16 %f1432, %rs121;}

	// end inline asm
	add.s64 	%rd152, %rd24, %rd154;
	// begin inline asm
	ld.global.nc.b16 %rs123, [%rd152];
	// end inline asm
	// begin inline asm
	{  cvt.f32.f16 %f1436, %rs123;}

	// end inline asm
$L__BB21_63:
	setp.ge.s32 	%p45, %r74, %r132;
	@%p45 bra 	$L__BB21_65;
	add.s64 	%rd157, %rd11, %rd9;
	shl.b64 	%rd158, %rd157, 1;
	add.s64 	%rd159, %rd23, %rd158;
	add.s64 	%rd155, %rd159, 64;
	// begin inline asm
	ld.global.nc.b16 %rs125, [%rd155];
	// end inline asm
	// begin inline asm
	{  cvt.f32.f16 %f1431, %rs125;}

	// end inline asm
	add.s64 	%rd160, %rd24, %rd158;
	add.s64 	%rd156, %rd160, 64;
	// begin inline asm
	ld.global.nc.b16 %rs127, [%rd156];
	// end inline asm
	// begin inline asm
	{  cvt.f32.f16 %f1435, %rs127;}

	// end inline asm
$L__BB21_65:
	setp.ge.s32 	%p46, %r75, %r132;
	@%p46 bra 	$L__BB21_67;
	add.s64 	%rd163, %rd11, %rd9;
	shl.b64 	%rd164, %rd163, 1;
	add.s64 	%rd165, %rd23, %rd164;
	add.s64 	%rd161, %rd165, 128;
	// begin inline asm
	ld.global.nc.b16 %rs129, [%rd161];
	// end inline asm
	// begin inline asm
	{  cvt.f32.f16 %f1430, %rs129;}

	// end inline asm
	add.s64 	%rd166, %rd24, %rd164;
	add.s64 	%rd162, %rd166, 128;
	// begin inline asm
	ld.global.nc.b16 %rs131, [%rd162];
	// end inline asm
	// begin inline asm
	{  cvt.f32.f16 %f1434, %rs131;}

	// end inline asm
$L__BB21_67:
	setp.ge.s32 	%p47, %r76, %r132;
	@%p47 bra 	$L__BB21_69;
	add.s64 	%rd169, %rd11, %rd9;
	shl.b64 	%rd170, %rd169, 1;
	add.s64 	%rd171, %rd23, %rd170;
	add.s64 	%rd167, %rd171, 192;
	// begin inline asm
	ld.global.nc.b16 %rs133, [%rd167];
	// end inline asm
	// begin inline asm
	{  cvt.f32.f16 %f1429, %rs133;}

	// end inline asm
	add.s64 	%rd172, %rd24, %rd170;
	add.s64 	%rd168, %rd172, 192;
	// begin inline asm
	ld.global.nc.b16 %rs135, [%rd168];
	// end inline asm
	// begin inline asm
	{  cvt.f32.f16 %f1433, %rs135;}

	// end inline asm
$L__BB21_69:
	setp.ge.s32 	%p48, %r10, %r7;
	shl.b32 	%r232, %r387, 2;
	add.s32 	%r92, %r227, %r232;
	@%p48 bra 	$L__BB21_72;
	setp.ge.s32 	%p49, %r76, %r132;
	setp.lt.s32 	%p50, %r75, %r132;
	setp.lt.s32 	%p51, %r74, %r132;
	setp.lt.s32 	%p52, %r73, %r132;
	ld.shared.f32 	%f221, [%r92];
	fma.rn.f32 	%f641, %f221, %f1432, %f1372;
	fma.rn.f32 	%f642, %f221, %f1436, %f1388;
	selp.f32 	%f1372, %f641, %f1372, %p52;
	selp.f32 	%f1388, %f642, %f1388, %p52;
	fma.rn.f32 	%f643, %f221, %f1431, %f1371;
	fma.rn.f32 	%f644, %f221, %f1435, %f1387;
	selp.f32 	%f1371, %f643, %f1371, %p51;
	selp.f32 	%f1387, %f644, %f1387, %p51;
	fma.rn.f32 	%f645, %f221, %f1430, %f1370;
	fma.rn.f32 	%f646, %f221, %f1434, %f1386;
	selp.f32 	%f1370, %f645, %f1370, %p50;
	selp.f32 	%f1386, %f646, %f1386, %p50;
	@%p49 bra 	$L__BB21_72;
	fma.rn.f32 	%f1369, %f221, %f1429, %f1369;
	fma.rn.f32 	%f1385, %f221, %f1433, %f1385;
$L__BB21_72:
	setp.ge.s32 	%p53, %r28, %r7;
	shl.b32 	%r234, %r131, 2;
	add.s32 	%r93, %r92, %r234;
	@%p53 bra 	$L__BB21_75;
	setp.ge.s32 	%p54, %r76, %r132;
	setp.lt.s32 	%p55, %r75, %r132;
	setp.lt.s32 	%p56, %r74, %r132;
	setp.lt.s32 	%p57, %r73, %r132;
	ld.shared.f32 	%f238, [%r93+4];
	fma.rn.f32 	%f647, %f238, %f1432, %f1368;
	fma.rn.f32 	%f648, %f238, %f1436, %f1384;
	selp.f32 	%f1368, %f647, %f1368, %p57;
	selp.f32 	%f1384, %f648, %f1384, %p57;
	fma.rn.f32 	%f649, %f238, %f1431, %f1367;
	fma.rn.f32 	%f650, %f238, %f1435, %f1383;
	selp.f32 	%f1367, %f649, %f1367, %p56;
	selp.f32 	%f1383, %f650, %f1383, %p56;
	fma.rn.f32 	%f651, %f238, %f1430, %f1366;
	fma.rn.f32 	%f652, %f238, %f1434, %f1382;
	selp.f32 	%f1366, %f651, %f1366, %p55;
	selp.f32 	%f1382, %f652, %f1382, %p55;
	@%p54 bra 	$L__BB21_75;
	fma.rn.f32 	%f1365, %f238, %f1429, %f1365;
	fma.rn.f32 	%f1381, %f238, %f1433, %f1381;
$L__BB21_75:
	setp.ge.s32 	%p58, %r39, %r7;
	shl.b32 	%r235, %r68, 2;
	add.s32 	%r94, %r92, %r235;
	@%p58 bra 	$L__BB21_78;
	setp.ge.s32 	%p59, %r76, %r132;
	setp.lt.s32 	%p60, %r75, %r132;
	setp.lt.s32 	%p61, %r74, %r132;
	setp.lt.s32 	%p62, %r73, %r132;
	ld.shared.f32 	%f255, [%r94];
	fma.rn.f32 	%f653, %f255, %f1432, %f1364;
	fma.rn.f32 	%f654, %f255, %f1436, %f1380;
	selp.f32 	%f1364, %f653, %f1364, %p62;
	selp.f32 	%f1380, %f654, %f1380, %p62;
	fma.rn.f32 	%f655, %f255, %f1431, %f1363;
	fma.rn.f32 	%f656, %f255, %f1435, %f1379;
	selp.f32 	%f1363, %f655, %f1363, %p61;
	selp.f32 	%f1379, %f656, %f1379, %p61;
	fma.rn.f32 	%f657, %f255, %f1430, %f1362;
	fma.rn.f32 	%f658, %f255, %f1434, %f1378;
	selp.f32 	%f1362, %f657, %f1362, %p60;
	selp.f32 	%f1378, %f658, %f1378, %p60;
	@%p59 bra 	$L__BB21_78;
	fma.rn.f32 	%f1361, %f255, %f1429, %f1361;
	fma.rn.f32 	%f1377, %f255, %f1433, %f1377;
$L__BB21_78:
	setp.ge.s32 	%p63, %r51, %r7;
	shl.b32 	%r236, %r69, 2;
	add.s32 	%r95, %r92, %r236;
	@%p63 bra 	$L__BB21_81;
	setp.ge.s32 	%p64, %r76, %r132;
	setp.lt.s32 	%p65, %r75, %r132;
	setp.lt.s32 	%p66, %r74, %r132;
	setp.lt.s32 	%p67, %r73, %r132;
	ld.shared.f32 	%f272, [%r95];
	fma.rn.f32 	%f659, %f272, %f1432, %f1360;
	fma.rn.f32 	%f660, %f272, %f1436, %f1376;
	selp.f32 	%f1360, %f659, %f1360, %p67;
	selp.f32 	%f1376, %f660, %f1376, %p67;
	fma.rn.f32 	%f661, %f272, %f1431, %f1359;
	fma.rn.f32 	%f662, %f272, %f1435, %f1375;
	selp.f32 	%f1359, %f661, %f1359, %p66;
	selp.f32 	%f1375, %f662, %f1375, %p66;
	fma.rn.f32 	%f663, %f272, %f1430, %f1358;
	fma.rn.f32 	%f664, %f272, %f1434, %f1374;
	selp.f32 	%f1358, %f663, %f1358, %p65;
	selp.f32 	%f1374, %f664, %f1374, %p65;
	@%p64 bra 	$L__BB21_81;
	fma.rn.f32 	%f1509, %f272, %f1429, %f1509;
	fma.rn.f32 	%f1513, %f272, %f1433, %f1513;
$L__BB21_81:
	setp.ge.s32 	%p68, %r73, %r132;
	add.s32 	%r237, %r91, %r132;
	cvt.s64.s32 	%rd173, %r237;
	add.s64 	%rd12, %rd173, %rd3;
	@%p68 bra 	$L__BB21_83;
	add.s64 	%rd176, %rd12, %rd9;
	shl.b64 	%rd177, %rd176, 1;
	add.s64 	%rd174, %rd23, %rd177;
	// begin inline asm
	ld.global.nc.b16 %rs137, [%rd174];
	// end inline asm
	// begin inline asm
	{  cvt.f32.f16 %f1432, %rs137;}

	// end inline asm
	add.s64 	%rd175, %rd24, %rd177;
	// begin inline asm
	ld.global.nc.b16 %rs139, [%rd175];
	// end inline asm
	// begin inline asm
	{  cvt.f32.f16 %f1436, %rs139;}

	// end inline asm
$L__BB21_83:
	setp.ge.s32 	%p69, %r74, %r132;
	@%p69 bra 	$L__BB21_85;
	add.s64 	%rd180, %rd12, %rd9;
	shl.b64 	%rd181, %rd180, 1;
	add.s64 	%rd182, %rd23, %rd181;
	add.s64 	%rd178, %rd182, 64;
	// begin inline asm
	ld.global.nc.b16 %rs141, [%rd178];
	// end inline asm
	// begin inline asm
	{  cvt.f32.f16 %f1431, %rs141;}

	// end inline asm
	add.s64 	%rd183, %rd24, %rd181;
	add.s64 	%rd179, %rd183, 64;
	// begin inline asm
	ld.global.nc.b16 %rs143, [%rd179];
	// end inline asm
	// begin inline asm
	{  cvt.f32.f16 %f1435, %rs143;}

	// end inline asm
$L__BB21_85:
	setp.ge.s32 	%p70, %r75, %r132;
	@%p70 bra 	$L__BB21_87;
	add.s64 	%rd186, %rd12, %rd9;
	shl.b64 	%rd187, %rd186, 1;
	add.s64 	%rd188, %rd23, %rd187;
	add.s64 	%rd184, %rd188, 128;
	// begin inline asm
	ld.global.nc.b16 %rs145, [%rd184];
	// end inline asm
	// begin inline asm
	{  cvt.f32.f16 %f1430, %rs145;}

	// end inline asm
	add.s64 	%rd189, %rd24, %rd187;
	add.s64 	%rd185, %rd189, 128;
	// begin inline asm
	ld.global.nc.b16 %rs147, [%rd185];
	// end inline asm
	// begin inline asm
	{  cvt.f32.f16 %f1434, %rs147;}

	// end inline asm
$L__BB21_87:
	setp.ge.s32 	%p71, %r76, %r132;
	@%p71 bra 	$L__BB21_89;
	add.s64 	%rd192, %rd12, %rd9;
	shl.b64 	%rd193, %rd192, 1;
	add.s64 	%rd194, %rd23, %rd193;
	add.s64 	%rd190, %rd194, 192;
	// begin inline asm
	ld.global.nc.b16 %rs149, [%rd190];
	// end inline asm
	// begin inline asm
	{  cvt.f32.f16 %f1429, %rs149;}

	// end inline asm
	add.s64 	%rd195, %rd24, %rd193;
	add.s64 	%rd191, %rd195, 192;
	// begin inline asm
	ld.global.nc.b16 %rs151, [%rd191];
	// end inline asm
	// begin inline asm
	{  cvt.f32.f16 %f1433, %rs151;}

	// end inline asm
$L__BB21_89:
	setp.ge.s32 	%p72, %r10, %r7;
	@%p72 bra 	$L__BB21_92;
	setp.ge.s32 	%p73, %r76, %r132;
	setp.lt.s32 	%p74, %r75, %r132;
	setp.lt.s32 	%p75, %r74, %r132;
	setp.lt.s32 	%p76, %r73, %r132;
	ld.shared.f32 	%f305, [%r92+4];
	fma.rn.f32 	%f673, %f305, %f1432, %f1372;
	fma.rn.f32 	%f674, %f305, %f1436, %f1388;
	selp.f32 	%f1372, %f673, %f1372, %p76;
	selp.f32 	%f1388, %f674, %f1388, %p76;
	fma.rn.f32 	%f675, %f305, %f1431, %f1371;
	fma.rn.f32 	%f676, %f305, %f1435, %f1387;
	selp.f32 	%f1371, %f675, %f1371, %p75;
	selp.f32 	%f1387, %f676, %f1387, %p75;
	fma.rn.f32 	%f677, %f305, %f1430, %f1370;
	fma.rn.f32 	%f678, %f305, %f1434, %f1386;
	selp.f32 	%f1370, %f677, %f1370, %p74;
	selp.f32 	%f1386, %f678, %f1386, %p74;
	@%p73 bra 	$L__BB21_92;
	fma.rn.f32 	%f1369, %f305, %f1429, %f1369;
	fma.rn.f32 	%f1385, %f305, %f1433, %f1385;
$L__BB21_92:
	setp.ge.s32 	%p77, %r28, %r7;
	@%p77 bra 	$L__BB21_95;
	setp.ge.s32 	%p78, %r76, %r132;
	setp.lt.s32 	%p79, %r75, %r132;
	setp.lt.s32 	%p80, %r74, %r132;
	setp.lt.s32 	%p81, %r73, %r132;
	ld.shared.f32 	%f322, [%r93+8];
	fma.rn.f32 	%f679, %f322, %f1432, %f1368;
	fma.rn.f32 	%f680, %f322, %f1436, %f1384;
	selp.f32 	%f1368, %f679, %f1368, %p81;
	selp.f32 	%f1384, %f680, %f1384, %p81;
	fma.rn.f32 	%f681, %f322, %f1431, %f1367;
	fma.rn.f32 	%f682, %f322, %f1435, %f1383;
	selp.f32 	%f1367, %f681, %f1367, %p80;
	selp.f32 	%f1383, %f682, %f1383, %p80;
	fma.rn.f32 	%f683, %f322, %f1430, %f1366;
	fma.rn.f32 	%f684, %f322, %f1434, %f1382;
	selp.f32 	%f1366, %f683, %f1366, %p79;
	selp.f32 	%f1382, %f684, %f1382, %p79;
	@%p78 bra 	$L__BB21_95;
	fma.rn.f32 	%f1365, %f322, %f1429, %f1365;
	fma.rn.f32 	%f1381, %f322, %f1433, %f1381;
$L__BB21_95:
	setp.ge.s32 	%p82, %r39, %r7;
	@%p82 bra 	$L__BB21_98;
	setp.ge.s32 	%p83, %r76, %r132;
	setp.lt.s32 	%p84, %r75, %r132;
	setp.lt.s32 	%p85, %r74, %r132;
	setp.lt.s32 	%p86, %r73, %r132;
	ld.shared.f32 	%f339, [%r94+4];
	fma.rn.f32 	%f685, %f339, %f1432, %f1364;
	fma.rn.f32 	%f686, %f339, %f1436, %f1380;
	selp.f32 	%f1364, %f685, %f1364, %p86;
	selp.f32 	%f1380, %f686, %f1380, %p86;
	fma.rn.f32 	%f687, %f339, %f1431, %f1363;
	fma.rn.f32 	%f688, %f339, %f1435, %f1379;
	selp.f32 	%f1363, %f687, %f1363, %p85;
	selp.f32 	%f1379, %f688, %f1379, %p85;
	fma.rn.f32 	%f689, %f339, %f1430, %f1362;
	fma.rn.f32 	%f690, %f339, %f1434, %f1378;
	selp.f32 	%f1362, %f689, %f1362, %p84;
	selp.f32 	%f1378, %f690, %f1378, %p84;
	@%p83 bra 	$L__BB21_98;
	fma.rn.f32 	%f1361, %f339, %f1429, %f1361;
	fma.rn.f32 	%f1377, %f339, %f1433, %f1377;
$L__BB21_98:
	setp.ge.s32 	%p87, %r51, %r7;
	@%p87 bra 	$L__BB21_101;
	setp.ge.s32 	%p88, %r76, %r132;
	setp.lt.s32 	%p89, %r75, %r132;
	setp.lt.s32 	%p90, %r74, %r132;
	setp.lt.s32 	%p91, %r73, %r132;
	ld.shared.f32 	%f356, [%r95+4];
	fma.rn.f32 	%f691, %f356, %f1432, %f1360;
	fma.rn.f32 	%f692, %f356, %f1436, %f1376;
	selp.f32 	%f1360, %f691, %f1360, %p91;
	selp.f32 	%f1376, %f692, %f1376, %p91;
	fma.rn.f32 	%f693, %f356, %f1431, %f1359;
	fma.rn.f32 	%f694, %f356, %f1435, %f1375;
	selp.f32 	%f1359, %f693, %f1359, %p90;
	selp.f32 	%f1375, %f694, %f1375, %p90;
	fma.rn.f32 	%f695, %f356, %f1430, %f1358;
	fma.rn.f32 	%f696, %f356, %f1434, %f1374;
	selp.f32 	%f1358, %f695, %f1358, %p89;
	selp.f32 	%f1374, %f696, %f1374, %p89;
	@%p88 bra 	$L__BB21_101;
	fma.rn.f32 	%f1509, %f356, %f1429, %f1509;
	fma.rn.f32 	%f1513, %f356, %f1433, %f1513;
$L__BB21_101:
	add.s32 	%r387, %r387, 2;
	setp.eq.s32 	%p92, %r387, %r67;
	mov.u32 	%r386, %r67;
	@%p92 bra 	$L__BB21_102;
	bra.uni 	$L__BB21_61;
$L__BB21_102:
	setp.eq.s32 	%p93, %r66, 0;
	@%p93 bra 	$L__BB21_123;
	mul.lo.s32 	%r238, %r386, %r132;
	cvt.s64.s32 	%rd196, %r238;
	add.s64 	%rd10, %rd196, %rd3;
	setp.ge.s32 	%p94, %r73, %r132;
	@%p94 bra 	$L__BB21_105;
	cvt.u64.u32 	%rd199, %r73;
	add.s64 	%rd200, %rd10, %rd199;
	shl.b64 	%rd201, %rd200, 1;
	add.s64 	%rd197, %rd23, %rd201;
	// begin inline asm
	ld.global.nc.b16 %rs153, [%rd197];
	// end inline asm
	// begin inline asm
	{  cvt.f32.f16 %f1432, %rs153;}

	// end inline asm
	add.s64 	%rd198, %rd24, %rd201;
	// begin inline asm
	ld.global.nc.b16 %rs155, [%rd198];
	// end inline asm
	// begin inline asm
	{  cvt.f32.f16 %f1436, %rs155;}

	// end inline asm
$L__BB21_105:
	add.s32 	%r78, %r73, 32;
	setp.ge.s32 	%p95, %r78, %r132;
	@%p95 bra 	$L__BB21_107;
	cvt.u64.u32 	%rd204, %r73;
	add.s64 	%rd205, %rd10, %rd204;
	shl.b64 	%rd206, %rd205, 1;
	add.s64 	%rd207, %rd23, %rd206;
	add.s64 	%rd202, %rd207, 64;
	// begin inline asm
	ld.global.nc.b16 %rs157, [%rd202];
	// end inline asm
	// begin inline asm
	{  cvt.f32.f16 %f1431, %rs157;}

	// end inline asm
	add.s64 	%rd208, %rd24, %rd206;
	add.s64 	%rd203, %rd208, 64;
	// begin inline asm
	ld.global.nc.b16 %rs159, [%rd203];
	// end inline asm
	// begin inline asm
	{  cvt.f32.f16 %f1435, %rs159;}

	// end inline asm
$L__BB21_107:
	add.s32 	%r79, %r73, 64;
	setp.ge.s32 	%p96, %r79, %r132;
	@%p96 bra 	$L__BB21_109;
	cvt.u64.u32 	%rd211, %r73;
	add.s64 	%rd212, %rd10, %rd211;
	shl.b64 	%rd213, %rd212, 1;
	add.s64 	%rd214, %rd23, %rd213;
	add.s64 	%rd209, %rd214, 128;
	// begin inline asm
	ld.global.nc.b16 %rs161, [%rd209];
	// end inline asm
	// begin inline asm
	{  cvt.f32.f16 %f1430, %rs161;}

	// end inline asm
	add.s64 	%rd215, %rd24, %rd213;
	add.s64 	%rd210, %rd215, 128;
	// begin inline asm
	ld.global.nc.b16 %rs163, [%rd210];
	// end inline asm
	// begin inline asm
	{  cvt.f32.f16 %f1434, %rs163;}

	// end inline asm
$L__BB21_109:
	add.s32 	%r80, %r73, 96;
	setp.ge.s32 	%p97, %r80, %r132;
	@%p97 bra 	$L__BB21_111;
	cvt.u64.u32 	%rd218, %r73;
	add.s64 	%rd219, %rd10, %rd218;
	shl.b64 	%rd220, %rd219, 1;
	add.s64 	%rd221, %rd23, %rd220;
	add.s64 	%rd216, %rd221, 192;
	// begin inline asm
	ld.global.nc.b16 %rs165, [%rd216];
	// end inline asm
	// begin inline asm
	{  cvt.f32.f16 %f1429, %rs165;}

	// end inline asm
	add.s64 	%rd222, %rd24, %rd220;
	add.s64 	%rd217, %rd222, 192;
	// begin inline asm
	ld.global.nc.b16 %rs167, [%rd217];
	// end inline asm
	// begin inline asm
	{  cvt.f32.f16 %f1433, %rs167;}

	// end inline asm
$L__BB21_111:
	setp.ge.s32 	%p98, %r10, %r7;
	@%p98 bra 	$L__BB21_114;
	setp.ge.s32 	%p99, %r80, %r132;
	setp.lt.s32 	%p100, %r79, %r132;
	setp.lt.s32 	%p101, %r78, %r132;
	setp.lt.s32 	%p102, %r73, %r132;
	shl.b32 	%r239, %r386, 2;
	add.s32 	%r241, %r227, %r239;
	ld.shared.f32 	%f65, [%r241];
	fma.rn.f32 	%f705, %f65, %f1432, %f1372;
	fma.rn.f32 	%f706, %f65, %f1436, %f1388;
	selp.f32 	%f1372, %f705, %f1372, %p102;
	selp.f32 	%f1388, %f706, %f1388, %p102;
	fma.rn.f32 	%f707, %f65, %f1431, %f1371;
	fma.rn.f32 	%f708, %f65, %f1435, %f1387;
	selp.f32 	%f1371, %f707, %f1371, %p101;
	selp.f32 	%f1387, %f708, %f1387, %p101;
	fma.rn.f32 	%f709, %f65, %f1430, %f1370;
	fma.rn.f32 	%f710, %f65, %f1434, %f1386;
	selp.f32 	%f1370, %f709, %f1370, %p100;
	selp.f32 	%f1386, %f710, %f1386, %p100;
	@%p99 bra 	$L__BB21_114;
	fma.rn.f32 	%f1369, %f65, %f1429, %f1369;
	fma.rn.f32 	%f1385, %f65, %f1433, %f1385;
$L__BB21_114:
	setp.ge.s32 	%p103, %r28, %r7;
	@%p103 bra 	$L__BB21_117;
	setp.ge.s32 	%p104, %r80, %r132;
	setp.lt.s32 	%p105, %r79, %r132;
	setp.lt.s32 	%p106, %r78, %r132;
	setp.lt.s32 	%p107, %r73, %r132;
	add.s32 	%r242, %r131, %r386;
	shl.b32 	%r243, %r242, 2;
	add.s32 	%r245, %r227, %r243;
	ld.shared.f32 	%f82, [%r245+4];
	fma.rn.f32 	%f711, %f82, %f1432, %f1368;
	fma.rn.f32 	%f712, %f82, %f1436, %f1384;
	selp.f32 	%f1368, %f711, %f1368, %p107;
	selp.f32 	%f1384, %f712, %f1384, %p107;
	fma.rn.f32 	%f713, %f82, %f1431, %f1367;
	fma.rn.f32 	%f714, %f82, %f1435, %f1383;
	selp.f32 	%f1367, %f713, %f1367, %p106;
	selp.f32 	%f1383, %f714, %f1383, %p106;
	fma.rn.f32 	%f715, %f82, %f1430, %f1366;
	fma.rn.f32 	%f716, %f82, %f1434, %f1382;
	selp.f32 	%f1366, %f715, %f1366, %p105;
	selp.f32 	%f1382, %f716, %f1382, %p105;
	@%p104 bra 	$L__BB21_117;
	fma.rn.f32 	%f1365, %f82, %f1429, %f1365;
	fma.rn.f32 	%f1381, %f82, %f1433, %f1381;
$L__BB21_117:
	setp.ge.s32 	%p108, %r39, %r7;
	@%p108 bra 	$L__BB21_120;
	setp.ge.s32 	%p109, %r80, %r132;
	setp.lt.s32 	%p110, %r79, %r132;
	setp.lt.s32 	%p111, %r78, %r132;
	setp.lt.s32 	%p112, %r73, %r132;
	add.s32 	%r246, %r68, %r386;
	shl.b32 	%r247, %r246, 2;
	add.s32 	%r249, %r227, %r247;
	ld.shared.f32 	%f99, [%r249];
	fma.rn.f32 	%f717, %f99, %f1432, %f1364;
	fma.rn.f32 	%f718, %f99, %f1436, %f1380;
	selp.f32 	%f1364, %f717, %f1364, %p112;
	selp.f32 	%f1380, %f718, %f1380, %p112;
	fma.rn.f32 	%f719, %f99, %f1431, %f1363;
	fma.rn.f32 	%f720, %f99, %f1435, %f1379;
	selp.f32 	%f1363, %f719, %f1363, %p111;
	selp.f32 	%f1379, %f720, %f1379, %p111;
	fma.rn.f32 	%f721, %f99, %f1430, %f1362;
	fma.rn.f32 	%f722, %f99, %f1434, %f1378;
	selp.f32 	%f1362, %f721, %f1362, %p110;
	selp.f32 	%f1378, %f722, %f1378, %p110;
	@%p109 bra 	$L__BB21_120;
	fma.rn.f32 	%f1361, %f99, %f1429, %f1361;
	fma.rn.f32 	%f1377, %f99, %f1433, %f1377;
$L__BB21_120:
	setp.ge.s32 	%p113, %r51, %r7;
	@%p113 bra 	$L__BB21_123;
	setp.ge.s32 	%p114, %r80, %r132;
	setp.lt.s32 	%p115, %r79, %r132;
	setp.lt.s32 	%p116, %r78, %r132;
	setp.lt.s32 	%p117, %r73, %r132;
	add.s32 	%r250, %r69, %r386;
	shl.b32 	%r251, %r250, 2;
	add.s32 	%r253, %r227, %r251;
	ld.shared.f32 	%f116, [%r253];
	fma.rn.f32 	%f723, %f116, %f1432, %f1360;
	fma.rn.f32 	%f724, %f116, %f1436, %f1376;
	selp.f32 	%f1360, %f723, %f1360, %p117;
	selp.f32 	%f1376, %f724, %f1376, %p117;
	fma.rn.f32 	%f725, %f116, %f1431, %f1359;
	fma.rn.f32 	%f726, %f116, %f1435, %f1375;
	selp.f32 	%f1359, %f725, %f1359, %p116;
	selp.f32 	%f1375, %f726, %f1375, %p116;
	fma.rn.f32 	%f727, %f116, %f1430, %f1358;
	fma.rn.f32 	%f728, %f116, %f1434, %f1374;
	selp.f32 	%f1358, %f727, %f1358, %p115;
	selp.f32 	%f1374, %f728, %f1374, %p115;
	@%p114 bra 	$L__BB21_123;
	fma.rn.f32 	%f1509, %f116, %f1429, %f1509;
	fma.rn.f32 	%f1513, %f116, %f1433, %f1513;
$L__BB21_123:
	add.s32 	%r81, %r385, %r9;
	setp.eq.s32 	%p118, %r134, 1;
	@%p118 bra 	$L__BB21_161;
	setp.ne.s32 	%p119, %r134, 0;
	@%p119 bra 	$L__BB21_197;
	setp.lt.s32 	%p172, %r10, %r7;
	@%p172 bra 	$L__BB21_153;
$L__BB21_126:
	setp.ge.s32 	%p177, %r28, %r7;
	@%p177 bra 	$L__BB21_135;
	setp.ge.s32 	%p178, %r81, %r132;
	add.s32 	%r277, %r81, %r132;
	shl.b32 	%r278, %r277, 2;
	add.s32 	%r82, %r64, %r278;
	@%p178 bra 	$L__BB21_129;
	mul.f32 	%f1117, %f1368, 0fBFB8AA3B;
	ex2.approx.f32 	%f1118, %f1117;
	add.f32 	%f1119, %f1118, 0f3F800000;
	div.rn.f32 	%f1120, %f1368, %f1119;
	mul.f32 	%f1121, %f1120, %f1384;
	st.shared.f32 	[%r82+4], %f1121;
$L__BB21_129:
	add.s32 	%r279, %r81, 32;
	setp.ge.s32 	%p179, %r279, %r132;
	@%p179 bra 	$L__BB21_131;
	mul.f32 	%f1122, %f1367, 0fBFB8AA3B;
	ex2.approx.f32 	%f1123, %f1122;
	add.f32 	%f1124, %f1123, 0f3F800000;
	div.rn.f32 	%f1125, %f1367, %f1124;
	mul.f32 	%f1126, %f1125, %f1383;
	st.shared.f32 	[%r82+132], %f1126;
$L__BB21_131:
	add.s32 	%r280, %r81, 64;
	setp.ge.s32 	%p180, %r280, %r132;
	@%p180 bra 	$L__BB21_133;
	mul.f32 	%f1127, %f1366, 0fBFB8AA3B;
	ex2.approx.f32 	%f1128, %f1127;
	add.f32 	%f1129, %f1128, 0f3F800000;
	div.rn.f32 	%f1130, %f1366, %f1129;
	mul.f32 	%f1131, %f1130, %f1382;
	st.shared.f32 	[%r82+260], %f1131;
$L__BB21_133:
	add.s32 	%r281, %r81, 96;
	setp.ge.s32 	%p181, %r281, %r132;
	@%p181 bra 	$L__BB21_135;
	mul.f32 	%f1132, %f1365, 0fBFB8AA3B;
	ex2.approx.f32 	%f1133, %f1132;
	add.f32 	%f1134, %f1133, 0f3F800000;
	div.rn.f32 	%f1135, %f1365, %f1134;
	mul.f32 	%f1136, %f1135, %f1381;
	st.shared.f32 	[%r82+388], %f1136;
$L__BB21_135:
	setp.ge.s32 	%p182, %r39, %r7;
	@%p182 bra 	$L__BB21_144;
	setp.ge.s32 	%p183, %r81, %r132;
	add.s32 	%r282, %r81, %r70;
	shl.b32 	%r283, %r282, 2;
	add.s32 	%r83, %r63, %r283;
	@%p183 bra 	$L__BB21_138;
	mul.f32 	%f1137, %f1364, 0fBFB8AA3B;
	ex2.approx.f32 	%f1138, %f1137;
	add.f32 	%f1139, %f1138, 0f3F800000;
	div.rn.f32 	%f1140, %f1364, %f1139;
	mul.f32 	%f1141, %f1140, %f1380;
	st.shared.f32 	[%r83+16], %f1141;
$L__BB21_138:
	add.s32 	%r284, %r81, 32;
	setp.ge.s32 	%p184, %r284, %r132;
	@%p184 bra 	$L__BB21_140;
	mul.f32 	%f1142, %f1363, 0fBFB8AA3B;
	ex2.approx.f32 	%f1143, %f1142;
	add.f32 	%f1144, %f1143, 0f3F800000;
	div.rn.f32 	%f1145, %f1363, %f1144;
	mul.f32 	%f1146, %f1145, %f1379;
	st.shared.f32 	[%r83+144], %f1146;
$L__BB21_140:
	add.s32 	%r285, %r81, 64;
	setp.ge.s32 	%p185, %r285, %r132;
	@%p185 bra 	$L__BB21_142;
	mul.f32 	%f1147, %f1362, 0fBFB8AA3B;
	ex2.approx.f32 	%f1148, %f1147;
	add.f32 	%f1149, %f1148, 0f3F800000;
	div.rn.f32 	%f1150, %f1362, %f1149;
	mul.f32 	%f1151, %f1150, %f1378;
	st.shared.f32 	[%r83+272], %f1151;
$L__BB21_142:
	add.s32 	%r286, %r81, 96;
	setp.ge.s32 	%p186, %r286, %r132;
	@%p186 bra 	$L__BB21_144;
	mul.f32 	%f1152, %f1361, 0fBFB8AA3B;
	ex2.approx.f32 	%f1153, %f1152;
	add.f32 	%f1154, %f1153, 0f3F800000;
	div.rn.f32 	%f1155, %f1361, %f1154;
	mul.f32 	%f1156, %f1155, %f1377;
	st.shared.f32 	[%r83+400], %f1156;
$L__BB21_144:
	setp.ge.s32 	%p187, %r51, %r7;
	@%p187 bra 	$L__BB21_233;
	setp.ge.s32 	%p188, %r81, %r132;
	add.s32 	%r287, %r81, %r71;
	shl.b32 	%r288, %r287, 2;
	add.s32 	%r84, %r63, %r288;
	@%p188 bra 	$L__BB21_147;
	mul.f32 	%f1157, %f1360, 0fBFB8AA3B;
	ex2.approx.f32 	%f1158, %f1157;
	add.f32 	%f1159, %f1158, 0f3F800000;
	div.rn.f32 	%f1160, %f1360, %f1159;
	mul.f32 	%f1161, %f1160, %f1376;
	st.shared.f32 	[%r84+16], %f1161;
$L__BB21_147:
	add.s32 	%r289, %r81, 32;
	setp.ge.s32 	%p189, %r289, %r132;
	@%p189 bra 	$L__BB21_149;
	mul.f32 	%f1162, %f1359, 0fBFB8AA3B;
	ex2.approx.f32 	%f1163, %f1162;
	add.f32 	%f1164, %f1163, 0f3F800000;
	div.rn.f32 	%f1165, %f1359, %f1164;
	mul.f32 	%f1166, %f1165, %f1375;
	st.shared.f32 	[%r84+144], %f1166;
$L__BB21_149:
	add.s32 	%r290, %r81, 64;
	setp.ge.s32 	%p190, %r290, %r132;
	@%p190 bra 	$L__BB21_151;
	mul.f32 	%f1167, %f1358, 0fBFB8AA3B;
	ex2.approx.f32 	%f1168, %f1167;
	add.f32 	%f1169, %f1168, 0f3F800000;
	div.rn.f32 	%f1170, %f1358, %f1169;
	mul.f32 	%f1171, %f1170, %f1374;
	st.shared.f32 	[%r84+272], %f1171;
$L__BB21_151:
	add.s32 	%r291, %r81, 96;
	setp.ge.s32 	%p191, %r291, %r132;
	@%p191 bra 	$L__BB21_233;
	mul.f32 	%f1172, %f1509, 0fBFB8AA3B;
	ex2.approx.f32 	%f1173, %f1172;
	add.f32 	%f1174, %f1173, 0f3F800000;
	div.rn.f32 	%f1175, %f1509, %f1174;
	mul.f32 	%f1176, %f1175, %f1513;
	st.shared.f32 	[%r84+400], %f1176;
	bra.uni 	$L__BB21_233;
$L__BB21_153:
	setp.ge.s32 	%p173, %r81, %r132;
	shl.b32 	%r273, %r81, 2;
	add.s32 	%r85, %r63, %r273;
	@%p173 bra 	$L__BB21_155;
	mul.f32 	%f1097, %f1372, 0fBFB8AA3B;
	ex2.approx.f32 	%f1098, %f1097;
	add.f32 	%f1099, %f1098, 0f3F800000;
	div.rn.f32 	%f1100, %f1372, %f1099;
	mul.f32 	%f1101, %f1100, %f1388;
	st.shared.f32 	[%r85+16], %f1101;
$L__BB21_155:
	add.s32 	%r274, %r81, 32;
	setp.ge.s32 	%p174, %r274, %r132;
	@%p174 bra 	$L__BB21_157;
	mul.f32 	%f1102, %f1371, 0fBFB8AA3B;
	ex2.approx.f32 	%f1103, %f1102;
	add.f32 	%f1104, %f1103, 0f3F800000;
	div.rn.f32 	%f1105, %f1371, %f1104;
	mul.f32 	%f1106, %f1105, %f1387;
	st.shared.f32 	[%r85+144], %f1106;
$L__BB21_157:
	add.s32 	%r275, %r81, 64;
	setp.ge.s32 	%p175, %r275, %r132;
	@%p175 bra 	$L__BB21_159;
	mul.f32 	%f1107, %f1370, 0fBFB8AA3B;
	ex2.approx.f32 	%f1108, %f1107;
	add.f32 	%f1109, %f1108, 0f3F800000;
	div.rn.f32 	%f1110, %f1370, %f1109;
	mul.f32 	%f1111, %f1110, %f1386;
	st.shared.f32 	[%r85+272], %f1111;
$L__BB21_159:
	add.s32 	%r276, %r81, 96;
	setp.ge.s32 	%p176, %r276, %r132;
	@%p176 bra 	$L__BB21_126;
	mul.f32 	%f1112, %f1369, 0fBFB8AA3B;
	ex2.approx.f32 	%f1113, %f1112;
	add.f32 	%f1114, %f1113, 0f3F800000;
	div.rn.f32 	%f1115, %f1369, %f1114;
	mul.f32 	%f1116, %f1115, %f1385;
	st.shared.f32 	[%r85+400], %f1116;
	bra.uni 	$L__BB21_126;
$L__BB21_161:
	setp.lt.s32 	%p120, %r10, %r7;
	@%p120 bra 	$L__BB21_189;
$L__BB21_162:
	setp.ge.s32 	%p133, %r28, %r7;
	@%p133 bra 	$L__BB21_171;
	setp.ge.s32 	%p134, %r81, %r132;
	add.s32 	%r258, %r81, %r132;
	shl.b32 	%r259, %r258, 2;
	add.s32 	%r86, %r64, %r259;
	@%p134 bra 	$L__BB21_165;
	mul.f32 	%f821, %f1368, 0f3F000000;
	mul.f32 	%f822, %f1368, 0f3D372713;
	mul.f32 	%f823, %f1368, %f822;
	fma.rn.f32 	%f824, %f1368, %f823, %f1368;
	mul.f32 	%f825, %f824, 0f3F4C422A;
	abs.f32 	%f826, %f825;
	mul.f32 	%f827, %f826, 0f4038AA3B;
	ex2.approx.ftz.f32 	%f828, %f827;
	add.f32 	%f829, %f828, 0f3F800000;
	rcp.approx.ftz.f32 	%f830, %f829;
	fma.rn.f32 	%f831, %f830, 0fC0000000, 0f3F800000;
	setp.ge.f32 	%p135, %f826, 0f41102CB4;
	selp.f32 	%f832, 0f3F800000, %f831, %p135;
	copysign.f32 	%f833, %f825, %f832;
	mul.f32 	%f834, %f825, %f825;
	fma.rn.f32 	%f835, %f834, 0f3C80F082, 0fBD563CAE;
	fma.rn.f32 	%f836, %f835, %f834, 0f3E085941;
	fma.rn.f32 	%f837, %f836, %f834, 0fBEAAA9ED;
	fma.rn.f32 	%f838, %f837, %f834, 0f00000000;
	fma.rn.f32 	%f839, %f838, %f825, %f825;
	setp.ge.f32 	%p136, %f826, 0f3F19999A;
	selp.f32 	%f840, %f833, %f839, %p136;
	add.f32 	%f841, %f840, 0f3F800000;
	mul.f32 	%f842, %f821, %f841;
	mul.f32 	%f843, %f842, %f1384;
	st.shared.f32 	[%r86+4], %f843;
$L__BB21_165:
	add.s32 	%r260, %r81, 32;
	setp.ge.s32 	%p137, %r260, %r132;
	@%p137 bra 	$L__BB21_167;
	mul.f32 	%f844, %f1367, 0f3F000000;
	mul.f32 	%f845, %f1367, 0f3D372713;
	mul.f32 	%f846, %f1367, %f845;
	fma.rn.f32 	%f847, %f1367, %f846, %f1367;
	mul.f32 	%f848, %f847, 0f3F4C422A;
	abs.f32 	%f849, %f848;
	mul.f32 	%f850, %f849, 0f4038AA3B;
	ex2.approx.ftz.f32 	%f851, %f850;
	add.f32 	%f852, %f851, 0f3F800000;
	rcp.approx.ftz.f32 	%f853, %f852;
	fma.rn.f32 	%f854, %f853, 0fC0000000, 0f3F800000;
	setp.ge.f32 	%p138, %f849, 0f41102CB4;
	selp.f32 	%f855, 0f3F800000, %f854, %p138;
	copysign.f32 	%f856, %f848, %f855;
	mul.f32 	%f857, %f848, %f848;
	fma.rn.f32 	%f858, %f857, 0f3C80F082, 0fBD563CAE;
	fma.rn.f32 	%f859, %f858, %f857, 0f3E085941;
	fma.rn.f32 	%f860, %f859, %f857, 0fBEAAA9ED;
	fma.rn.f32 	%f861, %f860, %f857, 0f00000000;
	fma.rn.f32 	%f862, %f861, %f848, %f848;
	setp.ge.f32 	%p139, %f849, 0f3F19999A;
	selp.f32 	%f863, %f856, %f862, %p139;
	add.f32 	%f864, %f863, 0f3F800000;
	mul.f32 	%f865, %f844, %f864;
	mul.f32 	%f866, %f865, %f1383;
	st.shared.f32 	[%r86+132], %f866;
$L__BB21_167:
	add.s32 	%r261, %r81, 64;
	setp.ge.s32 	%p140, %r261, %r132;
	@%p140 bra 	$L__BB21_169;
	mul.f32 	%f867, %f1366, 0f3F000000;
	mul.f32 	%f868, %f1366, 0f3D372713;
	mul.f32 	%f869, %f1366, %f868;
	fma.rn.f32 	%f870, %f1366, %f869, %f1366;
	mul.f32 	%f871, %f870, 0f3F4C422A;
	abs.f32 	%f872, %f871;
	mul.f32 	%f873, %f872, 0f4038AA3B;
	ex2.approx.ftz.f32 	%f874, %f873;
	add.f32 	%f875, %f874, 0f3F800000;
	rcp.approx.ftz.f32 	%f876, %f875;
	fma.rn.f32 	%f877, %f876, 0fC0000000, 0f3F800000;
	setp.ge.f32 	%p141, %f872, 0f41102CB4;
	selp.f32 	%f878, 0f3F800000, %f877, %p141;
	copysign.f32 	%f879, %f871, %f878;
	mul.f32 	%f880, %f871, %f871;
	fma.rn.f32 	%f881, %f880, 0f3C80F082, 0fBD563CAE;
	fma.rn.f32 	%f882, %f881, %f880, 0f3E085941;
	fma.rn.f32 	%f883, %f882, %f880, 0fBEAAA9ED;
	fma.rn.f32 	%f884, %f883, %f880, 0f00000000;
	fma.rn.f32 	%f885, %f884, %f871, %f871;
	setp.ge.f32 	%p142, %f872, 0f3F19999A;
	selp.f32 	%f886, %f879, %f885, %p142;
	add.f32 	%f887, %f886, 0f3F800000;
	mul.f32 	%f888, %f867, %f887;
	mul.f32 	%f889, %f888, %f1382;
	st.shared.f32 	[%r86+260], %f889;
$L__BB21_169:
	add.s32 	%r262, %r81, 96;
	setp.ge.s32 	%p143, %r262, %r132;
	@%p143 bra 	$L__BB21_171;
	mul.f32 	%f890, %f1365, 0f3F000000;
	mul.f32 	%f891, %f1365, 0f3D372713;
	mul.f32 	%f892, %f1365, %f891;
	fma.rn.f32 	%f893, %f1365, %f892, %f1365;
	mul.f32 	%f894, %f893, 0f3F4C422A;
	abs.f32 	%f895, %f894;
	mul.f32 	%f896, %f895, 0f4038AA3B;
	ex2.approx.ftz.f32 	%f897, %f896;
	add.f32 	%f898, %f897, 0f3F800000;
	rcp.approx.ftz.f32 	%f899, %f898;
	fma.rn.f32 	%f900, %f899, 0fC0000000, 0f3F800000;
	setp.ge.f32 	%p144, %f895, 0f41102CB4;
	selp.f32 	%f901, 0f3F800000, %f900, %p144;
	copysign.f32 	%f902, %f894, %f901;
	mul.f32 	%f903, %f894, %f894;
	fma.rn.f32 	%f904, %f903, 0f3C80F082, 0fBD563CAE;
	fma.rn.f32 	%f905, %f904, %f903, 0f3E085941;
	fma.rn.f32 	%f906, %f905, %f903, 0fBEAAA9ED;
	fma.rn.f32 	%f907, %f906, %f903, 0f00000000;
	fma.rn.f32 	%f908, %f907, %f894, %f894;
	setp.ge.f32 	%p145, %f895, 0f3F19999A;
	selp.f32 	%f909, %f902, %f908, %p145;
	add.f32 	%f910, %f909, 0f3F800000;
	mul.f32 	%f911, %f890, %f910;
	mul.f32 	%f912, %f911, %f1381;
	st.shared.f32 	[%r86+388], %f912;
$L__BB21_171:
	setp.ge.s32 	%p146, %r39, %r7;
	@%p146 bra 	$L__BB21_180;
	setp.ge.s32 	%p147, %r81, %r132;
	add.s32 	%r263, %r81, %r70;
	shl.b32 	%r264, %r263, 2;
	add.s32 	%r87, %r63, %r264;
	@%p147 bra 	$L__BB21_174;
	mul.f32 	%f913, %f1364, 0f3F000000;
	mul.f32 	%f914, %f1364, 0f3D372713;
	mul.f32 	%f915, %f1364, %f914;
	fma.rn.f32 	%f916, %f1364, %f915, %f1364;
	mul.f32 	%f917, %f916, 0f3F4C422A;
	abs.f32 	%f918, %f917;
	mul.f32 	%f919, %f918, 0f4038AA3B;
	ex2.approx.ftz.f32 	%f920, %f919;
	add.f32 	%f921, %f920, 0f3F800000;
	rcp.approx.ftz.f32 	%f922, %f921;
	fma.rn.f32 	%f923, %f922, 0fC0000000, 0f3F800000;
	setp.ge.f32 	%p148, %f918, 0f41102CB4;
	selp.f32 	%f924, 0f3F800000, %f923, %p148;
	copysign.f32 	%f925, %f917, %f924;
	mul.f32 	%f926, %f917, %f917;
	fma.rn.f32 	%f927, %f926, 0f3C80F082, 0fBD563CAE;
	fma.rn.f32 	%f928, %f927, %f926, 0f3E085941;
	fma.rn.f32 	%f929, %f928, %f926, 0fBEAAA9ED;
	fma.rn.f32 	%f930, %f929, %f926, 0f00000000;
	fma.rn.f32 	%f931, %f930, %f917, %f917;
	setp.ge.f32 	%p149, %f918, 0f3F19999A;
	selp.f32 	%f932, %f925, %f931, %p149;
	add.f32 	%f933, %f932, 0f3F800000;
	mul.f32 	%f934, %f913, %f933;
	mul.f32 	%f935, %f934, %f1380;
	st.shared.f32 	[%r87+16], %f935;
$L__BB21_174:
	add.s32 	%r265, %r81, 32;
	setp.ge.s32 	%p150, %r265, %r132;
	@%p150 bra 	$L__BB21_176;
	mul.f32 	%f936, %f1363, 0f3F000000;
	mul.f32 	%f937, %f1363, 0f3D372713;
	mul.f32 	%f938, %f1363, %f937;
	fma.rn.f32 	%f939, %f1363, %f938, %f1363;
	mul.f32 	%f940, %f939, 0f3F4C422A;
	abs.f32 	%f941, %f940;
	mul.f32 	%f942, %f941, 0f4038AA3B;
	ex2.approx.ftz.f32 	%f943, %f942;
	add.f32 	%f944, %f943, 0f3F800000;
	rcp.approx.ftz.f32 	%f945, %f944;
	fma.rn.f32 	%f946, %f945, 0fC0000000, 0f3F800000;
	setp.ge.f32 	%p151, %f941, 0f41102CB4;
	selp.f32 	%f947, 0f3F800000, %f946, %p151;
	copysign.f32 	%f948, %f940, %f947;
	mul.f32 	%f949, %f940, %f940;
	fma.rn.f32 	%f950, %f949, 0f3C80F082, 0fBD563CAE;
	fma.rn.f32 	%f951, %f950, %f949, 0f3E085941;
	fma.rn.f32 	%f952, %f951, %f949, 0fBEAAA9ED;
	fma.rn.f32 	%f953, %f952, %f949, 0f00000000;
	fma.rn.f32 	%f954, %f953, %f940, %f940;
	setp.ge.f32 	%p152, %f941, 0f3F19999A;
	selp.f32 	%f955, %f948, %f954, %p152;
	add.f32 	%f956, %f955, 0f3F800000;
	mul.f32 	%f957, %f936, %f956;
	mul.f32 	%f958, %f957, %f1379;
	st.shared.f32 	[%r87+144], %f958;
$L__BB21_176:
	add.s32 	%r266, %r81, 64;
	setp.ge.s32 	%p153, %r266, %r132;
	@%p153 bra 	$L__BB21_178;
	mul.f32 	%f959, %f1362, 0f3F000000;
	mul.f32 	%f960, %f1362, 0f3D372713;
	mul.f32 	%f961, %f1362, %f960;
	fma.rn.f32 	%f962, %f1362, %f961, %f1362;
	mul.f32 	%f963, %f962, 0f3F4C422A;
	abs.f32 	%f964, %f963;
	mul.f32 	%f965, %f964, 0f4038AA3B;
	ex2.approx.ftz.f32 	%f966, %f965;
	add.f32 	%f967, %f966, 0f3F800000;
	rcp.approx.ftz.f32 	%f968, %f967;
	fma.rn.f32 	%f969, %f968, 0fC0000000, 0f3F800000;
	setp.ge.f32 	%p154, %f964, 0f41102CB4;
	selp.f32 	%f970, 0f3F800000, %f969, %p154;
	copysign.f32 	%f971, %f963, %f970;
	mul.f32 	%f972, %f963, %f963;
	fma.rn.f32 	%f973, %f972, 0f3C80F082, 0fBD563CAE;
	fma.rn.f32 	%f974, %f973, %f972, 0f3E085941;
	fma.rn.f32 	%f975, %f974, %f972, 0fBEAAA9ED;
	fma.rn.f32 	%f976, %f975, %f972, 0f00000000;
	fma.rn.f32 	%f977, %f976, %f963, %f963;
	setp.ge.f32 	%p155, %f964, 0f3F19999A;
	selp.f32 	%f978, %f971, %f977, %p155;
	add.f32 	%f979, %f978, 0f3F800000;
	mul.f32 	%f980, %f959, %f979;
	mul.f32 	%f981, %f980, %f1378;
	st.shared.f32 	[%r87+272], %f981;
$L__BB21_178:
	add.s32 	%r267, %r81, 96;
	setp.ge.s32 	%p156, %r267, %r132;
	@%p156 bra 	$L__BB21_180;
	mul.f32 	%f982, %f1361, 0f3F000000;
	mul.f32 	%f983, %f1361, 0f3D372713;
	mul.f32 	%f984, %f1361, %f983;
	fma.rn.f32 	%f985, %f1361, %f984, %f1361;
	mul.f32 	%f986, %f985, 0f3F4C422A;
	abs.f32 	%f987, %f986;
	mul.f32 	%f988, %f987, 0f4038AA3B;
	ex2.approx.ftz.f32 	%f989, %f988;
	add.f32 	%f990, %f989, 0f3F800000;
	rcp.approx.ftz.f32 	%f991, %f990;
	fma.rn.f32 	%f992, %f991, 0fC0000000, 0f3F800000;
	setp.ge.f32 	%p157, %f987, 0f41102CB4;
	selp.f32 	%f993, 0f3F800000, %f992, %p157;
	copysign.f32 	%f994, %f986, %f993;
	mul.f32 	%f995, %f986, %f986;
	fma.rn.f32 	%f996, %f995, 0f3C80F082, 0fBD563CAE;
	fma.rn.f32 	%f997, %f996, %f995, 0f3E085941;
	fma.rn.f32 	%f998, %f997, %f995, 0fBEAAA9ED;
	fma.rn.f32 	%f999, %f998, %f995, 0f00000000;
	fma.rn.f32 	%f1000, %f999, %f986, %f986;
	setp.ge.f32 	%p158, %f987, 0f3F19999A;
	selp.f32 	%f1001, %f994, %f1000, %p158;
	add.f32 	%f1002, %f1001, 0f3F800000;
	mul.f32 	%f1003, %f982, %f1002;
	mul.f32 	%f1004, %f1003, %f1377;
	st.shared.f32 	[%r87+400], %f1004;
$L__BB21_180:
	setp.ge.s32 	%p159, %r51, %r7;
	@%p159 bra 	$L__BB21_233;
	setp.ge.s32 	%p160, %r81, %r132;
	add.s32 	%r268, %r81, %r71;
	shl.b32 	%r269, %r268, 2;
	add.s32 	%r88, %r63, %r269;
	@%p160 bra 	$L__BB21_183;
	mul.f32 	%f1005, %f1360, 0f3F000000;
	mul.f32 	%f1006, %f1360, 0f3D372713;
	mul.f32 	%f1007, %f1360, %f1006;
	fma.rn.f32 	%f1008, %f1360, %f1007, %f1360;
	mul.f32 	%f1009, %f1008, 0f3F4C422A;
	abs.f32 	%f1010, %f1009;
	mul.f32 	%f1011, %f1010, 0f4038AA3B;
	ex2.approx.ftz.f32 	%f1012, %f1011;
	add.f32 	%f1013, %f1012, 0f3F800000;
	rcp.approx.ftz.f32 	%f1014, %f1013;
	fma.rn.f32 	%f1015, %f1014, 0fC0000000, 0f3F800000;
	setp.ge.f32 	%p161, %f1010, 0f41102CB4;
	selp.f32 	%f1016, 0f3F800000, %f1015, %p161;
	copysign.f32 	%f1017, %f1009, %f1016;
	mul.f32 	%f1018, %f1009, %f1009;
	fma.rn.f32 	%f1019, %f1018, 0f3C80F082, 0fBD563CAE;
	fma.rn.f32 	%f1020, %f1019, %f1018, 0f3E085941;
	fma.rn.f32 	%f1021, %f1020, %f1018, 0fBEAAA9ED;
	fma.rn.f32 	%f1022, %f1021, %f1018, 0f00000000;
	fma.rn.f32 	%f1023, %f1022, %f1009, %f1009;
	setp.ge.f32 	%p162, %f1010, 0f3F19999A;
	selp.f32 	%f1024, %f1017, %f1023, %p162;
	add.f32 	%f1025, %f1024, 0f3F800000;
	mul.f32 	%f1026, %f1005, %f1025;
	mul.f32 	%f1027, %f1026, %f1376;
	st.shared.f32 	[%r88+16], %f1027;
$L__BB21_183:
	add.s32 	%r270, %r81, 32;
	setp.ge.s32 	%p163, %r270, %r132;
	@%p163 bra 	$L__BB21_185;
	mul.f32 	%f1028, %f1359, 0f3F000000;
	mul.f32 	%f1029, %f1359, 0f3D372713;
	mul.f32 	%f1030, %f1359, %f1029;
	fma.rn.f32 	%f1031, %f1359, %f1030, %f1359;
	mul.f32 	%f1032, %f1031, 0f3F4C422A;
	abs.f32 	%f1033, %f1032;
	mul.f32 	%f1034, %f1033, 0f4038AA3B;
	ex2.approx.ftz.f32 	%f1035, %f1034;
	add.f32 	%f1036, %f1035, 0f3F800000;
	rcp.approx.ftz.f32 	%f1037, %f1036;
	fma.rn.f32 	%f1038, %f1037, 0fC0000000, 0f3F800000;
	setp.ge.f32 	%p164, %f1033, 0f41102CB4;
	selp.f32 	%f1039, 0f3F800000, %f1038, %p164;
	copysign.f32 	%f1040, %f1032, %f1039;
	mul.f32 	%f1041, %f1032, %f1032;
	fma.rn.f32 	%f1042, %f1041, 0f3C80F082, 0fBD563CAE;
	fma.rn.f32 	%f1043, %f1042, %f1041, 0f3E085941;
	fma.rn.f32 	%f1044, %f1043, %f1041, 0fBEAAA9ED;
	fma.rn.f32 	%f1045, %f1044, %f1041, 0f00000000;
	fma.rn.f32 	%f1046, %f1045, %f1032, %f1032;
	setp.ge.f32 	%p165, %f1033, 0f3F19999A;
	selp.f32 	%f1047, %f1040, %f1046, %p165;
	add.f32 	%f1048, %f1047, 0f3F800000;
	mul.f32 	%f1049, %f1028, %f1048;
	mul.f32 	%f1050, %f1049, %f1375;
	st.shared.f32 	[%r88+144], %f1050;
$L__BB21_185:
	add.s32 	%r271, %r81, 64;
	setp.ge.s32 	%p166, %r271, %r132;
	@%p166 bra 	$L__BB21_187;
	mul.f32 	%f1051, %f1358, 0f3F000000;
	mul.f32 	%f1052, %f1358, 0f3D372713;
	mul.f32 	%f1053, %f1358, %f1052;
	fma.rn.f32 	%f1054, %f1358, %f1053, %f1358;
	mul.f32 	%f1055, %f1054, 0f3F4C422A;
	abs.f32 	%f1056, %f1055;
	mul.f32 	%f1057, %f1056, 0f4038AA3B;
	ex2.approx.ftz.f32 	%f1058, %f1057;
	add.f32 	%f1059, %f1058, 0f3F800000;
	rcp.approx.ftz.f32 	%f1060, %f1059;
	fma.rn.f32 	%f1061, %f1060, 0fC0000000, 0f3F800000;
	setp.ge.f32 	%p167, %f1056, 0f41102CB4;
	selp.f32 	%f1062, 0f3F800000, %f1061, %p167;
	copysign.f32 	%f1063, %f1055, %f1062;
	mul.f32 	%f1064, %f1055, %f1055;
	fma.rn.f32 	%f1065, %f1064, 0f3C80F082, 0fBD563CAE;
	fma.rn.f32 	%f1066, %f1065, %f1064, 0f3E085941;
	fma.rn.f32 	%f1067, %f1066, %f1064, 0fBEAAA9ED;
	fma.rn.f32 	%f1068, %f1067, %f1064, 0f00000000;
	fma.rn.f32 	%f1069, %f1068, %f1055, %f1055;
	setp.ge.f32 	%p168, %f1056, 0f3F19999A;
	selp.f32 	%f1070, %f1063, %f1069, %p168;
	add.f32 	%f1071, %f1070, 0f3F800000;
	mul.f32 	%f1072, %f1051, %f1071;
	mul.f32 	%f1073, %f1072, %f1374;
	st.shared.f32 	[%r88+272], %f1073;
$L__BB21_187:
	add.s32 	%r272, %r81, 96;
	setp.ge.s32 	%p169, %r272, %r132;
	@%p169 bra 	$L__BB21_233;
	mul.f32 	%f1074, %f1509, 0f3F000000;
	mul.f32 	%f1075, %f1509, 0f3D372713;
	mul.f32 	%f1076, %f1509, %f1075;
	fma.rn.f32 	%f1077, %f1509, %f1076, %f1509;
	mul.f32 	%f1078, %f1077, 0f3F4C422A;
	abs.f32 	%f1079, %f1078;
	mul.f32 	%f1080, %f1079, 0f4038AA3B;
	ex2.approx.ftz.f32 	%f1081, %f1080;
	add.f32 	%f1082, %f1081, 0f3F800000;
	rcp.approx.ftz.f32 	%f1083, %f1082;
	fma.rn.f32 	%f1084, %f1083, 0fC0000000, 0f3F800000;
	setp.ge.f32 	%p170, %f1079, 0f41102CB4;
	selp.f32 	%f1085, 0f3F800000, %f1084, %p170;
	copysign.f32 	%f1086, %f1078, %f1085;
	mul.f32 	%f1087, %f1078, %f1078;
	fma.rn.f32 	%f1088, %f1087, 0f3C80F082, 0fBD563CAE;
	fma.rn.f32 	%f1089, %f1088, %f1087, 0f3E085941;
	fma.rn.f32 	%f1090, %f1089, %f1087, 0fBEAAA9ED;
	fma.rn.f32 	%f1091, %f1090, %f1087, 0f00000000;
	fma.rn.f32 	%f1092, %f1091, %f1078, %f1078;
	setp.ge.f32 	%p171, %f1079, 0f3F19999A;
	selp.f32 	%f1093, %f1086, %f1092, %p171;
	add.f32 	%f1094, %f1093, 0f3F800000;
	mul.f32 	%f1095, %f1074, %f1094;
	mul.f32 	%f1096, %f1095, %f1513;
	st.shared.f32 	[%r88+400], %f1096;
	bra.uni 	$L__BB21_233;
$L__BB21_189:
	setp.ge.s32 	%p121, %r81, %r132;
	shl.b32 	%r254, %r81, 2;
	add.s32 	%r89, %r63, %r254;
	@%p121 bra 	$L__BB21_191;
	mul.f32 	%f729, %f1372, 0f3F000000;
	mul.f32 	%f730, %f1372, 0f3D372713;
	mul.f32 	%f731, %f1372, %f730;
	fma.rn.f32 	%f732, %f1372, %f731, %f1372;
	mul.f32 	%f733, %f732, 0f3F4C422A;
	abs.f32 	%f734, %f733;
	mul.f32 	%f735, %f734, 0f4038AA3B;
	ex2.approx.ftz.f32 	%f736, %f735;
	add.f32 	%f737, %f736, 0f3F800000;
	rcp.approx.ftz.f32 	%f738, %f737;
	fma.rn.f32 	%f739, %f738, 0fC0000000, 0f3F800000;
	setp.ge.f32 	%p122, %f734, 0f41102CB4;
	selp.f32 	%f740, 0f3F800000, %f739, %p122;
	copysign.f32 	%f741, %f733, %f740;
	mul.f32 	%f742, %f733, %f733;
	fma.rn.f32 	%f743, %f742, 0f3C80F082, 0fBD563CAE;
	fma.rn.f32 	%f744, %f743, %f742, 0f3E085941;
	fma.rn.f32 	%f745, %f744, %f742, 0fBEAAA9ED;
	fma.rn.f32 	%f746, %f745, %f742, 0f00000000;
	fma.rn.f32 	%f747, %f746, %f733, %f733;
	setp.ge.f32 	%p123, %f734, 0f3F19999A;
	selp.f32 	%f748, %f741, %f747, %p123;
	add.f32 	%f749, %f748, 0f3F800000;
	mul.f32 	%f750, %f729, %f749;
	mul.f32 	%f751, %f750, %f1388;
	st.shared.f32 	[%r89+16], %f751;
$L__BB21_191:
	add.s32 	%r255, %r81, 32;
	setp.ge.s32 	%p124, %r255, %r132;
	@%p124 bra 	$L__BB21_193;
	mul.f32 	%f752, %f1371, 0f3F000000;
	mul.f32 	%f753, %f1371, 0f3D372713;
	mul.f32 	%f754, %f1371, %f753;
	fma.rn.f32 	%f755, %f1371, %f754, %f1371;
	mul.f32 	%f756, %f755, 0f3F4C422A;
	abs.f32 	%f757, %f756;
	mul.f32 	%f758, %f757, 0f4038AA3B;
	ex2.approx.ftz.f32 	%f759, %f758;
	add.f32 	%f760, %f759, 0f3F800000;
	rcp.approx.ftz.f32 	%f761, %f760;
	fma.rn.f32 	%f762, %f761, 0fC0000000, 0f3F800000;
	setp.ge.f32 	%p125, %f757, 0f41102CB4;
	selp.f32 	%f763, 0f3F800000, %f762, %p125;
	copysign.f32 	%f764, %f756, %f763;
	mul.f32 	%f765, %f756, %f756;
	fma.rn.f32 	%f766, %f765, 0f3C80F082, 0fBD563CAE;
	fma.rn.f32 	%f767, %f766, %f765, 0f3E085941;
	fma.rn.f32 	%f768, %f767, %f765, 0fBEAAA9ED;
	fma.rn.f32 	%f769, %f768, %f765, 0f00000000;
	fma.rn.f32 	%f770, %f769, %f756, %f756;
	setp.ge.f32 	%p126, %f757, 0f3F19999A;
	selp.f32 	%f771, %f764, %f770, %p126;
	add.f32 	%f772, %f771, 0f3F800000;
	mul.f32 	%f773, %f752, %f772;
	mul.f32 	%f774, %f773, %f1387;
	st.shared.f32 	[%r89+144], %f774;
$L__BB21_193:
	add.s32 	%r256, %r81, 64;
	setp.ge.s32 	%p127, %r256, %r132;
	@%p127 bra 	$L__BB21_195;
	mul.f32 	%f775, %f1370, 0f3F000000;
	mul.f32 	%f776, %f1370, 0f3D372713;
	mul.f32 	%f777, %f1370, %f776;
	fma.rn.f32 	%f778, %f1370, %f777, %f1370;
	mul.f32 	%f779, %f778, 0f3F4C422A;
	abs.f32 	%f780, %f779;
	mul.f32 	%f781, %f780, 0f4038AA3B;
	ex2.approx.ftz.f32 	%f782, %f781;
	add.f32 	%f783, %f782, 0f3F800000;
	rcp.approx.ftz.f32 	%f784, %f783;
	fma.rn.f32 	%f785, %f784, 0fC0000000, 0f3F800000;
	setp.ge.f32 	%p128, %f780, 0f41102CB4;
	selp.f32 	%f786, 0f3F800000, %f785, %p128;
	copysign.f32 	%f787, %f779, %f786;
	mul.f32 	%f788, %f779, %f779;
	fma.rn.f32 	%f789, %f788, 0f3C80F082, 0fBD563CAE;
	fma.rn.f32 	%f790, %f789, %f788, 0f3E085941;
	fma.rn.f32 	%f791, %f790, %f788, 0fBEAAA9ED;
	fma.rn.f32 	%f792, %f791, %f788, 0f00000000;
	fma.rn.f32 	%f793, %f792, %f779, %f779;
	setp.ge.f32 	%p129, %f780, 0f3F19999A;
	selp.f32 	%f794, %f787, %f793, %p129;
	add.f32 	%f795, %f794, 0f3F800000;
	mul.f32 	%f796, %f775, %f795;
	mul.f32 	%f797, %f796, %f1386;
	st.shared.f32 	[%r89+272], %f797;
$L__BB21_195:
	add.s32 	%r257, %r81, 96;
	setp.ge.s32 	%p130, %r257, %r132;
	@%p130 bra 	$L__BB21_162;
	mul.f32 	%f798, %f1369, 0f3F000000;
	mul.f32 	%f799, %f1369, 0f3D372713;
	mul.f32 	%f800, %f1369, %f799;
	fma.rn.f32 	%f801, %f1369, %f800, %f1369;
	mul.f32 	%f802, %f801, 0f3F4C422A;
	abs.f32 	%f803, %f802;
	mul.f32 	%f804, %f803, 0f4038AA3B;
	ex2.approx.ftz.f32 	%f805, %f804;
	add.f32 	%f806, %f805, 0f3F800000;
	rcp.approx.ftz.f32 	%f807, %f806;
	fma.rn.f32 	%f808, %f807, 0fC0000000, 0f3F800000;
	setp.ge.f32 	%p131, %f803, 0f41102CB4;
	selp.f32 	%f809, 0f3F800000, %f808, %p131;
	copysign.f32 	%f810, %f802, %f809;
	mul.f32 	%f811, %f802, %f802;
	fma.rn.f32 	%f812, %f811, 0f3C80F082, 0fBD563CAE;
	fma.rn.f32 	%f813, %f812, %f811, 0f3E085941;
	fma.rn.f32 	%f814, %f813, %f811, 0fBEAAA9ED;
	fma.rn.f32 	%f815, %f814, %f811, 0f00000000;
	fma.rn.f32 	%f816, %f815, %f802, %f802;
	setp.ge.f32 	%p132, %f803, 0f3F19999A;
	selp.f32 	%f817, %f810, %f816, %p132;
	add.f32 	%f818, %f817, 0f3F800000;
	mul.f32 	%f819, %f798, %f818;
	mul.f32 	%f820, %f819, %f1385;
	st.shared.f32 	[%r89+400], %f820;
	bra.uni 	$L__BB21_162;
$L__BB21_197:
	setp.ge.s32 	%p192, %r10, %r7;
	@%p192 bra 	$L__BB21_206;
	setp.ge.s32 	%p193, %r81, %r132;
	shl.b32 	%r292, %r81, 2;
	add.s32 	%r97, %r63, %r292;
	@%p193 bra 	$L__BB21_200;
	max.f32 	%f1177, %f1372, 0f00000000;
	mul.f32 	%f1178, %f1177, %f1388;
	st.shared.f32 	[%r97+16], %f1178;
$L__BB21_200:
	add.s32 	%r293, %r81, 32;
	setp.ge.s32 	%p194, %r293, %r132;
	@%p194 bra 	$L__BB21_202;
	max.f32 	%f1179, %f1371, 0f00000000;
	mul.f32 	%f1180, %f1179, %f1387;
	st.shared.f32 	[%r97+144], %f1180;
$L__BB21_202:
	add.s32 	%r294, %r81, 64;
	setp.ge.s32 	%p195, %r294, %r132;
	@%p195 bra 	$L__BB21_204;
	max.f32 	%f1181, %f1370, 0f00000000;
	mul.f32 	%f1182, %f1181, %f1386;
	st.shared.f32 	[%r97+272], %f1182;
$L__BB21_204:
	add.s32 	%r295, %r81, 96;
	setp.ge.s32 	%p196, %r295, %r132;
	@%p196 bra 	$L__BB21_206;
	max.f32 	%f1183, %f1369, 0f00000000;
	mul.f32 	%f1184, %f1183, %f1385;
	st.shared.f32 	[%r97+400], %f1184;
$L__BB21_206:
	setp.ge.s32 	%p197, %r28, %r7;
	@%p197 bra 	$L__BB21_215;
	setp.ge.s32 	%p198, %r81, %r132;
	add.s32 	%r296, %r81, %r132;
	shl.b32 	%r297, %r296, 2;
	add.s32 	%r98, %r64, %r297;
	@%p198 bra 	$L__BB21_209;
	max.f32 	%f1185, %f1368, 0f00000000;
	mul.f32 	%f1186, %f1185, %f1384;
	st.shared.f32 	[%r98+4], %f1186;
$L__BB21_209:
	add.s32 	%r298, %r81, 32;
	setp.ge.s32 	%p199, %r298, %r132;
	@%p199 bra 	$L__BB21_211;
	max.f32 	%f1187, %f1367, 0f00000000;
	mul.f32 	%f1188, %f1187, %f1383;
	st.shared.f32 	[%r98+132], %f1188;
$L__BB21_211:
	add.s32 	%r299, %r81, 64;
	setp.ge.s32 	%p200, %r299, %r132;
	@%p200 bra 	$L__BB21_213;
	max.f32 	%f1189, %f1366, 0f00000000;
	mul.f32 	%f1190, %f1189, %f1382;
	st.shared.f32 	[%r98+260], %f1190;
$L__BB21_213:
	add.s32 	%r300, %r81, 96;
	setp.ge.s32 	%p201, %r300, %r132;
	@%p201 bra 	$L__BB21_215;
	max.f32 	%f1191, %f1365, 0f00000000;
	mul.f32 	%f1192, %f1191, %f1381;
	st.shared.f32 	[%r98+388], %f1192;
$L__BB21_215:
	setp.ge.s32 	%p202, %r39, %r7;
	@%p202 bra 	$L__BB21_224;
	setp.ge.s32 	%p203, %r81, %r132;
	add.s32 	%r301, %r81, %r70;
	shl.b32 	%r302, %r301, 2;
	add.s32 	%r99, %r63, %r302;
	@%p203 bra 	$L__BB21_218;
	max.f32 	%f1193, %f1364, 0f00000000;
	mul.f32 	%f1194, %f1193, %f1380;
	st.shared.f32 	[%r99+16], %f1194;
$L__BB21_218:
	add.s32 	%r303, %r81, 32;
	setp.ge.s32 	%p204, %r303, %r132;
	@%p204 bra 	$L__BB21_220;
	max.f32 	%f1195, %f1363, 0f00000000;
	mul.f32 	%f1196, %f1195, %f1379;
	st.shared.f32 	[%r99+144], %f1196;
$L__BB21_220:
	add.s32 	%r304, %r81, 64;
	setp.ge.s32 	%p205, %r304, %r132;
	@%p205 bra 	$L__BB21_222;
	max.f32 	%f1197, %f1362, 0f00000000;
	mul.f32 	%f1198, %f1197, %f1378;
	st.shared.f32 	[%r99+272], %f1198;
$L__BB21_222:
	add.s32 	%r305, %r81, 96;
	setp.ge.s32 	%p206, %r305, %r132;
	@%p206 bra 	$L__BB21_224;
	max.f32 	%f1199, %f1361, 0f00000000;
	mul.f32 	%f1200, %f1199, %f1377;
	st.shared.f32 	[%r99+400], %f1200;
$L__BB21_224:
	setp.ge.s32 	%p207, %r51, %r7;
	@%p207 bra 	$L__BB21_233;
	setp.ge.s32 	%p208, %r81, %r132;
	add.s32 	%r306, %r81, %r71;
	shl.b32 	%r307, %r306, 2;
	add.s32 	%r100, %r63, %r307;
	@%p208 bra 	$L__BB21_227;
	max.f32 	%f1201, %f1360, 0f00000000;
	mul.f32 	%f1202, %f1201, %f1376;
	st.shared.f32 	[%r100+16], %f1202;
$L__BB21_227:
	add.s32 	%r308, %r81, 32;
	setp.ge.s32 	%p209, %r308, %r132;
	@%p209 bra 	$L__BB21_229;
	max.f32 	%f1203, %f1359, 0f00000000;
	mul.f32 	%f1204, %f1203, %f1375;
	st.shared.f32 	[%r100+144], %f1204;
$L__BB21_229:
	add.s32 	%r309, %r81, 64;
	setp.ge.s32 	%p210, %r309, %r132;
	@%p210 bra 	$L__BB21_231;
	max.f32 	%f1205, %f1358, 0f00000000;
	mul.f32 	%f1206, %f1205, %f1374;
	st.shared.f32 	[%r100+272], %f1206;
$L__BB21_231:
	add.s32 	%r310, %r81, 96;
	setp.ge.s32 	%p211, %r310, %r132;
	@%p211 bra 	$L__BB21_233;
	max.f32 	%f1207, %f1509, 0f00000000;
	mul.f32 	%f1208, %f1207, %f1513;
	st.shared.f32 	[%r100+400], %f1208;
$L__BB21_233:
	add.s32 	%r385, %r385, 1024;
	setp.lt.s32 	%p212, %r385, %r132;
	@%p212 bra 	$L__BB21_58;
$L__BB21_234:
	bar.sync 	0;
	setp.ge.s32 	%p213, %r388, %r131;
	@%p213 bra 	$L__BB21_338;
	shl.b32 	%r311, %r132, 1;
	and.b32  	%r102, %r132, 1;
	and.b32  	%r103, %r132, 2147483646;
	add.s32 	%r104, %r311, 2;
	mad.lo.s32 	%r105, %r132, 3, 3;
	cvta.to.global.u64 	%rd223, %rd28;
	add.s64 	%rd13, %rd223, %rd41;
	neg.s32 	%r106, %r103;
	shl.b32 	%r107, %r131, 1;
	shl.b32 	%r312, %r132, 2;
	add.s32 	%r108, %r312, 20;
	mad.lo.s32 	%r109, %r132, 12, 32;
	shl.b32 	%r313, %r132, 3;
	add.s32 	%r110, %r313, 28;
$L__BB21_236:
	setp.lt.s32 	%p214, %r132, 1;
	mov.f32 	%f1633, 0f00000000;
	mov.f32 	%f1634, %f1633;
	mov.f32 	%f1635, %f1633;
	mov.f32 	%f1636, %f1633;
	mov.f32 	%f1629, %f1633;
	mov.f32 	%f1630, %f1633;
	mov.f32 	%f1631, %f1633;
	mov.f32 	%f1632, %f1633;
	mov.f32 	%f1625, %f1633;
	mov.f32 	%f1626, %f1633;
	mov.f32 	%f1627, %f1633;
	mov.f32 	%f1628, %f1633;
	mov.f32 	%f1533, %f1633;
	mov.f32 	%f1534, %f1633;
	mov.f32 	%f1535, %f1633;
	mov.f32 	%f1536, %f1633;
	@%p214 bra 	$L__BB21_301;
	setp.eq.s32 	%p215, %r132, 1;
	add.s32 	%r112, %r388, %r9;
	mov.b32 	%r389, 0;
	mov.f32 	%f1633, 0f00000000;
	@%p215 bra 	$L__BB21_280;
	cvt.u64.u32 	%rd14, %r112;
	add.s32 	%r113, %r112, 32;
	add.s32 	%r114, %r112, 64;
	add.s32 	%r115, %r112, 96;
	mov.f32 	%f1633, 0f00000000;
	mov.b32 	%r392, 0;
	mov.u32 	%r390, %r131;
	mov.u32 	%r391, %r63;
	mov.u32 	%r393, %r106;
	mov.f32 	%f1634, %f1633;
	mov.f32 	%f1635, %f1633;
	mov.f32 	%f1636, %f1633;
	mov.f32 	%f1629, %f1633;
	mov.f32 	%f1630, %f1633;
	mov.f32 	%f1631, %f1633;
	mov.f32 	%f1632, %f1633;
	mov.f32 	%f1625, %f1633;
	mov.f32 	%f1626, %f1633;
	mov.f32 	%f1627, %f1633;
	mov.f32 	%f1628, %f1633;
	mov.f32 	%f1533, %f1633;
	mov.f32 	%f1534, %f1633;
	mov.f32 	%f1535, %f1633;
	mov.f32 	%f1536, %f1633;
$L__BB21_239:
	.pragma "nounroll";
	setp.ge.s32 	%p216, %r112, %r131;
	cvt.s64.s32 	%rd225, %r392;
	add.s64 	%rd226, %rd225, %rd3;
	add.s64 	%rd227, %rd226, %rd14;
	shl.b64 	%rd228, %rd227, 1;
	add.s64 	%rd16, %rd25, %rd228;
	@%p216 bra 	$L__BB21_241;
	// begin inline asm
	ld.global.nc.b16 %rs169, [%rd16];
	// end inline asm
	// begin inline asm
	{  cvt.f32.f16 %f1596, %rs169;}

	// end inline asm
$L__BB21_241:
	setp.ge.s32 	%p217, %r113, %r131;
	@%p217 bra 	$L__BB21_243;
	add.s64 	%rd230, %rd16, 64;
	// begin inline asm
	ld.global.nc.b16 %rs171, [%rd230];
	// end inline asm
	// begin inline asm
	{  cvt.f32.f16 %f1595, %rs171;}

	// end inline asm
$L__BB21_243:
	setp.ge.s32 	%p218, %r114, %r131;
	@%p218 bra 	$L__BB21_245;
	add.s64 	%rd231, %rd16, 128;
	// begin inline asm
	ld.global.nc.b16 %rs173, [%rd231];
	// end inline asm
	// begin inline asm
	{  cvt.f32.f16 %f1594, %rs173;}

	// end inline asm
$L__BB21_245:
	setp.ge.s32 	%p219, %r115, %r131;
	@%p219 bra 	$L__BB21_247;
	add.s64 	%rd232, %rd16, 192;
	// begin inline asm
	ld.global.nc.b16 %rs175, [%rd232];
	// end inline asm
	// begin inline asm
	{  cvt.f32.f16 %f1593, %rs175;}

	// end inline asm
$L__BB21_247:
	setp.ge.s32 	%p220, %r10, %r7;
	@%p220 bra 	$L__BB21_250;
	setp.ge.s32 	%p221, %r115, %r131;
	setp.lt.s32 	%p222, %r114, %r131;
	setp.lt.s32 	%p223, %r113, %r131;
	setp.lt.s32 	%p224, %r112, %r131;
	ld.shared.f32 	%f485, [%r391+16];
	fma.rn.f32 	%f1217, %f485, %f1596, %f1536;
	selp.f32 	%f1536, %f1217, %f1536, %p224;
	fma.rn.f32 	%f1218, %f485, %f1595, %f1535;
	selp.f32 	%f1535, %f1218, %f1535, %p223;
	fma.rn.f32 	%f1219, %f485, %f1594, %f1534;
	selp.f32 	%f1534, %f1219, %f1534, %p222;
	@%p221 bra 	$L__BB21_250;
	fma.rn.f32 	%f1533, %f485, %f1593, %f1533;
$L__BB21_250:
	setp.ge.s32 	%p225, %r28, %r7;
	@%p225 bra 	$L__BB21_253;
	setp.ge.s32 	%p226, %r115, %r131;
	setp.lt.s32 	%p227, %r114, %r131;
	setp.lt.s32 	%p228, %r113, %r131;
	setp.lt.s32 	%p229, %r112, %r131;
	add.s32 	%r316, %r391, %r108;
	ld.shared.f32 	%f494, [%r316];
	fma.rn.f32 	%f1220, %f494, %f1596, %f1628;
	selp.f32 	%f1628, %f1220, %f1628, %p229;
	fma.rn.f32 	%f1221, %f494, %f1595, %f1627;
	selp.f32 	%f1627, %f1221, %f1627, %p228;
	fma.rn.f32 	%f1222, %f494, %f1594, %f1626;
	selp.f32 	%f1626, %f1222, %f1626, %p227;
	@%p226 bra 	$L__BB21_253;
	fma.rn.f32 	%f1625, %f494, %f1593, %f1625;
$L__BB21_253:
	setp.ge.s32 	%p230, %r39, %r7;
	@%p230 bra 	$L__BB21_256;
	setp.ge.s32 	%p231, %r115, %r131;
	setp.lt.s32 	%p232, %r114, %r131;
	setp.lt.s32 	%p233, %r113, %r131;
	setp.lt.s32 	%p234, %r112, %r131;
	add.s32 	%r317, %r391, %r110;
	ld.shared.f32 	%f503, [%r317+-4];
	fma.rn.f32 	%f1223, %f503, %f1596, %f1632;
	selp.f32 	%f1632, %f1223, %f1632, %p234;
	fma.rn.f32 	%f1224, %f503, %f1595, %f1631;
	selp.f32 	%f1631, %f1224, %f1631, %p233;
	fma.rn.f32 	%f1225, %f503, %f1594, %f1630;
	selp.f32 	%f1630, %f1225, %f1630, %p232;
	@%p231 bra 	$L__BB21_256;
	fma.rn.f32 	%f1629, %f503, %f1593, %f1629;
$L__BB21_256:
	setp.ge.s32 	%p235, %r51, %r7;
	@%p235 bra 	$L__BB21_259;
	setp.ge.s32 	%p236, %r115, %r131;
	setp.lt.s32 	%p237, %r114, %r131;
	setp.lt.s32 	%p238, %r113, %r131;
	setp.lt.s32 	%p239, %r112, %r131;
	add.s32 	%r318, %r391, %r109;
	ld.shared.f32 	%f512, [%r318+-4];
	fma.rn.f32 	%f1226, %f512, %f1596, %f1636;
	selp.f32 	%f1636, %f1226, %f1636, %p239;
	fma.rn.f32 	%f1227, %f512, %f1595, %f1635;
	selp.f32 	%f1635, %f1227, %f1635, %p238;
	fma.rn.f32 	%f1228, %f512, %f1594, %f1634;
	selp.f32 	%f1634, %f1228, %f1634, %p237;
	@%p236 bra 	$L__BB21_259;
	fma.rn.f32 	%f1633, %f512, %f1593, %f1633;
$L__BB21_259:
	setp.ge.s32 	%p240, %r112, %r131;
	cvt.s64.s32 	%rd233, %r390;
	add.s64 	%rd234, %rd233, %rd3;
	add.s64 	%rd235, %rd234, %rd14;
	shl.b64 	%rd236, %rd235, 1;
	add.s64 	%rd17, %rd25, %rd236;
	@%p240 bra 	$L__BB21_261;
	// begin inline asm
	ld.global.nc.b16 %rs177, [%rd17];
	// end inline asm
	// begin inline asm
	{  cvt.f32.f16 %f1596, %rs177;}

	// end inline asm
$L__BB21_261:
	setp.ge.s32 	%p241, %r113, %r131;
	@%p241 bra 	$L__BB21_263;
	add.s64 	%rd238, %rd17, 64;
	// begin inline asm
	ld.global.nc.b16 %rs179, [%rd238];
	// end inline asm
	// begin inline asm
	{  cvt.f32.f16 %f1595, %rs179;}

	// end inline asm
$L__BB21_263:
	setp.ge.s32 	%p242, %r114, %r131;
	@%p242 bra 	$L__BB21_265;
	add.s64 	%rd239, %rd17, 128;
	// begin inline asm
	ld.global.nc.b16 %rs181, [%rd239];
	// end inline asm
	// begin inline asm
	{  cvt.f32.f16 %f1594, %rs181;}

	// end inline asm
$L__BB21_265:
	setp.ge.s32 	%p243, %r115, %r131;
	@%p243 bra 	$L__BB21_267;
	add.s64 	%rd240, %rd17, 192;
	// begin inline asm
	ld.global.nc.b16 %rs183, [%rd240];
	// end inline asm
	// begin inline asm
	{  cvt.f32.f16 %f1593, %rs183;}

	// end inline asm
$L__BB21_267:
	setp.ge.s32 	%p244, %r10, %r7;
	@%p244 bra 	$L__BB21_270;
	setp.ge.s32 	%p245, %r115, %r131;
	setp.lt.s32 	%p246, %r114, %r131;
	setp.lt.s32 	%p247, %r113, %r131;
	setp.lt.s32 	%p248, %r112, %r131;
	ld.shared.f32 	%f529, [%r391+20];
	fma.rn.f32 	%f1233, %f529, %f1596, %f1536;
	selp.f32 	%f1536, %f1233, %f1536, %p248;
	fma.rn.f32 	%f1234, %f529, %f1595, %f1535;
	selp.f32 	%f1535, %f1234, %f1535, %p247;
	fma.rn.f32 	%f1235, %f529, %f1594, %f1534;
	selp.f32 	%f1534, %f1235, %f1534, %p246;
	@%p245 bra 	$L__BB21_270;
	fma.rn.f32 	%f1533, %f529, %f1593, %f1533;
$L__BB21_270:
	setp.ge.s32 	%p249, %r28, %r7;
	@%p249 bra 	$L__BB21_273;
	setp.ge.s32 	%p250, %r115, %r131;
	setp.lt.s32 	%p251, %r114, %r131;
	setp.lt.s32 	%p252, %r113, %r131;
	setp.lt.s32 	%p253, %r112, %r131;
	add.s32 	%r319, %r391, %r108;
	ld.shared.f32 	%f538, [%r319+4];
	fma.rn.f32 	%f1236, %f538, %f1596, %f1628;
	selp.f32 	%f1628, %f1236, %f1628, %p253;
	fma.rn.f32 	%f1237, %f538, %f1595, %f1627;
	selp.f32 	%f1627, %f1237, %f1627, %p252;
	fma.rn.f32 	%f1238, %f538, %f1594, %f1626;
	selp.f32 	%f1626, %f1238, %f1626, %p251;
	@%p250 bra 	$L__BB21_273;
	fma.rn.f32 	%f1625, %f538, %f1593, %f1625;
$L__BB21_273:
	setp.ge.s32 	%p254, %r39, %r7;
	@%p254 bra 	$L__BB21_276;
	setp.ge.s32 	%p255, %r115, %r131;
	setp.lt.s32 	%p256, %r114, %r131;
	setp.lt.s32 	%p257, %r113, %r131;
	setp.lt.s32 	%p258, %r112, %r131;
	add.s32 	%r320, %r391, %r110;
	ld.shared.f32 	%f547, [%r320];
	fma.rn.f32 	%f1239, %f547, %f1596, %f1632;
	selp.f32 	%f1632, %f1239, %f1632, %p258;
	fma.rn.f32 	%f1240, %f547, %f1595, %f1631;
	selp.f32 	%f1631, %f1240, %f1631, %p257;
	fma.rn.f32 	%f1241, %f547, %f1594, %f1630;
	selp.f32 	%f1630, %f1241, %f1630, %p256;
	@%p255 bra 	$L__BB21_276;
	fma.rn.f32 	%f1629, %f547, %f1593, %f1629;
$L__BB21_276:
	setp.ge.s32 	%p259, %r51, %r7;
	@%p259 bra 	$L__BB21_279;
	setp.ge.s32 	%p260, %r115, %r131;
	setp.lt.s32 	%p261, %r114, %r131;
	setp.lt.s32 	%p262, %r113, %r131;
	setp.lt.s32 	%p263, %r112, %r131;
	add.s32 	%r321, %r391, %r109;
	ld.shared.f32 	%f556, [%r321];
	fma.rn.f32 	%f1242, %f556, %f1596, %f1636;
	selp.f32 	%f1636, %f1242, %f1636, %p263;
	fma.rn.f32 	%f1243, %f556, %f1595, %f1635;
	selp.f32 	%f1635, %f1243, %f1635, %p262;
	fma.rn.f32 	%f1244, %f556, %f1594, %f1634;
	selp.f32 	%f1634, %f1244, %f1634, %p261;
	@%p260 bra 	$L__BB21_279;
	fma.rn.f32 	%f1633, %f556, %f1593, %f1633;
$L__BB21_279:
	add.s32 	%r393, %r393, 2;
	add.s32 	%r392, %r392, %r107;
	add.s32 	%r391, %r391, 8;
	add.s32 	%r390, %r390, %r107;
	setp.eq.s32 	%p264, %r393, 0;
	mov.u32 	%r389, %r103;
	@%p264 bra 	$L__BB21_280;
	bra.uni 	$L__BB21_239;
$L__BB21_280:
	setp.eq.s32 	%p265, %r102, 0;
	@%p265 bra 	$L__BB21_301;
	mul.lo.s32 	%r322, %r389, %r131;
	cvt.s64.s32 	%rd241, %r322;
	add.s64 	%rd242, %rd241, %rd3;
	setp.ge.s32 	%p266, %r112, %r131;
	cvt.u64.u32 	%rd243, %r112;
	add.s64 	%rd244, %rd242, %rd243;
	shl.b64 	%rd245, %rd244, 1;
	add.s64 	%rd15, %rd25, %rd245;
	@%p266 bra 	$L__BB21_283;
	// begin inline asm
	ld.global.nc.b16 %rs185, [%rd15];
	// end inline asm
	// begin inline asm
	{  cvt.f32.f16 %f1596, %rs185;}

	// end inline asm
$L__BB21_283:
	add.s32 	%r117, %r112, 32;
	setp.ge.s32 	%p267, %r117, %r131;
	@%p267 bra 	$L__BB21_285;
	add.s64 	%rd247, %rd15, 64;
	// begin inline asm
	ld.global.nc.b16 %rs187, [%rd247];
	// end inline asm
	// begin inline asm
	{  cvt.f32.f16 %f1595, %rs187;}

	// end inline asm
$L__BB21_285:
	add.s32 	%r118, %r112, 64;
	setp.ge.s32 	%p268, %r118, %r131;
	@%p268 bra 	$L__BB21_287;
	add.s64 	%rd248, %rd15, 128;
	// begin inline asm
	ld.global.nc.b16 %rs189, [%rd248];
	// end inline asm
	// begin inline asm
	{  cvt.f32.f16 %f1594, %rs189;}

	// end inline asm
$L__BB21_287:
	add.s32 	%r119, %r112, 96;
	setp.ge.s32 	%p269, %r119, %r131;
	@%p269 bra 	$L__BB21_289;
	add.s64 	%rd249, %rd15, 192;
	// begin inline asm
	ld.global.nc.b16 %rs191, [%rd249];
	// end inline asm
	// begin inline asm
	{  cvt.f32.f16 %f1593, %rs191;}

	// end inline asm
$L__BB21_289:
	setp.ge.s32 	%p270, %r10, %r7;
	@%p270 bra 	$L__BB21_292;
	setp.ge.s32 	%p271, %r119, %r131;
	setp.lt.s32 	%p272, %r118, %r131;
	setp.lt.s32 	%p273, %r117, %r131;
	setp.lt.s32 	%p274, %r112, %r131;
	shl.b32 	%r323, %r389, 2;
	add.s32 	%r324, %r63, %r323;
	ld.shared.f32 	%f405, [%r324+16];
	fma.rn.f32 	%f1249, %f405, %f1596, %f1536;
	selp.f32 	%f1536, %f1249, %f1536, %p274;
	fma.rn.f32 	%f1250, %f405, %f1595, %f1535;
	selp.f32 	%f1535, %f1250, %f1535, %p273;
	fma.rn.f32 	%f1251, %f405, %f1594, %f1534;
	selp.f32 	%f1534, %f1251, %f1534, %p272;
	@%p271 bra 	$L__BB21_292;
	fma.rn.f32 	%f1533, %f405, %f1593, %f1533;
$L__BB21_292:
	setp.ge.s32 	%p275, %r28, %r7;
	@%p275 bra 	$L__BB21_295;
	setp.ge.s32 	%p276, %r119, %r131;
	setp.lt.s32 	%p277, %r118, %r131;
	setp.lt.s32 	%p278, %r117, %r131;
	setp.lt.s32 	%p279, %r112, %r131;
	add.s32 	%r325, %r132, %r389;
	shl.b32 	%r326, %r325, 2;
	add.s32 	%r327, %r64, %r326;
	ld.shared.f32 	%f414, [%r327+4];
	fma.rn.f32 	%f1252, %f414, %f1596, %f1628;
	selp.f32 	%f1628, %f1252, %f1628, %p279;
	fma.rn.f32 	%f1253, %f414, %f1595, %f1627;
	selp.f32 	%f1627, %f1253, %f1627, %p278;
	fma.rn.f32 	%f1254, %f414, %f1594, %f1626;
	selp.f32 	%f1626, %f1254, %f1626, %p277;
	@%p276 bra 	$L__BB21_295;
	fma.rn.f32 	%f1625, %f414, %f1593, %f1625;
$L__BB21_295:
	setp.ge.s32 	%p280, %r39, %r7;
	@%p280 bra 	$L__BB21_298;
	setp.ge.s32 	%p281, %r119, %r131;
	setp.lt.s32 	%p282, %r118, %r131;
	setp.lt.s32 	%p283, %r117, %r131;
	setp.lt.s32 	%p284, %r112, %r131;
	add.s32 	%r328, %r104, %r389;
	shl.b32 	%r329, %r328, 2;
	add.s32 	%r330, %r63, %r329;
	ld.shared.f32 	%f423, [%r330+16];
	fma.rn.f32 	%f1255, %f423, %f1596, %f1632;
	selp.f32 	%f1632, %f1255, %f1632, %p284;
	fma.rn.f32 	%f1256, %f423, %f1595, %f1631;
	selp.f32 	%f1631, %f1256, %f1631, %p283;
	fma.rn.f32 	%f1257, %f423, %f1594, %f1630;
	selp.f32 	%f1630, %f1257, %f1630, %p282;
	@%p281 bra 	$L__BB21_298;
	fma.rn.f32 	%f1629, %f423, %f1593, %f1629;
$L__BB21_298:
	setp.ge.s32 	%p285, %r51, %r7;
	@%p285 bra 	$L__BB21_301;
	setp.ge.s32 	%p286, %r119, %r131;
	setp.lt.s32 	%p287, %r118, %r131;
	setp.lt.s32 	%p288, %r117, %r131;
	setp.lt.s32 	%p289, %r112, %r131;
	add.s32 	%r331, %r105, %r389;
	shl.b32 	%r332, %r331, 2;
	add.s32 	%r333, %r63, %r332;
	ld.shared.f32 	%f432, [%r333+16];
	fma.rn.f32 	%f1258, %f432, %f1596, %f1636;
	selp.f32 	%f1636, %f1258, %f1636, %p289;
	fma.rn.f32 	%f1259, %f432, %f1595, %f1635;
	selp.f32 	%f1635, %f1259, %f1635, %p288;
	fma.rn.f32 	%f1260, %f432, %f1594, %f1634;
	selp.f32 	%f1634, %f1260, %f1634, %p287;
	@%p286 bra 	$L__BB21_301;
	fma.rn.f32 	%f1633, %f432, %f1593, %f1633;
$L__BB21_301:
	setp.lt.s32 	%p290, %r10, %r7;
	add.s32 	%r120, %r388, %r9;
	@%p290 bra 	$L__BB21_302;
	bra.uni 	$L__BB21_310;
$L__BB21_302:
	ld.global.nc.u32 	%r334, [%rd4];
	ld.global.nc.u32 	%r335, [%rd13];
	mad.lo.s32 	%r336, %r334, %r133, %r335;
	mul.wide.s32 	%rd250, %r336, 4;
	add.s64 	%rd251, %rd1, %rd250;
	ld.global.nc.f32 	%f565, [%rd251];
	mul.lo.s32 	%r337, %r334, %r131;
	cvt.s64.s32 	%rd252, %r337;
	setp.ge.s32 	%p291, %r120, %r131;
	cvt.u64.u32 	%rd253, %r120;
	add.s64 	%rd254, %rd253, %rd252;
	shl.b64 	%rd255, %rd254, 1;
	add.s64 	%rd18, %rd29, %rd255;
	@%p291 bra 	$L__BB21_304;
	mul.f32 	%f1261, %f565, %f1536;
	// begin inline asm
	{  cvt.rn.f16.f32 %rs193, %f1261;}

	// end inline asm
	// begin inline asm
	{ atom.add.noftz.f16 %rs194,[%rd18],%rs193; }

	// end inline asm
$L__BB21_304:
	add.s32 	%r338, %r120, 32;
	setp.ge.s32 	%p292, %r338, %r131;
	@%p292 bra 	$L__BB21_306;
	add.s64 	%rd257, %rd18, 64;
	mul.f32 	%f1262, %f565, %f1535;
	// begin inline asm
	{  cvt.rn.f16.f32 %rs196, %f1262;}

	// end inline asm
	// begin inline asm
	{ atom.add.noftz.f16 %rs197,[%rd257],%rs196; }

	// end inline asm
$L__BB21_306:
	add.s32 	%r339, %r120, 64;
	setp.ge.s32 	%p293, %r339, %r131;
	@%p293 bra 	$L__BB21_308;
	add.s64 	%rd258, %rd18, 128;
	mul.f32 	%f1263, %f565, %f1534;
	// begin inline asm
	{  cvt.rn.f16.f32 %rs199, %f1263;}

	// end inline asm
	// begin inline asm
	{ atom.add.noftz.f16 %rs200,[%rd258],%rs199; }

	// end inline asm
$L__BB21_308:
	add.s32 	%r340, %r120, 96;
	setp.ge.s32 	%p294, %r340, %r131;
	@%p294 bra 	$L__BB21_310;
	add.s64 	%rd259, %rd18, 192;
	mul.f32 	%f1264, %f565, %f1533;
	// begin inline asm
	{  cvt.rn.f16.f32 %rs202, %f1264;}

	// end inline asm
	// begin inline asm
	{ atom.add.noftz.f16 %rs203,[%rd259],%rs202; }

	// end inline asm
$L__BB21_310:
	setp.ge.s32 	%p295, %r28, %r7;
	@%p295 bra 	$L__BB21_319;
	ld.global.nc.u32 	%r341, [%rd4+4];
	ld.global.nc.u32 	%r342, [%rd13+4];
	mad.lo.s32 	%r343, %r341, %r133, %r342;
	mul.wide.s32 	%rd260, %r343, 4;
	add.s64 	%rd261, %rd1, %rd260;
	ld.global.nc.f32 	%f566, [%rd261];
	mul.lo.s32 	%r344, %r341, %r131;
	cvt.s64.s32 	%rd262, %r344;
	setp.ge.s32 	%p296, %r120, %r131;
	cvt.u64.u32 	%rd263, %r120;
	add.s64 	%rd264, %rd263, %rd262;
	shl.b64 	%rd265, %rd264, 1;
	add.s64 	%rd19, %rd29, %rd265;
	@%p296 bra 	$L__BB21_313;
	mul.f32 	%f1265, %f566, %f1628;
	// begin inline asm
	{  cvt.rn.f16.f32 %rs205, %f1265;}

	// end inline asm
	// begin inline asm
	{ atom.add.noftz.f16 %rs206,[%rd19],%rs205; }

	// end inline asm
$L__BB21_313:
	add.s32 	%r345, %r120, 32;
	setp.ge.s32 	%p297, %r345, %r131;
	@%p297 bra 	$L__BB21_315;
	add.s64 	%rd267, %rd19, 64;
	mul.f32 	%f1266, %f566, %f1627;
	// begin inline asm
	{  cvt.rn.f16.f32 %rs208, %f1266;}

	// end inline asm
	// begin inline asm
	{ atom.add.noftz.f16 %rs209,[%rd267],%rs208; }

	// end inline asm
$L__BB21_315:
	add.s32 	%r346, %r120, 64;
	setp.ge.s32 	%p298, %r346, %r131;
	@%p298 bra 	$L__BB21_317;
	add.s64 	%rd268, %rd19, 128;
	mul.f32 	%f1267, %f566, %f1626;
	// begin inline asm
	{  cvt.rn.f16.f32 %rs211, %f1267;}

	// end inline asm
	// begin inline asm
	{ atom.add.noftz.f16 %rs212,[%rd268],%rs211; }

	// end inline asm
$L__BB21_317:
	add.s32 	%r347, %r120, 96;
	setp.ge.s32 	%p299, %r347, %r131;
	@%p299 bra 	$L__BB21_319;
	add.s64 	%rd269, %rd19, 192;
	mul.f32 	%f1268, %f566, %f1625;
	// begin inline asm
	{  cvt.rn.f16.f32 %rs214, %f1268;}

	// end inline asm
	// begin inline asm
	{ atom.add.noftz.f16 %rs215,[%rd269],%rs214; }

	// end inline asm
$L__BB21_319:
	setp.ge.s32 	%p300, %r39, %r7;
	@%p300 bra 	$L__BB21_328;
	ld.global.nc.u32 	%r348, [%rd4+8];
	ld.global.nc.u32 	%r349, [%rd13+8];
	mad.lo.s32 	%r350, %r348, %r133, %r349;
	mul.wide.s32 	%rd270, %r350, 4;
	add.s64 	%rd271, %rd1, %rd270;
	ld.global.nc.f32 	%f567, [%rd271];
	mul.lo.s32 	%r351, %r348, %r131;
	cvt.s64.s32 	%rd272, %r351;
	setp.ge.s32 	%p301, %r120, %r131;
	cvt.u64.u32 	%rd273, %r120;
	add.s64 	%rd274, %rd273, %rd272;
	shl.b64 	%rd275, %rd274, 1;
	add.s64 	%rd20, %rd29, %rd275;
	@%p301 bra 	$L__BB21_322;
	mul.f32 	%f1269, %f567, %f1632;
	// begin inline asm
	{  cvt.rn.f16.f32 %rs217, %f1269;}

	// end inline asm
	// begin inline asm
	{ atom.add.noftz.f16 %rs218,[%rd20],%rs217; }

	// end inline asm
$L__BB21_322:
	add.s32 	%r352, %r120, 32;
	setp.ge.s32 	%p302, %r352, %r131;
	@%p302 bra 	$L__BB21_324;
	add.s64 	%rd277, %rd20, 64;
	mul.f32 	%f1270, %f567, %f1631;
	// begin inline asm
	{  cvt.rn.f16.f32 %rs220, %f1270;}

	// end inline asm
	// begin inline asm
	{ atom.add.noftz.f16 %rs221,[%rd277],%rs220; }

	// end inline asm
$L__BB21_324:
	add.s32 	%r353, %r120, 64;
	setp.ge.s32 	%p303, %r353, %r131;
	@%p303 bra 	$L__BB21_326;
	add.s64 	%rd278, %rd20, 128;
	mul.f32 	%f1271, %f567, %f1630;
	// begin inline asm
	{  cvt.rn.f16.f32 %rs223, %f1271;}

	// end inline asm
	// begin inline asm
	{ atom.add.noftz.f16 %rs224,[%rd278],%rs223; }

	// end inline asm
$L__BB21_326:
	add.s32 	%r354, %r120, 96;
	setp.ge.s32 	%p304, %r354, %r131;
	@%p304 bra 	$L__BB21_328;
	add.s64 	%rd279, %rd20, 192;
	mul.f32 	%f1272, %f567, %f1629;
	// begin inline asm
	{  cvt.rn.f16.f32 %rs226, %f1272;}

	// end inline asm
	// begin inline asm
	{ atom.add.noftz.f16 %rs227,[%rd279],%rs226; }

	// end inline asm
$L__BB21_328:
	setp.ge.s32 	%p305, %r51, %r7;
	@%p305 bra 	$L__BB21_337;
	ld.global.nc.u32 	%r355, [%rd4+12];
	ld.global.nc.u32 	%r356, [%rd13+12];
	mad.lo.s32 	%r357, %r355, %r133, %r356;
	mul.wide.s32 	%rd280, %r357, 4;
	add.s64 	%rd281, %rd1, %rd280;
	ld.global.nc.f32 	%f568, [%rd281];
	mul.lo.s32 	%r358, %r355, %r131;
	cvt.s64.s32 	%rd282, %r358;
	setp.ge.s32 	%p306, %r120, %r131;
	cvt.u64.u32 	%rd283, %r120;
	add.s64 	%rd284, %rd283, %rd282;
	shl.b64 	%rd285, %rd284, 1;
	add.s64 	%rd21, %rd29, %rd285;
	@%p306 bra 	$L__BB21_331;
	mul.f32 	%f1273, %f568, %f1636;
	// begin inline asm
	{  cvt.rn.f16.f32 %rs229, %f1273;}

	// end inline asm
	// begin inline asm
	{ atom.add.noftz.f16 %rs230,[%rd21],%rs229; }

	// end inline asm
$L__BB21_331:
	add.s32 	%r359, %r120, 32;
	setp.ge.s32 	%p307, %r359, %r131;
	@%p307 bra 	$L__BB21_333;
	add.s64 	%rd287, %rd21, 64;
	mul.f32 	%f1274, %f568, %f1635;
	// begin inline asm
	{  cvt.rn.f16.f32 %rs232, %f1274;}

	// end inline asm
	// begin inline asm
	{ atom.add.noftz.f16 %rs233,[%rd287],%rs232; }

	// end inline asm
$L__BB21_333:
	add.s32 	%r360, %r120, 64;
	setp.ge.s32 	%p308, %r360, %r131;
	@%p308 bra 	$L__BB21_335;
	add.s64 	%rd288, %rd21, 128;
	mul.f32 	%f1275, %f568, %f1634;
	// begin inline asm
	{  cvt.rn.f16.f32 %rs235, %f1275;}

	// end inline asm
	// begin inline asm
	{ atom.add.noftz.f16 %rs236,[%rd288],%rs235; }

	// end inline asm
$L__BB21_335:
	add.s32 	%r361, %r120, 96;
	setp.ge.s32 	%p309, %r361, %r131;
	@%p309 bra 	$L__BB21_337;
	add.s64 	%rd289, %rd21, 192;
	mul.f32 	%f1276, %f568, %f1633;
	// begin inline asm
	{  cvt.rn.f16.f32 %rs238, %f1276;}

	// end inline asm
	// begin inline asm
	{ atom.add.noftz.f16 %rs239,[%rd289],%rs238; }

	// end inline asm
$L__BB21_337:
	add.s32 	%r388, %r388, 1024;
	setp.lt.s32 	%p310, %r388, %r131;
	@%p310 bra 	$L__BB21_236;
$L__BB21_338:
	ret;

}
	// .globl	_Z15moe_mega_kernelI6__halfLb0ELi4EEvPKT_S3_S3_S3_PKfPKiS7_S7_S7_PS1_iiiiii
.visible .entry _Z15moe_mega_kernelI6__halfLb0ELi4EEvPKT_S3_S3_S3_PKfPKiS7_S7_S7_PS1_iiiiii(
	.param .u64 .ptr .align 1 _Z15moe_mega_kernelI6__halfLb0ELi4EEvPKT_S3_S3_S3_PKfPKiS7_S7_S7_PS1_iiiiii_param_0,
	.param .u64 .ptr .align 1 _Z15moe_mega_kernelI6__halfLb0ELi4EEvPKT_S3_S3_S3_PKfPKiS7_S7_S7_PS1_iiiiii_param_1,
	.param .u64 .ptr .align 1 _Z15moe_mega_kernelI6__halfLb0ELi4EEvPKT_S3_S3_S3_PKfPKiS7_S7_S7_PS1_iiiiii_param_2,
	.param .u64 .ptr .align 1 _Z15moe_mega_kernelI6__halfLb0ELi4EEvPKT_S3_S3_S3_PKfPKiS7_S7_S7_PS1_iiiiii_param_3,
	.param .u64 .ptr .align 1 _Z15moe_mega_kernelI6__halfLb0ELi4EEvPKT_S3_S3_S3_PKfPKiS7_S7_S7_PS1_iiiiii_param_4,
	.param .u64 .ptr .align 1 _Z15moe_mega_kernelI6__halfLb0ELi4EEvPKT_S3_S3_S3_PKfPKiS7_S7_S7_PS1_iiiiii_param_5,
	.param .u64 .ptr .align 1 _Z15moe_mega_kernelI6__halfLb0ELi4EEvPKT_S3_S3_S3_PKfPKiS7_S7_S7_PS1_iiiiii_param_6,
	.param .u64 .ptr .align 1 _Z15moe_mega_kernelI6__halfLb0ELi4EEvPKT_S3_S3_S3_PKfPKiS7_S7_S7_PS1_iiiiii_param_7,
	.param .u64 .ptr .align 1 _Z15moe_mega_kernelI6__halfLb0ELi4EEvPKT_S3_S3_S3_PKfPKiS7_S7_S7_PS1_iiiiii_param_8,
	.param .u64 .ptr .align 1 _Z15moe_mega_kernelI6__halfLb0ELi4EEvPKT_S3_S3_S3_PKfPKiS7_S7_S7_PS1_iiiiii_param_9,
	.param .u32 _Z15moe_mega_kernelI6__halfLb0ELi4EEvPKT_S3_S3_S3_PKfPKiS7_S7_S7_PS1_iiiiii_param_10,
	.param .u32 _Z15moe_mega_kernelI6__halfLb0ELi4EEvPKT_S3_S3_S3_PKfPKiS7_S7_S7_PS1_iiiiii_param_11,
	.param .u32 _Z15moe_mega_kernelI6__halfLb0ELi4EEvPKT_S3_S3_S3_PKfPKiS7_S7_S7_PS1_iiiiii_param_12,
	.param .u32 _Z15moe_mega_kernelI6__halfLb0ELi4EEvPKT_S3_S3_S3_PKfPKiS7_S7_S7_PS1_iiiiii_param_13,
	.param .u32 _Z15moe_mega_kernelI6__halfLb0ELi4EEvPKT_S3_S3_S3_PKfPKiS7_S7_S7_PS1_iiiiii_param_14,
	.param .u32 _Z15moe_mega_kernelI6__halfLb0ELi4EEvPKT_S3_S3_S3_PKfPKiS7_S7_S7_PS1_iiiiii_param_15
)
.maxntid 256
.minnctapersm 2
{
	.reg .pred 	%p<278>;
	.reg .b16 	%rs<171>;
	.reg .b32 	%r<461>;
	.reg .b32 	%f<1071>;
	.reg .b64 	%rd<231>;

	ld.param.u64 	%rd29, [_Z15moe_mega_kernelI6__halfLb0ELi4EEvPKT_S3_S3_S3_PKfPKiS7_S7_S7_PS1_iiiiii_param_0];
	ld.param.u64 	%rd30, [_Z15moe_mega_kernelI6__halfLb0ELi4EEvPKT_S3_S3_S3_PKfPKiS7_S7_S7_PS1_iiiiii_param_1];
	ld.param.u64 	%rd31, [_Z15moe_mega_kernelI6__halfLb0ELi4EEvPKT_S3_S3_S3_PKfPKiS7_S7_S7_PS1_iiiiii_param_2];
	ld.param.u64 	%rd35, [_Z15moe_mega_kernelI6__halfLb0ELi4EEvPKT_S3_S3_S3_PKfPKiS7_S7_S7_PS1_iiiiii_param_4];
	ld.param.u64 	%rd32, [_Z15moe_mega_kernelI6__halfLb0ELi4EEvPKT_S3_S3_S3_PKfPKiS7_S7_S7_PS1_iiiiii_param_5];
	ld.param.u64 	%rd36, [_Z15moe_mega_kernelI6__halfLb0ELi4EEvPKT_S3_S3_S3_PKfPKiS7_S7_S7_PS1_iiiiii_param_6];
	ld.param.u64 	%rd33, [_Z15moe_mega_kernelI6__halfLb0ELi4EEvPKT_S3_S3_S3_PKfPKiS7_S7_S7_PS1_iiiiii_param_7];
	ld.param.u64 	%rd37, [_Z15moe_mega_kernelI6__halfLb0ELi4EEvPKT_S3_S3_S3_PKfPKiS7_S7_S7_PS1_iiiiii_param_8];
	ld.param.u64 	%rd34, [_Z15moe_mega_kernelI6__halfLb0ELi4EEvPKT_S3_S3_S3_PKfPKiS7_S7_S7_PS1_iiiiii_param_9];
	ld.param.u32 	%r424, [_Z15moe_mega_kernelI6__halfLb0ELi4EEvPKT_S3_S3_S3_PKfPKiS7_S7_S7_PS1_iiiiii_param_10];
	ld.param.u32 	%r143, [_Z15moe_mega_kernelI6__halfLb0ELi4EEvPKT_S3_S3_S3_PKfPKiS7_S7_S7_PS1_iiiiii_param_12];
	ld.param.u32 	%r144, [_Z15moe_mega_kernelI6__halfLb0ELi4EEvPKT_S3_S3_S3_PKfPKiS7_S7_S7_PS1_iiiiii_param_13];
	ld.param.u32 	%r145, [_Z15moe_mega_kernelI6__halfLb0ELi4EEvPKT_S3_S3_S3_PKfPKiS7_S7_S7_PS1_iiiiii_param_14];
	ld.param.u32 	%r146, [_Z15moe_mega_kernelI6__halfLb0ELi4EEvPKT_S3_S3_S3_PKfPKiS7_S7_S7_PS1_iiiiii_param_15];
	cvta.to.global.u64 	%rd1, %rd35;
	cvta.to.global.u64 	%rd2, %rd37;
	cvta.to.global.u64 	%rd3, %rd36;
	mul.wide.s32 	%rd38, %r424, 4;
	add.s64 	%rd39, %rd3, %rd38;
	ld.global.nc.u32 	%r147, [%rd39];
	mov.u32 	%r1, %ctaid.x;
	setp.ge.u32 	%p1, %r1, %r147;
	@%p1 bra 	$L__BB22_317;
	setp.lt.s32 	%p2, %r424, 1;
	mov.b32 	%r426, 0;
	@%p2 bra 	$L__BB22_4;
	mov.b32 	%r426, 0;
$L__BB22_3:
	add.s32 	%r150, %r426, %r424;
	add.s32 	%r151, %r150, 1;
	shr.u32 	%r152, %r151, 1;
	mul.wide.u32 	%rd40, %r152, 4;
	add.s64 	%rd41, %rd3, %rd40;
	ld.global.nc.u32 	%r153, [%rd41];
	setp.gt.u32 	%p3, %r153, %r1;
	add.s32 	%r154, %r152, -1;
	selp.b32 	%r426, %r426, %r152, %p3;
	selp.b32 	%r424, %r154, %r424, %p3;
	setp.lt.s32 	%p4, %r426, %r424;
	@%p4 bra 	$L__BB22_3;
$L__BB22_4:
	mul.wide.u32 	%rd42, %r426, 4;
	add.s64 	%rd43, %rd3, %rd42;
	ld.global.nc.u32 	%r155, [%rd43];
	sub.s32 	%r156, %r1, %r155;
	cvta.to.global.u64 	%rd44, %rd32;
	add.s64 	%rd45, %rd44, %rd42;
	ld.global.nc.u32 	%r157, [%rd45];
	ld.global.nc.u32 	%r7, [%rd45+4];
	shl.b32 	%r158, %r156, 2;
	shl.b32 	%r8, %r143, 2;
	add.s32 	%r9, %r8, 4;
	mov.u32 	%r444, %tid.x;
	shr.u32 	%r454, %r444, 5;
	and.b32  	%r12, %r444, 31;
	mul.lo.s32 	%r159, %r144, %r143;
	mul.lo.s32 	%r160, %r159, %r426;
	cvt.s64.s32 	%rd4, %r160;
	add.s32 	%r13, %r158, %r157;
	add.s32 	%r14, %r143, 1;
	add.s32 	%r15, %r143, -1;
	sub.s32 	%r16, %r15, %r444;
	shr.u32 	%r161, %r16, 8;
	add.s32 	%r17, %r161, 1;
	and.b32  	%r18, %r17, 7;
	and.b32  	%r19, %r17, 3;
	add.s32 	%r20, %r19, -1;
	setp.ge.s32 	%p5, %r13, %r7;
	cvta.to.global.u64 	%rd46, %rd33;
	mul.wide.s32 	%rd47, %r13, 4;
	add.s64 	%rd5, %rd46, %rd47;
	@%p5 bra 	$L__BB22_17;
	setp.ge.s32 	%p6, %r444, %r143;
	ld.global.nc.u32 	%r162, [%rd5];
	mul.lo.s32 	%r163, %r162, %r143;
	cvt.s64.s32 	%rd6, %r163;
	@%p6 bra 	$L__BB22_17;
	setp.lt.u32 	%p7, %r16, 1792;
	mov.u32 	%r429, %r444;
	@%p7 bra 	$L__BB22_9;
	and.b32  	%r21, %r17, 33554424;
	mov.b32 	%r428, 0;
	mov.u32 	%r166, smem;
	mov.u32 	%r429, %r444;
$L__BB22_8:
	.pragma "nounroll";
	cvt.u64.u32 	%rd56, %r429;
	add.s64 	%rd57, %rd56, %rd6;
	shl.b64 	%rd58, %rd57, 1;
	add.s64 	%rd48, %rd29, %rd58;
	// begin inline asm
	ld.global.nc.b16 %rs1, [%rd48];
	// end inline asm
	// begin inline asm
	{  cvt.f32.f16 %f279, %rs1;}

	// end inline asm
	shl.b32 	%r165, %r429, 2;
	add.s32 	%r167, %r166, %r165;
	st.shared.f32 	[%r167], %f279;
	add.s64 	%rd49, %rd48, 512;
	// begin inline asm
	ld.global.nc.b16 %rs3, [%rd49];
	// end inline asm
	// begin inline asm
	{  cvt.f32.f16 %f280, %rs3;}

	// end inline asm
	st.shared.f32 	[%r167+1024], %f280;
	add.s64 	%rd50, %rd48, 1024;
	// begin inline asm
	ld.global.nc.b16 %rs5, [%rd50];
	// end inline asm
	// begin inline asm
	{  cvt.f32.f16 %f281, %rs5;}

	// end inline asm
	st.shared.f32 	[%r167+2048], %f281;
	add.s64 	%rd51, %rd48, 1536;
	// begin inline asm
	ld.global.nc.b16 %rs7, [%rd51];
	// end inline asm
	// begin inline asm
	{  cvt.f32.f16 %f282, %rs7;}

	// end inline asm
	st.shared.f32 	[%r167+3072], %f282;
	add.s64 	%rd52, %rd48, 2048;
	// begin inline asm
	ld.global.nc.b16 %rs9, [%rd52];
	// end inline asm
	// begin inline asm
	{  cvt.f32.f16 %f283, %rs9;}

	// end inline asm
	st.shared.f32 	[%r167+4096], %f283;
	add.s64 	%rd53, %rd48, 2560;
	// begin inline asm
	ld.global.nc.b16 %rs11, [%rd53];
	// end inline asm
	// begin inline asm
	{  cvt.f32.f16 %f284, %rs11;}

	// end inline asm
	st.shared.f32 	[%r167+5120], %f284;
	add.s64 	%rd54, %rd48, 3072;
	// begin inline asm
	ld.global.nc.b16 %rs13, [%rd54];
	// end inline asm
	// begin inline asm
	{  cvt.f32.f16 %f285, %rs13;}

	// end inline asm
	st.shared.f32 	[%r167+6144], %f285;
	add.s64 	%rd55, %rd48, 3584;
	// begin inline asm
	ld.global.nc.b16 %rs15, [%rd55];
	// end inline asm
	// begin inline asm
	{  cvt.f32.f16 %f286, %rs15;}

	// end inline asm
	st.shared.f32 	[%r167+7168], %f286;
	add.s32 	%r429, %r429, 2048;
	add.s32 	%r428, %r428, 8;
	setp.ne.s32 	%p8, %r428, %r21;
	@%p8 bra 	$L__BB22_8;
$L__BB22_9:
	setp.eq.s32 	%p9, %r18, 0;
	@%p9 bra 	$L__BB22_17;
	setp.lt.u32 	%p10, %r18, 4;
	@%p10 bra 	$L__BB22_12;
	cvt.u64.u32 	%rd63, %r429;
	add.s64 	%rd64, %rd63, %rd6;
	shl.b64 	%rd65, %rd64, 1;
	add.s64 	%rd59, %rd29, %rd65;
	// begin inline asm
	ld.global.nc.b16 %rs17, [%rd59];
	// end inline asm
	// begin inline asm
	{  cvt.f32.f16 %f287, %rs17;}

	// end inline asm
	shl.b32 	%r168, %r429, 2;
	mov.u32 	%r169, smem;
	add.s32 	%r170, %r169, %r168;
	st.shared.f32 	[%r170], %f287;
	add.s64 	%rd60, %rd59, 512;
	// begin inline asm
	ld.global.nc.b16 %rs19, [%rd60];
	// end inline asm
	// begin inline asm
	{  cvt.f32.f16 %f288, %rs19;}

	// end inline asm
	st.shared.f32 	[%r170+1024], %f288;
	add.s64 	%rd61, %rd59, 1024;
	// begin inline asm
	ld.global.nc.b16 %rs21, [%rd61];
	// end inline asm
	// begin inline asm
	{  cvt.f32.f16 %f289, %rs21;}

	// end inline asm
	st.shared.f32 	[%r170+2048], %f289;
	add.s64 	%rd62, %rd59, 1536;
	// begin inline asm
	ld.global.nc.b16 %rs23, [%rd62];
	// end inline asm
	// begin inline asm
	{  cvt.f32.f16 %f290, %rs23;}

	// end inline asm
	st.shared.f32 	[%r170+3072], %f290;
	add.s32 	%r429, %r429, 1024;
$L__BB22_12:
	setp.eq.s32 	%p11, %r19, 0;
	@%p11 bra 	$L__BB22_17;
	setp.eq.s32 	%p12, %r20, 0;
	@%p12 bra 	$L__BB22_15;
	cvt.u64.u32 	%rd68, %r429;
	add.s64 	%rd69, %rd68, %rd6;
	shl.b64 	%rd70, %rd69, 1;
	add.s64 	%rd66, %rd29, %rd70;
	// begin inline asm
	ld.global.nc.b16 %rs25, [%rd66];
	// end inline asm
	// begin inline asm
	{  cvt.f32.f16 %f291, %rs25;}

	// end inline asm
	shl.b32 	%r171, %r429, 2;
	mov.u32 	%r172, smem;
	add.s32 	%r173, %r172, %r171;
	st.shared.f32 	[%r173], %f291;
	add.s64 	%rd67, %rd66, 512;
	// begin inline asm
	ld.global.nc.b16 %rs27, [%rd67];
	// end inline asm
	// begin inline asm
	{  cvt.f32.f16 %f292, %rs27;}

	// end inline asm
	st.shared.f32 	[%r173+1024], %f292;
	add.s32 	%r429, %r429, 512;
$L__BB22_15:
	and.b32  	%r174, %r16, 256;
	setp.ne.s32 	%p13, %r174, 0;
	@%p13 bra 	$L__BB22_17;
	cvt.u64.u32 	%rd72, %r429;
	add.s64 	%rd73, %rd72, %rd6;
	shl.b64 	%rd74, %rd73, 1;
	add.s64 	%rd71, %rd29, %rd74;
	// begin inline asm
	ld.global.nc.b16 %rs29, [%rd71];
	// end inline asm
	// begin inline asm
	{  cvt.f32.f16 %f293, %rs29;}

	// end inline asm
	shl.b32 	%r175, %r429, 2;
	mov.u32 	%r176, smem;
	add.s32 	%r177, %r176, %r175;
	st.shared.f32 	[%r177], %f293;
$L__BB22_17:
	add.s32 	%r31, %r13, 1;
	setp.ge.s32 	%p14, %r31, %r7;
	@%p14 bra 	$L__BB22_30;
	setp.ge.s32 	%p15, %r444, %r143;
	ld.global.nc.u32 	%r178, [%rd5+4];
	mul.lo.s32 	%r179, %r178, %r143;
	cvt.s64.s32 	%rd7, %r179;
	@%p15 bra 	$L__BB22_30;
	setp.lt.u32 	%p16, %r16, 1792;
	mov.u32 	%r434, %r444;
	@%p16 bra 	$L__BB22_22;
	and.b32  	%r32, %r17, 33554424;
	mov.b32 	%r433, 0;
	mov.u32 	%r183, smem;
	mov.u32 	%r434, %r444;
$L__BB22_21:
	.pragma "nounroll";
	cvt.u64.u32 	%rd83, %r434;
	add.s64 	%rd84, %rd83, %rd7;
	shl.b64 	%rd85, %rd84, 1;
	add.s64 	%rd75, %rd29, %rd85;
	// begin inline asm
	ld.global.nc.b16 %rs31, [%rd75];
	// end inline asm
	// begin inline asm
	{  cvt.f32.f16 %f294, %rs31;}

	// end inline asm
	add.s32 	%r181, %r434, %r143;
	shl.b32 	%r182, %r181, 2;
	add.s32 	%r184, %r183, %r182;
	st.shared.f32 	[%r184+4], %f294;
	add.s64 	%rd76, %rd75, 512;
	// begin inline asm
	ld.global.nc.b16 %rs33, [%rd76];
	// end inline asm
	// begin inline asm
	{  cvt.f32.f16 %f295, %rs33;}

	// end inline asm
	st.shared.f32 	[%r184+1028], %f295;
	add.s64 	%rd77, %rd75, 1024;
	// begin inline asm
	ld.global.nc.b16 %rs35, [%rd77];
	// end inline asm
	// begin inline asm
	{  cvt.f32.f16 %f296, %rs35;}

	// end inline asm
	st.shared.f32 	[%r184+2052], %f296;
	add.s64 	%rd78, %rd75, 1536;
	// begin inline asm
	ld.global.nc.b16 %rs37, [%rd78];
	// end inline asm
	// begin inline asm
	{  cvt.f32.f16 %f297, %rs37;}

	// end inline asm
	st.shared.f32 	[%r184+3076], %f297;
	add.s64 	%rd79, %rd75, 2048;
	// begin inline asm
	ld.global.nc.b16 %rs39, [%rd79];
	// end inline asm
	// begin inline asm
	{  cvt.f32.f16 %f298, %rs39;}

	// end inline asm
	st.shared.f32 	[%r184+4100], %f298;
	add.s64 	%rd80, %rd75, 2560;
	// begin inline asm
	ld.global.nc.b16 %rs41, [%rd80];
	// end inline asm
	// begin inline asm
	{  cvt.f32.f16 %f299, %rs41;}

	// end inline asm
	st.shared.f32 	[%r184+5124], %f299;
	add.s64 	%rd81, %rd75, 3072;
	// begin inline asm
	ld.global.nc.b16 %rs43, [%rd81];
	// end inline asm
	// begin inline asm
	{  cvt.f32.f16 %f300, %rs43;}

	// end inline asm
	st.shared.f32 	[%r184+6148], %f300;
	add.s64 	%rd82, %rd75, 3584;
	// begin inline asm
	ld.global.nc.b16 %rs45, [%rd82];
	// end inline asm
	// begin inline asm
	{  cvt.f32.f16 %f301, %rs45;}

	// end inline asm
	st.shared.f32 	[%r184+7172], %f301;
	add.s32 	%r434, %r434, 2048;
	add.s32 	%r433, %r433, 8;
	setp.ne.s32 	%p17, %r433, %r32;
	@%p17 bra 	$L__BB22_21;
$L__BB22_22:
	setp.eq.s32 	%p18, %r18, 0;
	@%p18 bra 	$L__BB22_30;
	setp.lt.u32 	%p19, %r18, 4;
	@%p19 bra 	$L__BB22_25;
	cvt.u64.u32 	%rd90, %r434;
	add.s64 	%rd91, %rd90, %rd7;
	shl.b64 	%rd92, %rd91, 1;
	add.s64 	%rd86, %rd29, %rd92;
	// begin inline asm
	ld.global.nc.b16 %rs47, [%rd86];
	// end inline asm
	// begin inline asm
	{  cvt.f32.f16 %f302, %rs47;}

	// end inline asm
	add.s32 	%r185, %r434, %r143;
	shl.b32 	%r186, %r185, 2;
	mov.u32 	%r187, smem;
	add.s32 	%r188, %r187, %r186;
	st.shared.f32 	[%r188+4], %f302;
	add.s64 	%rd87, %rd86, 512;
	// begin inline asm
	ld.global.nc.b16 %rs49, [%rd87];
	// end inline asm
	// begin inline asm
	{  cvt.f32.f16 %f303, %rs49;}

	// end inline asm
	st.shared.f32 	[%r188+1028], %f303;
	add.s64 	%rd88, %rd86, 1024;
	// begin inline asm
	ld.global.nc.b16 %rs51, [%rd88];
	// end inline asm
	// begin inline asm
	{  cvt.f32.f16 %f304, %rs51;}

	// end inline asm
	st.shared.f32 	[%r188+2052], %f304;
	add.s64 	%rd89, %rd86, 1536;
	// begin inline asm
	ld.global.nc.b16 %rs53, [%rd89];
	// end inline asm
	// begin inline asm
	{  cvt.f32.f16 %f305, %rs53;}

	// end inline asm
	st.shared.f32 	[%r188+3076], %f305;
	add.s32 	%r434, %r434, 1024;
$L__BB22_25:
	setp.eq.s32 	%p20, %r19, 0;
	@%p20 bra 	$L__BB22_30;
	setp.eq.s32 	%p21, %r20, 0;
	@%p21 bra 	$L__BB22_28;
	cvt.u64.u32 	%rd95, %r434;
	add.s64 	%rd96, %rd95, %rd7;
	shl.b64 	%rd97, %rd96, 1;
	add.s64 	%rd93, %rd29, %rd97;
	// begin inline asm
	ld.global.nc.b16 %rs55, [%rd93];
	// end inline asm
	// begin inline asm
	{  cvt.f32.f16 %f306, %rs55;}

	// end inline asm
	add.s32 	%r189, %r434, %r143;
	shl.b32 	%r190, %r189, 2;
	mov.u32 	%r191, smem;
	add.s32 	%r192, %r191, %r190;
	st.shared.f32 	[%r192+4], %f306;
	add.s64 	%rd94, %rd93, 512;
	// begin inline asm
	ld.global.nc.b16 %rs57, [%rd94];
	// end inline asm
	// begin inline asm
	{  cvt.f32.f16 %f307, %rs57;}

	// end inline asm
	st.shared.f32 	[%r192+1028], %f307;
	add.s32 	%r434, %r434, 512;
$L__BB22_28:
	and.b32  	%r193, %r16, 256;
	setp.ne.s32 	%p22, %r193, 0;
	@%p22 bra 	$L__BB22_30;
	cvt.u64.u32 	%rd99, %r434;
	add.s64 	%rd100, %rd99, %rd7;
	shl.b64 	%rd101, %rd100, 1;
	add.s64 	%rd98, %rd29, %rd101;
	// begin inline asm
	ld.global.nc.b16 %rs59, [%rd98];
	// end inline asm
	// begin inline asm
	{  cvt.f32.f16 %f308, %rs59;}

	// end inline asm
	add.s32 	%r194, %r434, %r143;
	shl.b32 	%r195, %r194, 2;
	mov.u32 	%r196, smem;
	add.s32 	%r197, %r196, %r195;
	st.shared.f32 	[%r197+4], %f308;
$L__BB22_30:
	add.s32 	%r42, %r13, 2;
	setp.ge.s32 	%p23, %r42, %r7;
	@%p23 bra 	$L__BB22_43;
	setp.ge.s32 	%p24, %r444, %r143;
	ld.global.nc.u32 	%r198, [%rd5+8];
	mul.lo.s32 	%r199, %r198, %r143;
	cvt.s64.s32 	%rd8, %r199;
	shl.b32 	%r43, %r14, 1;
	@%p24 bra 	$L__BB22_43;
	setp.lt.u32 	%p25, %r16, 1792;
	mov.u32 	%r439, %r444;
	@%p25 bra 	$L__BB22_35;
	and.b32  	%r44, %r17, 33554424;
	mov.b32 	%r438, 0;
	mov.u32 	%r203, smem;
	mov.u32 	%r439, %r444;
$L__BB22_34:
	.pragma "nounroll";
	cvt.u64.u32 	%rd110, %r439;
	add.s64 	%rd111, %rd110, %rd8;
	shl.b64 	%rd112, %rd111, 1;
	add.s64 	%rd102, %rd29, %rd112;
	// begin inline asm
	ld.global.nc.b16 %rs61, [%rd102];
	// end inline asm
	// begin inline asm
	{  cvt.f32.f16 %f309, %rs61;}

	// end inline asm
	add.s32 	%r201, %r439, %r43;
	shl.b32 	%r202, %r201, 2;
	add.s32 	%r204, %r203, %r202;
	st.shared.f32 	[%r204], %f309;
	add.s64 	%rd103, %rd102, 512;
	// begin inline asm
	ld.global.nc.b16 %rs63, [%rd103];
	// end inline asm
	// begin inline asm
	{  cvt.f32.f16 %f310, %rs63;}

	// end inline asm
	st.shared.f32 	[%r204+1024], %f310;
	add.s64 	%rd104, %rd102, 1024;
	// begin inline asm
	ld.global.nc.b16 %rs65, [%rd104];
	// end inline asm
	// begin inline asm
	{  cvt.f32.f16 %f311, %rs65;}

	// end inline asm
	st.shared.f32 	[%r204+2048], %f311;
	add.s64 	%rd105, %rd102, 1536;
	// begin inline asm
	ld.global.nc.b16 %rs67, [%rd105];
	// end inline asm
	// begin inline asm
	{  cvt.f32.f16 %f312, %rs67;}

	// end inline asm
	st.shared.f32 	[%r204+3072], %f312;
	add.s64 	%rd106, %rd102, 2048;
	// begin inline asm
	ld.global.nc.b16 %rs69, [%rd106];
	// end inline asm
	// begin inline asm
	{  cvt.f32.f16 %f313, %rs69;}

	// end inline asm
	st.shared.f32 	[%r204+4096], %f313;
	add.s64 	%rd107, %rd102, 2560;
	// begin inline asm
	ld.global.nc.b16 %rs71, [%rd107];
	// end inline asm
	// begin inline asm
	{  cvt.f32.f16 %f314, %rs71;}

	// end inline asm
	st.shared.f32 	[%r204+5120], %f314;
	add.s64 	%rd108, %rd102, 3072;
	// begin inline asm
	ld.global.nc.b16 %rs73, [%rd108];
	// end inline asm
	// begin inline asm
	{  cvt.f32.f16 %f315, %rs73;}

	// end inline asm
	st.shared.f32 	[%r204+6144], %f315;
	add.s64 	%rd109, %rd102, 3584;
	// begin inline asm
	ld.global.nc.b16 %rs75, [%rd109];
	// end inline asm
	// begin inline asm
	{  cvt.f32.f16 %f316, %rs75;}

	// end inline asm
	st.shared.f32 	[%r204+7168], %f316;
	add.s32 	%r439, %r439, 2048;
	add.s32 	%r438, %r438, 8;
	setp.ne.s32 	%p26, %r438, %r44;
	@%p26 bra 	$L__BB22_34;
$L__BB22_35:
	setp.eq.s32 	%p27, %r18, 0;
	@%p27 bra 	$L__BB22_43;
	setp.lt.u32 	%p28, %r18, 4;
	@%p28 bra 	$L__BB22_38;
	cvt.u64.u32 	%rd117, %r439;
	add.s64 	%rd118, %rd117, %rd8;
	shl.b64 	%rd119, %rd118, 1;
	add.s64 	%rd113, %rd29, %rd119;
	// begin inline asm
	ld.global.nc.b16 %rs77, [%rd113];
	// end inline asm
	// begin inline asm
	{  cvt.f32.f16 %f317, %rs77;}

	// end inline asm
	add.s32 	%r205, %r439, %r43;
	shl.b32 	%r206, %r205, 2;
	mov.u32 	%r207, smem;
	add.s32 	%r208, %r207, %r206;
	st.shared.f32 	[%r208], %f317;
	add.s64 	%rd114, %rd113, 512;
	// begin inline asm
	ld.global.nc.b16 %rs79, [%rd114];
	// end inline asm
	// begin inline asm
	{  cvt.f32.f16 %f318, %rs79;}

	// end inline asm
	st.shared.f32 	[%r208+1024], %f318;
	add.s64 	%rd115, %rd113, 1024;
	// begin inline asm
	ld.global.nc.b16 %rs81, [%rd115];
	// end inline asm
	// begin inline asm
	{  cvt.f32.f16 %f319, %rs81;}

	// end inline asm
	st.shared.f32 	[%r208+2048], %f319;
	add.s64 	%rd116, %rd113, 1536;
	// begin inline asm
	ld.global.nc.b16 %rs83, [%rd116];
	// end inline asm
	// begin inline asm
	{  cvt.f32.f16 %f320, %rs83;}

	// end inline asm
	st.shared.f32 	[%r208+3072], %f320;
	add.s32 	%r439, %r439, 1024;
$L__BB22_38:
	setp.eq.s32 	%p29, %r19, 0;
	@%p29 bra 	$L__BB22_43;
	setp.eq.s32 	%p30, %r20, 0;
	@%p30 bra 	$L__BB22_41;
	cvt.u64.u32 	%rd122, %r439;
	add.s64 	%rd123, %rd122, %rd8;
	shl.b64 	%rd124, %rd123, 1;
	add.s64 	%rd120, %rd29, %rd124;
	// begin inline asm
	ld.global.nc.b16 %rs85, [%rd120];
	// end inline asm
	// begin inline asm
	{  cvt.f32.f16 %f321, %rs85;}

	// end inline asm
	add.s32 	%r209, %r439, %r43;
	shl.b32 	%r210, %r209, 2;
	mov.u32 	%r211, smem;
	add.s32 	%r212, %r211, %r210;
	st.shared.f32 	[%r212], %f321;
	add.s64 	%rd121, %rd120, 512;
	// begin inline asm
	ld.global.nc.b16 %rs87, [%rd121];
	// end inline asm
	// begin inline asm
	{  cvt.f32.f16 %f322, %rs87;}

	// end inline asm
	st.shared.f32 	[%r212+1024], %f322;
	add.s32 	%r439, %r439, 512;
$L__BB22_41:
	and.b32  	%r213, %r16, 256;
	setp.ne.s32 	%p31, %r213, 0;
	@%p31 bra 	$L__BB22_43;
	cvt.u64.u32 	%rd126, %r439;
	add.s64 	%rd127, %rd126, %rd8;
	shl.b64 	%rd128, %rd127, 1;
	add.s64 	%rd125, %rd29, %rd128;
	// begin inline asm
	ld.global.nc.b16 %rs89, [%rd125];
	// end inline asm
	// begin inline asm
	{  cvt.f32.f16 %f323, %rs89;}

	// end inline asm
	add.s32 	%r214, %r439, %r43;
	shl.b32 	%r215, %r214, 2;
	mov.u32 	%r216, smem;
	add.s32 	%r217, %r216, %r215;
	st.shared.f32 	[%r217], %f323;
$L__BB22_43:
	add.s32 	%r54, %r13, 3;
	setp.ge.s32 	%p32, %r54, %r7;
	@%p32 bra 	$L__BB22_56;
	setp.ge.s32 	%p33, %r444, %r143;
	ld.global.nc.u32 	%r218, [%rd5+12];
	mul.lo.s32 	%r219, %r218, %r143;
	cvt.s64.s32 	%rd9, %r219;
	mul.lo.s32 	%r55, %r14, 3;
	@%p33 bra 	$L__BB22_56;
	setp.lt.u32 	%p34, %r16, 1792;
	@%p34 bra 	$L__BB22_48;
	and.b32  	%r56, %r17, 33554424;
	mov.b32 	%r443, 0;
	mov.u32 	%r223, smem;
$L__BB22_47:
	.pragma "nounroll";
	cvt.u64.u32 	%rd137, %r444;
	add.s64 	%rd138, %rd137, %rd9;
	shl.b64 	%rd139, %rd138, 1;
	add.s64 	%rd129, %rd29, %rd139;
	// begin inline asm
	ld.global.nc.b16 %rs91, [%rd129];
	// end inline asm
	// begin inline asm
	{  cvt.f32.f16 %f324, %rs91;}

	// end inline asm
	add.s32 	%r221, %r444, %r55;
	shl.b32 	%r222, %r221, 2;
	add.s32 	%r224, %r223, %r222;
	st.shared.f32 	[%r224], %f324;
	add.s64 	%rd130, %rd129, 512;
	// begin inline asm
	ld.global.nc.b16 %rs93, [%rd130];
	// end inline asm
	// begin inline asm
	{  cvt.f32.f16 %f325, %rs93;}

	// end inline asm
	st.shared.f32 	[%r224+1024], %f325;
	add.s64 	%rd131, %rd129, 1024;
	// begin inline asm
	ld.global.nc.b16 %rs95, [%rd131];
	// end inline asm
	// begin inline asm
	{  cvt.f32.f16 %f326, %rs95;}

	// end inline asm
	st.shared.f32 	[%r224+2048], %f326;
	add.s64 	%rd132, %rd129, 1536;
	// begin inline asm
	ld.global.nc.b16 %rs97, [%rd132];
	// end inline asm
	// begin inline asm
	{  cvt.f32.f16 %f327, %rs97;}

	// end inline asm
	st.shared.f32 	[%r224+3072], %f327;
	add.s64 	%rd133, %rd129, 2048;
	// begin inline asm
	ld.global.nc.b16 %rs99, [%rd133];
	// end inline asm
	// begin inline asm
	{  cvt.f32.f16 %f328, %rs99;}

	// end inline asm
	st.shared.f32 	[%r224+4096], %f328;
	add.s64 	%rd134, %rd129, 2560;
	// begin inline asm
	ld.global.nc.b16 %rs101, [%rd134];
	// end inline asm
	// begin inline asm
	{  cvt.f32.f16 %f329, %rs101;}

	// end inline asm
	st.shared.f32 	[%r224+5120], %f329;
	add.s64 	%rd135, %rd129, 3072;
	// begin inline asm
	ld.global.nc.b16 %rs103, [%rd135];
	// end inline asm
	// begin inline asm
	{  cvt.f32.f16 %f330, %rs103;}

	// end inline asm
	st.shared.f32 	[%r224+6144], %f330;
	add.s64 	%rd136, %rd129, 3584;
	// begin inline asm
	ld.global.nc.b16 %rs105, [%rd136];
	// end inline asm
	// begin inline asm
	{  cvt.f32.f16 %f331, %rs105;}

	// end inline asm
	st.shared.f32 	[%r224+7168], %f331;
	add.s32 	%r444, %r444, 2048;
	add.s32 	%r443, %r443, 8;
	setp.ne.s32 	%p35, %r443, %r56;
	@%p35 bra 	$L__BB22_47;
$L__BB22_48:
	setp.eq.s32 	%p36, %r18, 0;
	@%p36 bra 	$L__BB22_56;
	setp.lt.u32 	%p37, %r18, 4;
	@%p37 bra 	$L__BB22_51;
	cvt.u64.u32 	%rd144, %r444;
	add.s64 	%rd145, %rd144, %rd9;
	shl.b64 	%rd146, %rd145, 1;
	add.s64 	%rd140, %rd29, %rd146;
	// begin inline asm
	ld.global.nc.b16 %rs107, [%rd140];
	// end inline asm
	// begin inline asm
	{  cvt.f32.f16 %f332, %rs107;}

	// end inline asm
	add.s32 	%r225, %r444, %r55;
	shl.b32 	%r226, %r225, 2;
	mov.u32 	%r227, smem;
	add.s32 	%r228, %r227, %r226;
	st.shared.f32 	[%r228], %f332;
	add.s64 	%rd141, %rd140, 512;
	// begin inline asm
	ld.global.nc.b16 %rs109, [%rd141];
	// end inline asm
	// begin inline asm
	{  cvt.f32.f16 %f333, %rs109;}

	// end inline asm
	st.shared.f32 	[%r228+1024], %f333;
	add.s64 	%rd142, %rd140, 1024;
	// begin inline asm
	ld.global.nc.b16 %rs111, [%rd142];
	// end inline asm
	// begin inline asm
	{  cvt.f32.f16 %f334, %rs111;}

	// end inline asm
	st.shared.f32 	[%r228+2048], %f334;
	add.s64 	%rd143, %rd140, 1536;
	// begin inline asm
	ld.global.nc.b16 %rs113, [%rd143];
	// end inline asm
	// begin inline asm
	{  cvt.f32.f16 %f335, %rs113;}

	// end inline asm
	st.shared.f32 	[%r228+3072], %f335;
	add.s32 	%r444, %r444, 1024;
$L__BB22_51:
	setp.eq.s32 	%p38, %r19, 0;
	@%p38 bra 	$L__BB22_56;
	setp.eq.s32 	%p39, %r20, 0;
	@%p39 bra 	$L__BB22_54;
	cvt.u64.u32 	%rd149, %r444;
	add.s64 	%rd150, %rd149, %rd9;
	shl.b64 	%rd151, %rd150, 1;
	add.s64 	%rd147, %rd29, %rd151;
	// begin inline asm
	ld.global.nc.b16 %rs115, [%rd147];
	// end inline asm
	// begin inline asm
	{  cvt.f32.f16 %f336, %rs115;}

	// end inline asm
	add.s32 	%r229, %r444, %r55;
	shl.b32 	%r230, %r229, 2;
	mov.u32 	%r231, smem;
	add.s32 	%r232, %r231, %r230;
	st.shared.f32 	[%r232], %f336;
	add.s64 	%rd148, %rd147, 512;
	// begin inline asm
	ld.global.nc.b16 %rs117, [%rd148];
	// end inline asm
	// begin inline asm
	{  cvt.f32.f16 %f337, %rs117;}

	// end inline asm
	st.shared.f32 	[%r232+1024], %f337;
	add.s32 	%r444, %r444, 512;
$L__BB22_54:
	and.b32  	%r233, %r16, 256;
	setp.ne.s32 	%p40, %r233, 0;
	@%p40 bra 	$L__BB22_56;
	cvt.u64.u32 	%rd153, %r444;
	add.s64 	%rd154, %rd153, %rd9;
	shl.b64 	%rd155, %rd154, 1;
	add.s64 	%rd152, %rd29, %rd155;
	// begin inline asm
	ld.global.nc.b16 %rs119, [%rd152];
	// end inline asm
	// begin inline asm
	{  cvt.f32.f16 %f338, %rs119;}

	// end inline asm
	add.s32 	%r234, %r444, %r55;
	shl.b32 	%r235, %r234, 2;
	mov.u32 	%r236, smem;
	add.s32 	%r237, %r236, %r235;
	st.shared.f32 	[%r237], %f338;
$L__BB22_56:
	bar.sync 	0;
	shl.b32 	%r447, %r454, 7;
	setp.ge.s32 	%p41, %r447, %r144;
	@%p41 bra 	$L__BB22_234;
	shl.b32 	%r238, %r144, 1;
	and.b32  	%r67, %r143, 1;
	and.b32  	%r68, %r143, 2147483646;
	shl.b32 	%r69, %r14, 1;
	mul.lo.s32 	%r70, %r14, 3;
	add.s32 	%r71, %r238, 2;
	mad.lo.s32 	%r72, %r144, 3, 3;
$L__BB22_58:
	setp.lt.s32 	%p42, %r143, 1;
	mov.f32 	%f948, 0f00000000;
	mov.f32 	%f949, %f948;
	mov.f32 	%f950, %f948;
	mov.f32 	%f951, %f948;
	mov.f32 	%f952, %f948;
	mov.f32 	%f953, %f948;
	mov.f32 	%f954, %f948;
	mov.f32 	%f955, %f948;
	mov.f32 	%f956, %f948;
	mov.f32 	%f957, %f948;
	mov.f32 	%f958, %f948;
	mov.f32 	%f959, %f948;
	mov.f32 	%f964, %f948;
	mov.f32 	%f965, %f948;
	mov.f32 	%f966, %f948;
	mov.f32 	%f1027, %f948;
	@%p42 bra 	$L__BB22_123;
	setp.eq.s32 	%p43, %r15, 0;
	add.s32 	%r74, %r447, %r12;
	mov.b32 	%r448, 0;
	mov.f32 	%f948, 0f00000000;
	@%p43 bra 	$L__BB22_102;
	cvt.u64.u32 	%rd10, %r74;
	add.s32 	%r75, %r74, 32;
	add.s32 	%r76, %r74, 64;
	add.s32 	%r77, %r74, 96;
	mov.b32 	%r449, 0;
	mov.f32 	%f948, 0f00000000;
	mov.f32 	%f949, %f948;
	mov.f32 	%f950, %f948;
	mov.f32 	%f951, %f948;
	mov.f32 	%f952, %f948;
	mov.f32 	%f953, %f948;
	mov.f32 	%f954, %f948;
	mov.f32 	%f955, %f948;
	mov.f32 	%f956, %f948;
	mov.f32 	%f957, %f948;
	mov.f32 	%f958, %f948;
	mov.f32 	%f959, %f948;
	mov.f32 	%f964, %f948;
	mov.f32 	%f965, %f948;
	mov.f32 	%f966, %f948;
	mov.f32 	%f1027, %f948;
$L__BB22_61:
	.pragma "nounroll";
	setp.ge.s32 	%p44, %r74, %r144;
	mul.lo.s32 	%r92, %r449, %r144;
	cvt.s64.s32 	%rd156, %r92;
	add.s64 	%rd157, %rd156, %rd4;
	add.s64 	%rd158, %rd157, %rd10;
	shl.b64 	%rd159, %rd158, 1;
	add.s64 	%rd12, %rd30, %rd159;
	@%p44 bra 	$L__BB22_63;
	// begin inline asm
	ld.global.nc.b16 %rs121, [%rd12];
	// end inline asm
	// begin inline asm
	{  cvt.f32.f16 %f983, %rs121;}

	// end inline asm
$L__BB22_63:
	setp.ge.s32 	%p45, %r75, %r144;
	@%p45 bra 	$L__BB22_65;
	add.s64 	%rd161, %rd12, 64;
	// begin inline asm
	ld.global.nc.b16 %rs123, [%rd161];
	// end inline asm
	// begin inline asm
	{  cvt.f32.f16 %f982, %rs123;}

	// end inline asm
$L__BB22_65:
	setp.ge.s32 	%p46, %r76, %r144;
	@%p46 bra 	$L__BB22_67;
	add.s64 	%rd162, %rd12, 128;
	// begin inline asm
	ld.global.nc.b16 %rs125, [%rd162];
	// end inline asm
	// begin inline asm
	{  cvt.f32.f16 %f981, %rs125;}

	// end inline asm
$L__BB22_67:
	setp.ge.s32 	%p47, %r77, %r144;
	@%p47 bra 	$L__BB22_69;
	add.s64 	%rd163, %rd12, 192;
	// begin inline asm
	ld.global.nc.b16 %rs127, [%rd163];
	// end inline asm
	// begin inline asm
	{  cvt.f32.f16 %f980, %rs127;}

	// end inline asm
$L__BB22_69:
	setp.ge.s32 	%p48, %r13, %r7;
	shl.b32 	%r241, %r449, 2;
	mov.u32 	%r242, smem;
	add.s32 	%r93, %r242, %r241;
	@%p48 bra 	$L__BB22_72;
	setp.ge.s32 	%p49, %r77, %r144;
	setp.lt.s32 	%p50, %r76, %r144;
	setp.lt.s32 	%p51, %r75, %r144;
	setp.lt.s32 	%p52, %r74, %r144;
	ld.shared.f32 	%f113, [%r93];
	fma.rn.f32 	%f347, %f113, %f983, %f959;
	selp.f32 	%f959, %f347, %f959, %p52;
	fma.rn.f32 	%f348, %f113, %f982, %f958;
	selp.f32 	%f958, %f348, %f958, %p51;
	fma.rn.f32 	%f349, %f113, %f981, %f957;
	selp.f32 	%f957, %f349, %f957, %p50;
	@%p49 bra 	$L__BB22_72;
	fma.rn.f32 	%f956, %f113, %f980, %f956;
$L__BB22_72:
	setp.ge.s32 	%p53, %r31, %r7;
	add.s32 	%r94, %r93, %r8;
	@%p53 bra 	$L__BB22_75;
	setp.ge.s32 	%p54, %r77, %r144;
	setp.lt.s32 	%p55, %r76, %r144;
	setp.lt.s32 	%p56, %r75, %r144;
	setp.lt.s32 	%p57, %r74, %r144;
	ld.shared.f32 	%f122, [%r94+4];
	fma.rn.f32 	%f350, %f122, %f983, %f955;
	selp.f32 	%f955, %f350, %f955, %p57;
	fma.rn.f32 	%f351, %f122, %f982, %f954;
	selp.f32 	%f954, %f351, %f954, %p56;
	fma.rn.f32 	%f352, %f122, %f981, %f953;
	selp.f32 	%f953, %f352, %f953, %p55;
	@%p54 bra 	$L__BB22_75;
	fma.rn.f32 	%f952, %f122, %f980, %f952;
$L__BB22_75:
	setp.ge.s32 	%p58, %r42, %r7;
	shl.b32 	%r244, %r69, 2;
	add.s32 	%r95, %r93, %r244;
	@%p58 bra 	$L__BB22_78;
	setp.ge.s32 	%p59, %r77, %r144;
	setp.lt.s32 	%p60, %r76, %r144;
	setp.lt.s32 	%p61, %r75, %r144;
	setp.lt.s32 	%p62, %r74, %r144;
	ld.shared.f32 	%f131, [%r95];
	fma.rn.f32 	%f353, %f131, %f983, %f951;
	selp.f32 	%f951, %f353, %f951, %p62;
	fma.rn.f32 	%f354, %f131, %f982, %f950;
	selp.f32 	%f950, %f354, %f950, %p61;
	fma.rn.f32 	%f355, %f131, %f981, %f949;
	selp.f32 	%f949, %f355, %f949, %p60;
	@%p59 bra 	$L__BB22_78;
	fma.rn.f32 	%f948, %f131, %f980, %f948;
$L__BB22_78:
	setp.ge.s32 	%p63, %r54, %r7;
	shl.b32 	%r245, %r70, 2;
	add.s32 	%r96, %r93, %r245;
	@%p63 bra 	$L__BB22_81;
	setp.ge.s32 	%p64, %r77, %r144;
	setp.lt.s32 	%p65, %r76, %r144;
	setp.lt.s32 	%p66, %r75, %r144;
	setp.lt.s32 	%p67, %r74, %r144;
	ld.shared.f32 	%f140, [%r96];
	fma.rn.f32 	%f356, %f140, %f983, %f964;
	selp.f32 	%f964, %f356, %f964, %p67;
	fma.rn.f32 	%f357, %f140, %f982, %f965;
	selp.f32 	%f965, %f357, %f965, %p66;
	fma.rn.f32 	%f358, %f140, %f981, %f966;
	selp.f32 	%f966, %f358, %f966, %p65;
	@%p64 bra 	$L__BB22_81;
	fma.rn.f32 	%f1027, %f140, %f980, %f1027;
$L__BB22_81:
	setp.ge.s32 	%p68, %r74, %r144;
	add.s32 	%r246, %r92, %r144;
	cvt.s64.s32 	%rd164, %r246;
	add.s64 	%rd165, %rd164, %rd4;
	add.s64 	%rd166, %rd165, %rd10;
	shl.b64 	%rd167, %rd166, 1;
	add.s64 	%rd13, %rd30, %rd167;
	@%p68 bra 	$L__BB22_83;
	// begin inline asm
	ld.global.nc.b16 %rs129, [%rd13];
	// end inline asm
	// begin inline asm
	{  cvt.f32.f16 %f983, %rs129;}

	// end inline asm
$L__BB22_83:
	setp.ge.s32 	%p69, %r75, %r144;
	@%p69 bra 	$L__BB22_85;
	add.s64 	%rd169, %rd13, 64;
	// begin inline asm
	ld.global.nc.b16 %rs131, [%rd169];
	// end inline asm
	// begin inline asm
	{  cvt.f32.f16 %f982, %rs131;}

	// end inline asm
$L__BB22_85:
	setp.ge.s32 	%p70, %r76, %r144;
	@%p70 bra 	$L__BB22_87;
	add.s64 	%rd170, %rd13, 128;
	// begin inline asm
	ld.global.nc.b16 %rs133, [%rd170];
	// end inline asm
	// begin inline asm
	{  cvt.f32.f16 %f981, %rs133;}

	// end inline asm
$L__BB22_87:
	setp.ge.s32 	%p71, %r77, %r144;
	@%p71 bra 	$L__BB22_89;
	add.s64 	%rd171, %rd13, 192;
	// begin inline asm
	ld.global.nc.b16 %rs135, [%rd171];
	// end inline asm
	// begin inline asm
	{  cvt.f32.f16 %f980, %rs135;}

	// end inline asm
$L__BB22_89:
	setp.ge.s32 	%p72, %r13, %r7;
	@%p72 bra 	$L__BB22_92;
	setp.ge.s32 	%p73, %r77, %r144;
	setp.lt.s32 	%p74, %r76, %r144;
	setp.lt.s32 	%p75, %r75, %r144;
	setp.lt.s32 	%p76, %r74, %r144;
	ld.shared.f32 	%f157, [%r93+4];
	fma.rn.f32 	%f363, %f157, %f983, %f959;
	selp.f32 	%f959, %f363, %f959, %p76;
	fma.rn.f32 	%f364, %f157, %f982, %f958;
	selp.f32 	%f958, %f364, %f958, %p75;
	fma.rn.f32 	%f365, %f157, %f981, %f957;
	selp.f32 	%f957, %f365, %f957, %p74;
	@%p73 bra 	$L__BB22_92;
	fma.rn.f32 	%f956, %f157, %f980, %f956;
$L__BB22_92:
	setp.ge.s32 	%p77, %r31, %r7;
	@%p77 bra 	$L__BB22_95;
	setp.ge.s32 	%p78, %r77, %r144;
	setp.lt.s32 	%p79, %r76, %r144;
	setp.lt.s32 	%p80, %r75, %r144;
	setp.lt.s32 	%p81, %r74, %r144;
	ld.shared.f32 	%f166, [%r94+8];
	fma.rn.f32 	%f366, %f166, %f983, %f955;
	selp.f32 	%f955, %f366, %f955, %p81;
	fma.rn.f32 	%f367, %f166, %f982, %f954;
	selp.f32 	%f954, %f367, %f954, %p80;
	fma.rn.f32 	%f368, %f166, %f981, %f953;
	selp.f32 	%f953, %f368, %f953, %p79;
	@%p78 bra 	$L__BB22_95;
	fma.rn.f32 	%f952, %f166, %f980, %f952;
$L__BB22_95:
	setp.ge.s32 	%p82, %r42, %r7;
	@%p82 bra 	$L__BB22_98;
	setp.ge.s32 	%p83, %r77, %r144;
	setp.lt.s32 	%p84, %r76, %r144;
	setp.lt.s32 	%p85, %r75, %r144;
	setp.lt.s32 	%p86, %r74, %r144;
	ld.shared.f32 	%f175, [%r95+4];
	fma.rn.f32 	%f369, %f175, %f983, %f951;
	selp.f32 	%f951, %f369, %f951, %p86;
	fma.rn.f32 	%f370, %f175, %f982, %f950;
	selp.f32 	%f950, %f370, %f950, %p85;
	fma.rn.f32 	%f371, %f175, %f981, %f949;
	selp.f32 	%f949, %f371, %f949, %p84;
	@%p83 bra 	$L__BB22_98;
	fma.rn.f32 	%f948, %f175, %f980, %f948;
$L__BB22_98:
	setp.ge.s32 	%p87, %r54, %r7;
	@%p87 bra 	$L__BB22_101;
	setp.ge.s32 	%p88, %r77, %r144;
	setp.lt.s32 	%p89, %r76, %r144;
	setp.lt.s32 	%p90, %r75, %r144;
	setp.lt.s32 	%p91, %r74, %r144;
	ld.shared.f32 	%f184, [%r96+4];
	fma.rn.f32 	%f372, %f184, %f983, %f964;
	selp.f32 	%f964, %f372, %f964, %p91;
	fma.rn.f32 	%f373, %f184, %f982, %f965;
	selp.f32 	%f965, %f373, %f965, %p90;
	fma.rn.f32 	%f374, %f184, %f981, %f966;
	selp.f32 	%f966, %f374, %f966, %p89;
	@%p88 bra 	$L__BB22_101;
	fma.rn.f32 	%f1027, %f184, %f980, %f1027;
$L__BB22_101:
	add.s32 	%r449, %r449, 2;
	setp.eq.s32 	%p92, %r449, %r68;
	mov.u32 	%r448, %r68;
	@%p92 bra 	$L__BB22_102;
	bra.uni 	$L__BB22_61;
$L__BB22_102:
	setp.eq.s32 	%p93, %r67, 0;
	@%p93 bra 	$L__BB22_123;
	mul.lo.s32 	%r247, %r448, %r144;
	cvt.s64.s32 	%rd172, %r247;
	add.s64 	%rd173, %rd172, %rd4;
	setp.ge.s32 	%p94, %r74, %r144;
	cvt.u64.u32 	%rd174, %r74;
	add.s64 	%rd175, %rd173, %rd174;
	shl.b64 	%rd176, %rd175, 1;
	add.s64 	%rd11, %rd30, %rd176;
	@%p94 bra 	$L__BB22_105;
	// begin inline asm
	ld.global.nc.b16 %rs137, [%rd11];
	// end inline asm
	// begin inline asm
	{  cvt.f32.f16 %f983, %rs137;}

	// end inline asm
$L__BB22_105:
	add.s32 	%r79, %r74, 32;
	setp.ge.s32 	%p95, %r79, %r144;
	@%p95 bra 	$L__BB22_107;
	add.s64 	%rd178, %rd11, 64;
	// begin inline asm
	ld.global.nc.b16 %rs139, [%rd178];
	// end inline asm
	// begin inline asm
	{  cvt.f32.f16 %f982, %rs139;}

	// end inline asm
$L__BB22_107:
	add.s32 	%r80, %r74, 64;
	setp.ge.s32 	%p96, %r80, %r144;
	@%p96 bra 	$L__BB22_109;
	add.s64 	%rd179, %rd11, 128;
	// begin inline asm
	ld.global.nc.b16 %rs141, [%rd179];
	// end inline asm
	// begin inline asm
	{  cvt.f32.f16 %f981, %rs141;}

	// end inline asm
$L__BB22_109:
	add.s32 	%r81, %r74, 96;
	setp.ge.s32 	%p97, %r81, %r144;
	@%p97 bra 	$L__BB22_111;
	add.s64 	%rd180, %rd11, 192;
	// begin inline asm
	ld.global.nc.b16 %rs143, [%rd180];
	// end inline asm
	// begin inline asm
	{  cvt.f32.f16 %f980, %rs143;}

	// end inline asm
$L__BB22_111:
	setp.ge.s32 	%p98, %r13, %r7;
	@%p98 bra 	$L__BB22_114;
	setp.ge.s32 	%p99, %r81, %r144;
	setp.lt.s32 	%p100, %r80, %r144;
	setp.lt.s32 	%p101, %r79, %r144;
	setp.lt.s32 	%p102, %r74, %r144;
	shl.b32 	%r248, %r448, 2;
	mov.u32 	%r249, smem;
	add.s32 	%r250, %r249, %r248;
	ld.shared.f32 	%f33, [%r250];
	fma.rn.f32 	%f379, %f33, %f983, %f959;
	selp.f32 	%f959, %f379, %f959, %p102;
	fma.rn.f32 	%f380, %f33, %f982, %f958;
	selp.f32 	%f958, %f380, %f958, %p101;
	fma.rn.f32 	%f381, %f33, %f981, %f957;
	selp.f32 	%f957, %f381, %f957, %p100;
	@%p99 bra 	$L__BB22_114;
	fma.rn.f32 	%f956, %f33, %f980, %f956;
$L__BB22_114:
	setp.ge.s32 	%p103, %r31, %r7;
	@%p103 bra 	$L__BB22_117;
	setp.ge.s32 	%p104, %r81, %r144;
	setp.lt.s32 	%p105, %r80, %r144;
	setp.lt.s32 	%p106, %r79, %r144;
	setp.lt.s32 	%p107, %r74, %r144;
	add.s32 	%r251, %r143, %r448;
	shl.b32 	%r252, %r251, 2;
	mov.u32 	%r253, smem;
	add.s32 	%r254, %r253, %r252;
	ld.shared.f32 	%f42, [%r254+4];
	fma.rn.f32 	%f382, %f42, %f983, %f955;
	selp.f32 	%f955, %f382, %f955, %p107;
	fma.rn.f32 	%f383, %f42, %f982, %f954;
	selp.f32 	%f954, %f383, %f954, %p106;
	fma.rn.f32 	%f384, %f42, %f981, %f953;
	selp.f32 	%f953, %f384, %f953, %p105;
	@%p104 bra 	$L__BB22_117;
	fma.rn.f32 	%f952, %f42, %f980, %f952;
$L__BB22_117:
	setp.ge.s32 	%p108, %r42, %r7;
	@%p108 bra 	$L__BB22_120;
	setp.ge.s32 	%p109, %r81, %r144;
	setp.lt.s32 	%p110, %r80, %r144;
	setp.lt.s32 	%p111, %r79, %r144;
	setp.lt.s32 	%p112, %r74, %r144;
	add.s32 	%r255, %r69, %r448;
	shl.b32 	%r256, %r255, 2;
	mov.u32 	%r257, smem;
	add.s32 	%r258, %r257, %r256;
	ld.shared.f32 	%f51, [%r258];
	fma.rn.f32 	%f385, %f51, %f983, %f951;
	selp.f32 	%f951, %f385, %f951, %p112;
	fma.rn.f32 	%f386, %f51, %f982, %f950;
	selp.f32 	%f950, %f386, %f950, %p111;
	fma.rn.f32 	%f387, %f51, %f981, %f949;
	selp.f32 	%f949, %f387, %f949, %p110;
	@%p109 bra 	$L__BB22_120;
	fma.rn.f32 	%f948, %f51, %f980, %f948;
$L__BB22_120:
	setp.ge.s32 	%p113, %r54, %r7;
	@%p113 bra 	$L__BB22_123;
	setp.ge.s32 	%p114, %r81, %r144;
	setp.lt.s32 	%p115, %r80, %r144;
	setp.lt.s32 	%p116, %r79, %r144;
	setp.lt.s32 	%p117, %r74, %r144;
	add.s32 	%r259, %r70, %r448;
	shl.b32 	%r260, %r259, 2;
	mov.u32 	%r261, smem;
	add.s32 	%r262, %r261, %r260;
	ld.shared.f32 	%f60, [%r262];
	fma.rn.f32 	%f388, %f60, %f983, %f964;
	selp.f32 	%f964, %f388, %f964, %p117;
	fma.rn.f32 	%f389, %f60, %f982, %f965;
	selp.f32 	%f965, %f389, %f965, %p116;
	fma.rn.f32 	%f390, %f60, %f981, %f966;
	selp.f32 	%f966, %f390, %f966, %p115;
	@%p114 bra 	$L__BB22_123;
	fma.rn.f32 	%f1027, %f60, %f980, %f1027;
$L__BB22_123:
	add.s32 	%r82, %r447, %r12;
	setp.eq.s32 	%p118, %r146, 1;
	@%p118 bra 	$L__BB22_161;
	setp.ne.s32 	%p119, %r146, 0;
	@%p119 bra 	$L__BB22_197;
	setp.lt.s32 	%p172, %r13, %r7;
	@%p172 bra 	$L__BB22_153;
$L__BB22_126:
	setp.ge.s32 	%p177, %r31, %r7;
	@%p177 bra 	$L__BB22_135;
	setp.ge.s32 	%p178, %r82, %r144;
	add.s32 	%r296, %r144, %r9;
	add.s32 	%r297, %r296, %r82;
	shl.b32 	%r298, %r297, 2;
	mov.u32 	%r299, smem;
	add.s32 	%r83, %r299, %r298;
	@%p178 bra 	$L__BB22_129;
	mul.f32 	%f759, %f955, 0fBFB8AA3B;
	ex2.approx.f32 	%f760, %f759;
	add.f32 	%f761, %f760, 0f3F800000;
	div.rn.f32 	%f762, %f955, %f761;
	st.shared.f32 	[%r83+4], %f762;
$L__BB22_129:
	add.s32 	%r300, %r82, 32;
	setp.ge.s32 	%p179, %r300, %r144;
	@%p179 bra 	$L__BB22_131;
	mul.f32 	%f763, %f954, 0fBFB8AA3B;
	ex2.approx.f32 	%f764, %f763;
	add.f32 	%f765, %f764, 0f3F800000;
	div.rn.f32 	%f766, %f954, %f765;
	st.shared.f32 	[%r83+132], %f766;
$L__BB22_131:
	add.s32 	%r301, %r82, 64;
	setp.ge.s32 	%p180, %r301, %r144;
	@%p180 bra 	$L__BB22_133;
	mul.f32 	%f767, %f953, 0fBFB8AA3B;
	ex2.approx.f32 	%f768, %f767;
	add.f32 	%f769, %f768, 0f3F800000;
	div.rn.f32 	%f770, %f953, %f769;
	st.shared.f32 	[%r83+260], %f770;
$L__BB22_133:
	add.s32 	%r302, %r82, 96;
	setp.ge.s32 	%p181, %r302, %r144;
	@%p181 bra 	$L__BB22_135;
	mul.f32 	%f771, %f952, 0fBFB8AA3B;
	ex2.approx.f32 	%f772, %f771;
	add.f32 	%f773, %f772, 0f3F800000;
	div.rn.f32 	%f774, %f952, %f773;
	st.shared.f32 	[%r83+388], %f774;
$L__BB22_135:
	setp.ge.s32 	%p182, %r42, %r7;
	@%p182 bra 	$L__BB22_144;
	setp.ge.s32 	%p183, %r82, %r144;
	add.s32 	%r303, %r71, %r8;
	add.s32 	%r304, %r303, %r82;
	shl.b32 	%r305, %r304, 2;
	mov.u32 	%r306, smem;
	add.s32 	%r84, %r306, %r305;
	@%p183 bra 	$L__BB22_138;
	mul.f32 	%f775, %f951, 0fBFB8AA3B;
	ex2.approx.f32 	%f776, %f775;
	add.f32 	%f777, %f776, 0f3F800000;
	div.rn.f32 	%f778, %f951, %f777;
	st.shared.f32 	[%r84+16], %f778;
$L__BB22_138:
	add.s32 	%r307, %r82, 32;
	setp.ge.s32 	%p184, %r307, %r144;
	@%p184 bra 	$L__BB22_140;
	mul.f32 	%f779, %f950, 0fBFB8AA3B;
	ex2.approx.f32 	%f780, %f779;
	add.f32 	%f781, %f780, 0f3F800000;
	div.rn.f32 	%f782, %f950, %f781;
	st.shared.f32 	[%r84+144], %f782;
$L__BB22_140:
	add.s32 	%r308, %r82, 64;
	setp.ge.s32 	%p185, %r308, %r144;
	@%p185 bra 	$L__BB22_142;
	mul.f32 	%f783, %f949, 0fBFB8AA3B;
	ex2.approx.f32 	%f784, %f783;
	add.f32 	%f785, %f784, 0f3F800000;
	div.rn.f32 	%f786, %f949, %f785;
	st.shared.f32 	[%r84+272], %f786;
$L__BB22_142:
	add.s32 	%r309, %r82, 96;
	setp.ge.s32 	%p186, %r309, %r144;
	@%p186 bra 	$L__BB22_144;
	mul.f32 	%f787, %f948, 0fBFB8AA3B;
	ex2.approx.f32 	%f788, %f787;
	add.f32 	%f789, %f788, 0f3F800000;
	div.rn.f32 	%f790, %f948, %f789;
	st.shared.f32 	[%r84+400], %f790;
$L__BB22_144:
	setp.ge.s32 	%p187, %r54, %r7;
	@%p187 bra 	$L__BB22_233;
	setp.ge.s32 	%p188, %r82, %r144;
	add.s32 	%r310, %r72, %r8;
	add.s32 	%r311, %r310, %r82;
	shl.b32 	%r312, %r311, 2;
	mov.u32 	%r313, smem;
	add.s32 	%r85, %r313, %r312;
	@%p188 bra 	$L__BB22_147;
	mul.f32 	%f791, %f964, 0fBFB8AA3B;
	ex2.approx.f32 	%f792, %f791;
	add.f32 	%f793, %f792, 0f3F800000;
	div.rn.f32 	%f794, %f964, %f793;
	st.shared.f32 	[%r85+16], %f794;
$L__BB22_147:
	add.s32 	%r314, %r82, 32;
	setp.ge.s32 	%p189, %r314, %r144;
	@%p189 bra 	$L__BB22_149;
	mul.f32 	%f795, %f965, 0fBFB8AA3B;
	ex2.approx.f32 	%f796, %f795;
	add.f32 	%f797, %f796, 0f3F800000;
	div.rn.f32 	%f798, %f965, %f797;
	st.shared.f32 	[%r85+144], %f798;
$L__BB22_149:
	add.s32 	%r315, %r82, 64;
	setp.ge.s32 	%p190, %r315, %r144;
	@%p190 bra 	$L__BB22_151;
	mul.f32 	%f799, %f966, 0fBFB8AA3B;
	ex2.approx.f32 	%f800, %f799;
	add.f32 	%f801, %f800, 0f3F800000;
	div.rn.f32 	%f802, %f966, %f801;
	st.shared.f32 	[%r85+272], %f802;
$L__BB22_151:
	add.s32 	%r316, %r82, 96;
	setp.ge.s32 	%p191, %r316, %r144;
	@%p191 bra 	$L__BB22_233;
	mul.f32 	%f803, %f1027, 0fBFB8AA3B;
	ex2.approx.f32 	%f804, %f803;
	add.f32 	%f805, %f804, 0f3F800000;
	div.rn.f32 	%f806, %f1027, %f805;
	st.shared.f32 	[%r85+400], %f806;
	bra.uni 	$L__BB22_233;
$L__BB22_153:
	setp.ge.s32 	%p173, %r82, %r144;
	add.s32 	%r290, %r8, %r82;
	shl.b32 	%r291, %r290, 2;
	mov.u32 	%r292, smem;
	add.s32 	%r86, %r292, %r291;
	@%p173 bra 	$L__BB22_155;
	mul.f32 	%f743, %f959, 0fBFB8AA3B;
	ex2.approx.f32 	%f744, %f743;
	add.f32 	%f745, %f744, 0f3F800000;
	div.rn.f32 	%f746, %f959, %f745;
	st.shared.f32 	[%r86+16], %f746;
$L__BB22_155:
	add.s32 	%r293, %r82, 32;
	setp.ge.s32 	%p174, %r293, %r144;
	@%p174 bra 	$L__BB22_157;
	mul.f32 	%f747, %f958, 0fBFB8AA3B;
	ex2.approx.f32 	%f748, %f747;
	add.f32 	%f749, %f748, 0f3F800000;
	div.rn.f32 	%f750, %f958, %f749;
	st.shared.f32 	[%r86+144], %f750;
$L__BB22_157:
	add.s32 	%r294, %r82, 64;
	setp.ge.s32 	%p175, %r294, %r144;
	@%p175 bra 	$L__BB22_159;
	mul.f32 	%f751, %f957, 0fBFB8AA3B;
	ex2.approx.f32 	%f752, %f751;
	add.f32 	%f753, %f752, 0f3F800000;
	div.rn.f32 	%f754, %f957, %f753;
	st.shared.f32 	[%r86+272], %f754;
$L__BB22_159:
	add.s32 	%r295, %r82, 96;
	setp.ge.s32 	%p176, %r295, %r144;
	@%p176 bra 	$L__BB22_126;
	mul.f32 	%f755, %f956, 0fBFB8AA3B;
	ex2.approx.f32 	%f756, %f755;
	add.f32 	%f757, %f756, 0f3F800000;
	div.rn.f32 	%f758, %f956, %f757;
	st.shared.f32 	[%r86+400], %f758;
	bra.uni 	$L__BB22_126;
$L__BB22_161:
	setp.lt.s32 	%p120, %r13, %r7;
	@%p120 bra 	$L__BB22_189;
$L__BB22_162:
	setp.ge.s32 	%p133, %r31, %r7;
	@%p133 bra 	$L__BB22_171;
	setp.ge.s32 	%p134, %r82, %r144;
	add.s32 	%r269, %r144, %r9;
	add.s32 	%r270, %r269, %r82;
	shl.b32 	%r271, %r270, 2;
	mov.u32 	%r272, smem;
	add.s32 	%r87, %r272, %r271;
	@%p134 bra 	$L__BB22_165;
	mul.f32 	%f479, %f955, 0f3F000000;
	mul.f32 	%f480, %f955, 0f3D372713;
	mul.f32 	%f481, %f955, %f480;
	fma.rn.f32 	%f482, %f955, %f481, %f955;
	mul.f32 	%f483, %f482, 0f3F4C422A;
	abs.f32 	%f484, %f483;
	mul.f32 	%f485, %f484, 0f4038AA3B;
	ex2.approx.ftz.f32 	%f486, %f485;
	add.f32 	%f487, %f486, 0f3F800000;
	rcp.approx.ftz.f32 	%f488, %f487;
	fma.rn.f32 	%f489, %f488, 0fC0000000, 0f3F800000;
	setp.ge.f32 	%p135, %f484, 0f41102CB4;
	selp.f32 	%f490, 0f3F800000, %f489, %p135;
	copysign.f32 	%f491, %f483, %f490;
	mul.f32 	%f492, %f483, %f483;
	fma.rn.f32 	%f493, %f492, 0f3C80F082, 0fBD563CAE;
	fma.rn.f32 	%f494, %f493, %f492, 0f3E085941;
	fma.rn.f32 	%f495, %f494, %f492, 0fBEAAA9ED;
	fma.rn.f32 	%f496, %f495, %f492, 0f00000000;
	fma.rn.f32 	%f497, %f496, %f483, %f483;
	setp.ge.f32 	%p136, %f484, 0f3F19999A;
	selp.f32 	%f498, %f491, %f497, %p136;
	add.f32 	%f499, %f498, 0f3F800000;
	mul.f32 	%f500, %f479, %f499;
	st.shared.f32 	[%r87+4], %f500;
$L__BB22_165:
	add.s32 	%r273, %r82, 32;
	setp.ge.s32 	%p137, %r273, %r144;
	@%p137 bra 	$L__BB22_167;
	mul.f32 	%f501, %f954, 0f3F000000;
	mul.f32 	%f502, %f954, 0f3D372713;
	mul.f32 	%f503, %f954, %f502;
	fma.rn.f32 	%f504, %f954, %f503, %f954;
	mul.f32 	%f505, %f504, 0f3F4C422A;
	abs.f32 	%f506, %f505;
	mul.f32 	%f507, %f506, 0f4038AA3B;
	ex2.approx.ftz.f32 	%f508, %f507;
	add.f32 	%f509, %f508, 0f3F800000;
	rcp.approx.ftz.f32 	%f510, %f509;
	fma.rn.f32 	%f511, %f510, 0fC0000000, 0f3F800000;
	setp.ge.f32 	%p138, %f506, 0f41102CB4;
	selp.f32 	%f512, 0f3F800000, %f511, %p138;
	copysign.f32 	%f513, %f505, %f512;
	mul.f32 	%f514, %f505, %f505;
	fma.rn.f32 	%f515, %f514, 0f3C80F082, 0fBD563CAE;
	fma.rn.f32 	%f516, %f515, %f514, 0f3E085941;
	fma.rn.f32 	%f517, %f516, %f514, 0fBEAAA9ED;
	fma.rn.f32 	%f518, %f517, %f514, 0f00000000;
	fma.rn.f32 	%f519, %f518, %f505, %f505;
	setp.ge.f32 	%p139, %f506, 0f3F19999A;
	selp.f32 	%f520, %f513, %f519, %p139;
	add.f32 	%f521, %f520, 0f3F800000;
	mul.f32 	%f522, %f501, %f521;
	st.shared.f32 	[%r87+132], %f522;
$L__BB22_167:
	add.s32 	%r274, %r82, 64;
	setp.ge.s32 	%p140, %r274, %r144;
	@%p140 bra 	$L__BB22_169;
	mul.f32 	%f523, %f953, 0f3F000000;
	mul.f32 	%f524, %f953, 0f3D372713;
	mul.f32 	%f525, %f953, %f524;
	fma.rn.f32 	%f526, %f953, %f525, %f953;
	mul.f32 	%f527, %f526, 0f3F4C422A;
	abs.f32 	%f528, %f527;
	mul.f32 	%f529, %f528, 0f4038AA3B;
	ex2.approx.ftz.f32 	%f530, %f529;
	add.f32 	%f531, %f530, 0f3F800000;
	rcp.approx.ftz.f32 	%f532, %f531;
	fma.rn.f32 	%f533, %f532, 0fC0000000, 0f3F800000;
	setp.ge.f32 	%p141, %f528, 0f41102CB4;
	selp.f32 	%f534, 0f3F800000, %f533, %p141;
	copysign.f32 	%f535, %f527, %f534;
	mul.f32 	%f536, %f527, %f527;
	fma.rn.f32 	%f537, %f536, 0f3C80F082, 0fBD563CAE;
	fma.rn.f32 	%f538, %f537, %f536, 0f3E085941;
	fma.rn.f32 	%f539, %f538, %f536, 0fBEAAA9ED;
	fma.rn.f32 	%f540, %f539, %f536, 0f00000000;
	fma.rn.f32 	%f541, %f540, %f527, %f527;
	setp.ge.f32 	%p142, %f528, 0f3F19999A;
	selp.f32 	%f542, %f535, %f541, %p142;
	add.f32 	%f543, %f542, 0f3F800000;
	mul.f32 	%f544, %f523, %f543;
	st.shared.f32 	[%r87+260], %f544;
$L__BB22_169:
	add.s32 	%r275, %r82, 96;
	setp.ge.s32 	%p143, %r275, %r144;
	@%p143 bra 	$L__BB22_171;
	mul.f32 	%f545, %f952, 0f3F000000;
	mul.f32 	%f546, %f952, 0f3D372713;
	mul.f32 	%f547, %f952, %f546;
	fma.rn.f32 	%f548, %f952, %f547, %f952;
	mul.f32 	%f549, %f548, 0f3F4C422A;
	abs.f32 	%f550, %f549;
	mul.f32 	%f551, %f550, 0f4038AA3B;
	ex2.approx.ftz.f32 	%f552, %f551;
	add.f32 	%f553, %f552, 0f3F800000;
	rcp.approx.ftz.f32 	%f554, %f553;
	fma.rn.f32 	%f555, %f554, 0fC0000000, 0f3F800000;
	setp.ge.f32 	%p144, %f550, 0f41102CB4;
	selp.f32 	%f556, 0f3F800000, %f555, %p144;
	copysign.f32 	%f557, %f549, %f556;
	mul.f32 	%f558, %f549, %f549;
	fma.rn.f32 	%f559, %f558, 0f3C80F082, 0fBD563CAE;
	fma.rn.f32 	%f560, %f559, %f558, 0f3E085941;
	fma.rn.f32 	%f561, %f560, %f558, 0fBEAAA9ED;
	fma.rn.f32 	%f562, %f561, %f558, 0f00000000;
	fma.rn.f32 	%f563, %f562, %f549, %f549;
	setp.ge.f32 	%p145, %f550, 0f3F19999A;
	selp.f32 	%f564, %f557, %f563, %p145;
	add.f32 	%f565, %f564, 0f3F800000;
	mul.f32 	%f566, %f545, %f565;
	st.shared.f32 	[%r87+388], %f566;
$L__BB22_171:
	setp.ge.s32 	%p146, %r42, %r7;
	@%p146 bra 	$L__BB22_180;
	setp.ge.s32 	%p147, %r82, %r144;
	add.s32 	%r276, %r71, %r8;
	add.s32 	%r277, %r276, %r82;
	shl.b32 	%r278, %r277, 2;
	mov.u32 	%r279, smem;
	add.s32 	%r88, %r279, %r278;
	@%p147 bra 	$L__BB22_174;
	mul.f32 	%f567, %f951, 0f3F000000;
	mul.f32 	%f568, %f951, 0f3D372713;
	mul.f32 	%f569, %f951, %f568;
	fma.rn.f32 	%f570, %f951, %f569, %f951;
	mul.f32 	%f571, %f570, 0f3F4C422A;
	abs.f32 	%f572, %f571;
	mul.f32 	%f573, %f572, 0f4038AA3B;
	ex2.approx.ftz.f32 	%f574, %f573;
	add.f32 	%f575, %f574, 0f3F800000;
	rcp.approx.ftz.f32 	%f576, %f575;
	fma.rn.f32 	%f577, %f576, 0fC0000000, 0f3F800000;
	setp.ge.f32 	%p148, %f572, 0f41102CB4;
	selp.f32 	%f578, 0f3F800000, %f577, %p148;
	copysign.f32 	%f579, %f571, %f578;
	mul.f32 	%f580, %f571, %f571;
	fma.rn.f32 	%f581, %f580, 0f3C80F082, 0fBD563CAE;
	fma.rn.f32 	%f582, %f581, %f580, 0f3E085941;
	fma.rn.f32 	%f583, %f582, %f580, 0fBEAAA9ED;
	fma.rn.f32 	%f584, %f583, %f580, 0f00000000;
	fma.rn.f32 	%f585, %f584, %f571, %f571;
	setp.ge.f32 	%p149, %f572, 0f3F19999A;
	selp.f32 	%f586, %f579, %f585, %p149;
	add.f32 	%f587, %f586, 0f3F800000;
	mul.f32 	%f588, %f567, %f587;
	st.shared.f32 	[%r88+16], %f588;
$L__BB22_174:
	add.s32 	%r280, %r82, 32;
	setp.ge.s32 	%p150, %r280, %r144;
	@%p150 bra 	$L__BB22_176;
	mul.f32 	%f589, %f950, 0f3F000000;
	mul.f32 	%f590, %f950, 0f3D372713;
	mul.f32 	%f591, %f950, %f590;
	fma.rn.f32 	%f592, %f950, %f591, %f950;
	mul.f32 	%f593, %f592, 0f3F4C422A;
	abs.f32 	%f594, %f593;
	mul.f32 	%f595, %f594, 0f4038AA3B;
	ex2.approx.ftz.f32 	%f596, %f595;
	add.f32 	%f597, %f596, 0f3F800000;
	rcp.approx.ftz.f32 	%f598, %f597;
	fma.rn.f32 	%f599, %f598, 0fC0000000, 0f3F800000;
	setp.ge.f32 	%p151, %f594, 0f41102CB4;
	selp.f32 	%f600, 0f3F800000, %f599, %p151;
	copysign.f32 	%f601, %f593, %f600;
	mul.f32 	%f602, %f593, %f593;
	fma.rn.f32 	%f603, %f602, 0f3C80F082, 0fBD563CAE;
	fma.rn.f32 	%f604, %f603, %f602, 0f3E085941;
	fma.rn.f32 	%f605, %f604, %f602, 0fBEAAA9ED;
	fma.rn.f32 	%f606, %f605, %f602, 0f00000000;
	fma.rn.f32 	%f607, %f606, %f593, %f593;
	setp.ge.f32 	%p152, %f594, 0f3F19999A;
	selp.f32 	%f608, %f601, %f607, %p152;
	add.f32 	%f609, %f608, 0f3F800000;
	mul.f32 	%f610, %f589, %f609;
	st.shared.f32 	[%r88+144], %f610;
$L__BB22_176:
	add.s32 	%r281, %r82, 64;
	setp.ge.s32 	%p153, %r281, %r144;
	@%p153 bra 	$L__BB22_178;
	mul.f32 	%f611, %f949, 0f3F000000;
	mul.f32 	%f612, %f949, 0f3D372713;
	mul.f32 	%f613, %f949, %f612;
	fma.rn.f32 	%f614, %f949, %f613, %f949;
	mul.f32 	%f615, %f614, 0f3F4C422A;
	abs.f32 	%f616, %f615;
	mul.f32 	%f617, %f616, 0f4038AA3B;
	ex2.approx.ftz.f32 	%f618, %f617;
	add.f32 	%f619, %f618, 0f3F800000;
	rcp.approx.ftz.f32 	%f620, %f619;
	fma.rn.f32 	%f621, %f620, 0fC0000000, 0f3F800000;
	setp.ge.f32 	%p154, %f616, 0f41102CB4;
	selp.f32 	%f622, 0f3F800000, %f621, %p154;
	copysign.f32 	%f623, %f615, %f622;
	mul.f32 	%f624, %f615, %f615;
	fma.rn.f32 	%f625, %f624, 0f3C80F082, 0fBD563CAE;
	fma.rn.f32 	%f626, %f625, %f624, 0f3E085941;
	fma.rn.f32 	%f627, %f626, %f624, 0fBEAAA9ED;
	fma.rn.f32 	%f628, %f627, %f624, 0f00000000;
	fma.rn.f32 	%f629, %f628, %f615, %f615;
	setp.ge.f32 	%p155, %f616, 0f3F19999A;
	selp.f32 	%f630, %f623, %f629, %p155;
	add.f32 	%f631, %f630, 0f3F800000;
	mul.f32 	%f632, %f611, %f631;
	st.shared.f32 	[%r88+272], %f632;
$L__BB22_178:
	add.s32 	%r282, %r82, 96;
	setp.ge.s32 	%p156, %r282, %r144;
	@%p156 bra 	$L__BB22_180;
	mul.f32 	%f633, %f948, 0f3F000000;
	mul.f32 	%f634, %f948, 0f3D372713;
	mul.f32 	%f635, %f948, %f634;
	fma.rn.f32 	%f636, %f948, %f635, %f948;
	mul.f32 	%f637, %f636, 0f3F4C422A;
	abs.f32 	%f638, %f637;
	mul.f32 	%f639, %f638, 0f4038AA3B;
	ex2.approx.ftz.f32 	%f640, %f639;
	add.f32 	%f641, %f640, 0f3F800000;
	rcp.approx.ftz.f32 	%f642, %f641;
	fma.rn.f32 	%f643, %f642, 0fC0000000, 0f3F800000;
	setp.ge.f32 	%p157, %f638, 0f41102CB4;
	selp.f32 	%f644, 0f3F800000, %f643, %p157;
	copysign.f32 	%f645, %f637, %f644;
	mul.f32 	%f646, %f637, %f637;
	fma.rn.f32 	%f647, %f646, 0f3C80F082, 0fBD563CAE;
	fma.rn.f32 	%f648, %f647, %f646, 0f3E085941;
	fma.rn.f32 	%f649, %f648, %f646, 0fBEAAA9ED;
	fma.rn.f32 	%f650, %f649, %f646, 0f00000000;
	fma.rn.f32 	%f651, %f650, %f637, %f637;
	setp.ge.f32 	%p158, %f638, 0f3F19999A;
	selp.f32 	%f652, %f645, %f651, %p158;
	add.f32 	%f653, %f652, 0f3F800000;
	mul.f32 	%f654, %f633, %f653;
	st.shared.f32 	[%r88+400], %f654;
$L__BB22_180:
	setp.ge.s32 	%p159, %r54, %r7;
	@%p159 bra 	$L__BB22_233;
	setp.ge.s32 	%p160, %r82, %r144;
	add.s32 	%r283, %r72, %r8;
	add.s32 	%r284, %r283, %r82;
	shl.b32 	%r285, %r284, 2;
	mov.u32 	%r286, smem;
	add.s32 	%r89, %r286, %r285;
	@%p160 bra 	$L__BB22_183;
	mul.f32 	%f655, %f964, 0f3F000000;
	mul.f32 	%f656, %f964, 0f3D372713;
	mul.f32 	%f657, %f964, %f656;
	fma.rn.f32 	%f658, %f964, %f657, %f964;
	mul.f32 	%f659, %f658, 0f3F4C422A;
	abs.f32 	%f660, %f659;
	mul.f32 	%f661, %f660, 0f4038AA3B;
	ex2.approx.ftz.f32 	%f662, %f661;
	add.f32 	%f663, %f662, 0f3F800000;
	rcp.approx.ftz.f32 	%f664, %f663;
	fma.rn.f32 	%f665, %f664, 0fC0000000, 0f3F800000;
	setp.ge.f32 	%p161, %f660, 0f41102CB4;
	selp.f32 	%f666, 0f3F800000, %f665, %p161;
	copysign.f32 	%f667, %f659, %f666;
	mul.f32 	%f668, %f659, %f659;
	fma.rn.f32 	%f669, %f668, 0f3C80F082, 0fBD563CAE;
	fma.rn.f32 	%f670, %f669, %f668, 0f3E085941;
	fma.rn.f32 	%f671, %f670, %f668, 0fBEAAA9ED;
	fma.rn.f32 	%f672, %f671, %f668, 0f00000000;
	fma.rn.f32 	%f673, %f672, %f659, %f659;
	setp.ge.f32 	%p162, %f660, 0f3F19999A;
	selp.f32 	%f674, %f667, %f673, %p162;
	add.f32 	%f675, %f674, 0f3F800000;
	mul.f32 	%f676, %f655, %f675;
	st.shared.f32 	[%r89+16], %f676;
$L__BB22_183:
	add.s32 	%r287, %r82, 32;
	setp.ge.s32 	%p163, %r287, %r144;
	@%p163 bra 	$L__BB22_185;
	mul.f32 	%f677, %f965, 0f3F000000;
	mul.f32 	%f678, %f965, 0f3D372713;
	mul.f32 	%f679, %f965, %f678;
	fma.rn.f32 	%f680, %f965, %f679, %f965;
	mul.f32 	%f681, %f680, 0f3F4C422A;
	abs.f32 	%f682, %f681;
	mul.f32 	%f683, %f682, 0f4038AA3B;
	ex2.approx.ftz.f32 	%f684, %f683;
	add.f32 	%f685, %f684, 0f3F800000;
	rcp.approx.ftz.f32 	%f686, %f685;
	fma.rn.f32 	%f687, %f686, 0fC0000000, 0f3F800000;
	setp.ge.f32 	%p164, %f682, 0f41102CB4;
	selp.f32 	%f688, 0f3F800000, %f687, %p164;
	copysign.f32 	%f689, %f681, %f688;
	mul.f32 	%f690, %f681, %f681;
	fma.rn.f32 	%f691, %f690, 0f3C80F082, 0fBD563CAE;
	fma.rn.f32 	%f692, %f691, %f690, 0f3E085941;
	fma.rn.f32 	%f693, %f692, %f690, 0fBEAAA9ED;
	fma.rn.f32 	%f694, %f693, %f690, 0f00000000;
	fma.rn.f32 	%f695, %f694, %f681, %f681;
	setp.ge.f32 	%p165, %f682, 0f3F19999A;
	selp.f32 	%f696, %f689, %f695, %p165;
	add.f32 	%f697, %f696, 0f3F800000;
	mul.f32 	%f698, %f677, %f697;
	st.shared.f32 	[%r89+144], %f698;
$L__BB22_185:
	add.s32 	%r288, %r82, 64;
	setp.ge.s32 	%p166, %r288, %r144;
	@%p166 bra 	$L__BB22_187;
	mul.f32 	%f699, %f966, 0f3F000000;
	mul.f32 	%f700, %f966, 0f3D372713;
	mul.f32 	%f701, %f966, %f700;
	fma.rn.f32 	%f702, %f966, %f701, %f966;
	mul.f32 	%f703, %f702, 0f3F4C422A;
	abs.f32 	%f704, %f703;
	mul.f32 	%f705, %f704, 0f4038AA3B;
	ex2.approx.ftz.f32 	%f706, %f705;
	add.f32 	%f707, %f706, 0f3F800000;
	rcp.approx.ftz.f32 	%f708, %f707;
	fma.rn.f32 	%f709, %f708, 0fC0000000, 0f3F800000;
	setp.ge.f32 	%p167, %f704, 0f41102CB4;
	selp.f32 	%f710, 0f3F800000, %f709, %p167;
	copysign.f32 	%f711, %f703, %f710;
	mul.f32 	%f712, %f703, %f703;
	fma.rn.f32 	%f713, %f712, 0f3C80F082, 0fBD563CAE;
	fma.rn.f32 	%f714, %f713, %f712, 0f3E085941;
	fma.rn.f32 	%f715, %f714, %f712, 0fBEAAA9ED;
	fma.rn.f32 	%f716, %f715, %f712, 0f00000000;
	fma.rn.f32 	%f717, %f716, %f703, %f703;
	setp.ge.f32 	%p168, %f704, 0f3F19999A;
	selp.f32 	%f718, %f711, %f717, %p168;
	add.f32 	%f719, %f718, 0f3F800000;
	mul.f32 	%f720, %f699, %f719;
	st.shared.f32 	[%r89+272], %f720;
$L__BB22_187:
	add.s32 	%r289, %r82, 96;
	setp.ge.s32 	%p169, %r289, %r144;
	@%p169 bra 	$L__BB22_233;
	mul.f32 	%f721, %f1027, 0f3F000000;
	mul.f32 	%f722, %f1027, 0f3D372713;
	mul.f32 	%f723, %f1027, %f722;
	fma.rn.f32 	%f724, %f1027, %f723, %f1027;
	mul.f32 	%f725, %f724, 0f3F4C422A;
	abs.f32 	%f726, %f725;
	mul.f32 	%f727, %f726, 0f4038AA3B;
	ex2.approx.ftz.f32 	%f728, %f727;
	add.f32 	%f729, %f728, 0f3F800000;
	rcp.approx.ftz.f32 	%f730, %f729;
	fma.rn.f32 	%f731, %f730, 0fC0000000, 0f3F800000;
	setp.ge.f32 	%p170, %f726, 0f41102CB4;
	selp.f32 	%f732, 0f3F800000, %f731, %p170;
	copysign.f32 	%f733, %f725, %f732;
	mul.f32 	%f734, %f725, %f725;
	fma.rn.f32 	%f735, %f734, 0f3C80F082, 0fBD563CAE;
	fma.rn.f32 	%f736, %f735, %f734, 0f3E085941;
	fma.rn.f32 	%f737, %f736, %f734, 0fBEAAA9ED;
	fma.rn.f32 	%f738, %f737, %f734, 0f00000000;
	fma.rn.f32 	%f739, %f738, %f725, %f725;
	setp.ge.f32 	%p171, %f726, 0f3F19999A;
	selp.f32 	%f740, %f733, %f739, %p171;
	add.f32 	%f741, %f740, 0f3F800000;
	mul.f32 	%f742, %f721, %f741;
	st.shared.f32 	[%r89+400], %f742;
	bra.uni 	$L__BB22_233;
$L__BB22_189:
	setp.ge.s32 	%p121, %r82, %r144;
	add.s32 	%r263, %r8, %r82;
	shl.b32 	%r264, %r263, 2;
	mov.u32 	%r265, smem;
	add.s32 	%r90, %r265, %r264;
	@%p121 bra 	$L__BB22_191;
	mul.f32 	%f391, %f959, 0f3F000000;
	mul.f32 	%f392, %f959, 0f3D372713;
	mul.f32 	%f393, %f959, %f392;
	fma.rn.f32 	%f394, %f959, %f393, %f959;
	mul.f32 	%f395, %f394, 0f3F4C422A;
	abs.f32 	%f396, %f395;
	mul.f32 	%f397, %f396, 0f4038AA3B;
	ex2.approx.ftz.f32 	%f398, %f397;
	add.f32 	%f399, %f398, 0f3F800000;
	rcp.approx.ftz.f32 	%f400, %f399;
	fma.rn.f32 	%f401, %f400, 0fC0000000, 0f3F800000;
	setp.ge.f32 	%p122, %f396, 0f41102CB4;
	selp.f32 	%f402, 0f3F800000, %f401, %p122;
	copysign.f32 	%f403, %f395, %f402;
	mul.f32 	%f404, %f395, %f395;
	fma.rn.f32 	%f405, %f404, 0f3C80F082, 0fBD563CAE;
	fma.rn.f32 	%f406, %f405, %f404, 0f3E085941;
	fma.rn.f32 	%f407, %f406, %f404, 0fBEAAA9ED;
	fma.rn.f32 	%f408, %f407, %f404, 0f00000000;
	fma.rn.f32 	%f409, %f408, %f395, %f395;
	setp.ge.f32 	%p123, %f396, 0f3F19999A;
	selp.f32 	%f410, %f403, %f409, %p123;
	add.f32 	%f411, %f410, 0f3F800000;
	mul.f32 	%f412, %f391, %f411;
	st.shared.f32 	[%r90+16], %f412;
$L__BB22_191:
	add.s32 	%r266, %r82, 32;
	setp.ge.s32 	%p124, %r266, %r144;
	@%p124 bra 	$L__BB22_193;
	mul.f32 	%f413, %f958, 0f3F000000;
	mul.f32 	%f414, %f958, 0f3D372713;
	mul.f32 	%f415, %f958, %f414;
	fma.rn.f32 	%f416, %f958, %f415, %f958;
	mul.f32 	%f417, %f416, 0f3F4C422A;
	abs.f32 	%f418, %f417;
	mul.f32 	%f419, %f418, 0f4038AA3B;
	ex2.approx.ftz.f32 	%f420, %f419;
	add.f32 	%f421, %f420, 0f3F800000;
	rcp.approx.ftz.f32 	%f422, %f421;
	fma.rn.f32 	%f423, %f422, 0fC0000000, 0f3F800000;
	setp.ge.f32 	%p125, %f418, 0f41102CB4;
	selp.f32 	%f424, 0f3F800000, %f423, %p125;
	copysign.f32 	%f425, %f417, %f424;
	mul.f32 	%f426, %f417, %f417;
	fma.rn.f32 	%f427, %f426, 0f3C80F082, 0fBD563CAE;
	fma.rn.f32 	%f428, %f427, %f426, 0f3E085941;
	fma.rn.f32 	%f429, %f428, %f426, 0fBEAAA9ED;
	fma.rn.f32 	%f430, %f429, %f426, 0f00000000;
	fma.rn.f32 	%f431, %f430, %f417, %f417;
	setp.ge.f32 	%p126, %f418, 0f3F19999A;
	selp.f32 	%f432, %f425, %f431, %p126;
	add.f32 	%f433, %f432, 0f3F800000;
	mul.f32 	%f434, %f413, %f433;
	st.shared.f32 	[%r90+144], %f434;
$L__BB22_193:
	add.s32 	%r267, %r82, 64;
	setp.ge.s32 	%p127, %r267, %r144;
	@%p127 bra 	$L__BB22_195;
	mul.f32 	%f435, %f957, 0f3F000000;
	mul.f32 	%f436, %f957, 0f3D372713;
	mul.f32 	%f437, %f957, %f436;
	fma.rn.f32 	%f438, %f957, %f437, %f957;
	mul.f32 	%f439, %f438, 0f3F4C422A;
	abs.f32 	%f440, %f439;
	mul.f32 	%f441, %f440, 0f4038AA3B;
	ex2.approx.ftz.f32 	%f442, %f441;
	add.f32 	%f443, %f442, 0f3F800000;
	rcp.approx.ftz.f32 	%f444, %f443;
	fma.rn.f32 	%f445, %f444, 0fC0000000, 0f3F800000;
	setp.ge.f32 	%p128, %f440, 0f41102CB4;
	selp.f32 	%f446, 0f3F800000, %f445, %p128;
	copysign.f32 	%f447, %f439, %f446;
	mul.f32 	%f448, %f439, %f439;
	fma.rn.f32 	%f449, %f448, 0f3C80F082, 0fBD563CAE;
	fma.rn.f32 	%f450, %f449, %f448, 0f3E085941;
	fma.rn.f32 	%f451, %f450, %f448, 0fBEAAA9ED;
	fma.rn.f32 	%f452, %f451, %f448, 0f00000000;
	fma.rn.f32 	%f453, %f452, %f439, %f439;
	setp.ge.f32 	%p129, %f440, 0f3F19999A;
	selp.f32 	%f454, %f447, %f453, %p129;
	add.f32 	%f455, %f454, 0f3F800000;
	mul.f32 	%f456, %f435, %f455;
	st.shared.f32 	[%r90+272], %f456;
$L__BB22_195:
	add.s32 	%r268, %r82, 96;
	setp.ge.s32 	%p130, %r268, %r144;
	@%p130 bra 	$L__BB22_162;
	mul.f32 	%f457, %f956, 0f3F000000;
	mul.f32 	%f458, %f956, 0f3D372713;
	mul.f32 	%f459, %f956, %f458;
	fma.rn.f32 	%f460, %f956, %f459, %f956;
	mul.f32 	%f461, %f460, 0f3F4C422A;
	abs.f32 	%f462, %f461;
	mul.f32 	%f463, %f462, 0f4038AA3B;
	ex2.approx.ftz.f32 	%f464, %f463;
	add.f32 	%f465, %f464, 0f3F800000;
	rcp.approx.ftz.f32 	%f466, %f465;
	fma.rn.f32 	%f467, %f466, 0fC0000000, 0f3F800000;
	setp.ge.f32 	%p131, %f462, 0f41102CB4;
	selp.f32 	%f468, 0f3F800000, %f467, %p131;
	copysign.f32 	%f469, %f461, %f468;
	mul.f32 	%f470, %f461, %f461;
	fma.rn.f32 	%f471, %f470, 0f3C80F082, 0fBD563CAE;
	fma.rn.f32 	%f472, %f471, %f470, 0f3E085941;
	fma.rn.f32 	%f473, %f472, %f470, 0fBEAAA9ED;
	fma.rn.f32 	%f474, %f473, %f470, 0f00000000;
	fma.rn.f32 	%f475, %f474, %f461, %f461;
	setp.ge.f32 	%p132, %f462, 0f3F19999A;
	selp.f32 	%f476, %f469, %f475, %p132;
	add.f32 	%f477, %f476, 0f3F800000;
	mul.f32 	%f478, %f457, %f477;
	st.shared.f32 	[%r90+400], %f478;
	bra.uni 	$L__BB22_162;
$L__BB22_197:
	setp.ge.s32 	%p192, %r13, %r7;
	@%p192 bra 	$L__BB22_206;
	setp.ge.s32 	%p193, %r82, %r144;
	add.s32 	%r317, %r8, %r82;
	shl.b32 	%r318, %r317, 2;
	mov.u32 	%r319, smem;
	add.s32 	%r98, %r319, %r318;
	@%p193 bra 	$L__BB22_200;
	max.f32 	%f807, %f959, 0f00000000;
	st.shared.f32 	[%r98+16], %f807;
$L__BB22_200:
	add.s32 	%r320, %r82, 32;
	setp.ge.s32 	%p194, %r320, %r144;
	@%p194 bra 	$L__BB22_202;
	max.f32 	%f808, %f958, 0f00000000;
	st.shared.f32 	[%r98+144], %f808;
$L__BB22_202:
	add.s32 	%r321, %r82, 64;
	setp.ge.s32 	%p195, %r321, %r144;
	@%p195 bra 	$L__BB22_204;
	max.f32 	%f809, %f957, 0f00000000;
	st.shared.f32 	[%r98+272], %f809;
$L__BB22_204:
	add.s32 	%r322, %r82, 96;
	setp.ge.s32 	%p196, %r322, %r144;
	@%p196 bra 	$L__BB22_206;
	max.f32 	%f810, %f956, 0f00000000;
	st.shared.f32 	[%r98+400], %f810;
$L__BB22_206:
	setp.ge.s32 	%p197, %r31, %r7;
	@%p197 bra 	$L__BB22_215;
	setp.ge.s32 	%p198, %r82, %r144;
	add.s32 	%r323, %r144, %r9;
	add.s32 	%r324, %r323, %r82;
	shl.b32 	%r325, %r324, 2;
	mov.u32 	%r326, smem;
	add.s32 	%r99, %r326, %r325;
	@%p198 bra 	$L__BB22_209;
	max.f32 	%f811, %f955, 0f00000000;
	st.shared.f32 	[%r99+4], %f811;
$L__BB22_209:
	add.s32 	%r327, %r82, 32;
	setp.ge.s32 	%p199, %r327, %r144;
	@%p199 bra 	$L__BB22_211;
	max.f32 	%f812, %f954, 0f00000000;
	st.shared.f32 	[%r99+132], %f812;
$L__BB22_211:
	add.s32 	%r328, %r82, 64;
	setp.ge.s32 	%p200, %r328, %r144;
	@%p200 bra 	$L__BB22_213;
	max.f32 	%f813, %f953, 0f00000000;
	st.shared.f32 	[%r99+260], %f813;
$L__BB22_213:
	add.s32 	%r329, %r82, 96;
	setp.ge.s32 	%p201, %r329, %r144;
	@%p201 bra 	$L__BB22_215;
	max.f32 	%f814, %f952, 0f00000000;
	st.shared.f32 	[%r99+388], %f814;
$L__BB22_215:
	setp.ge.s32 	%p202, %r42, %r7;
	@%p202 bra 	$L__BB22_224;
	setp.ge.s32 	%p203, %r82, %r144;
	add.s32 	%r330, %r71, %r8;
	add.s32 	%r331, %r330, %r82;
	shl.b32 	%r332, %r331, 2;
	mov.u32 	%r333, smem;
	add.s32 	%r100, %r333, %r332;
	@%p203 bra 	$L__BB22_218;
	max.f32 	%f815, %f951, 0f00000000;
	st.shared.f32 	[%r100+16], %f815;
$L__BB22_218:
	add.s32 	%r334, %r82, 32;
	setp.ge.s32 	%p204, %r334, %r144;
	@%p204 bra 	$L__BB22_220;
	max.f32 	%f816, %f950, 0f00000000;
	st.shared.f32 	[%r100+144], %f816;
$L__BB22_220:
	add.s32 	%r335, %r82, 64;
	setp.ge.s32 	%p205, %r335, %r144;
	@%p205 bra 	$L__BB22_222;
	max.f32 	%f817, %f949, 0f00000000;
	st.shared.f32 	[%r100+272], %f817;
$L__BB22_222:
	add.s32 	%r336, %r82, 96;
	setp.ge.s32 	%p206, %r336, %r144;
	@%p206 bra 	$L__BB22_224;
	max.f32 	%f818, %f948, 0f00000000;
	st.shared.f32 	[%r100+400], %f818;
$L__BB22_224:
	setp.ge.s32 	%p207, %r54, %r7;
	@%p207 bra 	$L__BB22_233;
	setp.ge.s32 	%p208, %r82, %r144;
	add.s32 	%r337, %r72, %r8;
	add.s32 	%r338, %r337, %r82;
	shl.b32 	%r339, %r338, 2;
	mov.u32 	%r340, smem;
	add.s32 	%r101, %r340, %r339;
	@%p208 bra 	$L__BB22_227;
	max.f32 	%f819, %f964, 0f00000000;
	st.shared.f32 	[%r101+16], %f819;
$L__BB22_227:
	add.s32 	%r341, %r82, 32;
	setp.ge.s32 	%p209, %r341, %r144;
	@%p209 bra 	$L__BB22_229;
	max.f32 	%f820, %f965, 0f00000000;
	st.shared.f32 	[%r101+144], %f820;
$L__BB22_229:
	add.s32 	%r342, %r82, 64;
	setp.ge.s32 	%p210, %r342, %r144;
	@%p210 bra 	$L__BB22_231;
	max.f32 	%f821, %f966, 0f00000000;
	st.shared.f32 	[%r101+272], %f821;
$L__BB22_231:
	add.s32 	%r343, %r82, 96;
	setp.ge.s32 	%p211, %r343, %r144;
	@%p211 bra 	$L__BB22_233;
	max.f32 	%f822, %f1027, 0f00000000;
	st.shared.f32 	[%r101+400], %f822;
$L__BB22_233:
	add.s32 	%r447, %r447, 1024;
	setp.lt.s32 	%p212, %r447, %r144;
	@%p212 bra 	$L__BB22_58;
$L__BB22_234:
	setp.lt.s32 	%p213, %r13, %r7;
	bar.sync 	0;
	add.s32 	%r103, %r144, 1;
	@%p213 bra 	$L__BB22_235;
	bra.uni 	$L__BB22_236;
$L__BB22_235:
	ld.global.nc.u32 	%r345, [%rd5];
	add.s64 	%rd183, %rd2, %rd47;
	ld.global.nc.u32 	%r346, [%rd183];
	mad.lo.s32 	%r347, %r345, %r145, %r346;
	mul.wide.s32 	%rd184, %r347, 4;
	add.s64 	%rd185, %rd1, %rd184;
	ld.global.nc.f32 	%f1028, [%rd185];
	mul.lo.s32 	%r348, %r345, %r143;
	mul.wide.s32 	%rd186, %r348, 2;
	add.s64 	%rd226, %rd34, %rd186;
	shl.b32 	%r349, %r8, 2;
	mov.u32 	%r350, smem;
	add.s32 	%r351, %r350, %r349;
	add.s32 	%r450, %r351, 16;
$L__BB22_236:
	setp.ge.s32 	%p214, %r31, %r7;
	@%p214 bra 	$L__BB22_238;
	ld.global.nc.u32 	%r353, [%rd5+4];
	add.s64 	%rd189, %rd2, %rd47;
	ld.global.nc.u32 	%r354, [%rd189+4];
	mad.lo.s32 	%r355, %r353, %r145, %r354;
	mul.wide.s32 	%rd190, %r355, 4;
	add.s64 	%rd191, %rd1, %rd190;
	ld.global.nc.f32 	%f1029, [%rd191];
	mul.lo.s32 	%r356, %r353, %r143;
	mul.wide.s32 	%rd192, %r356, 2;
	add.s64 	%rd227, %rd34, %rd192;
	add.s32 	%r357, %r144, %r9;
	shl.b32 	%r358, %r357, 2;
	mov.u32 	%r359, smem;
	add.s32 	%r360, %r359, %r358;
	add.s32 	%r451, %r360, 4;
$L__BB22_238:
	setp.ge.s32 	%p215, %r42, %r7;
	@%p215 bra 	$L__BB22_240;
	ld.global.nc.u32 	%r362, [%rd5+8];
	add.s64 	%rd195, %rd2, %rd47;
	ld.global.nc.u32 	%r363, [%rd195+8];
	mad.lo.s32 	%r364, %r362, %r145, %r363;
	mul.wide.s32 	%rd196, %r364, 4;
	add.s64 	%rd197, %rd1, %rd196;
	ld.global.nc.f32 	%f1030, [%rd197];
	mul.lo.s32 	%r365, %r362, %r143;
	mul.wide.s32 	%rd198, %r365, 2;
	add.s64 	%rd228, %rd34, %rd198;
	shl.b32 	%r366, %r103, 1;
	add.s32 	%r367, %r366, %r8;
	shl.b32 	%r368, %r367, 2;
	mov.u32 	%r369, smem;
	add.s32 	%r370, %r369, %r368;
	add.s32 	%r452, %r370, 16;
$L__BB22_240:
	setp.ge.s32 	%p216, %r54, %r7;
	@%p216 bra 	$L__BB22_242;
	ld.global.nc.u32 	%r372, [%rd5+12];
	add.s64 	%rd201, %rd2, %rd47;
	ld.global.nc.u32 	%r373, [%rd201+12];
	mad.lo.s32 	%r374, %r372, %r145, %r373;
	mul.wide.s32 	%rd202, %r374, 4;
	add.s64 	%rd203, %rd1, %rd202;
	ld.global.nc.f32 	%f1031, [%rd203];
	mul.lo.s32 	%r375, %r372, %r143;
	mul.wide.s32 	%rd204, %r375, 2;
	add.s64 	%rd229, %rd34, %rd204;
	mad.lo.s32 	%r376, %r103, 3, %r8;
	shl.b32 	%r377, %r376, 2;
	mov.u32 	%r378, smem;
	add.s32 	%r379, %r378, %r377;
	add.s32 	%r453, %r379, 16;
$L__BB22_242:
	setp.lt.s32 	%p217, %r454, %r143;
	@%p217 bra 	$L__BB22_243;
	bra.uni 	$L__BB22_317;
$L__BB22_243:
	not.b32 	%r380, %r12;
	add.s32 	%r104, %r144, %r380;
	and.b32  	%r105, %r104, 96;
	cvt.u64.u32 	%rd14, %r12;
	shl.b32 	%r381, %r12, 2;
	add.s32 	%r106, %r450, %r381;
	add.s32 	%r107, %r451, %r381;
	add.s32 	%r108, %r452, %r381;
	add.s32 	%r109, %r453, %r381;
	or.b32  	%r110, %r12, 32;
	or.b32  	%r111, %r12, 64;
	or.b32  	%r112, %r12, 96;
	add.s64 	%rd15, %rd31, 128;
	add.s32 	%r113, %r453, 256;
	add.s32 	%r114, %r450, 256;
	add.s32 	%r115, %r452, 256;
	add.s32 	%r116, %r451, 256;
$L__BB22_244:
	setp.ge.s32 	%p218, %r12, %r144;
	mov.f32 	%f1054, 0f00000000;
	mov.f32 	%f1053, %f1054;
	mov.f32 	%f1052, %f1054;
	mov.f32 	%f1051, %f1054;
	@%p218 bra 	$L__BB22_307;
	setp.eq.s32 	%p219, %r105, 96;
	mul.lo.s32 	%r382, %r454, %r144;
	cvt.s64.s32 	%rd205, %r382;
	add.s64 	%rd24, %rd205, %rd4;
	mov.f32 	%f1054, 0f00000000;
	mov.u32 	%r455, %r12;
	@%p219 bra 	$L__BB22_272;
	setp.ge.s32 	%p220, %r13, %r7;
	add.s64 	%rd207, %rd24, %rd14;
	shl.b64 	%rd208, %rd207, 1;
	add.s64 	%rd206, %rd31, %rd208;
	// begin inline asm
	ld.global.nc.b16 %rs145, [%rd206];
	// end inline asm
	// begin inline asm
	{  cvt.f32.f16 %f829, %rs145;}

	// end inline asm
	mov.f32 	%f1051, 0f00000000;
	@%p220 bra 	$L__BB22_248;
	ld.shared.f32 	%f831, [%r106];
	fma.rn.f32 	%f1051, %f829, %f831, 0f00000000;
$L__BB22_248:
	setp.ge.s32 	%p221, %r31, %r7;
	mov.f32 	%f1052, 0f00000000;
	@%p221 bra 	$L__BB22_250;
	ld.shared.f32 	%f833, [%r107];
	fma.rn.f32 	%f1052, %f829, %f833, 0f00000000;
$L__BB22_250:
	setp.ge.s32 	%p222, %r42, %r7;
	mov.f32 	%f1053, 0f00000000;
	@%p222 bra 	$L__BB22_252;
	ld.shared.f32 	%f835, [%r108];
	fma.rn.f32 	%f1053, %f829, %f835, 0f00000000;
$L__BB22_252:
	setp.ge.s32 	%p223, %r54, %r7;
	mov.f32 	%f1054, 0f00000000;
	@%p223 bra 	$L__BB22_254;
	ld.shared.f32 	%f837, [%r109];
	fma.rn.f32 	%f1054, %f829, %f837, 0f00000000;
$L__BB22_254:
	setp.eq.s32 	%p224, %r105, 0;
	mov.u32 	%r455, %r110;
	@%p224 bra 	$L__BB22_272;
	setp.ge.s32 	%p225, %r13, %r7;
	add.s64 	%rd209, %rd206, 64;
	// begin inline asm
	ld.global.nc.b16 %rs147, [%rd209];
	// end inline asm
	// begin inline asm
	{  cvt.f32.f16 %f838, %rs147;}

	// end inline asm
	@%p225 bra 	$L__BB22_257;
	ld.shared.f32 	%f839, [%r106+128];
	fma.rn.f32 	%f1051, %f838, %f839, %f1051;
$L__BB22_257:
	setp.ge.s32 	%p226, %r31, %r7;
	@%p226 bra 	$L__BB22_259;
	ld.shared.f32 	%f840, [%r107+128];
	fma.rn.f32 	%f1052, %f838, %f840, %f1052;
$L__BB22_259:
	setp.ge.s32 	%p227, %r42, %r7;
	@%p227 bra 	$L__BB22_261;
	ld.shared.f32 	%f841, [%r108+128];
	fma.rn.f32 	%f1053, %f838, %f841, %f1053;
$L__BB22_261:
	setp.ge.s32 	%p228, %r54, %r7;
	@%p228 bra 	$L__BB22_263;
	ld.shared.f32 	%f842, [%r109+128];
	fma.rn.f32 	%f1054, %f838, %f842, %f1054;
$L__BB22_263:
	setp.eq.s32 	%p229, %r105, 32;
	mov.u32 	%r455, %r111;
	@%p229 bra 	$L__BB22_272;
	setp.ge.s32 	%p230, %r13, %r7;
	add.s64 	%rd210, %rd206, 128;
	// begin inline asm
	ld.global.nc.b16 %rs149, [%rd210];
	// end inline asm
	// begin inline asm
	{  cvt.f32.f16 %f843, %rs149;}

	// end inline asm
	@%p230 bra 	$L__BB22_266;
	ld.shared.f32 	%f844, [%r106+256];
	fma.rn.f32 	%f1051, %f843, %f844, %f1051;
$L__BB22_266:
	setp.ge.s32 	%p231, %r31, %r7;
	@%p231 bra 	$L__BB22_268;
	ld.shared.f32 	%f845, [%r107+256];
	fma.rn.f32 	%f1052, %f843, %f845, %f1052;
$L__BB22_268:
	setp.ge.s32 	%p232, %r42, %r7;
	@%p232 bra 	$L__BB22_270;
	ld.shared.f32 	%f846, [%r108+256];
	fma.rn.f32 	%f1053, %f843, %f846, %f1053;
$L__BB22_270:
	setp.ge.s32 	%p233, %r54, %r7;
	mov.u32 	%r455, %r112;
	@%p233 bra 	$L__BB22_272;
	ld.shared.f32 	%f847, [%r109+256];
	fma.rn.f32 	%f1054, %f843, %f847, %f1054;
	mov.u32 	%r455, %r112;
$L__BB22_272:
	setp.lt.u32 	%p234, %r104, 96;
	@%p234 bra 	$L__BB22_307;
	cvt.u64.u32 	%rd211, %r455;
	add.s64 	%rd212, %rd24, %rd211;
	shl.b64 	%rd213, %rd212, 1;
	add.s64 	%rd230, %rd15, %rd213;
	shl.b32 	%r383, %r455, 2;
	add.s32 	%r459, %r113, %r383;
	add.s32 	%r458, %r114, %r383;
	add.s32 	%r457, %r115, %r383;
	add.s32 	%r456, %r116, %r383;
$L__BB22_274:
	setp.ge.s32 	%p235, %r13, %r7;
	add.s64 	%rd214, %rd230, -128;
	// begin inline asm
	ld.global.nc.b16 %rs151, [%rd214];
	// end inline asm
	// begin inline asm
	{  cvt.f32.f16 %f848, %rs151;}

	// end inline asm
	@%p235 bra 	$L__BB22_276;
	ld.shared.f32 	%f849, [%r458+-256];
	fma.rn.f32 	%f1051, %f848, %f849, %f1051;
$L__BB22_276:
	setp.ge.s32 	%p236, %r31, %r7;
	@%p236 bra 	$L__BB22_278;
	ld.shared.f32 	%f850, [%r456+-256];
	fma.rn.f32 	%f1052, %f848, %f850, %f1052;
$L__BB22_278:
	setp.ge.s32 	%p237, %r42, %r7;
	@%p237 bra 	$L__BB22_280;
	ld.shared.f32 	%f851, [%r457+-256];
	fma.rn.f32 	%f1053, %f848, %f851, %f1053;
$L__BB22_280:
	setp.ge.s32 	%p238, %r54, %r7;
	@%p238 bra 	$L__BB22_282;
	ld.shared.f32 	%f852, [%r459+-256];
	fma.rn.f32 	%f1054, %f848, %f852, %f1054;
$L__BB22_282:
	setp.ge.s32 	%p239, %r13, %r7;
	add.s64 	%rd215, %rd230, -64;
	// begin inline asm
	ld.global.nc.b16 %rs153, [%rd215];
	// end inline asm
	// begin inline asm
	{  cvt.f32.f16 %f853, %rs153;}

	// end inline asm
	@%p239 bra 	$L__BB22_284;
	ld.shared.f32 	%f854, [%r458+-128];
	fma.rn.f32 	%f1051, %f853, %f854, %f1051;
$L__BB22_284:
	setp.ge.s32 	%p240, %r31, %r7;
	@%p240 bra 	$L__BB22_286;
	ld.shared.f32 	%f855, [%r456+-128];
	fma.rn.f32 	%f1052, %f853, %f855, %f1052;
$L__BB22_286:
	setp.ge.s32 	%p241, %r42, %r7;
	@%p241 bra 	$L__BB22_288;
	ld.shared.f32 	%f856, [%r457+-128];
	fma.rn.f32 	%f1053, %f853, %f856, %f1053;
$L__BB22_288:
	setp.ge.s32 	%p242, %r54, %r7;
	@%p242 bra 	$L__BB22_290;
	ld.shared.f32 	%f857, [%r459+-128];
	fma.rn.f32 	%f1054, %f853, %f857, %f1054;
$L__BB22_290:
	setp.ge.s32 	%p243, %r13, %r7;
	// begin inline asm
	ld.global.nc.b16 %rs155, [%rd230];
	// end inline asm
	// begin inline asm
	{  cvt.f32.f16 %f858, %rs155;}

	// end inline asm
	@%p243 bra 	$L__BB22_292;
	ld.shared.f32 	%f859, [%r458];
	fma.rn.f32 	%f1051, %f858, %f859, %f1051;
$L__BB22_292:
	setp.ge.s32 	%p244, %r31, %r7;
	@%p244 bra 	$L__BB22_294;
	ld.shared.f32 	%f860, [%r456];
	fma.rn.f32 	%f1052, %f858, %f860, %f1052;
$L__BB22_294:
	setp.ge.s32 	%p245, %r42, %r7;
	@%p245 bra 	$L__BB22_296;
	ld.shared.f32 	%f861, [%r457];
	fma.rn.f32 	%f1053, %f858, %f861, %f1053;
$L__BB22_296:
	setp.ge.s32 	%p246, %r54, %r7;
	@%p246 bra 	$L__BB22_298;
	ld.shared.f32 	%f862, [%r459];
	fma.rn.f32 	%f1054, %f858, %f862, %f1054;
$L__BB22_298:
	setp.ge.s32 	%p247, %r13, %r7;
	add.s64 	%rd217, %rd230, 64;
	// begin inline asm
	ld.global.nc.b16 %rs157, [%rd217];
	// end inline asm
	// begin inline asm
	{  cvt.f32.f16 %f863, %rs157;}

	// end inline asm
	@%p247 bra 	$L__BB22_300;
	ld.shared.f32 	%f864, [%r458+128];
	fma.rn.f32 	%f1051, %f863, %f864, %f1051;
$L__BB22_300:
	setp.ge.s32 	%p248, %r31, %r7;
	@%p248 bra 	$L__BB22_302;
	ld.shared.f32 	%f865, [%r456+128];
	fma.rn.f32 	%f1052, %f863, %f865, %f1052;
$L__BB22_302:
	setp.ge.s32 	%p249, %r42, %r7;
	@%p249 bra 	$L__BB22_304;
	ld.shared.f32 	%f866, [%r457+128];
	fma.rn.f32 	%f1053, %f863, %f866, %f1053;
$L__BB22_304:
	setp.ge.s32 	%p250, %r54, %r7;
	@%p250 bra 	$L__BB22_306;
	ld.shared.f32 	%f867, [%r459+128];
	fma.rn.f32 	%f1054, %f863, %f867, %f1054;
$L__BB22_306:
	add.s32 	%r455, %r455, 128;
	add.s64 	%rd230, %rd230, 256;
	add.s32 	%r459, %r459, 512;
	add.s32 	%r458, %r458, 512;
	add.s32 	%r457, %r457, 512;
	add.s32 	%r456, %r456, 512;
	setp.lt.s32 	%p251, %r455, %r144;
	@%p251 bra 	$L__BB22_274;
$L__BB22_307:
	setp.ne.s32 	%p252, %r12, 0;
	mov.b32 	%r384, %f1051;
	shfl.sync.bfly.b32	%r385|%p253, %r384, 16, 31, -1;
	mov.b32 	%f868, %r385;
	add.f32 	%f869, %f1051, %f868;
	mov.b32 	%r386, %f1052;
	shfl.sync.bfly.b32	%r387|%p254, %r386, 16, 31, -1;
	mov.b32 	%f870, %r387;
	add.f32 	%f871, %f1052, %f870;
	mov.b32 	%r388, %f1053;
	shfl.sync.bfly.b32	%r389|%p255, %r388, 16, 31, -1;
	mov.b32 	%f872, %r389;
	add.f32 	%f873, %f1053, %f872;
	mov.b32 	%r390, %f1054;
	shfl.sync.bfly.b32	%r391|%p256, %r390, 16, 31, -1;
	mov.b32 	%f874, %r391;
	add.f32 	%f875, %f1054, %f874;
	mov.b32 	%r392, %f869;
	shfl.sync.bfly.b32	%r393|%p257, %r392, 8, 31, -1;
	mov.b32 	%f876, %r393;
	add.f32 	%f877, %f869, %f876;
	mov.b32 	%r394, %f871;
	shfl.sync.bfly.b32	%r395|%p258, %r394, 8, 31, -1;
	mov.b32 	%f878, %r395;
	add.f32 	%f879, %f871, %f878;
	mov.b32 	%r396, %f873;
	shfl.sync.bfly.b32	%r397|%p259, %r396, 8, 31, -1;
	mov.b32 	%f880, %r397;
	add.f32 	%f881, %f873, %f880;
	mov.b32 	%r398, %f875;
	shfl.sync.bfly.b32	%r399|%p260, %r398, 8, 31, -1;
	mov.b32 	%f882, %r399;
	add.f32 	%f883, %f875, %f882;
	mov.b32 	%r400, %f877;
	shfl.sync.bfly.b32	%r401|%p261, %r400, 4, 31, -1;
	mov.b32 	%f884, %r401;
	add.f32 	%f885, %f877, %f884;
	mov.b32 	%r402, %f879;
	shfl.sync.bfly.b32	%r403|%p262, %r402, 4, 31, -1;
	mov.b32 	%f886, %r403;
	add.f32 	%f887, %f879, %f886;
	mov.b32 	%r404, %f881;
	shfl.sync.bfly.b32	%r405|%p263, %r404, 4, 31, -1;
	mov.b32 	%f888, %r405;
	add.f32 	%f889, %f881, %f888;
	mov.b32 	%r406, %f883;
	shfl.sync.bfly.b32	%r407|%p264, %r406, 4, 31, -1;
	mov.b32 	%f890, %r407;
	add.f32 	%f891, %f883, %f890;
	mov.b32 	%r408, %f885;
	shfl.sync.bfly.b32	%r409|%p265, %r408, 2, 31, -1;
	mov.b32 	%f892, %r409;
	add.f32 	%f893, %f885, %f892;
	mov.b32 	%r410, %f887;
	shfl.sync.bfly.b32	%r411|%p266, %r410, 2, 31, -1;
	mov.b32 	%f894, %r411;
	add.f32 	%f895, %f887, %f894;
	mov.b32 	%r412, %f889;
	shfl.sync.bfly.b32	%r413|%p267, %r412, 2, 31, -1;
	mov.b32 	%f896, %r413;
	add.f32 	%f897, %f889, %f896;
	mov.b32 	%r414, %f891;
	shfl.sync.bfly.b32	%r415|%p268, %r414, 2, 31, -1;
	mov.b32 	%f898, %r415;
	add.f32 	%f899, %f891, %f898;
	mov.b32 	%r416, %f893;
	shfl.sync.bfly.b32	%r417|%p269, %r416, 1, 31, -1;
	mov.b32 	%f900, %r417;
	add.f32 	%f275, %f893, %f900;
	mov.b32 	%r418, %f895;
	shfl.sync.bfly.b32	%r419|%p270, %r418, 1, 31, -1;
	mov.b32 	%f901, %r419;
	add.f32 	%f276, %f895, %f901;
	mov.b32 	%r420, %f897;
	shfl.sync.bfly.b32	%r421|%p271, %r420, 1, 31, -1;
	mov.b32 	%f902, %r421;
	add.f32 	%f277, %f897, %f902;
	mov.b32 	%r422, %f899;
	shfl.sync.bfly.b32	%r423|%p272, %r422, 1, 31, -1;
	mov.b32 	%f903, %r423;
	add.f32 	%f278, %f899, %f903;
	@%p252 bra 	$L__BB22_316;
	setp.ge.s32 	%p273, %r13, %r7;
	@%p273 bra 	$L__BB22_310;
	mul.wide.u32 	%rd219, %r454, 2;
	add.s64 	%rd218, %rd226, %rd219;
	mul.f32 	%f904, %f275, %f1028;
	// begin inline asm
	{  cvt.rn.f16.f32 %rs159, %f904;}

	// end inline asm
	// begin inline asm
	{ atom.add.noftz.f16 %rs160,[%rd218],%rs159; }

	// end inline asm
$L__BB22_310:
	setp.ge.s32 	%p274, %r31, %r7;
	@%p274 bra 	$L__BB22_312;
	mul.wide.u32 	%rd221, %r454, 2;
	add.s64 	%rd220, %rd227, %rd221;
	mul.f32 	%f905, %f276, %f1029;
	// begin inline asm
	{  cvt.rn.f16.f32 %rs162, %f905;}

	// end inline asm
	// begin inline asm
	{ atom.add.noftz.f16 %rs163,[%rd220],%rs162; }

	// end inline asm
$L__BB22_312:
	setp.ge.s32 	%p275, %r42, %r7;
	@%p275 bra 	$L__BB22_314;
	mul.wide.u32 	%rd223, %r454, 2;
	add.s64 	%rd222, %rd228, %rd223;
	mul.f32 	%f906, %f277, %f1030;
	// begin inline asm
	{  cvt.rn.f16.f32 %rs165, %f906;}

	// end inline asm
	// begin inline asm
	{ atom.add.noftz.f16 %rs166,[%rd222],%rs165; }

	// end inline asm
$L__BB22_314:
	setp.ge.s32 	%p276, %r54, %r7;
	@%p276 bra 	$L__BB22_316;
	mul.wide.u32 	%rd225, %r454, 2;
	add.s64 	%rd224, %rd229, %rd225;
	mul.f32 	%f907, %f278, %f1031;
	// begin inline asm
	{  cvt.rn.f16.f32 %rs168, %f907;}

	// end inline asm
	// begin inline asm
	{ atom.add.noftz.f16 %rs169,[%rd224],%rs168; }

	// end inline asm
$L__BB22_316:
	add.s32 	%r454, %r454, 8;
	setp.lt.s32 	%p277, %r454, %r143;
	@%p277 bra 	$L__BB22_244;
$L__BB22_317:
	ret;

}
	// .globl	_Z15moe_mega_kernelI6__halfLb1ELi2EEvPKT_S3_S3_S3_PKfPKiS7_S7_S7_PS1_iiiiii
.visible .entry _Z15moe_mega_kernelI6__halfLb1ELi2EEvPKT_S3_S3_S3_PKfPKiS7_S7_S7_PS1_iiiiii(
	.param .u64 .ptr .align 1 _Z15moe_mega_kernelI6__halfLb1ELi2EEvPKT_S3_S3_S3_PKfPKiS7_S7_S7_PS1_iiiiii_param_0,
	.param .u64 .ptr .align 1 _Z15moe_mega_kernelI6__halfLb1ELi2EEvPKT_S3_S3_S3_PKfPKiS7_S7_S7_PS1_iiiiii_param_1,
	.param .u64 .ptr .align 1 _Z15moe_mega_kernelI6__halfLb1ELi2EEvPKT_S3_S3_S3_PKfPKiS7_S7_S7_PS1_iiiiii_param_2,
	.param .u64 .ptr .align 1 _Z15moe_mega_kernelI6__halfLb1ELi2EEvPKT_S3_S3_S3_PKfPKiS7_S7_S7_PS1_iiiiii_param_3,
	.param .u64 .ptr .align 1 _Z15moe_mega_kernelI6__halfLb1ELi2EEvPKT_S3_S3_S3_PKfPKiS7_S7_S7_PS1_iiiiii_param_4,
	.param .u64 .ptr .align 1 _Z15moe_mega_kernelI6__halfLb1ELi2EEvPKT_S3_S3_S3_PKfPKiS7_S7_S7_PS1_iiiiii_param_5,
	.param .u64 .ptr .align 1 _Z15moe_mega_kernelI6__halfLb1ELi2EEvPKT_S3_S3_S3_PKfPKiS7_S7_S7_PS1_iiiiii_param_6,
	.param .u64 .ptr .align 1 _Z15moe_mega_kernelI6__halfLb1ELi2EEvPKT_S3_S3_S3_PKfPKiS7_S7_S7_PS1_iiiiii_param_7,
	.param .u64 .ptr .align 1 _Z15moe_mega_kernelI6__halfLb1ELi2EEvPKT_S3_S3_S3_PKfPKiS7_S7_S7_PS1_iiiiii_param_8,
	.param .u64 .ptr .align 1 _Z15moe_mega_kernelI6__halfLb1ELi2EEvPKT_S3_S3_S3_PKfPKiS7_S7_S7_PS1_iiiiii_param_9,
	.param .u32 _Z15moe_mega_kernelI6__halfLb1ELi2EEvPKT_S3_S3_S3_PKfPKiS7_S7_S7_PS1_iiiiii_param_10,
	.param .u32 _Z15moe_mega_kernelI6__halfLb1ELi2EEvPKT_S3_S3_S3_PKfPKiS7_S7_S7_PS1_iiiiii_param_11,
	.param .u32 _Z15moe_mega_kernelI6__halfLb1ELi2EEvPKT_S3_S3_S3_PKfPKiS7_S7_S7_PS1_iiiiii_param_12,
	.param .u32 _Z15moe_mega_kernelI6__halfLb1ELi2EEvPKT_S3_S3_S3_PKfPKiS7_S7_S7_PS1_iiiiii_param_13,
	.param .u32 _Z15moe_mega_kernelI6__halfLb1ELi2EEvPKT_S3_S3_S3_PKfPKiS7_S7_S7_PS1_iiiiii_param_14,
	.param .u32 _Z15moe_mega_kernelI6__halfLb1ELi2EEvPKT_S3_S3_S3_PKfPKiS7_S7_S7_PS1_iiiiii_param_15
)
.maxntid 256
.minnctapersm 2
{
	.reg .pred 	%p<177>;
	.reg .b16 	%rs<157>;
	.reg .b32 	%r<236>;
	.reg .b32 	%f<931>;
	.reg .b64 	%rd<212>;

	ld.param.u64 	%rd18, [_Z15moe_mega_kernelI6__halfLb1ELi2EEvPKT_S3_S3_S3_PKfPKiS7_S7_S7_PS1_iiiiii_param_0];
	ld.param.u64 	%rd19, [_Z15moe_mega_kernelI6__halfLb1ELi2EEvPKT_S3_S3_S3_PKfPKiS7_S7_S7_PS1_iiiiii_param_1];
	ld.param.u64 	%rd20, [_Z15moe_mega_kernelI6__halfLb1ELi2EEvPKT_S3_S3_S3_PKfPKiS7_S7_S7_PS1_iiiiii_param_2];
	ld.param.u64 	%rd21, [_Z15moe_mega_kernelI6__halfLb1ELi2EEvPKT_S3_S3_S3_PKfPKiS7_S7_S7_PS1_iiiiii_param_3];
	ld.param.u64 	%rd26, [_Z15moe_mega_kernelI6__halfLb1ELi2EEvPKT_S3_S3_S3_PKfPKiS7_S7_S7_PS1_iiiiii_param_4];
	ld.param.u64 	%rd22, [_Z15moe_mega_kernelI6__halfLb1ELi2EEvPKT_S3_S3_S3_PKfPKiS7_S7_S7_PS1_iiiiii_param_5];
	ld.param.u64 	%rd27, [_Z15moe_mega_kernelI6__halfLb1ELi2EEvPKT_S3_S3_S3_PKfPKiS7_S7_S7_PS1_iiiiii_param_6];
	ld.param.u64 	%rd23, [_Z15moe_mega_kernelI6__halfLb1ELi2EEvPKT_S3_S3_S3_PKfPKiS7_S7_S7_PS1_iiiiii_param_7];
	ld.param.u64 	%rd24, [_Z15moe_mega_kernelI6__halfLb1ELi2EEvPKT_S3_S3_S3_PKfPKiS7_S7_S7_PS1_iiiiii_param_8];
	ld.param.u64 	%rd25, [_Z15moe_mega_kernelI6__halfLb1ELi2EEvPKT_S3_S3_S3_PKfPKiS7_S7_S7_PS1_iiiiii_param_9];
	ld.param.u32 	%r214, [_Z15moe_mega_kernelI6__halfLb1ELi2EEvPKT_S3_S3_S3_PKfPKiS7_S7_S7_PS1_iiiiii_param_10];
	ld.param.u32 	%r90, [_Z15moe_mega_kernelI6__halfLb1ELi2EEvPKT_S3_S3_S3_PKfPKiS7_S7_S7_PS1_iiiiii_param_12];
	ld.param.u32 	%r91, [_Z15moe_mega_kernelI6__halfLb1ELi2EEvPKT_S3_S3_S3_PKfPKiS7_S7_S7_PS1_iiiiii_param_13];
	ld.param.u32 	%r92, [_Z15moe_mega_kernelI6__halfLb1ELi2EEvPKT_S3_S3_S3_PKfPKiS7_S7_S7_PS1_iiiiii_param_14];
	ld.param.u32 	%r93, [_Z15moe_mega_kernelI6__halfLb1ELi2EEvPKT_S3_S3_S3_PKfPKiS7_S7_S7_PS1_iiiiii_param_15];
	cvta.to.global.u64 	%rd1, %rd26;
	cvta.to.global.u64 	%rd2, %rd27;
	mul.wide.s32 	%rd28, %r214, 4;
	add.s64 	%rd29, %rd2, %rd28;
	ld.global.nc.u32 	%r94, [%rd29];
	mov.u32 	%r1, %ctaid.x;
	setp.ge.u32 	%p1, %r1, %r94;
	@%p1 bra 	$L__BB23_204;
	setp.lt.s32 	%p2, %r214, 1;
	mov.b32 	%r216, 0;
	@%p2 bra 	$L__BB23_4;
	mov.b32 	%r216, 0;
$L__BB23_3:
	add.s32 	%r97, %r216, %r214;
	add.s32 	%r98, %r97, 1;
	shr.u32 	%r99, %r98, 1;
	mul.wide.u32 	%rd30, %r99, 4;
	add.s64 	%rd31, %rd2, %rd30;
	ld.global.nc.u32 	%r100, [%rd31];
	setp.gt.u32 	%p3, %r100, %r1;
	add.s32 	%r101, %r99, -1;
	selp.b32 	%r216, %r216, %r99, %p3;
	selp.b32 	%r214, %r101, %r214, %p3;
	setp.lt.s32 	%p4, %r216, %r214;
	@%p4 bra 	$L__BB23_3;
$L__BB23_4:
	mul.wide.u32 	%rd32, %r216, 4;
	add.s64 	%rd33, %rd2, %rd32;
	ld.global.nc.u32 	%r102, [%rd33];
	sub.s32 	%r103, %r1, %r102;
	cvta.to.global.u64 	%rd34, %rd22;
	add.s64 	%rd35, %rd34, %rd32;
	ld.global.nc.u32 	%r104, [%rd35];
	ld.global.nc.u32 	%r7, [%rd35+4];
	shl.b32 	%r105, %r103, 1;
	mov.u32 	%r8, %tid.x;
	and.b32  	%r9, %r8, 31;
	mul.lo.s32 	%r106, %r91, %r90;
	mul.lo.s32 	%r107, %r106, %r216;
	cvt.s64.s32 	%rd3, %r107;
	add.s32 	%r10, %r105, %r104;
	add.s32 	%r11, %r90, -1;
	sub.s32 	%r12, %r11, %r8;
	shr.u32 	%r108, %r12, 8;
	add.s32 	%r13, %r108, 1;
	and.b32  	%r14, %r13, 7;
	and.b32  	%r15, %r13, 3;
	add.s32 	%r16, %r15, -1;
	setp.ge.s32 	%p5, %r10, %r7;
	cvta.to.global.u64 	%rd36, %rd23;
	mul.wide.s32 	%rd37, %r10, 4;
	add.s64 	%rd4, %rd36, %rd37;
	@%p5 bra 	$L__BB23_17;
	setp.ge.s32 	%p6, %r8, %r90;
	ld.global.nc.u32 	%r109, [%rd4];
	mul.lo.s32 	%r110, %r109, %r90;
	cvt.s64.s32 	%rd5, %r110;
	@%p6 bra 	$L__BB23_17;
	setp.lt.u32 	%p7, %r12, 1792;
	mov.u32 	%r219, %r8;
	@%p7 bra 	$L__BB23_9;
	and.b32  	%r17, %r13, 33554424;
	mov.b32 	%r218, 0;
	mov.u32 	%r113, smem;
	mov.u32 	%r219, %r8;
$L__BB23_8:
	.pragma "nounroll";
	cvt.u64.u32 	%rd46, %r219;
	add.s64 	%rd47, %rd46, %rd5;
	shl.b64 	%rd48, %rd47, 1;
	add.s64 	%rd38, %rd18, %rd48;
	// begin inline asm
	ld.global.nc.b16 %rs1, [%rd38];
	// end inline asm
	// begin inline asm
	{  cvt.f32.f16 %f339, %rs1;}

	// end inline asm
	shl.b32 	%r112, %r219, 2;
	add.s32 	%r114, %r113, %r112;
	st.shared.f32 	[%r114], %f339;
	add.s64 	%rd39, %rd38, 512;
	// begin inline asm
	ld.global.nc.b16 %rs3, [%rd39];
	// end inline asm
	// begin inline asm
	{  cvt.f32.f16 %f340, %rs3;}

	// end inline asm
	st.shared.f32 	[%r114+1024], %f340;
	add.s64 	%rd40, %rd38, 1024;
	// begin inline asm
	ld.global.nc.b16 %rs5, [%rd40];
	// end inline asm
	// begin inline asm
	{  cvt.f32.f16 %f341, %rs5;}

	// end inline asm
	st.shared.f32 	[%r114+2048], %f341;
	add.s64 	%rd41, %rd38, 1536;
	// begin inline asm
	ld.global.nc.b16 %rs7, [%rd41];
	// end inline asm
	// begin inline asm
	{  cvt.f32.f16 %f342, %rs7;}

	// end inline asm
	st.shared.f32 	[%r114+3072], %f342;
	add.s64 	%rd42, %rd38, 2048;
	// begin inline asm
	ld.global.nc.b16 %rs9, [%rd42];
	// end inline asm
	// begin inline asm
	{  cvt.f32.f16 %f343, %rs9;}

	// end inline asm
	st.shared.f32 	[%r114+4096], %f343;
	add.s64 	%rd43, %rd38, 2560;
	// begin inline asm
	ld.global.nc.b16 %rs11, [%rd43];
	// end inline asm
	// begin inline asm
	{  cvt.f32.f16 %f344, %rs11;}

	// end inline asm
	st.shared.f32 	[%r114+5120], %f344;
	add.s64 	%rd44, %rd38, 3072;
	// begin inline asm
	ld.global.nc.b16 %rs13, [%rd44];
	// end inline asm
	// begin inline asm
	{  cvt.f32.f16 %f345, %rs13;}

	// end inline asm
	st.shared.f32 	[%r114+6144], %f345;
	add.s64 	%rd45, %rd38, 3584;
	// begin inline asm
	ld.global.nc.b16 %rs15, [%rd45];
	// end inline asm
	// begin inline asm
	{  cvt.f32.f16 %f346, %rs15;}

	// end inline asm
	st.shared.f32 	[%r114+7168], %f346;
	add.s32 	%r219, %r219, 2048;
	add.s32 	%r218, %r218, 8;
	setp.ne.s32 	%p8, %r218, %r17;
	@%p8 bra 	$L__BB23_8;
$L__BB23_9:
	setp.eq.s32 	%p9, %r14, 0;
	@%p9 bra 	$L__BB23_17;
	setp.lt.u32 	%p10, %r14, 4;
	@%p10 bra 	$L__BB23_12;
	cvt.u64.u32 	%rd53, %r219;
	add.s64 	%rd54, %rd53, %rd5;
	shl.b64 	%rd55, %rd54, 1;
	add.s64 	%rd49, %rd18, %rd55;
	// begin inline asm
	ld.global.nc.b16 %rs17, [%rd49];
	// end inline asm
	// begin inline asm
	{  cvt.f32.f16 %f347, %rs17;}

	// end inline asm
	shl.b32 	%r115, %r219, 2;
	mov.u32 	%r116, smem;
	add.s32 	%r117, %r116, %r115;
	st.shared.f32 	[%r117], %f347;
	add.s64 	%rd50, %rd49, 512;
	// begin inline asm
	ld.global.nc.b16 %rs19, [%rd50];
	// end inline asm
	// begin inline asm
	{  cvt.f32.f16 %f348, %rs19;}

	// end inline asm
	st.shared.f32 	[%r117+1024], %f348;
	add.s64 	%rd51, %rd49, 1024;
	// begin inline asm
	ld.global.nc.b16 %rs21, [%rd51];
	// end inline asm
	// begin inline asm
	{  cvt.f32.f16 %f349, %rs21;}

	// end inline asm
	st.shared.f32 	[%r117+2048], %f349;
	add.s64 	%rd52, %rd49, 1536;
	// begin inline asm
	ld.global.nc.b16 %rs23, [%rd52];
	// end inline asm
	// begin inline asm
	{  cvt.f32.f16 %f350, %rs23;}

	// end inline asm
	st.shared.f32 	[%r117+3072], %f350;
	add.s32 	%r219, %r219, 1024;
$L__BB23_12:
	setp.eq.s32 	%p11, %r15, 0;
	@%p11 bra 	$L__BB23_17;
	setp.eq.s32 	%p12, %r16, 0;
	@%p12 bra 	$L__BB23_15;
	cvt.u64.u32 	%rd58, %r219;
	add.s64 	%rd59, %rd58, %rd5;
	shl.b64 	%rd60, %rd59, 1;
	add.s64 	%rd56, %rd18, %rd60;
	// begin inline asm
	ld.global.nc.b16 %rs25, [%rd56];
	// end inline asm
	// begin inline asm
	{  cvt.f32.f16 %f351, %rs25;}

	// end inline asm
	shl.b32 	%r118, %r219, 2;
	mov.u32 	%r119, smem;
	add.s32 	%r120, %r119, %r118;
	st.shared.f32 	[%r120], %f351;
	add.s64 	%rd57, %rd56, 512;
	// begin inline asm
	ld.global.nc.b16 %rs27, [%rd57];
	// end inline asm
	// begin inline asm
	{  cvt.f32.f16 %f352, %rs27;}

	// end inline asm
	st.shared.f32 	[%r120+1024], %f352;
	add.s32 	%r219, %r219, 512;
$L__BB23_15:
	and.b32  	%r121, %r12, 256;
	setp.ne.s32 	%p13, %r121, 0;
	@%p13 bra 	$L__BB23_17;
	cvt.u64.u32 	%rd62, %r219;
	add.s64 	%rd63, %rd62, %rd5;
	shl.b64 	%rd64, %rd63, 1;
	add.s64 	%rd61, %rd18, %rd64;
	// begin inline asm
	ld.global.nc.b16 %rs29, [%rd61];
	// end inline asm
	// begin inline asm
	{  cvt.f32.f16 %f353, %rs29;}

	// end inline asm
	shl.b32 	%r122, %r219, 2;
	mov.u32 	%r123, smem;
	add.s32 	%r124, %r123, %r122;
	st.shared.f32 	[%r124], %f353;
$L__BB23_17:
	add.s32 	%r27, %r10, 1;
	setp.ge.s32 	%p14, %r27, %r7;
	@%p14 bra 	$L__BB23_30;
	setp.ge.s32 	%p15, %r8, %r90;
	ld.global.nc.u32 	%r125, [%rd4+4];
	mul.lo.s32 	%r126, %r125, %r90;
	cvt.s64.s32 	%rd6, %r126;
	@%p15 bra 	$L__BB23_30;
	setp.lt.u32 	%p16, %r12, 1792;
	mov.u32 	%r224, %r8;
	@%p16 bra 	$L__BB23_22;
	and.b32  	%r28, %r13, 33554424;
	mov.b32 	%r223, 0;
	mov.u32 	%r130, smem;
	mov.u32 	%r224, %r8;
$L__BB23_21:
	.pragma "nounroll";
	cvt.u64.u32 	%rd73, %r224;
	add.s64 	%rd74, %rd73, %rd6;
	shl.b64 	%rd75, %rd74, 1;
	add.s64 	%rd65, %rd18, %rd75;
	// begin inline asm
	ld.global.nc.b16 %rs31, [%rd65];
	// end inline asm
	// begin inline asm
	{  cvt.f32.f16 %f354, %rs31;}

	// end inline asm
	add.s32 	%r128, %r224, %r90;
	shl.b32 	%r129, %r128, 2;
	add.s32 	%r131, %r130, %r129;
	st.shared.f32 	[%r131+4], %f354;
	add.s64 	%rd66, %rd65, 512;
	// begin inline asm
	ld.global.nc.b16 %rs33, [%rd66];
	// end inline asm
	// begin inline asm
	{  cvt.f32.f16 %f355, %rs33;}

	// end inline asm
	st.shared.f32 	[%r131+1028], %f355;
	add.s64 	%rd67, %rd65, 1024;
	// begin inline asm
	ld.global.nc.b16 %rs35, [%rd67];
	// end inline asm
	// begin inline asm
	{  cvt.f32.f16 %f356, %rs35;}

	// end inline asm
	st.shared.f32 	[%r131+2052], %f356;
	add.s64 	%rd68, %rd65, 1536;
	// begin inline asm
	ld.global.nc.b16 %rs37, [%rd68];
	// end inline asm
	// begin inline asm
	{  cvt.f32.f16 %f357, %rs37;}

	// end inline asm
	st.shared.f32 	[%r131+3076], %f357;
	add.s64 	%rd69, %rd65, 2048;
	// begin inline asm
	ld.global.nc.b16 %rs39, [%rd69];
	// end inline asm
	// begin inline asm
	{  cvt.f32.f16 %f358, %rs39;}

	// end inline asm
	st.shared.f32 	[%r131+4100], %f358;
	add.s64 	%rd70, %rd65, 2560;
	// begin inline asm
	ld.global.nc.b16 %rs41, [%rd70];
	// end inline asm
	// begin inline asm
	{  cvt.f32.f16 %f359, %rs41;}

	// end inline asm
	st.shared.f32 	[%r131+5124], %f359;
	add.s64 	%rd71, %rd65, 3072;
	// begin inline asm
	ld.global.nc.b16 %rs43, [%rd71];
	// end inline asm
	// begin inline asm
	{  cvt.f32.f16 %f360, %rs43;}

	// end inline asm
	st.shared.f32 	[%r131+6148], %f360;
	add.s64 	%rd72, %rd65, 3584;
	// begin inline asm
	ld.global.nc.b16 %rs45, [%rd72];
	// end inline asm
	// begin inline asm
	{  cvt.f32.f16 %f361, %rs45;}

	// end inline asm
	st.shared.f32 	[%r131+7172], %f361;
	add.s32 	%r224, %r224, 2048;
	add.s32 	%r223, %r223, 8;
	setp.ne.s32 	%p17, %r223, %r28;
	@%p17 bra 	$L__BB23_21;
$L__BB23_22:
	setp.eq.s32 	%p18, %r14, 0;
	@%p18 bra 	$L__BB23_30;
	setp.lt.u32 	%p19, %r14, 4;
	@%p19 bra 	$L__BB23_25;
	cvt.u64.u32 	%rd80, %r224;
	add.s64 	%rd81, %rd80, %rd6;
	shl.b64 	%rd82, %rd81, 1;
	add.s64 	%rd76, %rd18, %rd82;
	// begin inline asm
	ld.global.nc.b16 %rs47, [%rd76];
	// end inline asm
	// begin inline asm
	{  cvt.f32.f16 %f362, %rs47;}

	// end inline asm
	add.s32 	%r132, %r224, %r90;
	shl.b32 	%r133, %r132, 2;
	mov.u32 	%r134, smem;
	add.s32 	%r135, %r134, %r133;
	st.shared.f32 	[%r135+4], %f362;
	add.s64 	%rd77, %rd76, 512;
	// begin inline asm
	ld.global.nc.b16 %rs49, [%rd77];
	// end inline asm
	// begin inline asm
	{  cvt.f32.f16 %f363, %rs49;}

	// end inline asm
	st.shared.f32 	[%r135+1028], %f363;
	add.s64 	%rd78, %rd76, 1024;
	// begin inline asm
	ld.global.nc.b16 %rs51, [%rd78];
	// end inline asm
	// begin inline asm
	{  cvt.f32.f16 %f364, %rs51;}

	// end inline asm
	st.shared.f32 	[%r135+2052], %f364;
	add.s64 	%rd79, %rd76, 1536;
	// begin inline asm
	ld.global.nc.b16 %rs53, [%rd79];
	// end inline asm
	// begin inline asm
	{  cvt.f32.f16 %f365, %rs53;}

	// end inline asm
	st.shared.f32 	[%r135+3076], %f365;
	add.s32 	%r224, %r224, 1024;
$L__BB23_25:
	setp.eq.s32 	%p20, %r15, 0;
	@%p20 bra 	$L__BB23_30;
	setp.eq.s32 	%p21, %r16, 0;
	@%p21 bra 	$L__BB23_28;
	cvt.u64.u32 	%rd85, %r224;
	add.s64 	%rd86, %rd85, %rd6;
	shl.b64 	%rd87, %rd86, 1;
	add.s64 	%rd83, %rd18, %rd87;
	// begin inline asm
	ld.global.nc.b16 %rs55, [%rd83];
	// end inline asm
	// begin inline asm
	{  cvt.f32.f16 %f366, %rs55;}

	// end inline asm
	add.s32 	%r136, %r224, %r90;
	shl.b32 	%r137, %r136, 2;
	mov.u32 	%r138, smem;
	add.s32 	%r139, %r138, %r137;
	st.shared.f32 	[%r139+4], %f366;
	add.s64 	%rd84, %rd83, 512;
	// begin inline asm
	ld.global.nc.b16 %rs57, [%rd84];
	// end inline asm
	// begin inline asm
	{  cvt.f32.f16 %f367, %rs57;}

	// end inline asm
	st.shared.f32 	[%r139+1028], %f367;
	add.s32 	%r224, %r224, 512;
$L__BB23_28:
	and.b32  	%r140, %r12, 256;
	setp.ne.s32 	%p22, %r140, 0;
	@%p22 bra 	$L__BB23_30;
	cvt.u64.u32 	%rd89, %r224;
	add.s64 	%rd90, %rd89, %rd6;
	shl.b64 	%rd91, %rd90, 1;
	add.s64 	%rd88, %rd18, %rd91;
	// begin inline asm
	ld.global.nc.b16 %rs59, [%rd88];
	// end inline asm
	// begin inline asm
	{  cvt.f32.f16 %f368, %rs59;}

	// end inline asm
	add.s32 	%r141, %r224, %r90;
	shl.b32 	%r142, %r141, 2;
	mov.u32 	%r143, smem;
	add.s32 	%r144, %r143, %r142;
	st.shared.f32 	[%r144+4], %f368;
$L__BB23_30:
	shl.b32 	%r145, %r90, 3;
	mov.u32 	%r146, smem;
	add.s32 	%r38, %r146, %r145;
	add.s32 	%r39, %r38, 8;
	bar.sync 	0;
	shl.b32 	%r147, %r8, 2;
	and.b32  	%r230, %r147, 896;
	setp.ge.s32 	%p23, %r230, %r91;
	@%p23 bra 	$L__BB23_136;
	and.b32  	%r41, %r90, 1;
	and.b32  	%r42, %r90, 2147483646;
	mov.u32 	%r227, %r230;
$L__BB23_32:
	setp.lt.s32 	%p24, %r90, 1;
	mov.f32 	%f851, 0f00000000;
	mov.f32 	%f764, %f851;
	mov.f32 	%f765, %f851;
	mov.f32 	%f766, %f851;
	mov.f32 	%f767, %f851;
	mov.f32 	%f768, %f851;
	mov.f32 	%f769, %f851;
	mov.f32 	%f770, %f851;
	mov.f32 	%f855, %f851;
	mov.f32 	%f772, %f851;
	mov.f32 	%f773, %f851;
	mov.f32 	%f774, %f851;
	mov.f32 	%f775, %f851;
	mov.f32 	%f776, %f851;
	mov.f32 	%f777, %f851;
	mov.f32 	%f778, %f851;
	@%p24 bra 	$L__BB23_79;
	setp.eq.s32 	%p25, %r11, 0;
	add.s32 	%r44, %r227, %r9;
	mov.b32 	%r228, 0;
	mov.f32 	%f851, 0f00000000;
	@%p25 bra 	$L__BB23_64;
	cvt.u64.u32 	%rd7, %r44;
	add.s32 	%r45, %r44, 32;
	add.s32 	%r46, %r44, 64;
	add.s32 	%r47, %r44, 96;
	mov.b32 	%r229, 0;
	mov.f32 	%f851, 0f00000000;
	mov.f32 	%f764, %f851;
	mov.f32 	%f765, %f851;
	mov.f32 	%f766, %f851;
	mov.f32 	%f767, %f851;
	mov.f32 	%f768, %f851;
	mov.f32 	%f769, %f851;
	mov.f32 	%f770, %f851;
	mov.f32 	%f855, %f851;
	mov.f32 	%f772, %f851;
	mov.f32 	%f773, %f851;
	mov.f32 	%f774, %f851;
	mov.f32 	%f775, %f851;
	mov.f32 	%f776, %f851;
	mov.f32 	%f777, %f851;
	mov.f32 	%f778, %f851;
$L__BB23_35:
	.pragma "nounroll";
	setp.ge.s32 	%p26, %r44, %r91;
	mul.lo.s32 	%r58, %r229, %r91;
	cvt.s64.s32 	%rd92, %r58;
	add.s64 	%rd9, %rd92, %rd3;
	@%p26 bra 	$L__BB23_37;
	add.s64 	%rd95, %rd9, %rd7;
	shl.b64 	%rd96, %rd95, 1;
	add.s64 	%rd93, %rd19, %rd96;
	// begin inline asm
	ld.global.nc.b16 %rs61, [%rd93];
	// end inline asm
	// begin inline asm
	{  cvt.f32.f16 %f806, %rs61;}

	// end inline asm
	add.s64 	%rd94, %rd20, %rd96;
	// begin inline asm
	ld.global.nc.b16 %rs63, [%rd94];
	// end inline asm
	// begin inline asm
	{  cvt.f32.f16 %f810, %rs63;}

	// end inline asm
$L__BB23_37:
	setp.ge.s32 	%p27, %r45, %r91;
	@%p27 bra 	$L__BB23_39;
	add.s64 	%rd99, %rd9, %rd7;
	shl.b64 	%rd100, %rd99, 1;
	add.s64 	%rd101, %rd19, %rd100;
	add.s64 	%rd97, %rd101, 64;
	// begin inline asm
	ld.global.nc.b16 %rs65, [%rd97];
	// end inline asm
	// begin inline asm
	{  cvt.f32.f16 %f805, %rs65;}

	// end inline asm
	add.s64 	%rd102, %rd20, %rd100;
	add.s64 	%rd98, %rd102, 64;
	// begin inline asm
	ld.global.nc.b16 %rs67, [%rd98];
	// end inline asm
	// begin inline asm
	{  cvt.f32.f16 %f809, %rs67;}

	// end inline asm
$L__BB23_39:
	setp.ge.s32 	%p28, %r46, %r91;
	@%p28 bra 	$L__BB23_41;
	add.s64 	%rd105, %rd9, %rd7;
	shl.b64 	%rd106, %rd105, 1;
	add.s64 	%rd107, %rd19, %rd106;
	add.s64 	%rd103, %rd107, 128;
	// begin inline asm
	ld.global.nc.b16 %rs69, [%rd103];
	// end inline asm
	// begin inline asm
	{  cvt.f32.f16 %f804, %rs69;}

	// end inline asm
	add.s64 	%rd108, %rd20, %rd106;
	add.s64 	%rd104, %rd108, 128;
	// begin inline asm
	ld.global.nc.b16 %rs71, [%rd104];
	// end inline asm
	// begin inline asm
	{  cvt.f32.f16 %f808, %rs71;}

	// end inline asm
$L__BB23_41:
	setp.ge.s32 	%p29, %r47, %r91;
	@%p29 bra 	$L__BB23_43;
	add.s64 	%rd111, %rd9, %rd7;
	shl.b64 	%rd112, %rd111, 1;
	add.s64 	%rd113, %rd19, %rd112;
	add.s64 	%rd109, %rd113, 192;
	// begin inline asm
	ld.global.nc.b16 %rs73, [%rd109];
	// end inline asm
	// begin inline asm
	{  cvt.f32.f16 %f803, %rs73;}

	// end inline asm
	add.s64 	%rd114, %rd20, %rd112;
	add.s64 	%rd110, %rd114, 192;
	// begin inline asm
	ld.global.nc.b16 %rs75, [%rd110];
	// end inline asm
	// begin inline asm
	{  cvt.f32.f16 %f807, %rs75;}

	// end inline asm
$L__BB23_43:
	setp.ge.s32 	%p30, %r10, %r7;
	shl.b32 	%r150, %r229, 2;
	add.s32 	%r59, %r146, %r150;
	@%p30 bra 	$L__BB23_46;
	setp.ge.s32 	%p31, %r47, %r91;
	setp.lt.s32 	%p32, %r46, %r91;
	setp.lt.s32 	%p33, %r45, %r91;
	setp.lt.s32 	%p34, %r44, %r91;
	ld.shared.f32 	%f139, [%r59];
	fma.rn.f32 	%f381, %f139, %f806, %f770;
	fma.rn.f32 	%f382, %f139, %f810, %f778;
	selp.f32 	%f770, %f381, %f770, %p34;
	selp.f32 	%f778, %f382, %f778, %p34;
	fma.rn.f32 	%f383, %f139, %f805, %f769;
	fma.rn.f32 	%f384, %f139, %f809, %f777;
	selp.f32 	%f769, %f383, %f769, %p33;
	selp.f32 	%f777, %f384, %f777, %p33;
	fma.rn.f32 	%f385, %f139, %f804, %f768;
	fma.rn.f32 	%f386, %f139, %f808, %f776;
	selp.f32 	%f768, %f385, %f768, %p32;
	selp.f32 	%f776, %f386, %f776, %p32;
	@%p31 bra 	$L__BB23_46;
	fma.rn.f32 	%f767, %f139, %f803, %f767;
	fma.rn.f32 	%f775, %f139, %f807, %f775;
$L__BB23_46:
	setp.ge.s32 	%p35, %r27, %r7;
	shl.b32 	%r152, %r90, 2;
	add.s32 	%r60, %r59, %r152;
	@%p35 bra 	$L__BB23_49;
	setp.ge.s32 	%p36, %r47, %r91;
	setp.lt.s32 	%p37, %r46, %r91;
	setp.lt.s32 	%p38, %r45, %r91;
	setp.lt.s32 	%p39, %r44, %r91;
	ld.shared.f32 	%f156, [%r60+4];
	fma.rn.f32 	%f387, %f156, %f806, %f766;
	fma.rn.f32 	%f388, %f156, %f810, %f774;
	selp.f32 	%f766, %f387, %f766, %p39;
	selp.f32 	%f774, %f388, %f774, %p39;
	fma.rn.f32 	%f389, %f156, %f805, %f765;
	fma.rn.f32 	%f390, %f156, %f809, %f773;
	selp.f32 	%f765, %f389, %f765, %p38;
	selp.f32 	%f773, %f390, %f773, %p38;
	fma.rn.f32 	%f391, %f156, %f804, %f764;
	fma.rn.f32 	%f392, %f156, %f808, %f772;
	selp.f32 	%f764, %f391, %f764, %p37;
	selp.f32 	%f772, %f392, %f772, %p37;
	@%p36 bra 	$L__BB23_49;
	fma.rn.f32 	%f851, %f156, %f803, %f851;
	fma.rn.f32 	%f855, %f156, %f807, %f855;
$L__BB23_49:
	setp.ge.s32 	%p40, %r44, %r91;
	add.s32 	%r153, %r58, %r91;
	cvt.s64.s32 	%rd115, %r153;
	add.s64 	%rd10, %rd115, %rd3;
	@%p40 bra 	$L__BB23_51;
	add.s64 	%rd118, %rd10, %rd7;
	shl.b64 	%rd119, %rd118, 1;
	add.s64 	%rd116, %rd19, %rd119;
	// begin inline asm
	ld.global.nc.b16 %rs77, [%rd116];
	// end inline asm
	// begin inline asm
	{  cvt.f32.f16 %f806, %rs77;}

	// end inline asm
	add.s64 	%rd117, %rd20, %rd119;
	// begin inline asm
	ld.global.nc.b16 %rs79, [%rd117];
	// end inline asm
	// begin inline asm
	{  cvt.f32.f16 %f810, %rs79;}

	// end inline asm
$L__BB23_51:
	setp.ge.s32 	%p41, %r45, %r91;
	@%p41 bra 	$L__BB23_53;
	add.s64 	%rd122, %rd10, %rd7;
	shl.b64 	%rd123, %rd122, 1;
	add.s64 	%rd124, %rd19, %rd123;
	add.s64 	%rd120, %rd124, 64;
	// begin inline asm
	ld.global.nc.b16 %rs81, [%rd120];
	// end inline asm
	// begin inline asm
	{  cvt.f32.f16 %f805, %rs81;}

	// end inline asm
	add.s64 	%rd125, %rd20, %rd123;
	add.s64 	%rd121, %rd125, 64;
	// begin inline asm
	ld.global.nc.b16 %rs83, [%rd121];
	// end inline asm
	// begin inline asm
	{  cvt.f32.f16 %f809, %rs83;}

	// end inline asm
$L__BB23_53:
	setp.ge.s32 	%p42, %r46, %r91;
	@%p42 bra 	$L__BB23_55;
	add.s64 	%rd128, %rd10, %rd7;
	shl.b64 	%rd129, %rd128, 1;
	add.s64 	%rd130, %rd19, %rd129;
	add.s64 	%rd126, %rd130, 128;
	// begin inline asm
	ld.global.nc.b16 %rs85, [%rd126];
	// end inline asm
	// begin inline asm
	{  cvt.f32.f16 %f804, %rs85;}

	// end inline asm
	add.s64 	%rd131, %rd20, %rd129;
	add.s64 	%rd127, %rd131, 128;
	// begin inline asm
	ld.global.nc.b16 %rs87, [%rd127];
	// end inline asm
	// begin inline asm
	{  cvt.f32.f16 %f808, %rs87;}

	// end inline asm
$L__BB23_55:
	setp.ge.s32 	%p43, %r47, %r91;
	@%p43 bra 	$L__BB23_57;
	add.s64 	%rd134, %rd10, %rd7;
	shl.b64 	%rd135, %rd134, 1;
	add.s64 	%rd136, %rd19, %rd135;
	add.s64 	%rd132, %rd136, 192;
	// begin inline asm
	ld.global.nc.b16 %rs89, [%rd132];
	// end inline asm
	// begin inline asm
	{  cvt.f32.f16 %f803, %rs89;}

	// end inline asm
	add.s64 	%rd137, %rd20, %rd135;
	add.s64 	%rd133, %rd137, 192;
	// begin inline asm
	ld.global.nc.b16 %rs91, [%rd133];
	// end inline asm
	// begin inline asm
	{  cvt.f32.f16 %f807, %rs91;}

	// end inline asm
$L__BB23_57:
	setp.ge.s32 	%p44, %r10, %r7;
	@%p44 bra 	$L__BB23_60;
	setp.ge.s32 	%p45, %r47, %r91;
	setp.lt.s32 	%p46, %r46, %r91;
	setp.lt.s32 	%p47, %r45, %r91;
	setp.lt.s32 	%p48, %r44, %r91;
	ld.shared.f32 	%f189, [%r59+4];
	fma.rn.f32 	%f401, %f189, %f806, %f770;
	fma.rn.f32 	%f402, %f189, %f810, %f778;
	selp.f32 	%f770, %f401, %f770, %p48;
	selp.f32 	%f778, %f402, %f778, %p48;
	fma.rn.f32 	%f403, %f189, %f805, %f769;
	fma.rn.f32 	%f404, %f189, %f809, %f777;
	selp.f32 	%f769, %f403, %f769, %p47;
	selp.f32 	%f777, %f404, %f777, %p47;
	fma.rn.f32 	%f405, %f189, %f804, %f768;
	fma.rn.f32 	%f406, %f189, %f808, %f776;
	selp.f32 	%f768, %f405, %f768, %p46;
	selp.f32 	%f776, %f406, %f776, %p46;
	@%p45 bra 	$L__BB23_60;
	fma.rn.f32 	%f767, %f189, %f803, %f767;
	fma.rn.f32 	%f775, %f189, %f807, %f775;
$L__BB23_60:
	setp.ge.s32 	%p49, %r27, %r7;
	@%p49 bra 	$L__BB23_63;
	setp.ge.s32 	%p50, %r47, %r91;
	setp.lt.s32 	%p51, %r46, %r91;
	setp.lt.s32 	%p52, %r45, %r91;
	setp.lt.s32 	%p53, %r44, %r91;
	ld.shared.f32 	%f206, [%r60+8];
	fma.rn.f32 	%f407, %f206, %f806, %f766;
	fma.rn.f32 	%f408, %f206, %f810, %f774;
	selp.f32 	%f766, %f407, %f766, %p53;
	selp.f32 	%f774, %f408, %f774, %p53;
	fma.rn.f32 	%f409, %f206, %f805, %f765;
	fma.rn.f32 	%f410, %f206, %f809, %f773;
	selp.f32 	%f765, %f409, %f765, %p52;
	selp.f32 	%f773, %f410, %f773, %p52;
	fma.rn.f32 	%f411, %f206, %f804, %f764;
	fma.rn.f32 	%f412, %f206, %f808, %f772;
	selp.f32 	%f764, %f411, %f764, %p51;
	selp.f32 	%f772, %f412, %f772, %p51;
	@%p50 bra 	$L__BB23_63;
	fma.rn.f32 	%f851, %f206, %f803, %f851;
	fma.rn.f32 	%f855, %f206, %f807, %f855;
$L__BB23_63:
	add.s32 	%r229, %r229, 2;
	setp.eq.s32 	%p54, %r229, %r42;
	mov.u32 	%r228, %r42;
	@%p54 bra 	$L__BB23_64;
	bra.uni 	$L__BB23_35;
$L__BB23_64:
	setp.eq.s32 	%p55, %r41, 0;
	@%p55 bra 	$L__BB23_79;
	mul.lo.s32 	%r154, %r228, %r91;
	cvt.s64.s32 	%rd138, %r154;
	add.s64 	%rd8, %rd138, %rd3;
	setp.ge.s32 	%p56, %r44, %r91;
	@%p56 bra 	$L__BB23_67;
	cvt.u64.u32 	%rd141, %r44;
	add.s64 	%rd142, %rd8, %rd141;
	shl.b64 	%rd143, %rd142, 1;
	add.s64 	%rd139, %rd19, %rd143;
	// begin inline asm
	ld.global.nc.b16 %rs93, [%rd139];
	// end inline asm
	// begin inline asm
	{  cvt.f32.f16 %f806, %rs93;}

	// end inline asm
	add.s64 	%rd140, %rd20, %rd143;
	// begin inline asm
	ld.global.nc.b16 %rs95, [%rd140];
	// end inline asm
	// begin inline asm
	{  cvt.f32.f16 %f810, %rs95;}

	// end inline asm
$L__BB23_67:
	add.s32 	%r49, %r44, 32;
	setp.ge.s32 	%p57, %r49, %r91;
	@%p57 bra 	$L__BB23_69;
	cvt.u64.u32 	%rd146, %r44;
	add.s64 	%rd147, %rd8, %rd146;
	shl.b64 	%rd148, %rd147, 1;
	add.s64 	%rd149, %rd19, %rd148;
	add.s64 	%rd144, %rd149, 64;
	// begin inline asm
	ld.global.nc.b16 %rs97, [%rd144];
	// end inline asm
	// begin inline asm
	{  cvt.f32.f16 %f805, %rs97;}

	// end inline asm
	add.s64 	%rd150, %rd20, %rd148;
	add.s64 	%rd145, %rd150, 64;
	// begin inline asm
	ld.global.nc.b16 %rs99, [%rd145];
	// end inline asm
	// begin inline asm
	{  cvt.f32.f16 %f809, %rs99;}

	// end inline asm
$L__BB23_69:
	add.s32 	%r50, %r44, 64;
	setp.ge.s32 	%p58, %r50, %r91;
	@%p58 bra 	$L__BB23_71;
	cvt.u64.u32 	%rd153, %r44;
	add.s64 	%rd154, %rd8, %rd153;
	shl.b64 	%rd155, %rd154, 1;
	add.s64 	%rd156, %rd19, %rd155;
	add.s64 	%rd151, %rd156, 128;
	// begin inline asm
	ld.global.nc.b16 %rs101, [%rd151];
	// end inline asm
	// begin inline asm
	{  cvt.f32.f16 %f804, %rs101;}

	// end inline asm
	add.s64 	%rd157, %rd20, %rd155;
	add.s64 	%rd152, %rd157, 128;
	// begin inline asm
	ld.global.nc.b16 %rs103, [%rd152];
	// end inline asm
	// begin inline asm
	{  cvt.f32.f16 %f808, %rs103;}

	// end inline asm
$L__BB23_71:
	add.s32 	%r51, %r44, 96;
	setp.ge.s32 	%p59, %r51, %r91;
	@%p59 bra 	$L__BB23_73;
	cvt.u64.u32 	%rd160, %r44;
	add.s64 	%rd161, %rd8, %rd160;
	shl.b64 	%rd162, %rd161, 1;
	add.s64 	%rd163, %rd19, %rd162;
	add.s64 	%rd158, %rd163, 192;
	// begin inline asm
	ld.global.nc.b16 %rs105, [%rd158];
	// end inline asm
	// begin inline asm
	{  cvt.f32.f16 %f803, %rs105;}

	// end inline asm
	add.s64 	%rd164, %rd20, %rd162;
	add.s64 	%rd159, %rd164, 192;
	// begin inline asm
	ld.global.nc.b16 %rs107, [%rd159];
	// end inline asm
	// begin inline asm
	{  cvt.f32.f16 %f807, %rs107;}

	// end inline asm
$L__BB23_73:
	setp.ge.s32 	%p60, %r10, %r7;
	@%p60 bra 	$L__BB23_76;
	setp.ge.s32 	%p61, %r51, %r91;
	setp.lt.s32 	%p62, %r50, %r91;
	setp.lt.s32 	%p63, %r49, %r91;
	setp.lt.s32 	%p64, %r44, %r91;
	shl.b32 	%r155, %r228, 2;
	add.s32 	%r157, %r146, %r155;
	ld.shared.f32 	%f49, [%r157];
	fma.rn.f32 	%f421, %f49, %f806, %f770;
	fma.rn.f32 	%f422, %f49, %f810, %f778;
	selp.f32 	%f770, %f421, %f770, %p64;
	selp.f32 	%f778, %f422, %f778, %p64;
	fma.rn.f32 	%f423, %f49, %f805, %f769;
	fma.rn.f32 	%f424, %f49, %f809, %f777;
	selp.f32 	%f769, %f423, %f769, %p63;
	selp.f32 	%f777, %f424, %f777, %p63;
	fma.rn.f32 	%f425, %f49, %f804, %f768;
	fma.rn.f32 	%f426, %f49, %f808, %f776;
	selp.f32 	%f768, %f425, %f768, %p62;
	selp.f32 	%f776, %f426, %f776, %p62;
	@%p61 bra 	$L__BB23_76;
	fma.rn.f32 	%f767, %f49, %f803, %f767;
	fma.rn.f32 	%f775, %f49, %f807, %f775;
$L__BB23_76:
	setp.ge.s32 	%p65, %r27, %r7;
	@%p65 bra 	$L__BB23_79;
	setp.ge.s32 	%p66, %r51, %r91;
	setp.lt.s32 	%p67, %r50, %r91;
	setp.lt.s32 	%p68, %r49, %r91;
	setp.lt.s32 	%p69, %r44, %r91;
	add.s32 	%r158, %r90, %r228;
	shl.b32 	%r159, %r158, 2;
	add.s32 	%r161, %r146, %r159;
	ld.shared.f32 	%f66, [%r161+4];
	fma.rn.f32 	%f427, %f66, %f806, %f766;
	fma.rn.f32 	%f428, %f66, %f810, %f774;
	selp.f32 	%f766, %f427, %f766, %p69;
	selp.f32 	%f774, %f428, %f774, %p69;
	fma.rn.f32 	%f429, %f66, %f805, %f765;
	fma.rn.f32 	%f430, %f66, %f809, %f773;
	selp.f32 	%f765, %f429, %f765, %p68;
	selp.f32 	%f773, %f430, %f773, %p68;
	fma.rn.f32 	%f431, %f66, %f804, %f764;
	fma.rn.f32 	%f432, %f66, %f808, %f772;
	selp.f32 	%f764, %f431, %f764, %p67;
	selp.f32 	%f772, %f432, %f772, %p67;
	@%p66 bra 	$L__BB23_79;
	fma.rn.f32 	%f851, %f66, %f803, %f851;
	fma.rn.f32 	%f855, %f66, %f807, %f855;
$L__BB23_79:
	add.s32 	%r52, %r227, %r9;
	setp.eq.s32 	%p70, %r93, 1;
	@%p70 bra 	$L__BB23_99;
	setp.ne.s32 	%p71, %r93, 0;
	@%p71 bra 	$L__BB23_117;
	setp.lt.s32 	%p98, %r10, %r7;
	@%p98 bra 	$L__BB23_91;
$L__BB23_82:
	setp.ge.s32 	%p103, %r27, %r7;
	@%p103 bra 	$L__BB23_135;
	setp.ge.s32 	%p104, %r52, %r91;
	add.s32 	%r175, %r52, %r91;
	shl.b32 	%r176, %r175, 2;
	add.s32 	%r53, %r39, %r176;
	@%p104 bra 	$L__BB23_85;
	mul.f32 	%f637, %f766, 0fBFB8AA3B;
	ex2.approx.f32 	%f638, %f637;
	add.f32 	%f639, %f638, 0f3F800000;
	div.rn.f32 	%f640, %f766, %f639;
	mul.f32 	%f641, %f640, %f774;
	st.shared.f32 	[%r53+4], %f641;
$L__BB23_85:
	add.s32 	%r177, %r52, 32;
	setp.ge.s32 	%p105, %r177, %r91;
	@%p105 bra 	$L__BB23_87;
	mul.f32 	%f642, %f765, 0fBFB8AA3B;
	ex2.approx.f32 	%f643, %f642;
	add.f32 	%f644, %f643, 0f3F800000;
	div.rn.f32 	%f645, %f765, %f644;
	mul.f32 	%f646, %f645, %f773;
	st.shared.f32 	[%r53+132], %f646;
$L__BB23_87:
	add.s32 	%r178, %r52, 64;
	setp.ge.s32 	%p106, %r178, %r91;
	@%p106 bra 	$L__BB23_89;
	mul.f32 	%f647, %f764, 0fBFB8AA3B;
	ex2.approx.f32 	%f648, %f647;
	add.f32 	%f649, %f648, 0f3F800000;
	div.rn.f32 	%f650, %f764, %f649;
	mul.f32 	%f651, %f650, %f772;
	st.shared.f32 	[%r53+260], %f651;
$L__BB23_89:
	add.s32 	%r179, %r52, 96;
	setp.ge.s32 	%p107, %r179, %r91;
	@%p107 bra 	$L__BB23_135;
	mul.f32 	%f652, %f851, 0fBFB8AA3B;
	ex2.approx.f32 	%f653, %f652;
	add.f32 	%f654, %f653, 0f3F800000;
	div.rn.f32 	%f655, %f851, %f654;
	mul.f32 	%f656, %f655, %f855;
	st.shared.f32 	[%r53+388], %f656;
	bra.uni 	$L__BB23_135;
$L__BB23_91:
	setp.ge.s32 	%p99, %r52, %r91;
	shl.b32 	%r171, %r52, 2;
	add.s32 	%r54, %r38, %r171;
	@%p99 bra 	$L__BB23_93;
	mul.f32 	%f617, %f770, 0fBFB8AA3B;
	ex2.approx.f32 	%f618, %f617;
	add.f32 	%f619, %f618, 0f3F800000;
	div.rn.f32 	%f620, %f770, %f619;
	mul.f32 	%f621, %f620, %f778;
	st.shared.f32 	[%r54+8], %f621;
$L__BB23_93:
	add.s32 	%r172, %r52, 32;
	setp.ge.s32 	%p100, %r172, %r91;
	@%p100 bra 	$L__BB23_95;
	mul.f32 	%f622, %f769, 0fBFB8AA3B;
	ex2.approx.f32 	%f623, %f622;
	add.f32 	%f624, %f623, 0f3F800000;
	div.rn.f32 	%f625, %f769, %f624;
	mul.f32 	%f626, %f625, %f777;
	st.shared.f32 	[%r54+136], %f626;
$L__BB23_95:
	add.s32 	%r173, %r52, 64;
	setp.ge.s32 	%p101, %r173, %r91;
	@%p101 bra 	$L__BB23_97;
	mul.f32 	%f627, %f768, 0fBFB8AA3B;
	ex2.approx.f32 	%f628, %f627;
	add.f32 	%f629, %f628, 0f3F800000;
	div.rn.f32 	%f630, %f768, %f629;
	mul.f32 	%f631, %f630, %f776;
	st.shared.f32 	[%r54+264], %f631;
$L__BB23_97:
	add.s32 	%r174, %r52, 96;
	setp.ge.s32 	%p102, %r174, %r91;
	@%p102 bra 	$L__BB23_82;
	mul.f32 	%f632, %f767, 0fBFB8AA3B;
	ex2.approx.f32 	%f633, %f632;
	add.f32 	%f634, %f633, 0f3F800000;
	div.rn.f32 	%f635, %f767, %f634;
	mul.f32 	%f636, %f635, %f775;
	st.shared.f32 	[%r54+392], %f636;
	bra.uni 	$L__BB23_82;
$L__BB23_99:
	setp.lt.s32 	%p72, %r10, %r7;
	@%p72 bra 	$L__BB23_109;
$L__BB23_100:
	setp.ge.s32 	%p85, %r27, %r7;
	@%p85 bra 	$L__BB23_135;
	setp.ge.s32 	%p86, %r52, %r91;
	add.s32 	%r166, %r52, %r91;
	shl.b32 	%r167, %r166, 2;
	add.s32 	%r55, %r39, %r167;
	@%p86 bra 	$L__BB23_103;
	mul.f32 	%f525, %f766, 0f3F000000;
	mul.f32 	%f526, %f766, 0f3D372713;
	mul.f32 	%f527, %f766, %f526;
	fma.rn.f32 	%f528, %f766, %f527, %f766;
	mul.f32 	%f529, %f528, 0f3F4C422A;
	abs.f32 	%f530, %f529;
	mul.f32 	%f531, %f530, 0f4038AA3B;
	ex2.approx.ftz.f32 	%f532, %f531;
	add.f32 	%f533, %f532, 0f3F800000;
	rcp.approx.ftz.f32 	%f534, %f533;
	fma.rn.f32 	%f535, %f534, 0fC0000000, 0f3F800000;
	setp.ge.f32 	%p87, %f530, 0f41102CB4;
	selp.f32 	%f536, 0f3F800000, %f535, %p87;
	copysign.f32 	%f537, %f529, %f536;
	mul.f32 	%f538, %f529, %f529;
	fma.rn.f32 	%f539, %f538, 0f3C80F082, 0fBD563CAE;
	fma.rn.f32 	%f540, %f539, %f538, 0f3E085941;
	fma.rn.f32 	%f541, %f540, %f538, 0fBEAAA9ED;
	fma.rn.f32 	%f542, %f541, %f538, 0f00000000;
	fma.rn.f32 	%f543, %f542, %f529, %f529;
	setp.ge.f32 	%p88, %f530, 0f3F19999A;
	selp.f32 	%f544, %f537, %f543, %p88;
	add.f32 	%f545, %f544, 0f3F800000;
	mul.f32 	%f546, %f525, %f545;
	mul.f32 	%f547, %f546, %f774;
	st.shared.f32 	[%r55+4], %f547;
$L__BB23_103:
	add.s32 	%r168, %r52, 32;
	setp.ge.s32 	%p89, %r168, %r91;
	@%p89 bra 	$L__BB23_105;
	mul.f32 	%f548, %f765, 0f3F000000;
	mul.f32 	%f549, %f765, 0f3D372713;
	mul.f32 	%f550, %f765, %f549;
	fma.rn.f32 	%f551, %f765, %f550, %f765;
	mul.f32 	%f552, %f551, 0f3F4C422A;
	abs.f32 	%f553, %f552;
	mul.f32 	%f554, %f553, 0f4038AA3B;
	ex2.approx.ftz.f32 	%f555, %f554;
	add.f32 	%f556, %f555, 0f3F800000;
	rcp.approx.ftz.f32 	%f557, %f556;
	fma.rn.f32 	%f558, %f557, 0fC0000000, 0f3F800000;
	setp.ge.f32 	%p90, %f553, 0f41102CB4;
	selp.f32 	%f559, 0f3F800000, %f558, %p90;
	copysign.f32 	%f560, %f552, %f559;
	mul.f32 	%f561, %f552, %f552;
	fma.rn.f32 	%f562, %f561, 0f3C80F082, 0fBD563CAE;
	fma.rn.f32 	%f563, %f562, %f561, 0f3E085941;
	fma.rn.f32 	%f564, %f563, %f561, 0fBEAAA9ED;
	fma.rn.f32 	%f565, %f564, %f561, 0f00000000;
	fma.rn.f32 	%f566, %f565, %f552, %f552;
	setp.ge.f32 	%p91, %f553, 0f3F19999A;
	selp.f32 	%f567, %f560, %f566, %p91;
	add.f32 	%f568, %f567, 0f3F800000;
	mul.f32 	%f569, %f548, %f568;
	mul.f32 	%f570, %f569, %f773;
	st.shared.f32 	[%r55+132], %f570;
$L__BB23_105:
	add.s32 	%r169, %r52, 64;
	setp.ge.s32 	%p92, %r169, %r91;
	@%p92 bra 	$L__BB23_107;
	mul.f32 	%f571, %f764, 0f3F000000;
	mul.f32 	%f572, %f764, 0f3D372713;
	mul.f32 	%f573, %f764, %f572;
	fma.rn.f32 	%f574, %f764, %f573, %f764;
	mul.f32 	%f575, %f574, 0f3F4C422A;
	abs.f32 	%f576, %f575;
	mul.f32 	%f577, %f576, 0f4038AA3B;
	ex2.approx.ftz.f32 	%f578, %f577;
	add.f32 	%f579, %f578, 0f3F800000;
	rcp.approx.ftz.f32 	%f580, %f579;
	fma.rn.f32 	%f581, %f580, 0fC0000000, 0f3F800000;
	setp.ge.f32 	%p93, %f576, 0f41102CB4;
	selp.f32 	%f582, 0f3F800000, %f581, %p93;
	copysign.f32 	%f583, %f575, %f582;
	mul.f32 	%f584, %f575, %f575;
	fma.rn.f32 	%f585, %f584, 0f3C80F082, 0fBD563CAE;
	fma.rn.f32 	%f586, %f585, %f584, 0f3E085941;
	fma.rn.f32 	%f587, %f586, %f584, 0fBEAAA9ED;
	fma.rn.f32 	%f588, %f587, %f584, 0f00000000;
	fma.rn.f32 	%f589, %f588, %f575, %f575;
	setp.ge.f32 	%p94, %f576, 0f3F19999A;
	selp.f32 	%f590, %f583, %f589, %p94;
	add.f32 	%f591, %f590, 0f3F800000;
	mul.f32 	%f592, %f571, %f591;
	mul.f32 	%f593, %f592, %f772;
	st.shared.f32 	[%r55+260], %f593;
$L__BB23_107:
	add.s32 	%r170, %r52, 96;
	setp.ge.s32 	%p95, %r170, %r91;
	@%p95 bra 	$L__BB23_135;
	mul.f32 	%f594, %f851, 0f3F000000;
	mul.f32 	%f595, %f851, 0f3D372713;
	mul.f32 	%f596, %f851, %f595;
	fma.rn.f32 	%f597, %f851, %f596, %f851;
	mul.f32 	%f598, %f597, 0f3F4C422A;
	abs.f32 	%f599, %f598;
	mul.f32 	%f600, %f599, 0f4038AA3B;
	ex2.approx.ftz.f32 	%f601, %f600;
	add.f32 	%f602, %f601, 0f3F800000;
	rcp.approx.ftz.f32 	%f603, %f602;
	fma.rn.f32 	%f604, %f603, 0fC0000000, 0f3F800000;
	setp.ge.f32 	%p96, %f599, 0f41102CB4;
	selp.f32 	%f605, 0f3F800000, %f604, %p96;
	copysign.f32 	%f606, %f598, %f605;
	mul.f32 	%f607, %f598, %f598;
	fma.rn.f32 	%f608, %f607, 0f3C80F082, 0fBD563CAE;
	fma.rn.f32 	%f609, %f608, %f607, 0f3E085941;
	fma.rn.f32 	%f610, %f609, %f607, 0fBEAAA9ED;
	fma.rn.f32 	%f611, %f610, %f607, 0f00000000;
	fma.rn.f32 	%f612, %f611, %f598, %f598;
	setp.ge.f32 	%p97, %f599, 0f3F19999A;
	selp.f32 	%f613, %f606, %f612, %p97;
	add.f32 	%f614, %f613, 0f3F800000;
	mul.f32 	%f615, %f594, %f614;
	mul.f32 	%f616, %f615, %f855;
	st.shared.f32 	[%r55+388], %f616;
	bra.uni 	$L__BB23_135;
$L__BB23_109:
	setp.ge.s32 	%p73, %r52, %r91;
	shl.b32 	%r162, %r52, 2;
	add.s32 	%r56, %r38, %r162;
	@%p73 bra 	$L__BB23_111;
	mul.f32 	%f433, %f770, 0f3F000000;
	mul.f32 	%f434, %f770, 0f3D372713;
	mul.f32 	%f435, %f770, %f434;
	fma.rn.f32 	%f436, %f770, %f435, %f770;
	mul.f32 	%f437, %f436, 0f3F4C422A;
	abs.f32 	%f438, %f437;
	mul.f32 	%f439, %f438, 0f4038AA3B;
	ex2.approx.ftz.f32 	%f440, %f439;
	add.f32 	%f441, %f440, 0f3F800000;
	rcp.approx.ftz.f32 	%f442, %f441;
	fma.rn.f32 	%f443, %f442, 0fC0000000, 0f3F800000;
	setp.ge.f32 	%p74, %f438, 0f41102CB4;
	selp.f32 	%f444, 0f3F800000, %f443, %p74;
	copysign.f32 	%f445, %f437, %f444;
	mul.f32 	%f446, %f437, %f437;
	fma.rn.f32 	%f447, %f446, 0f3C80F082, 0fBD563CAE;
	fma.rn.f32 	%f448, %f447, %f446, 0f3E085941;
	fma.rn.f32 	%f449, %f448, %f446, 0fBEAAA9ED;
	fma.rn.f32 	%f450, %f449, %f446, 0f00000000;
	fma.rn.f32 	%f451, %f450, %f437, %f437;
	setp.ge.f32 	%p75, %f438, 0f3F19999A;
	selp.f32 	%f452, %f445, %f451, %p75;
	add.f32 	%f453, %f452, 0f3F800000;
	mul.f32 	%f454, %f433, %f453;
	mul.f32 	%f455, %f454, %f778;
	st.shared.f32 	[%r56+8], %f455;
$L__BB23_111:
	add.s32 	%r163, %r52, 32;
	setp.ge.s32 	%p76, %r163, %r91;
	@%p76 bra 	$L__BB23_113;
	mul.f32 	%f456, %f769, 0f3F000000;
	mul.f32 	%f457, %f769, 0f3D372713;
	mul.f32 	%f458, %f769, %f457;
	fma.rn.f32 	%f459, %f769, %f458, %f769;
	mul.f32 	%f460, %f459, 0f3F4C422A;
	abs.f32 	%f461, %f460;
	mul.f32 	%f462, %f461, 0f4038AA3B;
	ex2.approx.ftz.f32 	%f463, %f462;
	add.f32 	%f464, %f463, 0f3F800000;
	rcp.approx.ftz.f32 	%f465, %f464;
	fma.rn.f32 	%f466, %f465, 0fC0000000, 0f3F800000;
	setp.ge.f32 	%p77, %f461, 0f41102CB4;
	selp.f32 	%f467, 0f3F800000, %f466, %p77;
	copysign.f32 	%f468, %f460, %f467;
	mul.f32 	%f469, %f460, %f460;
	fma.rn.f32 	%f470, %f469, 0f3C80F082, 0fBD563CAE;
	fma.rn.f32 	%f471, %f470, %f469, 0f3E085941;
	fma.rn.f32 	%f472, %f471, %f469, 0fBEAAA9ED;
	fma.rn.f32 	%f473, %f472, %f469, 0f00000000;
	fma.rn.f32 	%f474, %f473, %f460, %f460;
	setp.ge.f32 	%p78, %f461, 0f3F19999A;
	selp.f32 	%f475, %f468, %f474, %p78;
	add.f32 	%f476, %f475, 0f3F800000;
	mul.f32 	%f477, %f456, %f476;
	mul.f32 	%f478, %f477, %f777;
	st.shared.f32 	[%r56+136], %f478;
$L__BB23_113:
	add.s32 	%r164, %r52, 64;
	setp.ge.s32 	%p79, %r164, %r91;
	@%p79 bra 	$L__BB23_115;
	mul.f32 	%f479, %f768, 0f3F000000;
	mul.f32 	%f480, %f768, 0f3D372713;
	mul.f32 	%f481, %f768, %f480;
	fma.rn.f32 	%f482, %f768, %f481, %f768;
	mul.f32 	%f483, %f482, 0f3F4C422A;
	abs.f32 	%f484, %f483;
	mul.f32 	%f485, %f484, 0f4038AA3B;
	ex2.approx.ftz.f32 	%f486, %f485;
	add.f32 	%f487, %f486, 0f3F800000;
	rcp.approx.ftz.f32 	%f488, %f487;
	fma.rn.f32 	%f489, %f488, 0fC0000000, 0f3F800000;
	setp.ge.f32 	%p80, %f484, 0f41102CB4;
	selp.f32 	%f490, 0f3F800000, %f489, %p80;
	copysign.f32 	%f491, %f483, %f490;
	mul.f32 	%f492, %f483, %f483;
	fma.rn.f32 	%f493, %f492, 0f3C80F082, 0fBD563CAE;
	fma.rn.f32 	%f494, %f493, %f492, 0f3E085941;
	fma.rn.f32 	%f495, %f494, %f492, 0fBEAAA9ED;
	fma.rn.f32 	%f496, %f495, %f492, 0f00000000;
	fma.rn.f32 	%f497, %f496, %f483, %f483;
	setp.ge.f32 	%p81, %f484, 0f3F19999A;
	selp.f32 	%f498, %f491, %f497, %p81;
	add.f32 	%f499, %f498, 0f3F800000;
	mul.f32 	%f500, %f479, %f499;
	mul.f32 	%f501, %f500, %f776;
	st.shared.f32 	[%r56+264], %f501;
$L__BB23_115:
	add.s32 	%r165, %r52, 96;
	setp.ge.s32 	%p82, %r165, %r91;
	@%p82 bra 	$L__BB23_100;
	mul.f32 	%f502, %f767, 0f3F000000;
	mul.f32 	%f503, %f767, 0f3D372713;
	mul.f32 	%f504, %f767, %f503;
	fma.rn.f32 	%f505, %f767, %f504, %f767;
	mul.f32 	%f506, %f505, 0f3F4C422A;
	abs.f32 	%f507, %f506;
	mul.f32 	%f508, %f507, 0f4038AA3B;
	ex2.approx.ftz.f32 	%f509, %f508;
	add.f32 	%f510, %f509, 0f3F800000;
	rcp.approx.ftz.f32 	%f511, %f510;
	fma.rn.f32 	%f512, %f511, 0fC0000000, 0f3F800000;
	setp.ge.f32 	%p83, %f507, 0f41102CB4;
	selp.f32 	%f513, 0f3F800000, %f512, %p83;
	copysign.f32 	%f514, %f506, %f513;
	mul.f32 	%f515, %f506, %f506;
	fma.rn.f32 	%f516, %f515, 0f3C80F082, 0fBD563CAE;
	fma.rn.f32 	%f517, %f516, %f515, 0f3E085941;
	fma.rn.f32 	%f518, %f517, %f515, 0fBEAAA9ED;
	fma.rn.f32 	%f519, %f518, %f515, 0f00000000;
	fma.rn.f32 	%f520, %f519, %f506, %f506;
	setp.ge.f32 	%p84, %f507, 0f3F19999A;
	selp.f32 	%f521, %f514, %f520, %p84;
	add.f32 	%f522, %f521, 0f3F800000;
	mul.f32 	%f523, %f502, %f522;
	mul.f32 	%f524, %f523, %f775;
	st.shared.f32 	[%r56+392], %f524;
	bra.uni 	$L__BB23_100;
$L__BB23_117:
	setp.ge.s32 	%p108, %r10, %r7;
	@%p108 bra 	$L__BB23_126;
	setp.ge.s32 	%p109, %r52, %r91;
	shl.b32 	%r180, %r52, 2;
	add.s32 	%r62, %r38, %r180;
	@%p109 bra 	$L__BB23_120;
	max.f32 	%f657, %f770, 0f00000000;
	mul.f32 	%f658, %f657, %f778;
	st.shared.f32 	[%r62+8], %f658;
$L__BB23_120:
	add.s32 	%r181, %r52, 32;
	setp.ge.s32 	%p110, %r181, %r91;
	@%p110 bra 	$L__BB23_122;
	max.f32 	%f659, %f769, 0f00000000;
	mul.f32 	%f660, %f659, %f777;
	st.shared.f32 	[%r62+136], %f660;
$L__BB23_122:
	add.s32 	%r182, %r52, 64;
	setp.ge.s32 	%p111, %r182, %r91;
	@%p111 bra 	$L__BB23_124;
	max.f32 	%f661, %f768, 0f00000000;
	mul.f32 	%f662, %f661, %f776;
	st.shared.f32 	[%r62+264], %f662;
$L__BB23_124:
	add.s32 	%r183, %r52, 96;
	setp.ge.s32 	%p112, %r183, %r91;
	@%p112 bra 	$L__BB23_126;
	max.f32 	%f663, %f767, 0f00000000;
	mul.f32 	%f664, %f663, %f775;
	st.shared.f32 	[%r62+392], %f664;
$L__BB23_126:
	setp.ge.s32 	%p113, %r27, %r7;
	@%p113 bra 	$L__BB23_135;
	setp.ge.s32 	%p114, %r52, %r91;
	add.s32 	%r184, %r52, %r91;
	shl.b32 	%r185, %r184, 2;
	add.s32 	%r63, %r39, %r185;
	@%p114 bra 	$L__BB23_129;
	max.f32 	%f665, %f766, 0f00000000;
	mul.f32 	%f666, %f665, %f774;
	st.shared.f32 	[%r63+4], %f666;
$L__BB23_129:
	add.s32 	%r186, %r52, 32;
	setp.ge.s32 	%p115, %r186, %r91;
	@%p115 bra 	$L__BB23_131;
	max.f32 	%f667, %f765, 0f00000000;
	mul.f32 	%f668, %f667, %f773;
	st.shared.f32 	[%r63+132], %f668;
$L__BB23_131:
	add.s32 	%r187, %r52, 64;
	setp.ge.s32 	%p116, %r187, %r91;
	@%p116 bra 	$L__BB23_133;
	max.f32 	%f669, %f764, 0f00000000;
	mul.f32 	%f670, %f669, %f772;
	st.shared.f32 	[%r63+260], %f670;
$L__BB23_133:
	add.s32 	%r188, %r52, 96;
	setp.ge.s32 	%p117, %r188, %r91;
	@%p117 bra 	$L__BB23_135;
	max.f32 	%f671, %f851, 0f00000000;
	mul.f32 	%f672, %f671, %f855;
	st.shared.f32 	[%r63+388], %f672;
$L__BB23_135:
	add.s32 	%r227, %r227, 1024;
	setp.lt.s32 	%p118, %r227, %r91;
	@%p118 bra 	$L__BB23_32;
$L__BB23_136:
	bar.sync 	0;
	setp.ge.s32 	%p119, %r230, %r90;
	@%p119 bra 	$L__BB23_204;
	and.b32  	%r65, %r91, 1;
	and.b32  	%r66, %r91, 2147483646;
	cvta.to.global.u64 	%rd165, %rd24;
	add.s64 	%rd11, %rd165, %rd37;
	neg.s32 	%r67, %r66;
	shl.b32 	%r68, %r90, 1;
	shl.b32 	%r189, %r91, 2;
	add.s32 	%r69, %r189, 12;
$L__BB23_138:
	setp.lt.s32 	%p120, %r91, 1;
	mov.f32 	%f927, 0f00000000;
	mov.f32 	%f928, %f927;
	mov.f32 	%f929, %f927;
	mov.f32 	%f930, %f927;
	mov.f32 	%f867, %f927;
	mov.f32 	%f868, %f927;
	mov.f32 	%f869, %f927;
	mov.f32 	%f870, %f927;
	@%p120 bra 	$L__BB23_185;
	setp.eq.s32 	%p121, %r91, 1;
	add.s32 	%r71, %r230, %r9;
	mov.b32 	%r231, 0;
	mov.f32 	%f927, 0f00000000;
	@%p121 bra 	$L__BB23_170;
	cvt.u64.u32 	%rd12, %r71;
	add.s32 	%r72, %r71, 32;
	add.s32 	%r73, %r71, 64;
	add.s32 	%r74, %r71, 96;
	mov.f32 	%f927, 0f00000000;
	mov.b32 	%r234, 0;
	mov.u32 	%r232, %r90;
	mov.u32 	%r233, %r38;
	mov.u32 	%r235, %r67;
	mov.f32 	%f928, %f927;
	mov.f32 	%f929, %f927;
	mov.f32 	%f930, %f927;
	mov.f32 	%f867, %f927;
	mov.f32 	%f868, %f927;
	mov.f32 	%f869, %f927;
	mov.f32 	%f870, %f927;
$L__BB23_141:
	.pragma "nounroll";
	setp.ge.s32 	%p122, %r71, %r90;
	cvt.s64.s32 	%rd167, %r234;
	add.s64 	%rd168, %rd167, %rd3;
	add.s64 	%rd169, %rd168, %rd12;
	shl.b64 	%rd170, %rd169, 1;
	add.s64 	%rd14, %rd21, %rd170;
	@%p122 bra 	$L__BB23_143;
	// begin inline asm
	ld.global.nc.b16 %rs109, [%rd14];
	// end inline asm
	// begin inline asm
	{  cvt.f32.f16 %f906, %rs109;}

	// end inline asm
$L__BB23_143:
	setp.ge.s32 	%p123, %r72, %r90;
	@%p123 bra 	$L__BB23_145;
	add.s64 	%rd172, %rd14, 64;
	// begin inline asm
	ld.global.nc.b16 %rs111, [%rd172];
	// end inline asm
	// begin inline asm
	{  cvt.f32.f16 %f905, %rs111;}

	// end inline asm
$L__BB23_145:
	setp.ge.s32 	%p124, %r73, %r90;
	@%p124 bra 	$L__BB23_147;
	add.s64 	%rd173, %rd14, 128;
	// begin inline asm
	ld.global.nc.b16 %rs113, [%rd173];
	// end inline asm
	// begin inline asm
	{  cvt.f32.f16 %f904, %rs113;}

	// end inline asm
$L__BB23_147:
	setp.ge.s32 	%p125, %r74, %r90;
	@%p125 bra 	$L__BB23_149;
	add.s64 	%rd174, %rd14, 192;
	// begin inline asm
	ld.global.nc.b16 %rs115, [%rd174];
	// end inline asm
	// begin inline asm
	{  cvt.f32.f16 %f903, %rs115;}

	// end inline asm
$L__BB23_149:
	setp.ge.s32 	%p126, %r10, %r7;
	@%p126 bra 	$L__BB23_152;
	setp.ge.s32 	%p127, %r74, %r90;
	setp.lt.s32 	%p128, %r73, %r90;
	setp.lt.s32 	%p129, %r72, %r90;
	setp.lt.s32 	%p130, %r71, %r90;
	ld.shared.f32 	%f293, [%r233+8];
	fma.rn.f32 	%f681, %f293, %f906, %f870;
	selp.f32 	%f870, %f681, %f870, %p130;
	fma.rn.f32 	%f682, %f293, %f905, %f869;
	selp.f32 	%f869, %f682, %f869, %p129;
	fma.rn.f32 	%f683, %f293, %f904, %f868;
	selp.f32 	%f868, %f683, %f868, %p128;
	@%p127 bra 	$L__BB23_152;
	fma.rn.f32 	%f867, %f293, %f903, %f867;
$L__BB23_152:
	setp.ge.s32 	%p131, %r27, %r7;
	@%p131 bra 	$L__BB23_155;
	setp.ge.s32 	%p132, %r74, %r90;
	setp.lt.s32 	%p133, %r73, %r90;
	setp.lt.s32 	%p134, %r72, %r90;
	setp.lt.s32 	%p135, %r71, %r90;
	add.s32 	%r192, %r233, %r69;
	ld.shared.f32 	%f302, [%r192];
	fma.rn.f32 	%f684, %f302, %f906, %f930;
	selp.f32 	%f930, %f684, %f930, %p135;
	fma.rn.f32 	%f685, %f302, %f905, %f929;
	selp.f32 	%f929, %f685, %f929, %p134;
	fma.rn.f32 	%f686, %f302, %f904, %f928;
	selp.f32 	%f928, %f686, %f928, %p133;
	@%p132 bra 	$L__BB23_155;
	fma.rn.f32 	%f927, %f302, %f903, %f927;
$L__BB23_155:
	setp.ge.s32 	%p136, %r71, %r90;
	cvt.s64.s32 	%rd175, %r232;
	add.s64 	%rd176, %rd175, %rd3;
	add.s64 	%rd177, %rd176, %rd12;
	shl.b64 	%rd178, %rd177, 1;
	add.s64 	%rd15, %rd21, %rd178;
	@%p136 bra 	$L__BB23_157;
	// begin inline asm
	ld.global.nc.b16 %rs117, [%rd15];
	// end inline asm
	// begin inline asm
	{  cvt.f32.f16 %f906, %rs117;}

	// end inline asm
$L__BB23_157:
	setp.ge.s32 	%p137, %r72, %r90;
	@%p137 bra 	$L__BB23_159;
	add.s64 	%rd180, %rd15, 64;
	// begin inline asm
	ld.global.nc.b16 %rs119, [%rd180];
	// end inline asm
	// begin inline asm
	{  cvt.f32.f16 %f905, %rs119;}

	// end inline asm
$L__BB23_159:
	setp.ge.s32 	%p138, %r73, %r90;
	@%p138 bra 	$L__BB23_161;
	add.s64 	%rd181, %rd15, 128;
	// begin inline asm
	ld.global.nc.b16 %rs121, [%rd181];
	// end inline asm
	// begin inline asm
	{  cvt.f32.f16 %f904, %rs121;}

	// end inline asm
$L__BB23_161:
	setp.ge.s32 	%p139, %r74, %r90;
	@%p139 bra 	$L__BB23_163;
	add.s64 	%rd182, %rd15, 192;
	// begin inline asm
	ld.global.nc.b16 %rs123, [%rd182];
	// end inline asm
	// begin inline asm
	{  cvt.f32.f16 %f903, %rs123;}

	// end inline asm
$L__BB23_163:
	setp.ge.s32 	%p140, %r10, %r7;
	@%p140 bra 	$L__BB23_166;
	setp.ge.s32 	%p141, %r74, %r90;
	setp.lt.s32 	%p142, %r73, %r90;
	setp.lt.s32 	%p143, %r72, %r90;
	setp.lt.s32 	%p144, %r71, %r90;
	ld.shared.f32 	%f319, [%r233+12];
	fma.rn.f32 	%f691, %f319, %f906, %f870;
	selp.f32 	%f870, %f691, %f870, %p144;
	fma.rn.f32 	%f692, %f319, %f905, %f869;
	selp.f32 	%f869, %f692, %f869, %p143;
	fma.rn.f32 	%f693, %f319, %f904, %f868;
	selp.f32 	%f868, %f693, %f868, %p142;
	@%p141 bra 	$L__BB23_166;
	fma.rn.f32 	%f867, %f319, %f903, %f867;
$L__BB23_166:
	setp.ge.s32 	%p145, %r27, %r7;
	@%p145 bra 	$L__BB23_169;
	setp.ge.s32 	%p146, %r74, %r90;
	setp.lt.s32 	%p147, %r73, %r90;
	setp.lt.s32 	%p148, %r72, %r90;
	setp.lt.s32 	%p149, %r71, %r90;
	add.s32 	%r193, %r233, %r69;
	ld.shared.f32 	%f328, [%r193+4];
	fma.rn.f32 	%f694, %f328, %f906, %f930;
	selp.f32 	%f930, %f694, %f930, %p149;
	fma.rn.f32 	%f695, %f328, %f905, %f929;
	selp.f32 	%f929, %f695, %f929, %p148;
	fma.rn.f32 	%f696, %f328, %f904, %f928;
	selp.f32 	%f928, %f696, %f928, %p147;
	@%p146 bra 	$L__BB23_169;
	fma.rn.f32 	%f927, %f328, %f903, %f927;
$L__BB23_169:
	add.s32 	%r235, %r235, 2;
	add.s32 	%r234, %r234, %r68;
	add.s32 	%r233, %r233, 8;
	add.s32 	%r232, %r232, %r68;
	setp.eq.s32 	%p150, %r235, 0;
	mov.u32 	%r231, %r66;
	@%p150 bra 	$L__BB23_170;
	bra.uni 	$L__BB23_141;
$L__BB23_170:
	setp.eq.s32 	%p151, %r65, 0;
	@%p151 bra 	$L__BB23_185;
	mul.lo.s32 	%r194, %r231, %r90;
	cvt.s64.s32 	%rd183, %r194;
	add.s64 	%rd184, %rd183, %rd3;
	setp.ge.s32 	%p152, %r71, %r90;
	cvt.u64.u32 	%rd185, %r71;
	add.s64 	%rd186, %rd184, %rd185;
	shl.b64 	%rd187, %rd186, 1;
	add.s64 	%rd13, %rd21, %rd187;
	@%p152 bra 	$L__BB23_173;
	// begin inline asm
	ld.global.nc.b16 %rs125, [%rd13];
	// end inline asm
	// begin inline asm
	{  cvt.f32.f16 %f906, %rs125;}

	// end inline asm
$L__BB23_173:
	add.s32 	%r76, %r71, 32;
	setp.ge.s32 	%p153, %r76, %r90;
	@%p153 bra 	$L__BB23_175;
	add.s64 	%rd189, %rd13, 64;
	// begin inline asm
	ld.global.nc.b16 %rs127, [%rd189];
	// end inline asm
	// begin inline asm
	{  cvt.f32.f16 %f905, %rs127;}

	// end inline asm
$L__BB23_175:
	add.s32 	%r77, %r71, 64;
	setp.ge.s32 	%p154, %r77, %r90;
	@%p154 bra 	$L__BB23_177;
	add.s64 	%rd190, %rd13, 128;
	// begin inline asm
	ld.global.nc.b16 %rs129, [%rd190];
	// end inline asm
	// begin inline asm
	{  cvt.f32.f16 %f904, %rs129;}

	// end inline asm
$L__BB23_177:
	add.s32 	%r78, %r71, 96;
	setp.ge.s32 	%p155, %r78, %r90;
	@%p155 bra 	$L__BB23_179;
	add.s64 	%rd191, %rd13, 192;
	// begin inline asm
	ld.global.nc.b16 %rs131, [%rd191];
	// end inline asm
	// begin inline asm
	{  cvt.f32.f16 %f903, %rs131;}

	// end inline asm
$L__BB23_179:
	setp.ge.s32 	%p156, %r10, %r7;
	@%p156 bra 	$L__BB23_182;
	setp.ge.s32 	%p157, %r78, %r90;
	setp.lt.s32 	%p158, %r77, %r90;
	setp.lt.s32 	%p159, %r76, %r90;
	setp.lt.s32 	%p160, %r71, %r90;
	shl.b32 	%r195, %r231, 2;
	add.s32 	%r196, %r38, %r195;
	ld.shared.f32 	%f247, [%r196+8];
	fma.rn.f32 	%f701, %f247, %f906, %f870;
	selp.f32 	%f870, %f701, %f870, %p160;
	fma.rn.f32 	%f702, %f247, %f905, %f869;
	selp.f32 	%f869, %f702, %f869, %p159;
	fma.rn.f32 	%f703, %f247, %f904, %f868;
	selp.f32 	%f868, %f703, %f868, %p158;
	@%p157 bra 	$L__BB23_182;
	fma.rn.f32 	%f867, %f247, %f903, %f867;
$L__BB23_182:
	setp.ge.s32 	%p161, %r27, %r7;
	@%p161 bra 	$L__BB23_185;
	setp.ge.s32 	%p162, %r78, %r90;
	setp.lt.s32 	%p163, %r77, %r90;
	setp.lt.s32 	%p164, %r76, %r90;
	setp.lt.s32 	%p165, %r71, %r90;
	add.s32 	%r197, %r91, %r231;
	shl.b32 	%r198, %r197, 2;
	add.s32 	%r199, %r39, %r198;
	ld.shared.f32 	%f256, [%r199+4];
	fma.rn.f32 	%f704, %f256, %f906, %f930;
	selp.f32 	%f930, %f704, %f930, %p165;
	fma.rn.f32 	%f705, %f256, %f905, %f929;
	selp.f32 	%f929, %f705, %f929, %p164;
	fma.rn.f32 	%f706, %f256, %f904, %f928;
	selp.f32 	%f928, %f706, %f928, %p163;
	@%p162 bra 	$L__BB23_185;
	fma.rn.f32 	%f927, %f256, %f903, %f927;
$L__BB23_185:
	setp.lt.s32 	%p166, %r10, %r7;
	add.s32 	%r79, %r230, %r9;
	@%p166 bra 	$L__BB23_186;
	bra.uni 	$L__BB23_194;
$L__BB23_186:
	ld.global.nc.u32 	%r200, [%rd4];
	ld.global.nc.u32 	%r201, [%rd11];
	mad.lo.s32 	%r202, %r200, %r92, %r201;
	mul.wide.s32 	%rd192, %r202, 4;
	add.s64 	%rd193, %rd1, %rd192;
	ld.global.nc.f32 	%f337, [%rd193];
	mul.lo.s32 	%r203, %r200, %r90;
	cvt.s64.s32 	%rd194, %r203;
	setp.ge.s32 	%p167, %r79, %r90;
	cvt.u64.u32 	%rd195, %r79;
	add.s64 	%rd196, %rd195, %rd194;
	shl.b64 	%rd197, %rd196, 1;
	add.s64 	%rd16, %rd25, %rd197;
	@%p167 bra 	$L__BB23_188;
	mul.f32 	%f707, %f337, %f870;
	// begin inline asm
	{  cvt.rn.f16.f32 %rs133, %f707;}

	// end inline asm
	// begin inline asm
	{ atom.add.noftz.f16 %rs134,[%rd16],%rs133; }

	// end inline asm
$L__BB23_188:
	add.s32 	%r204, %r79, 32;
	setp.ge.s32 	%p168, %r204, %r90;
	@%p168 bra 	$L__BB23_190;
	add.s64 	%rd199, %rd16, 64;
	mul.f32 	%f708, %f337, %f869;
	// begin inline asm
	{  cvt.rn.f16.f32 %rs136, %f708;}

	// end inline asm
	// begin inline asm
	{ atom.add.noftz.f16 %rs137,[%rd199],%rs136; }

	// end inline asm
$L__BB23_190:
	add.s32 	%r205, %r79, 64;
	setp.ge.s32 	%p169, %r205, %r90;
	@%p169 bra 	$L__BB23_192;
	add.s64 	%rd200, %rd16, 128;
	mul.f32 	%f709, %f337, %f868;
	// begin inline asm
	{  cvt.rn.f16.f32 %rs139, %f709;}

	// end inline asm
	// begin inline asm
	{ atom.add.noftz.f16 %rs140,[%rd200],%rs139; }

	// end inline asm
$L__BB23_192:
	add.s32 	%r206, %r79, 96;
	setp.ge.s32 	%p170, %r206, %r90;
	@%p170 bra 	$L__BB23_194;
	add.s64 	%rd201, %rd16, 192;
	mul.f32 	%f710, %f337, %f867;
	// begin inline asm
	{  cvt.rn.f16.f32 %rs142, %f710;}

	// end inline asm
	// begin inline asm
	{ atom.add.noftz.f16 %rs143,[%rd201],%rs142; }

	// end inline asm
$L__BB23_194:
	setp.ge.s32 	%p171, %r27, %r7;
	@%p171 bra 	$L__BB23_203;
	ld.global.nc.u32 	%r207, [%rd4+4];
	ld.global.nc.u32 	%r208, [%rd11+4];
	mad.lo.s32 	%r209, %r207, %r92, %r208;
	mul.wide.s32 	%rd202, %r209, 4;
	add.s64 	%rd203, %rd1, %rd202;
	ld.global.nc.f32 	%f338, [%rd203];
	mul.lo.s32 	%r210, %r207, %r90;
	cvt.s64.s32 	%rd204, %r210;
	setp.ge.s32 	%p172, %r79, %r90;
	cvt.u64.u32 	%rd205, %r79;
	add.s64 	%rd206, %rd205, %rd204;
	shl.b64 	%rd207, %rd206, 1;
	add.s64 	%rd17, %rd25, %rd207;
	@%p172 bra 	$L__BB23_197;
	mul.f32 	%f711, %f338, %f930;
	// begin inline asm
	{  cvt.rn.f16.f32 %rs145, %f711;}

	// end inline asm
	// begin inline asm
	{ atom.add.noftz.f16 %rs146,[%rd17],%rs145; }

	// end inline asm
$L__BB23_197:
	add.s32 	%r211, %r79, 32;
	setp.ge.s32 	%p173, %r211, %r90;
	@%p173 bra 	$L__BB23_199;
	add.s64 	%rd209, %rd17, 64;
	mul.f32 	%f712, %f338, %f929;
	// begin inline asm
	{  cvt.rn.f16.f32 %rs148, %f712;}

	// end inline asm
	// begin inline asm
	{ atom.add.noftz.f16 %rs149,[%rd209],%rs148; }

	// end inline asm
$L__BB23_199:
	add.s32 	%r212, %r79, 64;
	setp.ge.s32 	%p174, %r212, %r90;
	@%p174 bra 	$L__BB23_201;
	add.s64 	%rd210, %rd17, 128;
	mul.f32 	%f713, %f338, %f928;
	// begin inline asm
	{  cvt.rn.f16.f32 %rs151, %f713;}

	// end inline asm
	// begin inline asm
	{ atom.add.noftz.f16 %rs152,[%rd210],%rs151; }

	// end inline asm
$L__BB23_201:
	add.s32 	%r213, %r79, 96;
	setp.ge.s32 	%p175, %r213, %r90;
	@%p175 bra 	$L__BB23_203;
	add.s64 	%rd211, %rd17, 192;
	mul.f32 	%f714, %f338, %f927;
	// begin inline asm
	{  cvt.rn.f16.f32 %rs154, %f714;}

	// end inline asm
	// begin inline asm
	{ atom.add.noftz.f16 %rs155,[%rd211],%rs154; }

	// end inline asm
$L__BB23_203:
	add.s32 	%r230, %r230, 1024;
	setp.lt.s32 	%p176, %r230, %r90;
	@%p176 bra 	$L__BB23_138;
$L__BB23_204:
	ret;

}
	// .globl	_Z15moe_mega_kernelI6__halfLb0ELi2EEvPKT_S3_S3_S3_PKfPKiS7_S7_S7_PS1_iiiiii
.visible .entry _Z15moe_mega_kernelI6__halfLb0ELi2EEvPKT_S3_S3_S3_PKfPKiS7_S7_S7_PS1_iiiiii(
	.param .u64 .ptr .align 1 _Z15moe_mega_kernelI6__halfLb0ELi2EEvPKT_S3_S3_S3_PKfPKiS7_S7_S7_PS1_iiiiii_param_0,
	.param .u64 .ptr .align 1 _Z15moe_mega_kernelI6__halfLb0ELi2EEvPKT_S3_S3_S3_PKfPKiS7_S7_S7_PS1_iiiiii_param_1,
	.param .u64 .ptr .align 1 _Z15moe_mega_kernelI6__halfLb0ELi2EEvPKT_S3_S3_S3_PKfPKiS7_S7_S7_PS1_iiiiii_param_2,
	.param .u64 .ptr .align 1 _Z15moe_mega_kernelI6__halfLb0ELi2EEvPKT_S3_S3_S3_PKfPKiS7_S7_S7_PS1_iiiiii_param_3,
	.param .u64 .ptr .align 1 _Z15moe_mega_kernelI6__halfLb0ELi2EEvPKT_S3_S3_S3_PKfPKiS7_S7_S7_PS1_iiiiii_param_4,
	.param .u64 .ptr .align 1 _Z15moe_mega_kernelI6__halfLb0ELi2EEvPKT_S3_S3_S3_PKfPKiS7_S7_S7_PS1_iiiiii_param_5,
	.param .u64 .ptr .align 1 _Z15moe_mega_kernelI6__halfLb0ELi2EEvPKT_S3_S3_S3_PKfPKiS7_S7_S7_PS1_iiiiii_param_6,
	.param .u64 .ptr .align 1 _Z15moe_mega_kernelI6__halfLb0ELi2EEvPKT_S3_S3_S3_PKfPKiS7_S7_S7_PS1_iiiiii_param_7,
	.param .u64 .ptr .align 1 _Z15moe_mega_kernelI6__halfLb0ELi2EEvPKT_S3_S3_S3_PKfPKiS7_S7_S7_PS1_iiiiii_param_8,
	.param .u64 .ptr .align 1 _Z15moe_mega_kernelI6__halfLb0ELi2EEvPKT_S3_S3_S3_PKfPKiS7_S7_S7_PS1_iiiiii_param_9,
	.param .u32 _Z15moe_mega_kernelI6__halfLb0ELi2EEvPKT_S3_S3_S3_PKfPKiS7_S7_S7_PS1_iiiiii_param_10,
	.param .u32 _Z15moe_mega_kernelI6__halfLb0ELi2EEvPKT_S3_S3_S3_PKfPKiS7_S7_S7_PS1_iiiiii_param_11,
	.param .u32 _Z15moe_mega_kernelI6__halfLb0ELi2EEvPKT_S3_S3_S3_PKfPKiS7_S7_S7_PS1_iiiiii_param_12,
	.param .u32 _Z15moe_mega_kernelI6__halfLb0ELi2EEvPKT_S3_S3_S3_PKfPKiS7_S7_S7_PS1_iiiiii_param_13,
	.param .u32 _Z15moe_mega_kernelI6__halfLb0ELi2EEvPKT_S3_S3_S3_PKfPKiS7_S7_S7_PS1_iiiiii_param_14,
	.param .u32 _Z15moe_mega_kernelI6__halfLb0ELi2EEvPKT_S3_S3_S3_PKfPKiS7_S7_S7_PS1_iiiiii_param_15
)
.maxntid 256
.minnctapersm 2
{
	.reg .pred 	%p<156>;
	.reg .b16 	%rs<105>;
	.reg .b32 	%r<263>;
	.reg .b32 	%f<581>;
	.reg .b64 	%rd<153>;

	ld.param.u64 	%rd23, [_Z15moe_mega_kernelI6__halfLb0ELi2EEvPKT_S3_S3_S3_PKfPKiS7_S7_S7_PS1_iiiiii_param_0];
	ld.param.u64 	%rd24, [_Z15moe_mega_kernelI6__halfLb0ELi2EEvPKT_S3_S3_S3_PKfPKiS7_S7_S7_PS1_iiiiii_param_1];
	ld.param.u64 	%rd25, [_Z15moe_mega_kernelI6__halfLb0ELi2EEvPKT_S3_S3_S3_PKfPKiS7_S7_S7_PS1_iiiiii_param_2];
	ld.param.u64 	%rd29, [_Z15moe_mega_kernelI6__halfLb0ELi2EEvPKT_S3_S3_S3_PKfPKiS7_S7_S7_PS1_iiiiii_param_4];
	ld.param.u64 	%rd26, [_Z15moe_mega_kernelI6__halfLb0ELi2EEvPKT_S3_S3_S3_PKfPKiS7_S7_S7_PS1_iiiiii_param_5];
	ld.param.u64 	%rd30, [_Z15moe_mega_kernelI6__halfLb0ELi2EEvPKT_S3_S3_S3_PKfPKiS7_S7_S7_PS1_iiiiii_param_6];
	ld.param.u64 	%rd27, [_Z15moe_mega_kernelI6__halfLb0ELi2EEvPKT_S3_S3_S3_PKfPKiS7_S7_S7_PS1_iiiiii_param_7];
	ld.param.u64 	%rd31, [_Z15moe_mega_kernelI6__halfLb0ELi2EEvPKT_S3_S3_S3_PKfPKiS7_S7_S7_PS1_iiiiii_param_8];
	ld.param.u64 	%rd28, [_Z15moe_mega_kernelI6__halfLb0ELi2EEvPKT_S3_S3_S3_PKfPKiS7_S7_S7_PS1_iiiiii_param_9];
	ld.param.u32 	%r240, [_Z15moe_mega_kernelI6__halfLb0ELi2EEvPKT_S3_S3_S3_PKfPKiS7_S7_S7_PS1_iiiiii_param_10];
	ld.param.u32 	%r91, [_Z15moe_mega_kernelI6__halfLb0ELi2EEvPKT_S3_S3_S3_PKfPKiS7_S7_S7_PS1_iiiiii_param_12];
	ld.param.u32 	%r92, [_Z15moe_mega_kernelI6__halfLb0ELi2EEvPKT_S3_S3_S3_PKfPKiS7_S7_S7_PS1_iiiiii_param_13];
	ld.param.u32 	%r93, [_Z15moe_mega_kernelI6__halfLb0ELi2EEvPKT_S3_S3_S3_PKfPKiS7_S7_S7_PS1_iiiiii_param_14];
	ld.param.u32 	%r94, [_Z15moe_mega_kernelI6__halfLb0ELi2EEvPKT_S3_S3_S3_PKfPKiS7_S7_S7_PS1_iiiiii_param_15];
	cvta.to.global.u64 	%rd1, %rd29;
	cvta.to.global.u64 	%rd2, %rd31;
	cvta.to.global.u64 	%rd3, %rd30;
	mul.wide.s32 	%rd32, %r240, 4;
	add.s64 	%rd33, %rd3, %rd32;
	ld.global.nc.u32 	%r95, [%rd33];
	mov.u32 	%r1, %ctaid.x;
	setp.ge.u32 	%p1, %r1, %r95;
	@%p1 bra 	$L__BB24_183;
	setp.lt.s32 	%p2, %r240, 1;
	mov.b32 	%r242, 0;
	@%p2 bra 	$L__BB24_4;
	mov.b32 	%r242, 0;
$L__BB24_3:
	add.s32 	%r98, %r242, %r240;
	add.s32 	%r99, %r98, 1;
	shr.u32 	%r100, %r99, 1;
	mul.wide.u32 	%rd34, %r100, 4;
	add.s64 	%rd35, %rd3, %rd34;
	ld.global.nc.u32 	%r101, [%rd35];
	setp.gt.u32 	%p3, %r101, %r1;
	add.s32 	%r102, %r100, -1;
	selp.b32 	%r242, %r242, %r100, %p3;
	selp.b32 	%r240, %r102, %r240, %p3;
	setp.lt.s32 	%p4, %r242, %r240;
	@%p4 bra 	$L__BB24_3;
$L__BB24_4:
	mul.wide.u32 	%rd36, %r242, 4;
	add.s64 	%rd37, %rd3, %rd36;
	ld.global.nc.u32 	%r103, [%rd37];
	sub.s32 	%r104, %r1, %r103;
	cvta.to.global.u64 	%rd38, %rd26;
	add.s64 	%rd39, %rd38, %rd36;
	ld.global.nc.u32 	%r105, [%rd39];
	ld.global.nc.u32 	%r7, [%rd39+4];
	shl.b32 	%r106, %r104, 1;
	shl.b32 	%r8, %r91, 1;
	add.s32 	%r9, %r8, 2;
	mov.u32 	%r250, %tid.x;
	shr.u32 	%r258, %r250, 5;
	and.b32  	%r12, %r250, 31;
	mul.lo.s32 	%r107, %r92, %r91;
	mul.lo.s32 	%r108, %r107, %r242;
	cvt.s64.s32 	%rd4, %r108;
	add.s32 	%r13, %r106, %r105;
	add.s32 	%r14, %r91, -1;
	sub.s32 	%r15, %r14, %r250;
	shr.u32 	%r109, %r15, 8;
	add.s32 	%r16, %r109, 1;
	and.b32  	%r17, %r16, 7;
	and.b32  	%r18, %r16, 3;
	add.s32 	%r19, %r18, -1;
	setp.ge.s32 	%p5, %r13, %r7;
	cvta.to.global.u64 	%rd40, %rd27;
	mul.wide.s32 	%rd41, %r13, 4;
	add.s64 	%rd5, %rd40, %rd41;
	@%p5 bra 	$L__BB24_17;
	setp.ge.s32 	%p6, %r250, %r91;
	ld.global.nc.u32 	%r110, [%rd5];
	mul.lo.s32 	%r111, %r110, %r91;
	cvt.s64.s32 	%rd6, %r111;
	@%p6 bra 	$L__BB24_17;
	setp.lt.u32 	%p7, %r15, 1792;
	mov.u32 	%r245, %r250;
	@%p7 bra 	$L__BB24_9;
	and.b32  	%r20, %r16, 33554424;
	mov.b32 	%r244, 0;
	mov.u32 	%r114, smem;
	mov.u32 	%r245, %r250;
$L__BB24_8:
	.pragma "nounroll";
	cvt.u64.u32 	%rd50, %r245;
	add.s64 	%rd51, %rd50, %rd6;
	shl.b64 	%rd52, %rd51, 1;
	add.s64 	%rd42, %rd23, %rd52;
	// begin inline asm
	ld.global.nc.b16 %rs1, [%rd42];
	// end inline asm
	// begin inline asm
	{  cvt.f32.f16 %f161, %rs1;}

	// end inline asm
	shl.b32 	%r113, %r245, 2;
	add.s32 	%r115, %r114, %r113;
	st.shared.f32 	[%r115], %f161;
	add.s64 	%rd43, %rd42, 512;
	// begin inline asm
	ld.global.nc.b16 %rs3, [%rd43];
	// end inline asm
	// begin inline asm
	{  cvt.f32.f16 %f162, %rs3;}

	// end inline asm
	st.shared.f32 	[%r115+1024], %f162;
	add.s64 	%rd44, %rd42, 1024;
	// begin inline asm
	ld.global.nc.b16 %rs5, [%rd44];
	// end inline asm
	// begin inline asm
	{  cvt.f32.f16 %f163, %rs5;}

	// end inline asm
	st.shared.f32 	[%r115+2048], %f163;
	add.s64 	%rd45, %rd42, 1536;
	// begin inline asm
	ld.global.nc.b16 %rs7, [%rd45];
	// end inline asm
	// begin inline asm
	{  cvt.f32.f16 %f164, %rs7;}

	// end inline asm
	st.shared.f32 	[%r115+3072], %f164;
	add.s64 	%rd46, %rd42, 2048;
	// begin inline asm
	ld.global.nc.b16 %rs9, [%rd46];
	// end inline asm
	// begin inline asm
	{  cvt.f32.f16 %f165, %rs9;}

	// end inline asm
	st.shared.f32 	[%r115+4096], %f165;
	add.s64 	%rd47, %rd42, 2560;
	// begin inline asm
	ld.global.nc.b16 %rs11, [%rd47];
	// end inline asm
	// begin inline asm
	{  cvt.f32.f16 %f166, %rs11;}

	// end inline asm
	st.shared.f32 	[%r115+5120], %f166;
	add.s64 	%rd48, %rd42, 3072;
	// begin inline asm
	ld.global.nc.b16 %rs13, [%rd48];
	// end inline asm
	// begin inline asm
	{  cvt.f32.f16 %f167, %rs13;}

	// end inline asm
	st.shared.f32 	[%r115+6144], %f167;
	add.s64 	%rd49, %rd42, 3584;
	// begin inline asm
	ld.global.nc.b16 %rs15, [%rd49];
	// end inline asm
	// begin inline asm
	{  cvt.f32.f16 %f168, %rs15;}

	// end inline asm
	st.shared.f32 	[%r115+7168], %f168;
	add.s32 	%r245, %r245, 2048;
	add.s32 	%r244, %r244, 8;
	setp.ne.s32 	%p8, %r244, %r20;
	@%p8 bra 	$L__BB24_8;
$L__BB24_9:
	setp.eq.s32 	%p9, %r17, 0;
	@%p9 bra 	$L__BB24_17;
	setp.lt.u32 	%p10, %r17, 4;
	@%p10 bra 	$L__BB24_12;
	cvt.u64.u32 	%rd57, %r245;
	add.s64 	%rd58, %rd57, %rd6;
	shl.b64 	%rd59, %rd58, 1;
	add.s64 	%rd53, %rd23, %rd59;
	// begin inline asm
	ld.global.nc.b16 %rs17, [%rd53];
	// end inline asm
	// begin inline asm
	{  cvt.f32.f16 %f169, %rs17;}

	// end inline asm
	shl.b32 	%r116, %r245, 2;
	mov.u32 	%r117, smem;
	add.s32 	%r118, %r117, %r116;
	st.shared.f32 	[%r118], %f169;
	add.s64 	%rd54, %rd53, 512;
	// begin inline asm
	ld.global.nc.b16 %rs19, [%rd54];
	// end inline asm
	// begin inline asm
	{  cvt.f32.f16 %f170, %rs19;}

	// end inline asm
	st.shared.f32 	[%r118+1024], %f170;
	add.s64 	%rd55, %rd53, 1024;
	// begin inline asm
	ld.global.nc.b16 %rs21, [%rd55];
	// end inline asm
	// begin inline asm
	{  cvt.f32.f16 %f171, %rs21;}

	// end inline asm
	st.shared.f32 	[%r118+2048], %f171;
	add.s64 	%rd56, %rd53, 1536;
	// begin inline asm
	ld.global.nc.b16 %rs23, [%rd56];
	// end inline asm
	// begin inline asm
	{  cvt.f32.f16 %f172, %rs23;}

	// end inline asm
	st.shared.f32 	[%r118+3072], %f172;
	add.s32 	%r245, %r245, 1024;
$L__BB24_12:
	setp.eq.s32 	%p11, %r18, 0;
	@%p11 bra 	$L__BB24_17;
	setp.eq.s32 	%p12, %r19, 0;
	@%p12 bra 	$L__BB24_15;
	cvt.u64.u32 	%rd62, %r245;
	add.s64 	%rd63, %rd62, %rd6;
	shl.b64 	%rd64, %rd63, 1;
	add.s64 	%rd60, %rd23, %rd64;
	// begin inline asm
	ld.global.nc.b16 %rs25, [%rd60];
	// end inline asm
	// begin inline asm
	{  cvt.f32.f16 %f173, %rs25;}

	// end inline asm
	shl.b32 	%r119, %r245, 2;
	mov.u32 	%r120, smem;
	add.s32 	%r121, %r120, %r119;
	st.shared.f32 	[%r121], %f173;
	add.s64 	%rd61, %rd60, 512;
	// begin inline asm
	ld.global.nc.b16 %rs27, [%rd61];
	// end inline asm
	// begin inline asm
	{  cvt.f32.f16 %f174, %rs27;}

	// end inline asm
	st.shared.f32 	[%r121+1024], %f174;
	add.s32 	%r245, %r245, 512;
$L__BB24_15:
	and.b32  	%r122, %r15, 256;
	setp.ne.s32 	%p13, %r122, 0;
	@%p13 bra 	$L__BB24_17;
	cvt.u64.u32 	%rd66, %r245;
	add.s64 	%rd67, %rd66, %rd6;
	shl.b64 	%rd68, %rd67, 1;
	add.s64 	%rd65, %rd23, %rd68;
	// begin inline asm
	ld.global.nc.b16 %rs29, [%rd65];
	// end inline asm
	// begin inline asm
	{  cvt.f32.f16 %f175, %rs29;}

	// end inline asm
	shl.b32 	%r123, %r245, 2;
	mov.u32 	%r124, smem;
	add.s32 	%r125, %r124, %r123;
	st.shared.f32 	[%r125], %f175;
$L__BB24_17:
	add.s32 	%r30, %r13, 1;
	setp.ge.s32 	%p14, %r30, %r7;
	@%p14 bra 	$L__BB24_30;
	setp.ge.s32 	%p15, %r250, %r91;
	ld.global.nc.u32 	%r126, [%rd5+4];
	mul.lo.s32 	%r127, %r126, %r91;
	cvt.s64.s32 	%rd7, %r127;
	@%p15 bra 	$L__BB24_30;
	setp.lt.u32 	%p16, %r15, 1792;
	@%p16 bra 	$L__BB24_22;
	and.b32  	%r31, %r16, 33554424;
	mov.b32 	%r249, 0;
	mov.u32 	%r131, smem;
$L__BB24_21:
	.pragma "nounroll";
	cvt.u64.u32 	%rd77, %r250;
	add.s64 	%rd78, %rd77, %rd7;
	shl.b64 	%rd79, %rd78, 1;
	add.s64 	%rd69, %rd23, %rd79;
	// begin inline asm
	ld.global.nc.b16 %rs31, [%rd69];
	// end inline asm
	// begin inline asm
	{  cvt.f32.f16 %f176, %rs31;}

	// end inline asm
	add.s32 	%r129, %r250, %r91;
	shl.b32 	%r130, %r129, 2;
	add.s32 	%r132, %r131, %r130;
	st.shared.f32 	[%r132+4], %f176;
	add.s64 	%rd70, %rd69, 512;
	// begin inline asm
	ld.global.nc.b16 %rs33, [%rd70];
	// end inline asm
	// begin inline asm
	{  cvt.f32.f16 %f177, %rs33;}

	// end inline asm
	st.shared.f32 	[%r132+1028], %f177;
	add.s64 	%rd71, %rd69, 1024;
	// begin inline asm
	ld.global.nc.b16 %rs35, [%rd71];
	// end inline asm
	// begin inline asm
	{  cvt.f32.f16 %f178, %rs35;}

	// end inline asm
	st.shared.f32 	[%r132+2052], %f178;
	add.s64 	%rd72, %rd69, 1536;
	// begin inline asm
	ld.global.nc.b16 %rs37, [%rd72];
	// end inline asm
	// begin inline asm
	{  cvt.f32.f16 %f179, %rs37;}

	// end inline asm
	st.shared.f32 	[%r132+3076], %f179;
	add.s64 	%rd73, %rd69, 2048;
	// begin inline asm
	ld.global.nc.b16 %rs39, [%rd73];
	// end inline asm
	// begin inline asm
	{  cvt.f32.f16 %f180, %rs39;}

	// end inline asm
	st.shared.f32 	[%r132+4100], %f180;
	add.s64 	%rd74, %rd69, 2560;
	// begin inline asm
	ld.global.nc.b16 %rs41, [%rd74];
	// end inline asm
	// begin inline asm
	{  cvt.f32.f16 %f181, %rs41;}

	// end inline asm
	st.shared.f32 	[%r132+5124], %f181;
	add.s64 	%rd75, %rd69, 3072;
	// begin inline asm
	ld.global.nc.b16 %rs43, [%rd75];
	// end inline asm
	// begin inline asm
	{  cvt.f32.f16 %f182, %rs43;}

	// end inline asm
	st.shared.f32 	[%r132+6148], %f182;
	add.s64 	%rd76, %rd69, 3584;
	// begin inline asm
	ld.global.nc.b16 %rs45, [%rd76];
	// end inline asm
	// begin inline asm
	{  cvt.f32.f16 %f183, %rs45;}

	// end inline asm
	st.shared.f32 	[%r132+7172], %f183;
	add.s32 	%r250, %r250, 2048;
	add.s32 	%r249, %r249, 8;
	setp.ne.s32 	%p17, %r249, %r31;
	@%p17 bra 	$L__BB24_21;
$L__BB24_22:
	setp.eq.s32 	%p18, %r17, 0;
	@%p18 bra 	$L__BB24_30;
	setp.lt.u32 	%p19, %r17, 4;
	@%p19 bra 	$L__BB24_25;
	cvt.u64.u32 	%rd84, %r250;
	add.s64 	%rd85, %rd84, %rd7;
	shl.b64 	%rd86, %rd85, 1;
	add.s64 	%rd80, %rd23, %rd86;
	// begin inline asm
	ld.global.nc.b16 %rs47, [%rd80];
	// end inline asm
	// begin inline asm
	{  cvt.f32.f16 %f184, %rs47;}

	// end inline asm
	add.s32 	%r133, %r250, %r91;
	shl.b32 	%r134, %r133, 2;
	mov.u32 	%r135, smem;
	add.s32 	%r136, %r135, %r134;
	st.shared.f32 	[%r136+4], %f184;
	add.s64 	%rd81, %rd80, 512;
	// begin inline asm
	ld.global.nc.b16 %rs49, [%rd81];
	// end inline asm
	// begin inline asm
	{  cvt.f32.f16 %f185, %rs49;}

	// end inline asm
	st.shared.f32 	[%r136+1028], %f185;
	add.s64 	%rd82, %rd80, 1024;
	// begin inline asm
	ld.global.nc.b16 %rs51, [%rd82];
	// end inline asm
	// begin inline asm
	{  cvt.f32.f16 %f186, %rs51;}

	// end inline asm
	st.shared.f32 	[%r136+2052], %f186;
	add.s64 	%rd83, %rd80, 1536;
	// begin inline asm
	ld.global.nc.b16 %rs53, [%rd83];
	// end inline asm
	// begin inline asm
	{  cvt.f32.f16 %f187, %rs53;}

	// end inline asm
	st.shared.f32 	[%r136+3076], %f187;
	add.s32 	%r250, %r250, 1024;
$L__BB24_25:
	setp.eq.s32 	%p20, %r18, 0;
	@%p20 bra 	$L__BB24_30;
	setp.eq.s32 	%p21, %r19, 0;
	@%p21 bra 	$L__BB24_28;
	cvt.u64.u32 	%rd89, %r250;
	add.s64 	%rd90, %rd89, %rd7;
	shl.b64 	%rd91, %rd90, 1;
	add.s64 	%rd87, %rd23, %rd91;
	// begin inline asm
	ld.global.nc.b16 %rs55, [%rd87];
	// end inline asm
	// begin inline asm
	{  cvt.f32.f16 %f188, %rs55;}

	// end inline asm
	add.s32 	%r137, %r250, %r91;
	shl.b32 	%r138, %r137, 2;
	mov.u32 	%r139, smem;
	add.s32 	%r140, %r139, %r138;
	st.shared.f32 	[%r140+4], %f188;
	add.s64 	%rd88, %rd87, 512;
	// begin inline asm
	ld.global.nc.b16 %rs57, [%rd88];
	// end inline asm
	// begin inline asm
	{  cvt.f32.f16 %f189, %rs57;}

	// end inline asm
	st.shared.f32 	[%r140+1028], %f189;
	add.s32 	%r250, %r250, 512;
$L__BB24_28:
	and.b32  	%r141, %r15, 256;
	setp.ne.s32 	%p22, %r141, 0;
	@%p22 bra 	$L__BB24_30;
	cvt.u64.u32 	%rd93, %r250;
	add.s64 	%rd94, %rd93, %rd7;
	shl.b64 	%rd95, %rd94, 1;
	add.s64 	%rd92, %rd23, %rd95;
	// begin inline asm
	ld.global.nc.b16 %rs59, [%rd92];
	// end inline asm
	// begin inline asm
	{  cvt.f32.f16 %f190, %rs59;}

	// end inline asm
	add.s32 	%r142, %r250, %r91;
	shl.b32 	%r143, %r142, 2;
	mov.u32 	%r144, smem;
	add.s32 	%r145, %r144, %r143;
	st.shared.f32 	[%r145+4], %f190;
$L__BB24_30:
	bar.sync 	0;
	shl.b32 	%r253, %r258, 7;
	setp.ge.s32 	%p23, %r253, %r92;
	@%p23 bra 	$L__BB24_136;
	and.b32  	%r42, %r91, 1;
	and.b32  	%r43, %r91, 2147483646;
$L__BB24_32:
	setp.lt.s32 	%p24, %r91, 1;
	mov.f32 	%f512, 0f00000000;
	mov.f32 	%f513, %f512;
	mov.f32 	%f514, %f512;
	mov.f32 	%f515, %f512;
	mov.f32 	%f516, %f512;
	mov.f32 	%f517, %f512;
	mov.f32 	%f522, %f512;
	mov.f32 	%f559, %f512;
	@%p24 bra 	$L__BB24_79;
	setp.eq.s32 	%p25, %r14, 0;
	add.s32 	%r45, %r253, %r12;
	mov.b32 	%r254, 0;
	mov.f32 	%f512, 0f00000000;
	@%p25 bra 	$L__BB24_64;
	cvt.u64.u32 	%rd8, %r45;
	add.s32 	%r46, %r45, 32;
	add.s32 	%r47, %r45, 64;
	add.s32 	%r48, %r45, 96;
	mov.b32 	%r255, 0;
	mov.f32 	%f512, 0f00000000;
	mov.f32 	%f513, %f512;
	mov.f32 	%f514, %f512;
	mov.f32 	%f515, %f512;
	mov.f32 	%f516, %f512;
	mov.f32 	%f517, %f512;
	mov.f32 	%f522, %f512;
	mov.f32 	%f559, %f512;
$L__BB24_35:
	.pragma "nounroll";
	setp.ge.s32 	%p26, %r45, %r92;
	mul.lo.s32 	%r59, %r255, %r92;
	cvt.s64.s32 	%rd96, %r59;
	add.s64 	%rd97, %rd96, %rd4;
	add.s64 	%rd98, %rd97, %rd8;
	shl.b64 	%rd99, %rd98, 1;
	add.s64 	%rd10, %rd24, %rd99;
	@%p26 bra 	$L__BB24_37;
	// begin inline asm
	ld.global.nc.b16 %rs61, [%rd10];
	// end inline asm
	// begin inline asm
	{  cvt.f32.f16 %f533, %rs61;}

	// end inline asm
$L__BB24_37:
	setp.ge.s32 	%p27, %r46, %r92;
	@%p27 bra 	$L__BB24_39;
	add.s64 	%rd101, %rd10, 64;
	// begin inline asm
	ld.global.nc.b16 %rs63, [%rd101];
	// end inline asm
	// begin inline asm
	{  cvt.f32.f16 %f532, %rs63;}

	// end inline asm
$L__BB24_39:
	setp.ge.s32 	%p28, %r47, %r92;
	@%p28 bra 	$L__BB24_41;
	add.s64 	%rd102, %rd10, 128;
	// begin inline asm
	ld.global.nc.b16 %rs65, [%rd102];
	// end inline asm
	// begin inline asm
	{  cvt.f32.f16 %f531, %rs65;}

	// end inline asm
$L__BB24_41:
	setp.ge.s32 	%p29, %r48, %r92;
	@%p29 bra 	$L__BB24_43;
	add.s64 	%rd103, %rd10, 192;
	// begin inline asm
	ld.global.nc.b16 %rs67, [%rd103];
	// end inline asm
	// begin inline asm
	{  cvt.f32.f16 %f530, %rs67;}

	// end inline asm
$L__BB24_43:
	setp.ge.s32 	%p30, %r13, %r7;
	shl.b32 	%r148, %r255, 2;
	mov.u32 	%r149, smem;
	add.s32 	%r60, %r149, %r148;
	@%p30 bra 	$L__BB24_46;
	setp.ge.s32 	%p31, %r48, %r92;
	setp.lt.s32 	%p32, %r47, %r92;
	setp.lt.s32 	%p33, %r46, %r92;
	setp.lt.s32 	%p34, %r45, %r92;
	ld.shared.f32 	%f71, [%r60];
	fma.rn.f32 	%f199, %f71, %f533, %f517;
	selp.f32 	%f517, %f199, %f517, %p34;
	fma.rn.f32 	%f200, %f71, %f532, %f516;
	selp.f32 	%f516, %f200, %f516, %p33;
	fma.rn.f32 	%f201, %f71, %f531, %f515;
	selp.f32 	%f515, %f201, %f515, %p32;
	@%p31 bra 	$L__BB24_46;
	fma.rn.f32 	%f514, %f71, %f530, %f514;
$L__BB24_46:
	setp.ge.s32 	%p35, %r30, %r7;
	shl.b32 	%r150, %r91, 2;
	add.s32 	%r61, %r60, %r150;
	@%p35 bra 	$L__BB24_49;
	setp.ge.s32 	%p36, %r48, %r92;
	setp.lt.s32 	%p37, %r47, %r92;
	setp.lt.s32 	%p38, %r46, %r92;
	setp.lt.s32 	%p39, %r45, %r92;
	ld.shared.f32 	%f80, [%r61+4];
	fma.rn.f32 	%f202, %f80, %f533, %f513;
	selp.f32 	%f513, %f202, %f513, %p39;
	fma.rn.f32 	%f203, %f80, %f532, %f512;
	selp.f32 	%f512, %f203, %f512, %p38;
	fma.rn.f32 	%f204, %f80, %f531, %f522;
	selp.f32 	%f522, %f204, %f522, %p37;
	@%p36 bra 	$L__BB24_49;
	fma.rn.f32 	%f559, %f80, %f530, %f559;
$L__BB24_49:
	setp.ge.s32 	%p40, %r45, %r92;
	add.s32 	%r151, %r59, %r92;
	cvt.s64.s32 	%rd104, %r151;
	add.s64 	%rd105, %rd104, %rd4;
	add.s64 	%rd106, %rd105, %rd8;
	shl.b64 	%rd107, %rd106, 1;
	add.s64 	%rd11, %rd24, %rd107;
	@%p40 bra 	$L__BB24_51;
	// begin inline asm
	ld.global.nc.b16 %rs69, [%rd11];
	// end inline asm
	// begin inline asm
	{  cvt.f32.f16 %f533, %rs69;}

	// end inline asm
$L__BB24_51:
	setp.ge.s32 	%p41, %r46, %r92;
	@%p41 bra 	$L__BB24_53;
	add.s64 	%rd109, %rd11, 64;
	// begin inline asm
	ld.global.nc.b16 %rs71, [%rd109];
	// end inline asm
	// begin inline asm
	{  cvt.f32.f16 %f532, %rs71;}

	// end inline asm
$L__BB24_53:
	setp.ge.s32 	%p42, %r47, %r92;
	@%p42 bra 	$L__BB24_55;
	add.s64 	%rd110, %rd11, 128;
	// begin inline asm
	ld.global.nc.b16 %rs73, [%rd110];
	// end inline asm
	// begin inline asm
	{  cvt.f32.f16 %f531, %rs73;}

	// end inline asm
$L__BB24_55:
	setp.ge.s32 	%p43, %r48, %r92;
	@%p43 bra 	$L__BB24_57;
	add.s64 	%rd111, %rd11, 192;
	// begin inline asm
	ld.global.nc.b16 %rs75, [%rd111];
	// end inline asm
	// begin inline asm
	{  cvt.f32.f16 %f530, %rs75;}

	// end inline asm
$L__BB24_57:
	setp.ge.s32 	%p44, %r13, %r7;
	@%p44 bra 	$L__BB24_60;
	setp.ge.s32 	%p45, %r48, %r92;
	setp.lt.s32 	%p46, %r47, %r92;
	setp.lt.s32 	%p47, %r46, %r92;
	setp.lt.s32 	%p48, %r45, %r92;
	ld.shared.f32 	%f97, [%r60+4];
	fma.rn.f32 	%f209, %f97, %f533, %f517;
	selp.f32 	%f517, %f209, %f517, %p48;
	fma.rn.f32 	%f210, %f97, %f532, %f516;
	selp.f32 	%f516, %f210, %f516, %p47;
	fma.rn.f32 	%f211, %f97, %f531, %f515;
	selp.f32 	%f515, %f211, %f515, %p46;
	@%p45 bra 	$L__BB24_60;
	fma.rn.f32 	%f514, %f97, %f530, %f514;
$L__BB24_60:
	setp.ge.s32 	%p49, %r30, %r7;
	@%p49 bra 	$L__BB24_63;
	setp.ge.s32 	%p50, %r48, %r92;
	setp.lt.s32 	%p51, %r47, %r92;
	setp.lt.s32 	%p52, %r46, %r92;
	setp.lt.s32 	%p53, %r45, %r92;
	ld.shared.f32 	%f106, [%r61+8];
	fma.rn.f32 	%f212, %f106, %f533, %f513;
	selp.f32 	%f513, %f212, %f513, %p53;
	fma.rn.f32 	%f213, %f106, %f532, %f512;
	selp.f32 	%f512, %f213, %f512, %p52;
	fma.rn.f32 	%f214, %f106, %f531, %f522;
	selp.f32 	%f522, %f214, %f522, %p51;
	@%p50 bra 	$L__BB24_63;
	fma.rn.f32 	%f559, %f106, %f530, %f559;
$L__BB24_63:
	add.s32 	%r255, %r255, 2;
	setp.eq.s32 	%p54, %r255, %r43;
	mov.u32 	%r254, %r43;
	@%p54 bra 	$L__BB24_64;
	bra.uni 	$L__BB24_35;
$L__BB24_64:
	setp.eq.s32 	%p55, %r42, 0;
	@%p55 bra 	$L__BB24_79;
	mul.lo.s32 	%r152, %r254, %r92;
	cvt.s64.s32 	%rd112, %r152;
	add.s64 	%rd113, %rd112, %rd4;
	setp.ge.s32 	%p56, %r45, %r92;
	cvt.u64.u32 	%rd114, %r45;
	add.s64 	%rd115, %rd113, %rd114;
	shl.b64 	%rd116, %rd115, 1;
	add.s64 	%rd9, %rd24, %rd116;
	@%p56 bra 	$L__BB24_67;
	// begin inline asm
	ld.global.nc.b16 %rs77, [%rd9];
	// end inline asm
	// begin inline asm
	{  cvt.f32.f16 %f533, %rs77;}

	// end inline asm
$L__BB24_67:
	add.s32 	%r50, %r45, 32;
	setp.ge.s32 	%p57, %r50, %r92;
	@%p57 bra 	$L__BB24_69;
	add.s64 	%rd118, %rd9, 64;
	// begin inline asm
	ld.global.nc.b16 %rs79, [%rd118];
	// end inline asm
	// begin inline asm
	{  cvt.f32.f16 %f532, %rs79;}

	// end inline asm
$L__BB24_69:
	add.s32 	%r51, %r45, 64;
	setp.ge.s32 	%p58, %r51, %r92;
	@%p58 bra 	$L__BB24_71;
	add.s64 	%rd119, %rd9, 128;
	// begin inline asm
	ld.global.nc.b16 %rs81, [%rd119];
	// end inline asm
	// begin inline asm
	{  cvt.f32.f16 %f531, %rs81;}

	// end inline asm
$L__BB24_71:
	add.s32 	%r52, %r45, 96;
	setp.ge.s32 	%p59, %r52, %r92;
	@%p59 bra 	$L__BB24_73;
	add.s64 	%rd120, %rd9, 192;
	// begin inline asm
	ld.global.nc.b16 %rs83, [%rd120];
	// end inline asm
	// begin inline asm
	{  cvt.f32.f16 %f530, %rs83;}

	// end inline asm
$L__BB24_73:
	setp.ge.s32 	%p60, %r13, %r7;
	@%p60 bra 	$L__BB24_76;
	setp.ge.s32 	%p61, %r52, %r92;
	setp.lt.s32 	%p62, %r51, %r92;
	setp.lt.s32 	%p63, %r50, %r92;
	setp.lt.s32 	%p64, %r45, %r92;
	shl.b32 	%r153, %r254, 2;
	mov.u32 	%r154, smem;
	add.s32 	%r155, %r154, %r153;
	ld.shared.f32 	%f25, [%r155];
	fma.rn.f32 	%f219, %f25, %f533, %f517;
	selp.f32 	%f517, %f219, %f517, %p64;
	fma.rn.f32 	%f220, %f25, %f532, %f516;
	selp.f32 	%f516, %f220, %f516, %p63;
	fma.rn.f32 	%f221, %f25, %f531, %f515;
	selp.f32 	%f515, %f221, %f515, %p62;
	@%p61 bra 	$L__BB24_76;
	fma.rn.f32 	%f514, %f25, %f530, %f514;
$L__BB24_76:
	setp.ge.s32 	%p65, %r30, %r7;
	@%p65 bra 	$L__BB24_79;
	setp.ge.s32 	%p66, %r52, %r92;
	setp.lt.s32 	%p67, %r51, %r92;
	setp.lt.s32 	%p68, %r50, %r92;
	setp.lt.s32 	%p69, %r45, %r92;
	add.s32 	%r156, %r91, %r254;
	shl.b32 	%r157, %r156, 2;
	mov.u32 	%r158, smem;
	add.s32 	%r159, %r158, %r157;
	ld.shared.f32 	%f34, [%r159+4];
	fma.rn.f32 	%f222, %f34, %f533, %f513;
	selp.f32 	%f513, %f222, %f513, %p69;
	fma.rn.f32 	%f223, %f34, %f532, %f512;
	selp.f32 	%f512, %f223, %f512, %p68;
	fma.rn.f32 	%f224, %f34, %f531, %f522;
	selp.f32 	%f522, %f224, %f522, %p67;
	@%p66 bra 	$L__BB24_79;
	fma.rn.f32 	%f559, %f34, %f530, %f559;
$L__BB24_79:
	add.s32 	%r53, %r253, %r12;
	setp.eq.s32 	%p70, %r94, 1;
	@%p70 bra 	$L__BB24_99;
	setp.ne.s32 	%p71, %r94, 0;
	@%p71 bra 	$L__BB24_117;
	setp.lt.s32 	%p98, %r13, %r7;
	@%p98 bra 	$L__BB24_91;
$L__BB24_82:
	setp.ge.s32 	%p103, %r30, %r7;
	@%p103 bra 	$L__BB24_135;
	setp.ge.s32 	%p104, %r53, %r92;
	add.s32 	%r179, %r92, %r9;
	add.s32 	%r180, %r179, %r53;
	shl.b32 	%r181, %r180, 2;
	mov.u32 	%r182, smem;
	add.s32 	%r54, %r182, %r181;
	@%p104 bra 	$L__BB24_85;
	mul.f32 	%f417, %f513, 0fBFB8AA3B;
	ex2.approx.f32 	%f418, %f417;
	add.f32 	%f419, %f418, 0f3F800000;
	div.rn.f32 	%f420, %f513, %f419;
	st.shared.f32 	[%r54+4], %f420;
$L__BB24_85:
	add.s32 	%r183, %r53, 32;
	setp.ge.s32 	%p105, %r183, %r92;
	@%p105 bra 	$L__BB24_87;
	mul.f32 	%f421, %f512, 0fBFB8AA3B;
	ex2.approx.f32 	%f422, %f421;
	add.f32 	%f423, %f422, 0f3F800000;
	div.rn.f32 	%f424, %f512, %f423;
	st.shared.f32 	[%r54+132], %f424;
$L__BB24_87:
	add.s32 	%r184, %r53, 64;
	setp.ge.s32 	%p106, %r184, %r92;
	@%p106 bra 	$L__BB24_89;
	mul.f32 	%f425, %f522, 0fBFB8AA3B;
	ex2.approx.f32 	%f426, %f425;
	add.f32 	%f427, %f426, 0f3F800000;
	div.rn.f32 	%f428, %f522, %f427;
	st.shared.f32 	[%r54+260], %f428;
$L__BB24_89:
	add.s32 	%r185, %r53, 96;
	setp.ge.s32 	%p107, %r185, %r92;
	@%p107 bra 	$L__BB24_135;
	mul.f32 	%f429, %f559, 0fBFB8AA3B;
	ex2.approx.f32 	%f430, %f429;
	add.f32 	%f431, %f430, 0f3F800000;
	div.rn.f32 	%f432, %f559, %f431;
	st.shared.f32 	[%r54+388], %f432;
	bra.uni 	$L__BB24_135;
$L__BB24_91:
	setp.ge.s32 	%p99, %r53, %r92;
	add.s32 	%r173, %r8, %r53;
	shl.b32 	%r174, %r173, 2;
	mov.u32 	%r175, smem;
	add.s32 	%r55, %r175, %r174;
	@%p99 bra 	$L__BB24_93;
	mul.f32 	%f401, %f517, 0fBFB8AA3B;
	ex2.approx.f32 	%f402, %f401;
	add.f32 	%f403, %f402, 0f3F800000;
	div.rn.f32 	%f404, %f517, %f403;
	st.shared.f32 	[%r55+8], %f404;
$L__BB24_93:
	add.s32 	%r176, %r53, 32;
	setp.ge.s32 	%p100, %r176, %r92;
	@%p100 bra 	$L__BB24_95;
	mul.f32 	%f405, %f516, 0fBFB8AA3B;
	ex2.approx.f32 	%f406, %f405;
	add.f32 	%f407, %f406, 0f3F800000;
	div.rn.f32 	%f408, %f516, %f407;
	st.shared.f32 	[%r55+136], %f408;
$L__BB24_95:
	add.s32 	%r177, %r53, 64;
	setp.ge.s32 	%p101, %r177, %r92;
	@%p101 bra 	$L__BB24_97;
	mul.f32 	%f409, %f515, 0fBFB8AA3B;
	ex2.approx.f32 	%f410, %f409;
	add.f32 	%f411, %f410, 0f3F800000;
	div.rn.f32 	%f412, %f515, %f411;
	st.shared.f32 	[%r55+264], %f412;
$L__BB24_97:
	add.s32 	%r178, %r53, 96;
	setp.ge.s32 	%p102, %r178, %r92;
	@%p102 bra 	$L__BB24_82;
	mul.f32 	%f413, %f514, 0fBFB8AA3B;
	ex2.approx.f32 	%f414, %f413;
	add.f32 	%f415, %f414, 0f3F800000;
	div.rn.f32 	%f416, %f514, %f415;
	st.shared.f32 	[%r55+392], %f416;
	bra.uni 	$L__BB24_82;
$L__BB24_99:
	setp.lt.s32 	%p72, %r13, %r7;
	@%p72 bra 	$L__BB24_109;
$L__BB24_100:
	setp.ge.s32 	%p85, %r30, %r7;
	@%p85 bra 	$L__BB24_135;
	setp.ge.s32 	%p86, %r53, %r92;
	add.s32 	%r166, %r92, %r9;
	add.s32 	%r167, %r166, %r53;
	shl.b32 	%r168, %r167, 2;
	mov.u32 	%r169, smem;
	add.s32 	%r56, %r169, %r168;
	@%p86 bra 	$L__BB24_103;
	mul.f32 	%f313, %f513, 0f3F000000;
	mul.f32 	%f314, %f513, 0f3D372713;
	mul.f32 	%f315, %f513, %f314;
	fma.rn.f32 	%f316, %f513, %f315, %f513;
	mul.f32 	%f317, %f316, 0f3F4C422A;
	abs.f32 	%f318, %f317;
	mul.f32 	%f319, %f318, 0f4038AA3B;
	ex2.approx.ftz.f32 	%f320, %f319;
	add.f32 	%f321, %f320, 0f3F800000;
	rcp.approx.ftz.f32 	%f322, %f321;
	fma.rn.f32 	%f323, %f322, 0fC0000000, 0f3F800000;
	setp.ge.f32 	%p87, %f318, 0f41102CB4;
	selp.f32 	%f324, 0f3F800000, %f323, %p87;
	copysign.f32 	%f325, %f317, %f324;
	mul.f32 	%f326, %f317, %f317;
	fma.rn.f32 	%f327, %f326, 0f3C80F082, 0fBD563CAE;
	fma.rn.f32 	%f328, %f327, %f326, 0f3E085941;
	fma.rn.f32 	%f329, %f328, %f326, 0fBEAAA9ED;
	fma.rn.f32 	%f330, %f329, %f326, 0f00000000;
	fma.rn.f32 	%f331, %f330, %f317, %f317;
	setp.ge.f32 	%p88, %f318, 0f3F19999A;
	selp.f32 	%f332, %f325, %f331, %p88;
	add.f32 	%f333, %f332, 0f3F800000;
	mul.f32 	%f334, %f313, %f333;
	st.shared.f32 	[%r56+4], %f334;
$L__BB24_103:
	add.s32 	%r170, %r53, 32;
	setp.ge.s32 	%p89, %r170, %r92;
	@%p89 bra 	$L__BB24_105;
	mul.f32 	%f335, %f512, 0f3F000000;
	mul.f32 	%f336, %f512, 0f3D372713;
	mul.f32 	%f337, %f512, %f336;
	fma.rn.f32 	%f338, %f512, %f337, %f512;
	mul.f32 	%f339, %f338, 0f3F4C422A;
	abs.f32 	%f340, %f339;
	mul.f32 	%f341, %f340, 0f4038AA3B;
	ex2.approx.ftz.f32 	%f342, %f341;
	add.f32 	%f343, %f342, 0f3F800000;
	rcp.approx.ftz.f32 	%f344, %f343;
	fma.rn.f32 	%f345, %f344, 0fC0000000, 0f3F800000;
	setp.ge.f32 	%p90, %f340, 0f41102CB4;
	selp.f32 	%f346, 0f3F800000, %f345, %p90;
	copysign.f32 	%f347, %f339, %f346;
	mul.f32 	%f348, %f339, %f339;
	fma.rn.f32 	%f349, %f348, 0f3C80F082, 0fBD563CAE;
	fma.rn.f32 	%f350, %f349, %f348, 0f3E085941;
	fma.rn.f32 	%f351, %f350, %f348, 0fBEAAA9ED;
	fma.rn.f32 	%f352, %f351, %f348, 0f00000000;
	fma.rn.f32 	%f353, %f352, %f339, %f339;
	setp.ge.f32 	%p91, %f340, 0f3F19999A;
	selp.f32 	%f354, %f347, %f353, %p91;
	add.f32 	%f355, %f354, 0f3F800000;
	mul.f32 	%f356, %f335, %f355;
	st.shared.f32 	[%r56+132], %f356;
$L__BB24_105:
	add.s32 	%r171, %r53, 64;
	setp.ge.s32 	%p92, %r171, %r92;
	@%p92 bra 	$L__BB24_107;
	mul.f32 	%f357, %f522, 0f3F000000;
	mul.f32 	%f358, %f522, 0f3D372713;
	mul.f32 	%f359, %f522, %f358;
	fma.rn.f32 	%f360, %f522, %f359, %f522;
	mul.f32 	%f361, %f360, 0f3F4C422A;
	abs.f32 	%f362, %f361;
	mul.f32 	%f363, %f362, 0f4038AA3B;
	ex2.approx.ftz.f32 	%f364, %f363;
	add.f32 	%f365, %f364, 0f3F800000;
	rcp.approx.ftz.f32 	%f366, %f365;
	fma.rn.f32 	%f367, %f366, 0fC0000000, 0f3F800000;
	setp.ge.f32 	%p93, %f362, 0f41102CB4;
	selp.f32 	%f368, 0f3F800000, %f367, %p93;
	copysign.f32 	%f369, %f361, %f368;
	mul.f32 	%f370, %f361, %f361;
	fma.rn.f32 	%f371, %f370, 0f3C80F082, 0fBD563CAE;
	fma.rn.f32 	%f372, %f371, %f370, 0f3E085941;
	fma.rn.f32 	%f373, %f372, %f370, 0fBEAAA9ED;
	fma.rn.f32 	%f374, %f373, %f370, 0f00000000;
	fma.rn.f32 	%f375, %f374, %f361, %f361;
	setp.ge.f32 	%p94, %f362, 0f3F19999A;
	selp.f32 	%f376, %f369, %f375, %p94;
	add.f32 	%f377, %f376, 0f3F800000;
	mul.f32 	%f378, %f357, %f377;
	st.shared.f32 	[%r56+260], %f378;
$L__BB24_107:
	add.s32 	%r172, %r53, 96;
	setp.ge.s32 	%p95, %r172, %r92;
	@%p95 bra 	$L__BB24_135;
	mul.f32 	%f379, %f559, 0f3F000000;
	mul.f32 	%f380, %f559, 0f3D372713;
	mul.f32 	%f381, %f559, %f380;
	fma.rn.f32 	%f382, %f559, %f381, %f559;
	mul.f32 	%f383, %f382, 0f3F4C422A;
	abs.f32 	%f384, %f383;
	mul.f32 	%f385, %f384, 0f4038AA3B;
	ex2.approx.ftz.f32 	%f386, %f385;
	add.f32 	%f387, %f386, 0f3F800000;
	rcp.approx.ftz.f32 	%f388, %f387;
	fma.rn.f32 	%f389, %f388, 0fC0000000, 0f3F800000;
	setp.ge.f32 	%p96, %f384, 0f41102CB4;
	selp.f32 	%f390, 0f3F800000, %f389, %p96;
	copysign.f32 	%f391, %f383, %f390;
	mul.f32 	%f392, %f383, %f383;
	fma.rn.f32 	%f393, %f392, 0f3C80F082, 0fBD563CAE;
	fma.rn.f32 	%f394, %f393, %f392, 0f3E085941;
	fma.rn.f32 	%f395, %f394, %f392, 0fBEAAA9ED;
	fma.rn.f32 	%f396, %f395, %f392, 0f00000000;
	fma.rn.f32 	%f397, %f396, %f383, %f383;
	setp.ge.f32 	%p97, %f384, 0f3F19999A;
	selp.f32 	%f398, %f391, %f397, %p97;
	add.f32 	%f399, %f398, 0f3F800000;
	mul.f32 	%f400, %f379, %f399;
	st.shared.f32 	[%r56+388], %f400;
	bra.uni 	$L__BB24_135;
$L__BB24_109:
	setp.ge.s32 	%p73, %r53, %r92;
	add.s32 	%r160, %r8, %r53;
	shl.b32 	%r161, %r160, 2;
	mov.u32 	%r162, smem;
	add.s32 	%r57, %r162, %r161;
	@%p73 bra 	$L__BB24_111;
	mul.f32 	%f225, %f517, 0f3F000000;
	mul.f32 	%f226, %f517, 0f3D372713;
	mul.f32 	%f227, %f517, %f226;
	fma.rn.f32 	%f228, %f517, %f227, %f517;
	mul.f32 	%f229, %f228, 0f3F4C422A;
	abs.f32 	%f230, %f229;
	mul.f32 	%f231, %f230, 0f4038AA3B;
	ex2.approx.ftz.f32 	%f232, %f231;
	add.f32 	%f233, %f232, 0f3F800000;
	rcp.approx.ftz.f32 	%f234, %f233;
	fma.rn.f32 	%f235, %f234, 0fC0000000, 0f3F800000;
	setp.ge.f32 	%p74, %f230, 0f41102CB4;
	selp.f32 	%f236, 0f3F800000, %f235, %p74;
	copysign.f32 	%f237, %f229, %f236;
	mul.f32 	%f238, %f229, %f229;
	fma.rn.f32 	%f239, %f238, 0f3C80F082, 0fBD563CAE;
	fma.rn.f32 	%f240, %f239, %f238, 0f3E085941;
	fma.rn.f32 	%f241, %f240, %f238, 0fBEAAA9ED;
	fma.rn.f32 	%f242, %f241, %f238, 0f00000000;
	fma.rn.f32 	%f243, %f242, %f229, %f229;
	setp.ge.f32 	%p75, %f230, 0f3F19999A;
	selp.f32 	%f244, %f237, %f243, %p75;
	add.f32 	%f245, %f244, 0f3F800000;
	mul.f32 	%f246, %f225, %f245;
	st.shared.f32 	[%r57+8], %f246;
$L__BB24_111:
	add.s32 	%r163, %r53, 32;
	setp.ge.s32 	%p76, %r163, %r92;
	@%p76 bra 	$L__BB24_113;
	mul.f32 	%f247, %f516, 0f3F000000;
	mul.f32 	%f248, %f516, 0f3D372713;
	mul.f32 	%f249, %f516, %f248;
	fma.rn.f32 	%f250, %f516, %f249, %f516;
	mul.f32 	%f251, %f250, 0f3F4C422A;
	abs.f32 	%f252, %f251;
	mul.f32 	%f253, %f252, 0f4038AA3B;
	ex2.approx.ftz.f32 	%f254, %f253;
	add.f32 	%f255, %f254, 0f3F800000;
	rcp.approx.ftz.f32 	%f256, %f255;
	fma.rn.f32 	%f257, %f256, 0fC0000000, 0f3F800000;
	setp.ge.f32 	%p77, %f252, 0f41102CB4;
	selp.f32 	%f258, 0f3F800000, %f257, %p77;
	copysign.f32 	%f259, %f251, %f258;
	mul.f32 	%f260, %f251, %f251;
	fma.rn.f32 	%f261, %f260, 0f3C80F082, 0fBD563CAE;
	fma.rn.f32 	%f262, %f261, %f260, 0f3E085941;
	fma.rn.f32 	%f263, %f262, %f260, 0fBEAAA9ED;
	fma.rn.f32 	%f264, %f263, %f260, 0f00000000;
	fma.rn.f32 	%f265, %f264, %f251, %f251;
	setp.ge.f32 	%p78, %f252, 0f3F19999A;
	selp.f32 	%f266, %f259, %f265, %p78;
	add.f32 	%f267, %f266, 0f3F800000;
	mul.f32 	%f268, %f247, %f267;
	st.shared.f32 	[%r57+136], %f268;
$L__BB24_113:
	add.s32 	%r164, %r53, 64;
	setp.ge.s32 	%p79, %r164, %r92;
	@%p79 bra 	$L__BB24_115;
	mul.f32 	%f269, %f515, 0f3F000000;
	mul.f32 	%f270, %f515, 0f3D372713;
	mul.f32 	%f271, %f515, %f270;
	fma.rn.f32 	%f272, %f515, %f271, %f515;
	mul.f32 	%f273, %f272, 0f3F4C422A;
	abs.f32 	%f274, %f273;
	mul.f32 	%f275, %f274, 0f4038AA3B;
	ex2.approx.ftz.f32 	%f276, %f275;
	add.f32 	%f277, %f276, 0f3F800000;
	rcp.approx.ftz.f32 	%f278, %f277;
	fma.rn.f32 	%f279, %f278, 0fC0000000, 0f3F800000;
	setp.ge.f32 	%p80, %f274, 0f41102CB4;
	selp.f32 	%f280, 0f3F800000, %f279, %p80;
	copysign.f32 	%f281, %f273, %f280;
	mul.f32 	%f282, %f273, %f273;
	fma.rn.f32 	%f283, %f282, 0f3C80F082, 0fBD563CAE;
	fma.rn.f32 	%f284, %f283, %f282, 0f3E085941;
	fma.rn.f32 	%f285, %f284, %f282, 0fBEAAA9ED;
	fma.rn.f32 	%f286, %f285, %f282, 0f00000000;
	fma.rn.f32 	%f287, %f286, %f273, %f273;
	setp.ge.f32 	%p81, %f274, 0f3F19999A;
	selp.f32 	%f288, %f281, %f287, %p81;
	add.f32 	%f289, %f288, 0f3F800000;
	mul.f32 	%f290, %f269, %f289;
	st.shared.f32 	[%r57+264], %f290;
$L__BB24_115:
	add.s32 	%r165, %r53, 96;
	setp.ge.s32 	%p82, %r165, %r92;
	@%p82 bra 	$L__BB24_100;
	mul.f32 	%f291, %f514, 0f3F000000;
	mul.f32 	%f292, %f514, 0f3D372713;
	mul.f32 	%f293, %f514, %f292;
	fma.rn.f32 	%f294, %f514, %f293, %f514;
	mul.f32 	%f295, %f294, 0f3F4C422A;
	abs.f32 	%f296, %f295;
	mul.f32 	%f297, %f296, 0f4038AA3B;
	ex2.approx.ftz.f32 	%f298, %f297;
	add.f32 	%f299, %f298, 0f3F800000;
	rcp.approx.ftz.f32 	%f300, %f299;
	fma.rn.f32 	%f301, %f300, 0fC0000000, 0f3F800000;
	setp.ge.f32 	%p83, %f296, 0f41102CB4;
	selp.f32 	%f302, 0f3F800000, %f301, %p83;
	copysign.f32 	%f303, %f295, %f302;
	mul.f32 	%f304, %f295, %f295;
	fma.rn.f32 	%f305, %f304, 0f3C80F082, 0fBD563CAE;
	fma.rn.f32 	%f306, %f305, %f304, 0f3E085941;
	fma.rn.f32 	%f307, %f306, %f304, 0fBEAAA9ED;
	fma.rn.f32 	%f308, %f307, %f304, 0f00000000;
	fma.rn.f32 	%f309, %f308, %f295, %f295;
	setp.ge.f32 	%p84, %f296, 0f3F19999A;
	selp.f32 	%f310, %f303, %f309, %p84;
	add.f32 	%f311, %f310, 0f3F800000;
	mul.f32 	%f312, %f291, %f311;
	st.shared.f32 	[%r57+392], %f312;
	bra.uni 	$L__BB24_100;
$L__BB24_117:
	setp.ge.s32 	%p108, %r13, %r7;
	@%p108 bra 	$L__BB24_126;
	setp.ge.s32 	%p109, %r53, %r92;
	add.s32 	%r186, %r8, %r53;
	shl.b32 	%r187, %r186, 2;
	mov.u32 	%r188, smem;
	add.s32 	%r63, %r188, %r187;
	@%p109 bra 	$L__BB24_120;
	max.f32 	%f433, %f517, 0f00000000;
	st.shared.f32 	[%r63+8], %f433;
$L__BB24_120:
	add.s32 	%r189, %r53, 32;
	setp.ge.s32 	%p110, %r189, %r92;
	@%p110 bra 	$L__BB24_122;
	max.f32 	%f434, %f516, 0f00000000;
	st.shared.f32 	[%r63+136], %f434;
$L__BB24_122:
	add.s32 	%r190, %r53, 64;
	setp.ge.s32 	%p111, %r190, %r92;
	@%p111 bra 	$L__BB24_124;
	max.f32 	%f435, %f515, 0f00000000;
	st.shared.f32 	[%r63+264], %f435;
$L__BB24_124:
	add.s32 	%r191, %r53, 96;
	setp.ge.s32 	%p112, %r191, %r92;
	@%p112 bra 	$L__BB24_126;
	max.f32 	%f436, %f514, 0f00000000;
	st.shared.f32 	[%r63+392], %f436;
$L__BB24_126:
	setp.ge.s32 	%p113, %r30, %r7;
	@%p113 bra 	$L__BB24_135;
	setp.ge.s32 	%p114, %r53, %r92;
	add.s32 	%r192, %r92, %r9;
	add.s32 	%r193, %r192, %r53;
	shl.b32 	%r194, %r193, 2;
	mov.u32 	%r195, smem;
	add.s32 	%r64, %r195, %r194;
	@%p114 bra 	$L__BB24_129;
	max.f32 	%f437, %f513, 0f00000000;
	st.shared.f32 	[%r64+4], %f437;
$L__BB24_129:
	add.s32 	%r196, %r53, 32;
	setp.ge.s32 	%p115, %r196, %r92;
	@%p115 bra 	$L__BB24_131;
	max.f32 	%f438, %f512, 0f00000000;
	st.shared.f32 	[%r64+132], %f438;
$L__BB24_131:
	add.s32 	%r197, %r53, 64;
	setp.ge.s32 	%p116, %r197, %r92;
	@%p116 bra 	$L__BB24_133;
	max.f32 	%f439, %f522, 0f00000000;
	st.shared.f32 	[%r64+260], %f439;
$L__BB24_133:
	add.s32 	%r198, %r53, 96;
	setp.ge.s32 	%p117, %r198, %r92;
	@%p117 bra 	$L__BB24_135;
	max.f32 	%f440, %f559, 0f00000000;
	st.shared.f32 	[%r64+388], %f440;
$L__BB24_135:
	add.s32 	%r253, %r253, 1024;
	setp.lt.s32 	%p118, %r253, %r92;
	@%p118 bra 	$L__BB24_32;
$L__BB24_136:
	setp.lt.s32 	%p119, %r13, %r7;
	bar.sync 	0;
	@%p119 bra 	$L__BB24_137;
	bra.uni 	$L__BB24_138;
$L__BB24_137:
	ld.global.nc.u32 	%r200, [%rd5];
	add.s64 	%rd123, %rd2, %rd41;
	ld.global.nc.u32 	%r201, [%rd123];
	mad.lo.s32 	%r202, %r200, %r93, %r201;
	mul.wide.s32 	%rd124, %r202, 4;
	add.s64 	%rd125, %rd1, %rd124;
	ld.global.nc.f32 	%f560, [%rd125];
	mul.lo.s32 	%r203, %r200, %r91;
	mul.wide.s32 	%rd126, %r203, 2;
	add.s64 	%rd150, %rd28, %rd126;
	shl.b32 	%r204, %r8, 2;
	mov.u32 	%r205, smem;
	add.s32 	%r206, %r205, %r204;
	add.s32 	%r256, %r206, 8;
$L__BB24_138:
	setp.ge.s32 	%p120, %r30, %r7;
	@%p120 bra 	$L__BB24_140;
	ld.global.nc.u32 	%r208, [%rd5+4];
	add.s64 	%rd129, %rd2, %rd41;
	ld.global.nc.u32 	%r209, [%rd129+4];
	mad.lo.s32 	%r210, %r208, %r93, %r209;
	mul.wide.s32 	%rd130, %r210, 4;
	add.s64 	%rd131, %rd1, %rd130;
	ld.global.nc.f32 	%f561, [%rd131];
	mul.lo.s32 	%r211, %r208, %r91;
	mul.wide.s32 	%rd132, %r211, 2;
	add.s64 	%rd151, %rd28, %rd132;
	add.s32 	%r212, %r92, %r9;
	shl.b32 	%r213, %r212, 2;
	mov.u32 	%r214, smem;
	add.s32 	%r215, %r214, %r213;
	add.s32 	%r257, %r215, 4;
$L__BB24_140:
	setp.lt.s32 	%p121, %r258, %r91;
	@%p121 bra 	$L__BB24_141;
	bra.uni 	$L__BB24_183;
$L__BB24_141:
	not.b32 	%r216, %r12;
	add.s32 	%r66, %r92, %r216;
	and.b32  	%r67, %r66, 96;
	cvt.u64.u32 	%rd12, %r12;
	shl.b32 	%r217, %r12, 2;
	add.s32 	%r68, %r256, %r217;
	add.s32 	%r69, %r257, %r217;
	or.b32  	%r70, %r12, 32;
	or.b32  	%r71, %r12, 64;
	or.b32  	%r72, %r12, 96;
	add.s64 	%rd13, %rd25, 128;
	add.s32 	%r73, %r257, 256;
	add.s32 	%r74, %r256, 256;
$L__BB24_142:
	setp.ge.s32 	%p122, %r12, %r92;
	mov.f32 	%f572, 0f00000000;
	mov.f32 	%f571, %f572;
	@%p122 bra 	$L__BB24_177;
	setp.eq.s32 	%p123, %r67, 96;
	mul.lo.s32 	%r218, %r258, %r92;
	cvt.s64.s32 	%rd133, %r218;
	add.s64 	%rd18, %rd133, %rd4;
	mov.f32 	%f572, 0f00000000;
	mov.u32 	%r259, %r12;
	@%p123 bra 	$L__BB24_158;
	setp.ge.s32 	%p124, %r13, %r7;
	add.s64 	%rd135, %rd18, %rd12;
	shl.b64 	%rd136, %rd135, 1;
	add.s64 	%rd134, %rd25, %rd136;
	// begin inline asm
	ld.global.nc.b16 %rs85, [%rd134];
	// end inline asm
	// begin inline asm
	{  cvt.f32.f16 %f445, %rs85;}

	// end inline asm
	mov.f32 	%f571, 0f00000000;
	@%p124 bra 	$L__BB24_146;
	ld.shared.f32 	%f447, [%r68];
	fma.rn.f32 	%f571, %f445, %f447, 0f00000000;
$L__BB24_146:
	setp.ge.s32 	%p125, %r30, %r7;
	mov.f32 	%f572, 0f00000000;
	@%p125 bra 	$L__BB24_148;
	ld.shared.f32 	%f449, [%r69];
	fma.rn.f32 	%f572, %f445, %f449, 0f00000000;
$L__BB24_148:
	setp.eq.s32 	%p126, %r67, 0;
	mov.u32 	%r259, %r70;
	@%p126 bra 	$L__BB24_158;
	setp.ge.s32 	%p127, %r13, %r7;
	add.s64 	%rd137, %rd134, 64;
	// begin inline asm
	ld.global.nc.b16 %rs87, [%rd137];
	// end inline asm
	// begin inline asm
	{  cvt.f32.f16 %f450, %rs87;}

	// end inline asm
	@%p127 bra 	$L__BB24_151;
	ld.shared.f32 	%f451, [%r68+128];
	fma.rn.f32 	%f571, %f450, %f451, %f571;
$L__BB24_151:
	setp.ge.s32 	%p128, %r30, %r7;
	@%p128 bra 	$L__BB24_153;
	ld.shared.f32 	%f452, [%r69+128];
	fma.rn.f32 	%f572, %f450, %f452, %f572;
$L__BB24_153:
	setp.eq.s32 	%p129, %r67, 32;
	mov.u32 	%r259, %r71;
	@%p129 bra 	$L__BB24_158;
	setp.ge.s32 	%p130, %r13, %r7;
	add.s64 	%rd138, %rd134, 128;
	// begin inline asm
	ld.global.nc.b16 %rs89, [%rd138];
	// end inline asm
	// begin inline asm
	{  cvt.f32.f16 %f453, %rs89;}

	// end inline asm
	@%p130 bra 	$L__BB24_156;
	ld.shared.f32 	%f454, [%r68+256];
	fma.rn.f32 	%f571, %f453, %f454, %f571;
$L__BB24_156:
	setp.ge.s32 	%p131, %r30, %r7;
	mov.u32 	%r259, %r72;
	@%p131 bra 	$L__BB24_158;
	ld.shared.f32 	%f455, [%r69+256];
	fma.rn.f32 	%f572, %f453, %f455, %f572;
	mov.u32 	%r259, %r72;
$L__BB24_158:
	setp.lt.u32 	%p132, %r66, 96;
	@%p132 bra 	$L__BB24_177;
	cvt.u64.u32 	%rd139, %r259;
	add.s64 	%rd140, %rd18, %rd139;
	shl.b64 	%rd141, %rd140, 1;
	add.s64 	%rd152, %rd13, %rd141;
	shl.b32 	%r219, %r259, 2;
	add.s32 	%r261, %r73, %r219;
	add.s32 	%r260, %r74, %r219;
$L__BB24_160:
	setp.ge.s32 	%p133, %r13, %r7;
	add.s64 	%rd142, %rd152, -128;
	// begin inline asm
	ld.global.nc.b16 %rs91, [%rd142];
	// end inline asm
	// begin inline asm
	{  cvt.f32.f16 %f456, %rs91;}

	// end inline asm
	@%p133 bra 	$L__BB24_162;
	ld.shared.f32 	%f457, [%r260+-256];
	fma.rn.f32 	%f571, %f456, %f457, %f571;
$L__BB24_162:
	setp.ge.s32 	%p134, %r30, %r7;
	@%p134 bra 	$L__BB24_164;
	ld.shared.f32 	%f458, [%r261+-256];
	fma.rn.f32 	%f572, %f456, %f458, %f572;
$L__BB24_164:
	setp.ge.s32 	%p135, %r13, %r7;
	add.s64 	%rd143, %rd152, -64;
	// begin inline asm
	ld.global.nc.b16 %rs93, [%rd143];
	// end inline asm
	// begin inline asm
	{  cvt.f32.f16 %f459, %rs93;}

	// end inline asm
	@%p135 bra 	$L__BB24_166;
	ld.shared.f32 	%f460, [%r260+-128];
	fma.rn.f32 	%f571, %f459, %f460, %f571;
$L__BB24_166:
	setp.ge.s32 	%p136, %r30, %r7;
	@%p136 bra 	$L__BB24_168;
	ld.shared.f32 	%f461, [%r261+-128];
	fma.rn.f32 	%f572, %f459, %f461, %f572;
$L__BB24_168:
	setp.ge.s32 	%p137, %r13, %r7;
	// begin inline asm
	ld.global.nc.b16 %rs95, [%rd152];
	// end inline asm
	// begin inline asm
	{  cvt.f32.f16 %f462, %rs95;}

	// end inline asm
	@%p137 bra 	$L__BB24_170;
	ld.shared.f32 	%f463, [%r260];
	fma.rn.f32 	%f571, %f462, %f463, %f571;
$L__BB24_170:
	setp.ge.s32 	%p138, %r30, %r7;
	@%p138 bra 	$L__BB24_172;
	ld.shared.f32 	%f464, [%r261];
	fma.rn.f32 	%f572, %f462, %f464, %f572;
$L__BB24_172:
	setp.ge.s32 	%p139, %r13, %r7;
	add.s64 	%rd145, %rd152, 64;
	// begin inline asm
	ld.global.nc.b16 %rs97, [%rd145];
	// end inline asm
	// begin inline asm
	{  cvt.f32.f16 %f465, %rs97;}

	// end inline asm
	@%p139 bra 	$L__BB24_174;
	ld.shared.f32 	%f466, [%r260+128];
	fma.rn.f32 	%f571, %f465, %f466, %f571;
$L__BB24_174:
	setp.ge.s32 	%p140, %r30, %r7;
	@%p140 bra 	$L__BB24_176;
	ld.shared.f32 	%f467, [%r261+128];
	fma.rn.f32 	%f572, %f465, %f467, %f572;
$L__BB24_176:
	add.s32 	%r259, %r259, 128;
	add.s64 	%rd152, %rd152, 256;
	add.s32 	%r261, %r261, 512;
	add.s32 	%r260, %r260, 512;
	setp.lt.s32 	%p141, %r259, %r92;
	@%p141 bra 	$L__BB24_160;
$L__BB24_177:
	setp.ne.s32 	%p142, %r12, 0;
	mov.b32 	%r220, %f571;
	shfl.sync.bfly.b32	%r221|%p143, %r220, 16, 31, -1;
	mov.b32 	%f468, %r221;
	add.f32 	%f469, %f571, %f468;
	mov.b32 	%r222, %f572;
	shfl.sync.bfly.b32	%r223|%p144, %r222, 16, 31, -1;
	mov.b32 	%f470, %r223;
	add.f32 	%f471, %f572, %f470;
	mov.b32 	%r224, %f469;
	shfl.sync.bfly.b32	%r225|%p145, %r224, 8, 31, -1;
	mov.b32 	%f472, %r225;
	add.f32 	%f473, %f469, %f472;
	mov.b32 	%r226, %f471;
	shfl.sync.bfly.b32	%r227|%p146, %r226, 8, 31, -1;
	mov.b32 	%f474, %r227;
	add.f32 	%f475, %f471, %f474;
	mov.b32 	%r228, %f473;
	shfl.sync.bfly.b32	%r229|%p147, %r228, 4, 31, -1;
	mov.b32 	%f476, %r229;
	add.f32 	%f477, %f473, %f476;
	mov.b32 	%r230, %f475;
	shfl.sync.bfly.b32	%r231|%p148, %r230, 4, 31, -1;
	mov.b32 	%f478, %r231;
	add.f32 	%f479, %f475, %f478;
	mov.b32 	%r232, %f477;
	shfl.sync.bfly.b32	%r233|%p149, %r232, 2, 31, -1;
	mov.b32 	%f480, %r233;
	add.f32 	%f481, %f477, %f480;
	mov.b32 	%r234, %f479;
	shfl.sync.bfly.b32	%r235|%p150, %r234, 2, 31, -1;
	mov.b32 	%f482, %r235;
	add.f32 	%f483, %f479, %f482;
	mov.b32 	%r236, %f481;
	shfl.sync.bfly.b32	%r237|%p151, %r236, 1, 31, -1;
	mov.b32 	%f484, %r237;
	add.f32 	%f159, %f481, %f484;
	mov.b32 	%r238, %f483;
	shfl.sync.bfly.b32	%r239|%p152, %r238, 1, 31, -1;
	mov.b32 	%f485, %r239;
	add.f32 	%f160, %f483, %f485;
	@%p142 bra 	$L__BB24_182;
	setp.ge.s32 	%p153, %r13, %r7;
	@%p153 bra 	$L__BB24_180;
	mul.wide.u32 	%rd147, %r258, 2;
	add.s64 	%rd146, %rd150, %rd147;
	mul.f32 	%f486, %f159, %f560;
	// begin inline asm
	{  cvt.rn.f16.f32 %rs99, %f486;}

	// end inline asm
	// begin inline asm
	{ atom.add.noftz.f16 %rs100,[%rd146],%rs99; }

	// end inline asm
$L__BB24_180:
	setp.ge.s32 	%p154, %r30, %r7;
	@%p154 bra 	$L__BB24_182;
	mul.wide.u32 	%rd149, %r258, 2;
	add.s64 	%rd148, %rd151, %rd149;
	mul.f32 	%f487, %f160, %f561;
	// begin inline asm
	{  cvt.rn.f16.f32 %rs102, %f487;}

	// end inline asm
	// begin inline asm
	{ atom.add.noftz.f16 %rs103,[%rd148],%rs102; }

	// end inline asm
$L__BB24_182:
	add.s32 	%r258, %r258, 8;
	setp.lt.s32 	%p155, %r258, %r91;
	@%p155 bra 	$L__BB24_142;
$L__BB24_183:
	ret;

}
	// .globl	_Z15moe_mega_kernelI6__halfLb1ELi1EEvPKT_S3_S3_S3_PKfPKiS7_S7_S7_PS1_iiiiii
.visible .entry _Z15moe_mega_kernelI6__halfLb1ELi1EEvPKT_S3_S3_S3_PKfPKiS7_S7_S7_PS1_iiiiii(
	.param .u64 .ptr .align 1 _Z15moe_mega_kernelI6__halfLb1ELi1EEvPKT_S3_S3_S3_PKfPKiS7_S7_S7_PS1_iiiiii_param_0,
	.param .u64 .ptr .align 1 _Z15moe_mega_kernelI6__halfLb1ELi1EEvPKT_S3_S3_S3_PKfPKiS7_S7_S7_PS1_iiiiii_param_1,
	.param .u64 .ptr .align 1 _Z15moe_mega_kernelI6__halfLb1ELi1EEvPKT_S3_S3_S3_PKfPKiS7_S7_S7_PS1_iiiiii_param_2,
	.param .u64 .ptr .align 1 _Z15moe_mega_kernelI6__halfLb1ELi1EEvPKT_S3_S3_S3_PKfPKiS7_S7_S7_PS1_iiiiii_param_3,
	.param .u64 .ptr .align 1 _Z15moe_mega_kernelI6__halfLb1ELi1EEvPKT_S3_S3_S3_PKfPKiS7_S7_S7_PS1_iiiiii_param_4,
	.param .u64 .ptr .align 1 _Z15moe_mega_kernelI6__halfLb1ELi1EEvPKT_S3_S3_S3_PKfPKiS7_S7_S7_PS1_iiiiii_param_5,
	.param .u64 .ptr .align 1 _Z15moe_mega_kernelI6__halfLb1ELi1EEvPKT_S3_S3_S3_PKfPKiS7_S7_S7_PS1_iiiiii_param_6,
	.param .u64 .ptr .align 1 _Z15moe_mega_kernelI6__halfLb1ELi1EEvPKT_S3_S3_S3_PKfPKiS7_S7_S7_PS1_iiiiii_param_7,
	.param .u64 .ptr .align 1 _Z15moe_mega_kernelI6__halfLb1ELi1EEvPKT_S3_S3_S3_PKfPKiS7_S7_S7_PS1_iiiiii_param_8,
	.param .u64 .ptr .align 1 _Z15moe_mega_kernelI6__halfLb1ELi1EEvPKT_S3_S3_S3_PKfPKiS7_S7_S7_PS1_iiiiii_param_9,
	.param .u32 _Z15moe_mega_kernelI6__halfLb1ELi1EEvPKT_S3_S3_S3_PKfPKiS7_S7_S7_PS1_iiiiii_param_10,
	.param .u32 _Z15moe_mega_kernelI6__halfLb1ELi1EEvPKT_S3_S3_S3_PKfPKiS7_S7_S7_PS1_iiiiii_param_11,
	.param .u32 _Z15moe_mega_kernelI6__halfLb1ELi1EEvPKT_S3_S3_S3_PKfPKiS7_S7_S7_PS1_iiiiii_param_12,
	.param .u32 _Z15moe_mega_kernelI6__halfLb1ELi1EEvPKT_S3_S3_S3_PKfPKiS7_S7_S7_PS1_iiiiii_param_13,
	.param .u32 _Z15moe_mega_kernelI6__halfLb1ELi1EEvPKT_S3_S3_S3_PKfPKiS7_S7_S7_PS1_iiiiii_param_14,
	.param .u32 _Z15moe_mega_kernelI6__halfLb1ELi1EEvPKT_S3_S3_S3_PKfPKiS7_S7_S7_PS1_iiiiii_param_15
)
.maxntid 256
.minnctapersm 2
{
	.reg .pred 	%p<108>;
	.reg .b16 	%rs<115>;
	.reg .b32 	%r<163>;
	.reg .b32 	%f<602>;
	.reg .b64 	%rd<173>;

	ld.param.u64 	%rd16, [_Z15moe_mega_kernelI6__halfLb1ELi1EEvPKT_S3_S3_S3_PKfPKiS7_S7_S7_PS1_iiiiii_param_0];
	ld.param.u64 	%rd17, [_Z15moe_mega_kernelI6__halfLb1ELi1EEvPKT_S3_S3_S3_PKfPKiS7_S7_S7_PS1_iiiiii_param_1];
	ld.param.u64 	%rd18, [_Z15moe_mega_kernelI6__halfLb1ELi1EEvPKT_S3_S3_S3_PKfPKiS7_S7_S7_PS1_iiiiii_param_2];
	ld.param.u64 	%rd19, [_Z15moe_mega_kernelI6__halfLb1ELi1EEvPKT_S3_S3_S3_PKfPKiS7_S7_S7_PS1_iiiiii_param_3];
	ld.param.u64 	%rd20, [_Z15moe_mega_kernelI6__halfLb1ELi1EEvPKT_S3_S3_S3_PKfPKiS7_S7_S7_PS1_iiiiii_param_4];
	ld.param.u64 	%rd21, [_Z15moe_mega_kernelI6__halfLb1ELi1EEvPKT_S3_S3_S3_PKfPKiS7_S7_S7_PS1_iiiiii_param_5];
	ld.param.u64 	%rd25, [_Z15moe_mega_kernelI6__halfLb1ELi1EEvPKT_S3_S3_S3_PKfPKiS7_S7_S7_PS1_iiiiii_param_6];
	ld.param.u64 	%rd22, [_Z15moe_mega_kernelI6__halfLb1ELi1EEvPKT_S3_S3_S3_PKfPKiS7_S7_S7_PS1_iiiiii_param_7];
	ld.param.u64 	%rd23, [_Z15moe_mega_kernelI6__halfLb1ELi1EEvPKT_S3_S3_S3_PKfPKiS7_S7_S7_PS1_iiiiii_param_8];
	ld.param.u64 	%rd24, [_Z15moe_mega_kernelI6__halfLb1ELi1EEvPKT_S3_S3_S3_PKfPKiS7_S7_S7_PS1_iiiiii_param_9];
	ld.param.u32 	%r146, [_Z15moe_mega_kernelI6__halfLb1ELi1EEvPKT_S3_S3_S3_PKfPKiS7_S7_S7_PS1_iiiiii_param_10];
	ld.param.u32 	%r71, [_Z15moe_mega_kernelI6__halfLb1ELi1EEvPKT_S3_S3_S3_PKfPKiS7_S7_S7_PS1_iiiiii_param_12];
	ld.param.u32 	%r72, [_Z15moe_mega_kernelI6__halfLb1ELi1EEvPKT_S3_S3_S3_PKfPKiS7_S7_S7_PS1_iiiiii_param_13];
	ld.param.u32 	%r73, [_Z15moe_mega_kernelI6__halfLb1ELi1EEvPKT_S3_S3_S3_PKfPKiS7_S7_S7_PS1_iiiiii_param_14];
	ld.param.u32 	%r74, [_Z15moe_mega_kernelI6__halfLb1ELi1EEvPKT_S3_S3_S3_PKfPKiS7_S7_S7_PS1_iiiiii_param_15];
	cvta.to.global.u64 	%rd1, %rd25;
	mul.wide.s32 	%rd26, %r146, 4;
	add.s64 	%rd27, %rd1, %rd26;
	ld.global.nc.u32 	%r75, [%rd27];
	mov.u32 	%r1, %ctaid.x;
	setp.ge.u32 	%p1, %r1, %r75;
	@%p1 bra 	$L__BB25_135;
	setp.lt.s32 	%p2, %r146, 1;
	mov.b32 	%r148, 0;
	@%p2 bra 	$L__BB25_4;
	mov.b32 	%r148, 0;
$L__BB25_3:
	add.s32 	%r78, %r148, %r146;
	add.s32 	%r79, %r78, 1;
	shr.u32 	%r80, %r79, 1;
	mul.wide.u32 	%rd28, %r80, 4;
	add.s64 	%rd29, %rd1, %rd28;
	ld.global.nc.u32 	%r81, [%rd29];
	setp.gt.u32 	%p3, %r81, %r1;
	add.s32 	%r82, %r80, -1;
	selp.b32 	%r148, %r148, %r80, %p3;
	selp.b32 	%r146, %r82, %r146, %p3;
	setp.lt.s32 	%p4, %r148, %r146;
	@%p4 bra 	$L__BB25_3;
$L__BB25_4:
	mul.wide.u32 	%rd30, %r148, 4;
	add.s64 	%rd31, %rd1, %rd30;
	ld.global.nc.u32 	%r83, [%rd31];
	sub.s32 	%r84, %r1, %r83;
	cvta.to.global.u64 	%rd32, %rd21;
	add.s64 	%rd33, %rd32, %rd30;
	ld.global.nc.u32 	%r85, [%rd33];
	ld.global.nc.u32 	%r7, [%rd33+4];
	mov.u32 	%r8, %tid.x;
	and.b32  	%r9, %r8, 31;
	mul.lo.s32 	%r86, %r72, %r71;
	mul.lo.s32 	%r87, %r86, %r148;
	cvt.s64.s32 	%rd2, %r87;
	add.s32 	%r10, %r85, %r84;
	setp.ge.s32 	%p5, %r10, %r7;
	cvta.to.global.u64 	%rd34, %rd22;
	mul.wide.s32 	%rd35, %r10, 4;
	add.s64 	%rd3, %rd34, %rd35;
	@%p5 bra 	$L__BB25_17;
	ld.global.nc.u32 	%r88, [%rd3];
	mul.lo.s32 	%r89, %r88, %r71;
	cvt.s64.s32 	%rd4, %r89;
	setp.ge.s32 	%p6, %r8, %r71;
	@%p6 bra 	$L__BB25_17;
	not.b32 	%r90, %r8;
	add.s32 	%r11, %r71, %r90;
	shr.u32 	%r91, %r11, 8;
	add.s32 	%r12, %r91, 1;
	and.b32  	%r13, %r12, 7;
	setp.lt.u32 	%p7, %r11, 1792;
	mov.u32 	%r151, %r8;
	@%p7 bra 	$L__BB25_9;
	and.b32  	%r14, %r12, 33554424;
	mov.b32 	%r150, 0;
	mov.u32 	%r151, %r8;
$L__BB25_8:
	.pragma "nounroll";
	cvt.u64.u32 	%rd44, %r151;
	add.s64 	%rd45, %rd44, %rd4;
	shl.b64 	%rd46, %rd45, 1;
	add.s64 	%rd36, %rd16, %rd46;
	// begin inline asm
	ld.global.nc.b16 %rs1, [%rd36];
	// end inline asm
	// begin inline asm
	{  cvt.f32.f16 %f236, %rs1;}

	// end inline asm
	shl.b32 	%r93, %r151, 2;
	mov.u32 	%r94, smem;
	add.s32 	%r95, %r94, %r93;
	st.shared.f32 	[%r95], %f236;
	add.s64 	%rd37, %rd36, 512;
	// begin inline asm
	ld.global.nc.b16 %rs3, [%rd37];
	// end inline asm
	// begin inline asm
	{  cvt.f32.f16 %f237, %rs3;}

	// end inline asm
	st.shared.f32 	[%r95+1024], %f237;
	add.s64 	%rd38, %rd36, 1024;
	// begin inline asm
	ld.global.nc.b16 %rs5, [%rd38];
	// end inline asm
	// begin inline asm
	{  cvt.f32.f16 %f238, %rs5;}

	// end inline asm
	st.shared.f32 	[%r95+2048], %f238;
	add.s64 	%rd39, %rd36, 1536;
	// begin inline asm
	ld.global.nc.b16 %rs7, [%rd39];
	// end inline asm
	// begin inline asm
	{  cvt.f32.f16 %f239, %rs7;}

	// end inline asm
	st.shared.f32 	[%r95+3072], %f239;
	add.s64 	%rd40, %rd36, 2048;
	// begin inline asm
	ld.global.nc.b16 %rs9, [%rd40];
	// end inline asm
	// begin inline asm
	{  cvt.f32.f16 %f240, %rs9;}

	// end inline asm
	st.shared.f32 	[%r95+4096], %f240;
	add.s64 	%rd41, %rd36, 2560;
	// begin inline asm
	ld.global.nc.b16 %rs11, [%rd41];
	// end inline asm
	// begin inline asm
	{  cvt.f32.f16 %f241, %rs11;}

	// end inline asm
	st.shared.f32 	[%r95+5120], %f241;
	add.s64 	%rd42, %rd36, 3072;
	// begin inline asm
	ld.global.nc.b16 %rs13, [%rd42];
	// end inline asm
	// begin inline asm
	{  cvt.f32.f16 %f242, %rs13;}

	// end inline asm
	st.shared.f32 	[%r95+6144], %f242;
	add.s64 	%rd43, %rd36, 3584;
	// begin inline asm
	ld.global.nc.b16 %rs15, [%rd43];
	// end inline asm
	// begin inline asm
	{  cvt.f32.f16 %f243, %rs15;}

	// end inline asm
	st.shared.f32 	[%r95+7168], %f243;
	add.s32 	%r151, %r151, 2048;
	add.s32 	%r150, %r150, 8;
	setp.ne.s32 	%p8, %r150, %r14;
	@%p8 bra 	$L__BB25_8;
$L__BB25_9:
	setp.eq.s32 	%p9, %r13, 0;
	@%p9 bra 	$L__BB25_17;
	setp.lt.u32 	%p10, %r13, 4;
	@%p10 bra 	$L__BB25_12;
	cvt.u64.u32 	%rd51, %r151;
	add.s64 	%rd52, %rd51, %rd4;
	shl.b64 	%rd53, %rd52, 1;
	add.s64 	%rd47, %rd16, %rd53;
	// begin inline asm
	ld.global.nc.b16 %rs17, [%rd47];
	// end inline asm
	// begin inline asm
	{  cvt.f32.f16 %f244, %rs17;}

	// end inline asm
	shl.b32 	%r96, %r151, 2;
	mov.u32 	%r97, smem;
	add.s32 	%r98, %r97, %r96;
	st.shared.f32 	[%r98], %f244;
	add.s64 	%rd48, %rd47, 512;
	// begin inline asm
	ld.global.nc.b16 %rs19, [%rd48];
	// end inline asm
	// begin inline asm
	{  cvt.f32.f16 %f245, %rs19;}

	// end inline asm
	st.shared.f32 	[%r98+1024], %f245;
	add.s64 	%rd49, %rd47, 1024;
	// begin inline asm
	ld.global.nc.b16 %rs21, [%rd49];
	// end inline asm
	// begin inline asm
	{  cvt.f32.f16 %f246, %rs21;}

	// end inline asm
	st.shared.f32 	[%r98+2048], %f246;
	add.s64 	%rd50, %rd47, 1536;
	// begin inline asm
	ld.global.nc.b16 %rs23, [%rd50];
	// end inline asm
	// begin inline asm
	{  cvt.f32.f16 %f247, %rs23;}

	// end inline asm
	st.shared.f32 	[%r98+3072], %f247;
	add.s32 	%r151, %r151, 1024;
$L__BB25_12:
	and.b32  	%r99, %r12, 3;
	setp.eq.s32 	%p11, %r99, 0;
	@%p11 bra 	$L__BB25_17;
	setp.eq.s32 	%p12, %r99, 1;
	@%p12 bra 	$L__BB25_15;
	cvt.u64.u32 	%rd56, %r151;
	add.s64 	%rd57, %rd56, %rd4;
	shl.b64 	%rd58, %rd57, 1;
	add.s64 	%rd54, %rd16, %rd58;
	// begin inline asm
	ld.global.nc.b16 %rs25, [%rd54];
	// end inline asm
	// begin inline asm
	{  cvt.f32.f16 %f248, %rs25;}

	// end inline asm
	shl.b32 	%r100, %r151, 2;
	mov.u32 	%r101, smem;
	add.s32 	%r102, %r101, %r100;
	st.shared.f32 	[%r102], %f248;
	add.s64 	%rd55, %rd54, 512;
	// begin inline asm
	ld.global.nc.b16 %rs27, [%rd55];
	// end inline asm
	// begin inline asm
	{  cvt.f32.f16 %f249, %rs27;}

	// end inline asm
	st.shared.f32 	[%r102+1024], %f249;
	add.s32 	%r151, %r151, 512;
$L__BB25_15:
	and.b32  	%r103, %r11, 256;
	setp.ne.s32 	%p13, %r103, 0;
	@%p13 bra 	$L__BB25_17;
	cvt.u64.u32 	%rd60, %r151;
	add.s64 	%rd61, %rd60, %rd4;
	shl.b64 	%rd62, %rd61, 1;
	add.s64 	%rd59, %rd16, %rd62;
	// begin inline asm
	ld.global.nc.b16 %rs29, [%rd59];
	// end inline asm
	// begin inline asm
	{  cvt.f32.f16 %f250, %rs29;}

	// end inline asm
	shl.b32 	%r104, %r151, 2;
	mov.u32 	%r105, smem;
	add.s32 	%r106, %r105, %r104;
	st.shared.f32 	[%r106], %f250;
$L__BB25_17:
	shl.b32 	%r107, %r71, 2;
	mov.u32 	%r108, smem;
	add.s32 	%r24, %r108, %r107;
	bar.sync 	0;
	shl.b32 	%r109, %r8, 2;
	and.b32  	%r157, %r109, 896;
	setp.ge.s32 	%p14, %r157, %r72;
	@%p14 bra 	$L__BB25_85;
	and.b32  	%r26, %r71, 1;
	and.b32  	%r27, %r71, 2147483646;
	mov.u32 	%r154, %r157;
$L__BB25_19:
	setp.lt.s32 	%p15, %r71, 1;
	mov.f32 	%f454, 0f00000000;
	mov.f32 	%f455, %f454;
	mov.f32 	%f456, %f454;
	mov.f32 	%f457, %f454;
	mov.f32 	%f458, %f454;
	mov.f32 	%f459, %f454;
	mov.f32 	%f460, %f454;
	mov.f32 	%f461, %f454;
	@%p15 bra 	$L__BB25_57;
	setp.eq.s32 	%p16, %r71, 1;
	add.s32 	%r29, %r154, %r9;
	mov.b32 	%r156, 0;
	mov.f32 	%f454, 0f00000000;
	@%p16 bra 	$L__BB25_45;
	cvt.u64.u32 	%rd5, %r29;
	add.s32 	%r30, %r29, 32;
	add.s32 	%r31, %r29, 64;
	add.s32 	%r32, %r29, 96;
	mov.b32 	%r155, 0;
	mov.f32 	%f454, 0f00000000;
	mov.f32 	%f455, %f454;
	mov.f32 	%f456, %f454;
	mov.f32 	%f457, %f454;
	mov.f32 	%f458, %f454;
	mov.f32 	%f459, %f454;
	mov.f32 	%f460, %f454;
	mov.f32 	%f461, %f454;
$L__BB25_22:
	.pragma "nounroll";
	setp.ge.s32 	%p17, %r29, %r72;
	mul.lo.s32 	%r34, %r155, %r72;
	cvt.s64.s32 	%rd63, %r34;
	add.s64 	%rd6, %rd63, %rd2;
	@%p17 bra 	$L__BB25_24;
	add.s64 	%rd66, %rd6, %rd5;
	shl.b64 	%rd67, %rd66, 1;
	add.s64 	%rd64, %rd17, %rd67;
	// begin inline asm
	ld.global.nc.b16 %rs31, [%rd64];
	// end inline asm
	// begin inline asm
	{  cvt.f32.f16 %f545, %rs31;}

	// end inline asm
	add.s64 	%rd65, %rd18, %rd67;
	// begin inline asm
	ld.global.nc.b16 %rs33, [%rd65];
	// end inline asm
	// begin inline asm
	{  cvt.f32.f16 %f549, %rs33;}

	// end inline asm
$L__BB25_24:
	setp.ge.s32 	%p18, %r30, %r72;
	@%p18 bra 	$L__BB25_26;
	add.s64 	%rd70, %rd6, %rd5;
	shl.b64 	%rd71, %rd70, 1;
	add.s64 	%rd72, %rd17, %rd71;
	add.s64 	%rd68, %rd72, 64;
	// begin inline asm
	ld.global.nc.b16 %rs35, [%rd68];
	// end inline asm
	// begin inline asm
	{  cvt.f32.f16 %f544, %rs35;}

	// end inline asm
	add.s64 	%rd73, %rd18, %rd71;
	add.s64 	%rd69, %rd73, 64;
	// begin inline asm
	ld.global.nc.b16 %rs37, [%rd69];
	// end inline asm
	// begin inline asm
	{  cvt.f32.f16 %f548, %rs37;}

	// end inline asm
$L__BB25_26:
	setp.ge.s32 	%p19, %r31, %r72;
	@%p19 bra 	$L__BB25_28;
	add.s64 	%rd76, %rd6, %rd5;
	shl.b64 	%rd77, %rd76, 1;
	add.s64 	%rd78, %rd17, %rd77;
	add.s64 	%rd74, %rd78, 128;
	// begin inline asm
	ld.global.nc.b16 %rs39, [%rd74];
	// end inline asm
	// begin inline asm
	{  cvt.f32.f16 %f543, %rs39;}

	// end inline asm
	add.s64 	%rd79, %rd18, %rd77;
	add.s64 	%rd75, %rd79, 128;
	// begin inline asm
	ld.global.nc.b16 %rs41, [%rd75];
	// end inline asm
	// begin inline asm
	{  cvt.f32.f16 %f547, %rs41;}

	// end inline asm
$L__BB25_28:
	setp.ge.s32 	%p20, %r32, %r72;
	@%p20 bra 	$L__BB25_30;
	add.s64 	%rd82, %rd6, %rd5;
	shl.b64 	%rd83, %rd82, 1;
	add.s64 	%rd84, %rd17, %rd83;
	add.s64 	%rd80, %rd84, 192;
	// begin inline asm
	ld.global.nc.b16 %rs43, [%rd80];
	// end inline asm
	// begin inline asm
	{  cvt.f32.f16 %f542, %rs43;}

	// end inline asm
	add.s64 	%rd85, %rd18, %rd83;
	add.s64 	%rd81, %rd85, 192;
	// begin inline asm
	ld.global.nc.b16 %rs45, [%rd81];
	// end inline asm
	// begin inline asm
	{  cvt.f32.f16 %f546, %rs45;}

	// end inline asm
$L__BB25_30:
	setp.ge.s32 	%p21, %r10, %r7;
	shl.b32 	%r112, %r155, 2;
	add.s32 	%r35, %r108, %r112;
	@%p21 bra 	$L__BB25_33;
	setp.ge.s32 	%p22, %r32, %r72;
	setp.lt.s32 	%p23, %r31, %r72;
	setp.lt.s32 	%p24, %r30, %r72;
	setp.lt.s32 	%p25, %r29, %r72;
	ld.shared.f32 	%f41, [%r35];
	fma.rn.f32 	%f263, %f41, %f545, %f457;
	fma.rn.f32 	%f264, %f41, %f549, %f461;
	selp.f32 	%f457, %f263, %f457, %p25;
	selp.f32 	%f461, %f264, %f461, %p25;
	fma.rn.f32 	%f265, %f41, %f544, %f456;
	fma.rn.f32 	%f266, %f41, %f548, %f460;
	selp.f32 	%f456, %f265, %f456, %p24;
	selp.f32 	%f460, %f266, %f460, %p24;
	fma.rn.f32 	%f267, %f41, %f543, %f455;
	fma.rn.f32 	%f268, %f41, %f547, %f459;
	selp.f32 	%f455, %f267, %f455, %p23;
	selp.f32 	%f459, %f268, %f459, %p23;
	@%p22 bra 	$L__BB25_33;
	fma.rn.f32 	%f454, %f41, %f542, %f454;
	fma.rn.f32 	%f458, %f41, %f546, %f458;
$L__BB25_33:
	setp.ge.s32 	%p26, %r29, %r72;
	add.s32 	%r114, %r34, %r72;
	cvt.s64.s32 	%rd86, %r114;
	add.s64 	%rd7, %rd86, %rd2;
	@%p26 bra 	$L__BB25_35;
	add.s64 	%rd89, %rd7, %rd5;
	shl.b64 	%rd90, %rd89, 1;
	add.s64 	%rd87, %rd17, %rd90;
	// begin inline asm
	ld.global.nc.b16 %rs47, [%rd87];
	// end inline asm
	// begin inline asm
	{  cvt.f32.f16 %f545, %rs47;}

	// end inline asm
	add.s64 	%rd88, %rd18, %rd90;
	// begin inline asm
	ld.global.nc.b16 %rs49, [%rd88];
	// end inline asm
	// begin inline asm
	{  cvt.f32.f16 %f549, %rs49;}

	// end inline asm
$L__BB25_35:
	setp.ge.s32 	%p27, %r30, %r72;
	@%p27 bra 	$L__BB25_37;
	add.s64 	%rd93, %rd7, %rd5;
	shl.b64 	%rd94, %rd93, 1;
	add.s64 	%rd95, %rd17, %rd94;
	add.s64 	%rd91, %rd95, 64;
	// begin inline asm
	ld.global.nc.b16 %rs51, [%rd91];
	// end inline asm
	// begin inline asm
	{  cvt.f32.f16 %f544, %rs51;}

	// end inline asm
	add.s64 	%rd96, %rd18, %rd94;
	add.s64 	%rd92, %rd96, 64;
	// begin inline asm
	ld.global.nc.b16 %rs53, [%rd92];
	// end inline asm
	// begin inline asm
	{  cvt.f32.f16 %f548, %rs53;}

	// end inline asm
$L__BB25_37:
	setp.ge.s32 	%p28, %r31, %r72;
	@%p28 bra 	$L__BB25_39;
	add.s64 	%rd99, %rd7, %rd5;
	shl.b64 	%rd100, %rd99, 1;
	add.s64 	%rd101, %rd17, %rd100;
	add.s64 	%rd97, %rd101, 128;
	// begin inline asm
	ld.global.nc.b16 %rs55, [%rd97];
	// end inline asm
	// begin inline asm
	{  cvt.f32.f16 %f543, %rs55;}

	// end inline asm
	add.s64 	%rd102, %rd18, %rd100;
	add.s64 	%rd98, %rd102, 128;
	// begin inline asm
	ld.global.nc.b16 %rs57, [%rd98];
	// end inline asm
	// begin inline asm
	{  cvt.f32.f16 %f547, %rs57;}

	// end inline asm
$L__BB25_39:
	setp.ge.s32 	%p29, %r32, %r72;
	@%p29 bra 	$L__BB25_41;
	add.s64 	%rd105, %rd7, %rd5;
	shl.b64 	%rd106, %rd105, 1;
	add.s64 	%rd107, %rd17, %rd106;
	add.s64 	%rd103, %rd107, 192;
	// begin inline asm
	ld.global.nc.b16 %rs59, [%rd103];
	// end inline asm
	// begin inline asm
	{  cvt.f32.f16 %f542, %rs59;}

	// end inline asm
	add.s64 	%rd108, %rd18, %rd106;
	add.s64 	%rd104, %rd108, 192;
	// begin inline asm
	ld.global.nc.b16 %rs61, [%rd104];
	// end inline asm
	// begin inline asm
	{  cvt.f32.f16 %f546, %rs61;}

	// end inline asm
$L__BB25_41:
	setp.ge.s32 	%p30, %r10, %r7;
	@%p30 bra 	$L__BB25_44;
	setp.ge.s32 	%p31, %r32, %r72;
	setp.lt.s32 	%p32, %r31, %r72;
	setp.lt.s32 	%p33, %r30, %r72;
	setp.lt.s32 	%p34, %r29, %r72;
	ld.shared.f32 	%f74, [%r35+4];
	fma.rn.f32 	%f277, %f74, %f545, %f457;
	fma.rn.f32 	%f278, %f74, %f549, %f461;
	selp.f32 	%f457, %f277, %f457, %p34;
	selp.f32 	%f461, %f278, %f461, %p34;
	fma.rn.f32 	%f279, %f74, %f544, %f456;
	fma.rn.f32 	%f280, %f74, %f548, %f460;
	selp.f32 	%f456, %f279, %f456, %p33;
	selp.f32 	%f460, %f280, %f460, %p33;
	fma.rn.f32 	%f281, %f74, %f543, %f455;
	fma.rn.f32 	%f282, %f74, %f547, %f459;
	selp.f32 	%f455, %f281, %f455, %p32;
	selp.f32 	%f459, %f282, %f459, %p32;
	@%p31 bra 	$L__BB25_44;
	fma.rn.f32 	%f454, %f74, %f542, %f454;
	fma.rn.f32 	%f458, %f74, %f546, %f458;
$L__BB25_44:
	add.s32 	%r155, %r155, 2;
	setp.ne.s32 	%p35, %r155, %r27;
	mov.u32 	%r156, %r27;
	@%p35 bra 	$L__BB25_22;
$L__BB25_45:
	setp.eq.s32 	%p36, %r26, 0;
	@%p36 bra 	$L__BB25_57;
	mul.lo.s32 	%r115, %r156, %r72;
	cvt.s64.s32 	%rd109, %r115;
	add.s64 	%rd8, %rd109, %rd2;
	setp.ge.s32 	%p37, %r29, %r72;
	@%p37 bra 	$L__BB25_48;
	cvt.u64.u32 	%rd112, %r29;
	add.s64 	%rd113, %rd8, %rd112;
	shl.b64 	%rd114, %rd113, 1;
	add.s64 	%rd110, %rd17, %rd114;
	// begin inline asm
	ld.global.nc.b16 %rs63, [%rd110];
	// end inline asm
	// begin inline asm
	{  cvt.f32.f16 %f545, %rs63;}

	// end inline asm
	add.s64 	%rd111, %rd18, %rd114;
	// begin inline asm
	ld.global.nc.b16 %rs65, [%rd111];
	// end inline asm
	// begin inline asm
	{  cvt.f32.f16 %f549, %rs65;}

	// end inline asm
$L__BB25_48:
	add.s32 	%r38, %r29, 32;
	setp.ge.s32 	%p38, %r38, %r72;
	@%p38 bra 	$L__BB25_50;
	cvt.u64.u32 	%rd117, %r29;
	add.s64 	%rd118, %rd8, %rd117;
	shl.b64 	%rd119, %rd118, 1;
	add.s64 	%rd120, %rd17, %rd119;
	add.s64 	%rd115, %rd120, 64;
	// begin inline asm
	ld.global.nc.b16 %rs67, [%rd115];
	// end inline asm
	// begin inline asm
	{  cvt.f32.f16 %f544, %rs67;}

	// end inline asm
	add.s64 	%rd121, %rd18, %rd119;
	add.s64 	%rd116, %rd121, 64;
	// begin inline asm
	ld.global.nc.b16 %rs69, [%rd116];
	// end inline asm
	// begin inline asm
	{  cvt.f32.f16 %f548, %rs69;}

	// end inline asm
$L__BB25_50:
	add.s32 	%r39, %r29, 64;
	setp.ge.s32 	%p39, %r39, %r72;
	@%p39 bra 	$L__BB25_52;
	cvt.u64.u32 	%rd124, %r29;
	add.s64 	%rd125, %rd8, %rd124;
	shl.b64 	%rd126, %rd125, 1;
	add.s64 	%rd127, %rd17, %rd126;
	add.s64 	%rd122, %rd127, 128;
	// begin inline asm
	ld.global.nc.b16 %rs71, [%rd122];
	// end inline asm
	// begin inline asm
	{  cvt.f32.f16 %f543, %rs71;}

	// end inline asm
	add.s64 	%rd128, %rd18, %rd126;
	add.s64 	%rd123, %rd128, 128;
	// begin inline asm
	ld.global.nc.b16 %rs73, [%rd123];
	// end inline asm
	// begin inline asm
	{  cvt.f32.f16 %f547, %rs73;}

	// end inline asm
$L__BB25_52:
	add.s32 	%r40, %r29, 96;
	setp.ge.s32 	%p40, %r40, %r72;
	@%p40 bra 	$L__BB25_54;
	cvt.u64.u32 	%rd131, %r29;
	add.s64 	%rd132, %rd8, %rd131;
	shl.b64 	%rd133, %rd132, 1;
	add.s64 	%rd134, %rd17, %rd133;
	add.s64 	%rd129, %rd134, 192;
	// begin inline asm
	ld.global.nc.b16 %rs75, [%rd129];
	// end inline asm
	// begin inline asm
	{  cvt.f32.f16 %f542, %rs75;}

	// end inline asm
	add.s64 	%rd135, %rd18, %rd133;
	add.s64 	%rd130, %rd135, 192;
	// begin inline asm
	ld.global.nc.b16 %rs77, [%rd130];
	// end inline asm
	// begin inline asm
	{  cvt.f32.f16 %f546, %rs77;}

	// end inline asm
$L__BB25_54:
	setp.ge.s32 	%p41, %r10, %r7;
	@%p41 bra 	$L__BB25_84;
	setp.ge.s32 	%p42, %r40, %r72;
	setp.lt.s32 	%p43, %r39, %r72;
	setp.lt.s32 	%p44, %r38, %r72;
	setp.lt.s32 	%p45, %r29, %r72;
	shl.b32 	%r116, %r156, 2;
	add.s32 	%r118, %r108, %r116;
	ld.shared.f32 	%f123, [%r118];
	fma.rn.f32 	%f291, %f123, %f545, %f457;
	fma.rn.f32 	%f292, %f123, %f549, %f461;
	selp.f32 	%f457, %f291, %f457, %p45;
	selp.f32 	%f461, %f292, %f461, %p45;
	fma.rn.f32 	%f293, %f123, %f544, %f456;
	fma.rn.f32 	%f294, %f123, %f548, %f460;
	selp.f32 	%f456, %f293, %f456, %p44;
	selp.f32 	%f460, %f294, %f460, %p44;
	fma.rn.f32 	%f295, %f123, %f543, %f455;
	fma.rn.f32 	%f296, %f123, %f547, %f459;
	selp.f32 	%f455, %f295, %f455, %p43;
	selp.f32 	%f459, %f296, %f459, %p43;
	@%p42 bra 	$L__BB25_57;
	fma.rn.f32 	%f454, %f123, %f542, %f454;
	fma.rn.f32 	%f458, %f123, %f546, %f458;
$L__BB25_57:
	setp.ge.s32 	%p46, %r10, %r7;
	@%p46 bra 	$L__BB25_84;
	add.s32 	%r41, %r154, %r9;
	setp.eq.s32 	%p47, %r74, 1;
	@%p47 bra 	$L__BB25_68;
	setp.ne.s32 	%p48, %r74, 0;
	@%p48 bra 	$L__BB25_76;
	setp.ge.s32 	%p61, %r41, %r72;
	shl.b32 	%r123, %r41, 2;
	add.s32 	%r42, %r24, %r123;
	@%p61 bra 	$L__BB25_62;
	mul.f32 	%f389, %f457, 0fBFB8AA3B;
	ex2.approx.f32 	%f390, %f389;
	add.f32 	%f391, %f390, 0f3F800000;
	div.rn.f32 	%f392, %f457, %f391;
	mul.f32 	%f393, %f392, %f461;
	st.shared.f32 	[%r42+4], %f393;
$L__BB25_62:
	add.s32 	%r124, %r41, 32;
	setp.ge.s32 	%p62, %r124, %r72;
	@%p62 bra 	$L__BB25_64;
	mul.f32 	%f394, %f456, 0fBFB8AA3B;
	ex2.approx.f32 	%f395, %f394;
	add.f32 	%f396, %f395, 0f3F800000;
	div.rn.f32 	%f397, %f456, %f396;
	mul.f32 	%f398, %f397, %f460;
	st.shared.f32 	[%r42+132], %f398;
$L__BB25_64:
	add.s32 	%r125, %r41, 64;
	setp.ge.s32 	%p63, %r125, %r72;
	@%p63 bra 	$L__BB25_66;
	mul.f32 	%f399, %f455, 0fBFB8AA3B;
	ex2.approx.f32 	%f400, %f399;
	add.f32 	%f401, %f400, 0f3F800000;
	div.rn.f32 	%f402, %f455, %f401;
	mul.f32 	%f403, %f402, %f459;
	st.shared.f32 	[%r42+260], %f403;
$L__BB25_66:
	add.s32 	%r126, %r41, 96;
	setp.ge.s32 	%p64, %r126, %r72;
	@%p64 bra 	$L__BB25_84;
	mul.f32 	%f404, %f454, 0fBFB8AA3B;
	ex2.approx.f32 	%f405, %f404;
	add.f32 	%f406, %f405, 0f3F800000;
	div.rn.f32 	%f407, %f454, %f406;
	mul.f32 	%f408, %f407, %f458;
	st.shared.f32 	[%r42+388], %f408;
	bra.uni 	$L__BB25_84;
$L__BB25_68:
	setp.ge.s32 	%p49, %r41, %r72;
	shl.b32 	%r119, %r41, 2;
	add.s32 	%r43, %r24, %r119;
	@%p49 bra 	$L__BB25_70;
	mul.f32 	%f297, %f457, 0f3F000000;
	mul.f32 	%f298, %f457, 0f3D372713;
	mul.f32 	%f299, %f457, %f298;
	fma.rn.f32 	%f300, %f457, %f299, %f457;
	mul.f32 	%f301, %f300, 0f3F4C422A;
	abs.f32 	%f302, %f301;
	mul.f32 	%f303, %f302, 0f4038AA3B;
	ex2.approx.ftz.f32 	%f304, %f303;
	add.f32 	%f305, %f304, 0f3F800000;
	rcp.approx.ftz.f32 	%f306, %f305;
	fma.rn.f32 	%f307, %f306, 0fC0000000, 0f3F800000;
	setp.ge.f32 	%p50, %f302, 0f41102CB4;
	selp.f32 	%f308, 0f3F800000, %f307, %p50;
	copysign.f32 	%f309, %f301, %f308;
	mul.f32 	%f310, %f301, %f301;
	fma.rn.f32 	%f311, %f310, 0f3C80F082, 0fBD563CAE;
	fma.rn.f32 	%f312, %f311, %f310, 0f3E085941;
	fma.rn.f32 	%f313, %f312, %f310, 0fBEAAA9ED;
	fma.rn.f32 	%f314, %f313, %f310, 0f00000000;
	fma.rn.f32 	%f315, %f314, %f301, %f301;
	setp.ge.f32 	%p51, %f302, 0f3F19999A;
	selp.f32 	%f316, %f309, %f315, %p51;
	add.f32 	%f317, %f316, 0f3F800000;
	mul.f32 	%f318, %f297, %f317;
	mul.f32 	%f319, %f318, %f461;
	st.shared.f32 	[%r43+4], %f319;
$L__BB25_70:
	add.s32 	%r120, %r41, 32;
	setp.ge.s32 	%p52, %r120, %r72;
	@%p52 bra 	$L__BB25_72;
	mul.f32 	%f320, %f456, 0f3F000000;
	mul.f32 	%f321, %f456, 0f3D372713;
	mul.f32 	%f322, %f456, %f321;
	fma.rn.f32 	%f323, %f456, %f322, %f456;
	mul.f32 	%f324, %f323, 0f3F4C422A;
	abs.f32 	%f325, %f324;
	mul.f32 	%f326, %f325, 0f4038AA3B;
	ex2.approx.ftz.f32 	%f327, %f326;
	add.f32 	%f328, %f327, 0f3F800000;
	rcp.approx.ftz.f32 	%f329, %f328;
	fma.rn.f32 	%f330, %f329, 0fC0000000, 0f3F800000;
	setp.ge.f32 	%p53, %f325, 0f41102CB4;
	selp.f32 	%f331, 0f3F800000, %f330, %p53;
	copysign.f32 	%f332, %f324, %f331;
	mul.f32 	%f333, %f324, %f324;
	fma.rn.f32 	%f334, %f333, 0f3C80F082, 0fBD563CAE;
	fma.rn.f32 	%f335, %f334, %f333, 0f3E085941;
	fma.rn.f32 	%f336, %f335, %f333, 0fBEAAA9ED;
	fma.rn.f32 	%f337, %f336, %f333, 0f00000000;
	fma.rn.f32 	%f338, %f337, %f324, %f324;
	setp.ge.f32 	%p54, %f325, 0f3F19999A;
	selp.f32 	%f339, %f332, %f338, %p54;
	add.f32 	%f340, %f339, 0f3F800000;
	mul.f32 	%f341, %f320, %f340;
	mul.f32 	%f342, %f341, %f460;
	st.shared.f32 	[%r43+132], %f342;
$L__BB25_72:
	add.s32 	%r121, %r41, 64;
	setp.ge.s32 	%p55, %r121, %r72;
	@%p55 bra 	$L__BB25_74;
	mul.f32 	%f343, %f455, 0f3F000000;
	mul.f32 	%f344, %f455, 0f3D372713;
	mul.f32 	%f345, %f455, %f344;
	fma.rn.f32 	%f346, %f455, %f345, %f455;
	mul.f32 	%f347, %f346, 0f3F4C422A;
	abs.f32 	%f348, %f347;
	mul.f32 	%f349, %f348, 0f4038AA3B;
	ex2.approx.ftz.f32 	%f350, %f349;
	add.f32 	%f351, %f350, 0f3F800000;
	rcp.approx.ftz.f32 	%f352, %f351;
	fma.rn.f32 	%f353, %f352, 0fC0000000, 0f3F800000;
	setp.ge.f32 	%p56, %f348, 0f41102CB4;
	selp.f32 	%f354, 0f3F800000, %f353, %p56;
	copysign.f32 	%f355, %f347, %f354;
	mul.f32 	%f356, %f347, %f347;
	fma.rn.f32 	%f357, %f356, 0f3C80F082, 0fBD563CAE;
	fma.rn.f32 	%f358, %f357, %f356, 0f3E085941;
	fma.rn.f32 	%f359, %f358, %f356, 0fBEAAA9ED;
	fma.rn.f32 	%f360, %f359, %f356, 0f00000000;
	fma.rn.f32 	%f361, %f360, %f347, %f347;
	setp.ge.f32 	%p57, %f348, 0f3F19999A;
	selp.f32 	%f362, %f355, %f361, %p57;
	add.f32 	%f363, %f362, 0f3F800000;
	mul.f32 	%f364, %f343, %f363;
	mul.f32 	%f365, %f364, %f459;
	st.shared.f32 	[%r43+260], %f365;
$L__BB25_74:
	add.s32 	%r122, %r41, 96;
	setp.ge.s32 	%p58, %r122, %r72;
	@%p58 bra 	$L__BB25_84;
	mul.f32 	%f366, %f454, 0f3F000000;
	mul.f32 	%f367, %f454, 0f3D372713;
	mul.f32 	%f368, %f454, %f367;
	fma.rn.f32 	%f369, %f454, %f368, %f454;
	mul.f32 	%f370, %f369, 0f3F4C422A;
	abs.f32 	%f371, %f370;
	mul.f32 	%f372, %f371, 0f4038AA3B;
	ex2.approx.ftz.f32 	%f373, %f372;
	add.f32 	%f374, %f373, 0f3F800000;
	rcp.approx.ftz.f32 	%f375, %f374;
	fma.rn.f32 	%f376, %f375, 0fC0000000, 0f3F800000;
	setp.ge.f32 	%p59, %f371, 0f41102CB4;
	selp.f32 	%f377, 0f3F800000, %f376, %p59;
	copysign.f32 	%f378, %f370, %f377;
	mul.f32 	%f379, %f370, %f370;
	fma.rn.f32 	%f380, %f379, 0f3C80F082, 0fBD563CAE;
	fma.rn.f32 	%f381, %f380, %f379, 0f3E085941;
	fma.rn.f32 	%f382, %f381, %f379, 0fBEAAA9ED;
	fma.rn.f32 	%f383, %f382, %f379, 0f00000000;
	fma.rn.f32 	%f384, %f383, %f370, %f370;
	setp.ge.f32 	%p60, %f371, 0f3F19999A;
	selp.f32 	%f385, %f378, %f384, %p60;
	add.f32 	%f386, %f385, 0f3F800000;
	mul.f32 	%f387, %f366, %f386;
	mul.f32 	%f388, %f387, %f458;
	st.shared.f32 	[%r43+388], %f388;
	bra.uni 	$L__BB25_84;
$L__BB25_76:
	setp.ge.s32 	%p65, %r41, %r72;
	shl.b32 	%r127, %r41, 2;
	add.s32 	%r44, %r24, %r127;
	@%p65 bra 	$L__BB25_78;
	max.f32 	%f409, %f457, 0f00000000;
	mul.f32 	%f410, %f409, %f461;
	st.shared.f32 	[%r44+4], %f410;
$L__BB25_78:
	add.s32 	%r128, %r41, 32;
	setp.ge.s32 	%p66, %r128, %r72;
	@%p66 bra 	$L__BB25_80;
	max.f32 	%f411, %f456, 0f00000000;
	mul.f32 	%f412, %f411, %f460;
	st.shared.f32 	[%r44+132], %f412;
$L__BB25_80:
	add.s32 	%r129, %r41, 64;
	setp.ge.s32 	%p67, %r129, %r72;
	@%p67 bra 	$L__BB25_82;
	max.f32 	%f413, %f455, 0f00000000;
	mul.f32 	%f414, %f413, %f459;
	st.shared.f32 	[%r44+260], %f414;
$L__BB25_82:
	add.s32 	%r130, %r41, 96;
	setp.ge.s32 	%p68, %r130, %r72;
	@%p68 bra 	$L__BB25_84;
	max.f32 	%f415, %f454, 0f00000000;
	mul.f32 	%f416, %f415, %f458;
	st.shared.f32 	[%r44+388], %f416;
$L__BB25_84:
	add.s32 	%r154, %r154, 1024;
	setp.lt.s32 	%p69, %r154, %r72;
	@%p69 bra 	$L__BB25_19;
$L__BB25_85:
	bar.sync 	0;
	setp.ge.s32 	%p70, %r157, %r71;
	@%p70 bra 	$L__BB25_135;
	cvta.to.global.u64 	%rd136, %rd23;
	add.s64 	%rd9, %rd136, %rd35;
	and.b32  	%r46, %r72, 1;
	and.b32  	%r47, %r72, 2147483646;
	neg.s32 	%r48, %r47;
	add.s32 	%r133, %r107, %r108;
	add.s32 	%r49, %r133, 8;
	shl.b32 	%r50, %r71, 1;
	cvta.to.global.u64 	%rd10, %rd20;
$L__BB25_87:
	setp.lt.s32 	%p71, %r72, 1;
	mov.f32 	%f554, 0f00000000;
	mov.f32 	%f555, %f554;
	mov.f32 	%f556, %f554;
	mov.f32 	%f557, %f554;
	@%p71 bra 	$L__BB25_125;
	setp.eq.s32 	%p72, %r72, 1;
	add.s32 	%r52, %r157, %r9;
	mov.b32 	%r162, 0;
	mov.f32 	%f554, 0f00000000;
	@%p72 bra 	$L__BB25_113;
	cvt.u64.u32 	%rd11, %r52;
	add.s32 	%r53, %r52, 32;
	add.s32 	%r54, %r52, 64;
	add.s32 	%r55, %r52, 96;
	mov.f32 	%f554, 0f00000000;
	mov.b32 	%r158, 0;
	mov.u32 	%r159, %r71;
	mov.u32 	%r160, %r49;
	mov.u32 	%r161, %r48;
	mov.f32 	%f555, %f554;
	mov.f32 	%f556, %f554;
	mov.f32 	%f557, %f554;
$L__BB25_90:
	.pragma "nounroll";
	setp.ge.s32 	%p73, %r52, %r71;
	cvt.s64.s32 	%rd138, %r158;
	add.s64 	%rd139, %rd138, %rd2;
	add.s64 	%rd140, %rd139, %rd11;
	shl.b64 	%rd141, %rd140, 1;
	add.s64 	%rd12, %rd19, %rd141;
	@%p73 bra 	$L__BB25_92;
	// begin inline asm
	ld.global.nc.b16 %rs79, [%rd12];
	// end inline asm
	// begin inline asm
	{  cvt.f32.f16 %f601, %rs79;}

	// end inline asm
$L__BB25_92:
	setp.ge.s32 	%p74, %r53, %r71;
	@%p74 bra 	$L__BB25_94;
	add.s64 	%rd143, %rd12, 64;
	// begin inline asm
	ld.global.nc.b16 %rs81, [%rd143];
	// end inline asm
	// begin inline asm
	{  cvt.f32.f16 %f600, %rs81;}

	// end inline asm
$L__BB25_94:
	setp.ge.s32 	%p75, %r54, %r71;
	@%p75 bra 	$L__BB25_96;
	add.s64 	%rd144, %rd12, 128;
	// begin inline asm
	ld.global.nc.b16 %rs83, [%rd144];
	// end inline asm
	// begin inline asm
	{  cvt.f32.f16 %f599, %rs83;}

	// end inline asm
$L__BB25_96:
	setp.ge.s32 	%p76, %r55, %r71;
	@%p76 bra 	$L__BB25_98;
	add.s64 	%rd145, %rd12, 192;
	// begin inline asm
	ld.global.nc.b16 %rs85, [%rd145];
	// end inline asm
	// begin inline asm
	{  cvt.f32.f16 %f598, %rs85;}

	// end inline asm
$L__BB25_98:
	setp.ge.s32 	%p77, %r10, %r7;
	@%p77 bra 	$L__BB25_101;
	setp.ge.s32 	%p78, %r55, %r71;
	setp.lt.s32 	%p79, %r54, %r71;
	setp.lt.s32 	%p80, %r53, %r71;
	setp.lt.s32 	%p81, %r52, %r71;
	ld.shared.f32 	%f176, [%r160+-4];
	fma.rn.f32 	%f425, %f176, %f601, %f557;
	selp.f32 	%f557, %f425, %f557, %p81;
	fma.rn.f32 	%f426, %f176, %f600, %f556;
	selp.f32 	%f556, %f426, %f556, %p80;
	fma.rn.f32 	%f427, %f176, %f599, %f555;
	selp.f32 	%f555, %f427, %f555, %p79;
	@%p78 bra 	$L__BB25_101;
	fma.rn.f32 	%f554, %f176, %f598, %f554;
$L__BB25_101:
	setp.ge.s32 	%p82, %r52, %r71;
	cvt.s64.s32 	%rd146, %r159;
	add.s64 	%rd147, %rd146, %rd2;
	add.s64 	%rd148, %rd147, %rd11;
	shl.b64 	%rd149, %rd148, 1;
	add.s64 	%rd13, %rd19, %rd149;
	@%p82 bra 	$L__BB25_103;
	// begin inline asm
	ld.global.nc.b16 %rs87, [%rd13];
	// end inline asm
	// begin inline asm
	{  cvt.f32.f16 %f601, %rs87;}

	// end inline asm
$L__BB25_103:
	setp.ge.s32 	%p83, %r53, %r71;
	@%p83 bra 	$L__BB25_105;
	add.s64 	%rd151, %rd13, 64;
	// begin inline asm
	ld.global.nc.b16 %rs89, [%rd151];
	// end inline asm
	// begin inline asm
	{  cvt.f32.f16 %f600, %rs89;}

	// end inline asm
$L__BB25_105:
	setp.ge.s32 	%p84, %r54, %r71;
	@%p84 bra 	$L__BB25_107;
	add.s64 	%rd152, %rd13, 128;
	// begin inline asm
	ld.global.nc.b16 %rs91, [%rd152];
	// end inline asm
	// begin inline asm
	{  cvt.f32.f16 %f599, %rs91;}

	// end inline asm
$L__BB25_107:
	setp.ge.s32 	%p85, %r55, %r71;
	@%p85 bra 	$L__BB25_109;
	add.s64 	%rd153, %rd13, 192;
	// begin inline asm
	ld.global.nc.b16 %rs93, [%rd153];
	// end inline asm
	// begin inline asm
	{  cvt.f32.f16 %f598, %rs93;}

	// end inline asm
$L__BB25_109:
	setp.ge.s32 	%p86, %r10, %r7;
	@%p86 bra 	$L__BB25_112;
	setp.ge.s32 	%p87, %r55, %r71;
	setp.lt.s32 	%p88, %r54, %r71;
	setp.lt.s32 	%p89, %r53, %r71;
	setp.lt.s32 	%p90, %r52, %r71;
	ld.shared.f32 	%f193, [%r160];
	fma.rn.f32 	%f432, %f193, %f601, %f557;
	selp.f32 	%f557, %f432, %f557, %p90;
	fma.rn.f32 	%f433, %f193, %f600, %f556;
	selp.f32 	%f556, %f433, %f556, %p89;
	fma.rn.f32 	%f434, %f193, %f599, %f555;
	selp.f32 	%f555, %f434, %f555, %p88;
	@%p87 bra 	$L__BB25_112;
	fma.rn.f32 	%f554, %f193, %f598, %f554;
$L__BB25_112:
	add.s32 	%r161, %r161, 2;
	add.s32 	%r160, %r160, 8;
	add.s32 	%r159, %r159, %r50;
	add.s32 	%r158, %r158, %r50;
	setp.ne.s32 	%p91, %r161, 0;
	mov.u32 	%r162, %r47;
	@%p91 bra 	$L__BB25_90;
$L__BB25_113:
	setp.eq.s32 	%p92, %r46, 0;
	@%p92 bra 	$L__BB25_125;
	mul.lo.s32 	%r136, %r162, %r71;
	cvt.s64.s32 	%rd154, %r136;
	add.s64 	%rd155, %rd154, %rd2;
	setp.ge.s32 	%p93, %r52, %r71;
	cvt.u64.u32 	%rd156, %r52;
	add.s64 	%rd157, %rd155, %rd156;
	shl.b64 	%rd158, %rd157, 1;
	add.s64 	%rd14, %rd19, %rd158;
	@%p93 bra 	$L__BB25_116;
	// begin inline asm
	ld.global.nc.b16 %rs95, [%rd14];
	// end inline asm
	// begin inline asm
	{  cvt.f32.f16 %f601, %rs95;}

	// end inline asm
$L__BB25_116:
	add.s32 	%r65, %r52, 32;
	setp.ge.s32 	%p94, %r65, %r71;
	@%p94 bra 	$L__BB25_118;
	add.s64 	%rd160, %rd14, 64;
	// begin inline asm
	ld.global.nc.b16 %rs97, [%rd160];
	// end inline asm
	// begin inline asm
	{  cvt.f32.f16 %f600, %rs97;}

	// end inline asm
$L__BB25_118:
	add.s32 	%r66, %r52, 64;
	setp.ge.s32 	%p95, %r66, %r71;
	@%p95 bra 	$L__BB25_120;
	add.s64 	%rd161, %rd14, 128;
	// begin inline asm
	ld.global.nc.b16 %rs99, [%rd161];
	// end inline asm
	// begin inline asm
	{  cvt.f32.f16 %f599, %rs99;}

	// end inline asm
$L__BB25_120:
	add.s32 	%r67, %r52, 96;
	setp.ge.s32 	%p96, %r67, %r71;
	@%p96 bra 	$L__BB25_122;
	add.s64 	%rd162, %rd14, 192;
	// begin inline asm
	ld.global.nc.b16 %rs101, [%rd162];
	// end inline asm
	// begin inline asm
	{  cvt.f32.f16 %f598, %rs101;}

	// end inline asm
$L__BB25_122:
	setp.ge.s32 	%p97, %r10, %r7;
	@%p97 bra 	$L__BB25_134;
	setp.ge.s32 	%p98, %r67, %r71;
	setp.lt.s32 	%p99, %r66, %r71;
	setp.lt.s32 	%p100, %r65, %r71;
	setp.lt.s32 	%p101, %r52, %r71;
	shl.b32 	%r137, %r162, 2;
	add.s32 	%r138, %r24, %r137;
	ld.shared.f32 	%f218, [%r138+4];
	fma.rn.f32 	%f439, %f218, %f601, %f557;
	selp.f32 	%f557, %f439, %f557, %p101;
	fma.rn.f32 	%f440, %f218, %f600, %f556;
	selp.f32 	%f556, %f440, %f556, %p100;
	fma.rn.f32 	%f441, %f218, %f599, %f555;
	selp.f32 	%f555, %f441, %f555, %p99;
	@%p98 bra 	$L__BB25_125;
	fma.rn.f32 	%f554, %f218, %f598, %f554;
$L__BB25_125:
	setp.ge.s32 	%p102, %r10, %r7;
	@%p102 bra 	$L__BB25_134;
	ld.global.nc.u32 	%r139, [%rd3];
	ld.global.nc.u32 	%r140, [%rd9];
	mad.lo.s32 	%r141, %r139, %r73, %r140;
	mul.wide.s32 	%rd163, %r141, 4;
	add.s64 	%rd164, %rd10, %rd163;
	ld.global.nc.f32 	%f231, [%rd164];
	mul.lo.s32 	%r142, %r139, %r71;
	cvt.s64.s32 	%rd165, %r142;
	add.s32 	%r68, %r157, %r9;
	setp.ge.s32 	%p103, %r68, %r71;
	cvt.u64.u32 	%rd166, %r68;
	add.s64 	%rd167, %rd166, %rd165;
	shl.b64 	%rd168, %rd167, 1;
	add.s64 	%rd15, %rd24, %rd168;
	@%p103 bra 	$L__BB25_128;
	mul.f32 	%f442, %f231, %f557;
	// begin inline asm
	{  cvt.rn.f16.f32 %rs103, %f442;}

	// end inline asm
	// begin inline asm
	{ atom.add.noftz.f16 %rs104,[%rd15],%rs103; }

	// end inline asm
$L__BB25_128:
	add.s32 	%r143, %r68, 32;
	setp.ge.s32 	%p104, %r143, %r71;
	@%p104 bra 	$L__BB25_130;
	add.s64 	%rd170, %rd15, 64;
	mul.f32 	%f443, %f231, %f556;
	// begin inline asm
	{  cvt.rn.f16.f32 %rs106, %f443;}

	// end inline asm
	// begin inline asm
	{ atom.add.noftz.f16 %rs107,[%rd170],%rs106; }

	// end inline asm
$L__BB25_130:
	add.s32 	%r144, %r68, 64;
	setp.ge.s32 	%p105, %r144, %r71;
	@%p105 bra 	$L__BB25_132;
	add.s64 	%rd171, %rd15, 128;
	mul.f32 	%f444, %f231, %f555;
	// begin inline asm
	{  cvt.rn.f16.f32 %rs109, %f444;}

	// end inline asm
	// begin inline asm
	{ atom.add.noftz.f16 %rs110,[%rd171],%rs109; }

	// end inline asm
$L__BB25_132:
	add.s32 	%r145, %r68, 96;
	setp.ge.s32 	%p106, %r145, %r71;
	@%p106 bra 	$L__BB25_134;
	add.s64 	%rd172, %rd15, 192;
	mul.f32 	%f445, %f231, %f554;
	// begin inline asm
	{  cvt.rn.f16.f32 %rs112, %f445;}

	// end inline asm
	// begin inline asm
	{ atom.add.noftz.f16 %rs113,[%rd172],%rs112; }

	// end inline asm
$L__BB25_134:
	add.s32 	%r157, %r157, 1024;
	setp.lt.s32 	%p107, %r157, %r71;
	@%p107 bra 	$L__BB25_87;
$L__BB25_135:
	ret;

}
	// .globl	_Z15moe_mega_kernelI6__halfLb0ELi1EEvPKT_S3_S3_S3_PKfPKiS7_S7_S7_PS1_iiiiii
.visible .entry _Z15moe_mega_kernelI6__halfLb0ELi1EEvPKT_S3_S3_S3_PKfPKiS7_S7_S7_PS1_iiiiii(
	.param .u64 .ptr .align 1 _Z15moe_mega_kernelI6__halfLb0ELi1EEvPKT_S3_S3_S3_PKfPKiS7_S7_S7_PS1_iiiiii_param_0,
	.param .u64 .ptr .align 1 _Z15moe_mega_kernelI6__halfLb0ELi1EEvPKT_S3_S3_S3_PKfPKiS7_S7_S7_PS1_iiiiii_param_1,
	.param .u64 .ptr .align 1 _Z15moe_mega_kernelI6__halfLb0ELi1EEvPKT_S3_S3_S3_PKfPKiS7_S7_S7_PS1_iiiiii_param_2,
	.param .u64 .ptr .align 1 _Z15moe_mega_kernelI6__halfLb0ELi1EEvPKT_S3_S3_S3_PKfPKiS7_S7_S7_PS1_iiiiii_param_3,
	.param .u64 .ptr .align 1 _Z15moe_mega_kernelI6__halfLb0ELi1EEvPKT_S3_S3_S3_PKfPKiS7_S7_S7_PS1_iiiiii_param_4,
	.param .u64 .ptr .align 1 _Z15moe_mega_kernelI6__halfLb0ELi1EEvPKT_S3_S3_S3_PKfPKiS7_S7_S7_PS1_iiiiii_param_5,
	.param .u64 .ptr .align 1 _Z15moe_mega_kernelI6__halfLb0ELi1EEvPKT_S3_S3_S3_PKfPKiS7_S7_S7_PS1_iiiiii_param_6,
	.param .u64 .ptr .align 1 _Z15moe_mega_kernelI6__halfLb0ELi1EEvPKT_S3_S3_S3_PKfPKiS7_S7_S7_PS1_iiiiii_param_7,
	.param .u64 .ptr .align 1 _Z15moe_mega_kernelI6__halfLb0ELi1EEvPKT_S3_S3_S3_PKfPKiS7_S7_S7_PS1_iiiiii_param_8,
	.param .u64 .ptr .align 1 _Z15moe_mega_kernelI6__halfLb0ELi1EEvPKT_S3_S3_S3_PKfPKiS7_S7_S7_PS1_iiiiii_param_9,
	.param .u32 _Z15moe_mega_kernelI6__halfLb0ELi1EEvPKT_S3_S3_S3_PKfPKiS7_S7_S7_PS1_iiiiii_param_10,
	.param .u32 _Z15moe_mega_kernelI6__halfLb0ELi1EEvPKT_S3_S3_S3_PKfPKiS7_S7_S7_PS1_iiiiii_param_11,
	.param .u32 _Z15moe_mega_kernelI6__halfLb0ELi1EEvPKT_S3_S3_S3_PKfPKiS7_S7_S7_PS1_iiiiii_param_12,
	.param .u32 _Z15moe_mega_kernelI6__halfLb0ELi1EEvPKT_S3_S3_S3_PKfPKiS7_S7_S7_PS1_iiiiii_param_13,
	.param .u32 _Z15moe_mega_kernelI6__halfLb0ELi1EEvPKT_S3_S3_S3_PKfPKiS7_S7_S7_PS1_iiiiii_param_14,
	.param .u32 _Z15moe_mega_kernelI6__halfLb0ELi1EEvPKT_S3_S3_S3_PKfPKiS7_S7_S7_PS1_iiiiii_param_15
)
.maxntid 256
.minnctapersm 2
{
	.reg .pred 	%p<104>;
	.reg .b16 	%rs<88>;
	.reg .b32 	%r<177>;
	.reg .b32 	%f<405>;
	.reg .b64 	%rd<131>;

	ld.param.u64 	%rd20, [_Z15moe_mega_kernelI6__halfLb0ELi1EEvPKT_S3_S3_S3_PKfPKiS7_S7_S7_PS1_iiiiii_param_0];
	ld.param.u64 	%rd21, [_Z15moe_mega_kernelI6__halfLb0ELi1EEvPKT_S3_S3_S3_PKfPKiS7_S7_S7_PS1_iiiiii_param_1];
	ld.param.u64 	%rd22, [_Z15moe_mega_kernelI6__halfLb0ELi1EEvPKT_S3_S3_S3_PKfPKiS7_S7_S7_PS1_iiiiii_param_2];
	ld.param.u64 	%rd23, [_Z15moe_mega_kernelI6__halfLb0ELi1EEvPKT_S3_S3_S3_PKfPKiS7_S7_S7_PS1_iiiiii_param_4];
	ld.param.u64 	%rd24, [_Z15moe_mega_kernelI6__halfLb0ELi1EEvPKT_S3_S3_S3_PKfPKiS7_S7_S7_PS1_iiiiii_param_5];
	ld.param.u64 	%rd28, [_Z15moe_mega_kernelI6__halfLb0ELi1EEvPKT_S3_S3_S3_PKfPKiS7_S7_S7_PS1_iiiiii_param_6];
	ld.param.u64 	%rd25, [_Z15moe_mega_kernelI6__halfLb0ELi1EEvPKT_S3_S3_S3_PKfPKiS7_S7_S7_PS1_iiiiii_param_7];
	ld.param.u64 	%rd26, [_Z15moe_mega_kernelI6__halfLb0ELi1EEvPKT_S3_S3_S3_PKfPKiS7_S7_S7_PS1_iiiiii_param_8];
	ld.param.u64 	%rd27, [_Z15moe_mega_kernelI6__halfLb0ELi1EEvPKT_S3_S3_S3_PKfPKiS7_S7_S7_PS1_iiiiii_param_9];
	ld.param.u32 	%r158, [_Z15moe_mega_kernelI6__halfLb0ELi1EEvPKT_S3_S3_S3_PKfPKiS7_S7_S7_PS1_iiiiii_param_10];
	ld.param.u32 	%r73, [_Z15moe_mega_kernelI6__halfLb0ELi1EEvPKT_S3_S3_S3_PKfPKiS7_S7_S7_PS1_iiiiii_param_12];
	ld.param.u32 	%r74, [_Z15moe_mega_kernelI6__halfLb0ELi1EEvPKT_S3_S3_S3_PKfPKiS7_S7_S7_PS1_iiiiii_param_13];
	ld.param.u32 	%r75, [_Z15moe_mega_kernelI6__halfLb0ELi1EEvPKT_S3_S3_S3_PKfPKiS7_S7_S7_PS1_iiiiii_param_14];
	ld.param.u32 	%r76, [_Z15moe_mega_kernelI6__halfLb0ELi1EEvPKT_S3_S3_S3_PKfPKiS7_S7_S7_PS1_iiiiii_param_15];
	cvta.to.global.u64 	%rd1, %rd28;
	mul.wide.s32 	%rd29, %r158, 4;
	add.s64 	%rd30, %rd1, %rd29;
	ld.global.nc.u32 	%r77, [%rd30];
	mov.u32 	%r1, %ctaid.x;
	setp.ge.u32 	%p2, %r1, %r77;
	@%p2 bra 	$L__BB26_133;
	setp.lt.s32 	%p3, %r158, 1;
	mov.b32 	%r160, 0;
	@%p3 bra 	$L__BB26_4;
	mov.b32 	%r160, 0;
$L__BB26_3:
	add.s32 	%r80, %r160, %r158;
	add.s32 	%r81, %r80, 1;
	shr.u32 	%r82, %r81, 1;
	mul.wide.u32 	%rd31, %r82, 4;
	add.s64 	%rd32, %rd1, %rd31;
	ld.global.nc.u32 	%r83, [%rd32];
	setp.gt.u32 	%p4, %r83, %r1;
	add.s32 	%r84, %r82, -1;
	selp.b32 	%r160, %r160, %r82, %p4;
	selp.b32 	%r158, %r84, %r158, %p4;
	setp.lt.s32 	%p5, %r160, %r158;
	@%p5 bra 	$L__BB26_3;
$L__BB26_4:
	mul.wide.u32 	%rd33, %r160, 4;
	add.s64 	%rd34, %rd1, %rd33;
	ld.global.nc.u32 	%r85, [%rd34];
	sub.s32 	%r86, %r1, %r85;
	cvta.to.global.u64 	%rd35, %rd24;
	add.s64 	%rd36, %rd35, %rd33;
	ld.global.nc.u32 	%r87, [%rd36];
	ld.global.nc.u32 	%r7, [%rd36+4];
	shl.b32 	%r88, %r73, 2;
	mov.u32 	%r89, smem;
	add.s32 	%r8, %r89, %r88;
	add.s32 	%r169, %r8, 4;
	mov.u32 	%r10, %tid.x;
	shr.u32 	%r170, %r10, 5;
	and.b32  	%r12, %r10, 31;
	mul.lo.s32 	%r90, %r74, %r73;
	mul.lo.s32 	%r91, %r90, %r160;
	cvt.s64.s32 	%rd2, %r91;
	add.s32 	%r13, %r87, %r86;
	setp.ge.s32 	%p6, %r13, %r7;
	cvta.to.global.u64 	%rd37, %rd25;
	mul.wide.s32 	%rd38, %r13, 4;
	add.s64 	%rd3, %rd37, %rd38;
	@%p6 bra 	$L__BB26_17;
	ld.global.nc.u32 	%r92, [%rd3];
	mul.lo.s32 	%r93, %r92, %r73;
	cvt.s64.s32 	%rd4, %r93;
	setp.ge.s32 	%p7, %r10, %r73;
	@%p7 bra 	$L__BB26_17;
	not.b32 	%r94, %r10;
	add.s32 	%r14, %r73, %r94;
	shr.u32 	%r95, %r14, 8;
	add.s32 	%r15, %r95, 1;
	and.b32  	%r16, %r15, 7;
	setp.lt.u32 	%p8, %r14, 1792;
	mov.u32 	%r163, %r10;
	@%p8 bra 	$L__BB26_9;
	and.b32  	%r17, %r15, 33554424;
	mov.b32 	%r162, 0;
	mov.u32 	%r163, %r10;
$L__BB26_8:
	.pragma "nounroll";
	cvt.u64.u32 	%rd47, %r163;
	add.s64 	%rd48, %rd47, %rd4;
	shl.b64 	%rd49, %rd48, 1;
	add.s64 	%rd39, %rd20, %rd49;
	// begin inline asm
	ld.global.nc.b16 %rs1, [%rd39];
	// end inline asm
	// begin inline asm
	{  cvt.f32.f16 %f135, %rs1;}

	// end inline asm
	shl.b32 	%r97, %r163, 2;
	add.s32 	%r99, %r89, %r97;
	st.shared.f32 	[%r99], %f135;
	add.s64 	%rd40, %rd39, 512;
	// begin inline asm
	ld.global.nc.b16 %rs3, [%rd40];
	// end inline asm
	// begin inline asm
	{  cvt.f32.f16 %f136, %rs3;}

	// end inline asm
	st.shared.f32 	[%r99+1024], %f136;
	add.s64 	%rd41, %rd39, 1024;
	// begin inline asm
	ld.global.nc.b16 %rs5, [%rd41];
	// end inline asm
	// begin inline asm
	{  cvt.f32.f16 %f137, %rs5;}

	// end inline asm
	st.shared.f32 	[%r99+2048], %f137;
	add.s64 	%rd42, %rd39, 1536;
	// begin inline asm
	ld.global.nc.b16 %rs7, [%rd42];
	// end inline asm
	// begin inline asm
	{  cvt.f32.f16 %f138, %rs7;}

	// end inline asm
	st.shared.f32 	[%r99+3072], %f138;
	add.s64 	%rd43, %rd39, 2048;
	// begin inline asm
	ld.global.nc.b16 %rs9, [%rd43];
	// end inline asm
	// begin inline asm
	{  cvt.f32.f16 %f139, %rs9;}

	// end inline asm
	st.shared.f32 	[%r99+4096], %f139;
	add.s64 	%rd44, %rd39, 2560;
	// begin inline asm
	ld.global.nc.b16 %rs11, [%rd44];
	// end inline asm
	// begin inline asm
	{  cvt.f32.f16 %f140, %rs11;}

	// end inline asm
	st.shared.f32 	[%r99+5120], %f140;
	add.s64 	%rd45, %rd39, 3072;
	// begin inline asm
	ld.global.nc.b16 %rs13, [%rd45];
	// end inline asm
	// begin inline asm
	{  cvt.f32.f16 %f141, %rs13;}

	// end inline asm
	st.shared.f32 	[%r99+6144], %f141;
	add.s64 	%rd46, %rd39, 3584;
	// begin inline asm
	ld.global.nc.b16 %rs15, [%rd46];
	// end inline asm
	// begin inline asm
	{  cvt.f32.f16 %f142, %rs15;}

	// end inline asm
	st.shared.f32 	[%r99+7168], %f142;
	add.s32 	%r163, %r163, 2048;
	add.s32 	%r162, %r162, 8;
	setp.ne.s32 	%p9, %r162, %r17;
	@%p9 bra 	$L__BB26_8;
$L__BB26_9:
	setp.eq.s32 	%p10, %r16, 0;
	@%p10 bra 	$L__BB26_17;
	setp.lt.u32 	%p11, %r16, 4;
	@%p11 bra 	$L__BB26_12;
	cvt.u64.u32 	%rd54, %r163;
	add.s64 	%rd55, %rd54, %rd4;
	shl.b64 	%rd56, %rd55, 1;
	add.s64 	%rd50, %rd20, %rd56;
	// begin inline asm
	ld.global.nc.b16 %rs17, [%rd50];
	// end inline asm
	// begin inline asm
	{  cvt.f32.f16 %f143, %rs17;}

	// end inline asm
	shl.b32 	%r100, %r163, 2;
	add.s32 	%r102, %r89, %r100;
	st.shared.f32 	[%r102], %f143;
	add.s64 	%rd51, %rd50, 512;
	// begin inline asm
	ld.global.nc.b16 %rs19, [%rd51];
	// end inline asm
	// begin inline asm
	{  cvt.f32.f16 %f144, %rs19;}

	// end inline asm
	st.shared.f32 	[%r102+1024], %f144;
	add.s64 	%rd52, %rd50, 1024;
	// begin inline asm
	ld.global.nc.b16 %rs21, [%rd52];
	// end inline asm
	// begin inline asm
	{  cvt.f32.f16 %f145, %rs21;}

	// end inline asm
	st.shared.f32 	[%r102+2048], %f145;
	add.s64 	%rd53, %rd50, 1536;
	// begin inline asm
	ld.global.nc.b16 %rs23, [%rd53];
	// end inline asm
	// begin inline asm
	{  cvt.f32.f16 %f146, %rs23;}

	// end inline asm
	st.shared.f32 	[%r102+3072], %f146;
	add.s32 	%r163, %r163, 1024;
$L__BB26_12:
	and.b32  	%r103, %r15, 3;
	setp.eq.s32 	%p12, %r103, 0;
	@%p12 bra 	$L__BB26_17;
	setp.eq.s32 	%p13, %r103, 1;
	@%p13 bra 	$L__BB26_15;
	cvt.u64.u32 	%rd59, %r163;
	add.s64 	%rd60, %rd59, %rd4;
	shl.b64 	%rd61, %rd60, 1;
	add.s64 	%rd57, %rd20, %rd61;
	// begin inline asm
	ld.global.nc.b16 %rs25, [%rd57];
	// end inline asm
	// begin inline asm
	{  cvt.f32.f16 %f147, %rs25;}

	// end inline asm
	shl.b32 	%r104, %r163, 2;
	add.s32 	%r106, %r89, %r104;
	st.shared.f32 	[%r106], %f147;
	add.s64 	%rd58, %rd57, 512;
	// begin inline asm
	ld.global.nc.b16 %rs27, [%rd58];
	// end inline asm
	// begin inline asm
	{  cvt.f32.f16 %f148, %rs27;}

	// end inline asm
	st.shared.f32 	[%r106+1024], %f148;
	add.s32 	%r163, %r163, 512;
$L__BB26_15:
	and.b32  	%r107, %r14, 256;
	setp.ne.s32 	%p14, %r107, 0;
	@%p14 bra 	$L__BB26_17;
	cvt.u64.u32 	%rd63, %r163;
	add.s64 	%rd64, %rd63, %rd4;
	shl.b64 	%rd65, %rd64, 1;
	add.s64 	%rd62, %rd20, %rd65;
	// begin inline asm
	ld.global.nc.b16 %rs29, [%rd62];
	// end inline asm
	// begin inline asm
	{  cvt.f32.f16 %f149, %rs29;}

	// end inline asm
	shl.b32 	%r108, %r163, 2;
	add.s32 	%r110, %r89, %r108;
	st.shared.f32 	[%r110], %f149;
$L__BB26_17:
	bar.sync 	0;
	shl.b32 	%r166, %r170, 7;
	setp.ge.s32 	%p15, %r166, %r74;
	@%p15 bra 	$L__BB26_85;
	and.b32  	%r28, %r73, 1;
	and.b32  	%r29, %r73, 2147483646;
$L__BB26_19:
	setp.lt.s32 	%p16, %r73, 1;
	mov.f32 	%f334, 0f00000000;
	mov.f32 	%f335, %f334;
	mov.f32 	%f336, %f334;
	mov.f32 	%f337, %f334;
	@%p16 bra 	$L__BB26_57;
	setp.eq.s32 	%p17, %r73, 1;
	add.s32 	%r31, %r166, %r12;
	mov.b32 	%r168, 0;
	mov.f32 	%f334, 0f00000000;
	@%p17 bra 	$L__BB26_45;
	cvt.u64.u32 	%rd5, %r31;
	add.s32 	%r32, %r31, 32;
	add.s32 	%r33, %r31, 64;
	add.s32 	%r34, %r31, 96;
	mov.b32 	%r167, 0;
	mov.f32 	%f334, 0f00000000;
	mov.f32 	%f335, %f334;
	mov.f32 	%f336, %f334;
	mov.f32 	%f337, %f334;
$L__BB26_22:
	.pragma "nounroll";
	setp.ge.s32 	%p18, %r31, %r74;
	mul.lo.s32 	%r36, %r167, %r74;
	cvt.s64.s32 	%rd66, %r36;
	add.s64 	%rd67, %rd66, %rd2;
	add.s64 	%rd68, %rd67, %rd5;
	shl.b64 	%rd69, %rd68, 1;
	add.s64 	%rd6, %rd21, %rd69;
	@%p18 bra 	$L__BB26_24;
	// begin inline asm
	ld.global.nc.b16 %rs31, [%rd6];
	// end inline asm
	// begin inline asm
	{  cvt.f32.f16 %f381, %rs31;}

	// end inline asm
$L__BB26_24:
	setp.ge.s32 	%p19, %r32, %r74;
	@%p19 bra 	$L__BB26_26;
	add.s64 	%rd71, %rd6, 64;
	// begin inline asm
	ld.global.nc.b16 %rs33, [%rd71];
	// end inline asm
	// begin inline asm
	{  cvt.f32.f16 %f380, %rs33;}

	// end inline asm
$L__BB26_26:
	setp.ge.s32 	%p20, %r33, %r74;
	@%p20 bra 	$L__BB26_28;
	add.s64 	%rd72, %rd6, 128;
	// begin inline asm
	ld.global.nc.b16 %rs35, [%rd72];
	// end inline asm
	// begin inline asm
	{  cvt.f32.f16 %f379, %rs35;}

	// end inline asm
$L__BB26_28:
	setp.ge.s32 	%p21, %r34, %r74;
	@%p21 bra 	$L__BB26_30;
	add.s64 	%rd73, %rd6, 192;
	// begin inline asm
	ld.global.nc.b16 %rs37, [%rd73];
	// end inline asm
	// begin inline asm
	{  cvt.f32.f16 %f378, %rs37;}

	// end inline asm
$L__BB26_30:
	setp.ge.s32 	%p22, %r13, %r7;
	shl.b32 	%r113, %r167, 2;
	add.s32 	%r37, %r89, %r113;
	@%p22 bra 	$L__BB26_33;
	setp.ge.s32 	%p23, %r34, %r74;
	setp.lt.s32 	%p24, %r33, %r74;
	setp.lt.s32 	%p25, %r32, %r74;
	setp.lt.s32 	%p26, %r31, %r74;
	ld.shared.f32 	%f21, [%r37];
	fma.rn.f32 	%f158, %f21, %f381, %f337;
	selp.f32 	%f337, %f158, %f337, %p26;
	fma.rn.f32 	%f159, %f21, %f380, %f336;
	selp.f32 	%f336, %f159, %f336, %p25;
	fma.rn.f32 	%f160, %f21, %f379, %f335;
	selp.f32 	%f335, %f160, %f335, %p24;
	@%p23 bra 	$L__BB26_33;
	fma.rn.f32 	%f334, %f21, %f378, %f334;
$L__BB26_33:
	setp.ge.s32 	%p27, %r31, %r74;
	add.s32 	%r115, %r36, %r74;
	cvt.s64.s32 	%rd74, %r115;
	add.s64 	%rd75, %rd74, %rd2;
	add.s64 	%rd76, %rd75, %rd5;
	shl.b64 	%rd77, %rd76, 1;
	add.s64 	%rd7, %rd21, %rd77;
	@%p27 bra 	$L__BB26_35;
	// begin inline asm
	ld.global.nc.b16 %rs39, [%rd7];
	// end inline asm
	// begin inline asm
	{  cvt.f32.f16 %f381, %rs39;}

	// end inline asm
$L__BB26_35:
	setp.ge.s32 	%p28, %r32, %r74;
	@%p28 bra 	$L__BB26_37;
	add.s64 	%rd79, %rd7, 64;
	// begin inline asm
	ld.global.nc.b16 %rs41, [%rd79];
	// end inline asm
	// begin inline asm
	{  cvt.f32.f16 %f380, %rs41;}

	// end inline asm
$L__BB26_37:
	setp.ge.s32 	%p29, %r33, %r74;
	@%p29 bra 	$L__BB26_39;
	add.s64 	%rd80, %rd7, 128;
	// begin inline asm
	ld.global.nc.b16 %rs43, [%rd80];
	// end inline asm
	// begin inline asm
	{  cvt.f32.f16 %f379, %rs43;}

	// end inline asm
$L__BB26_39:
	setp.ge.s32 	%p30, %r34, %r74;
	@%p30 bra 	$L__BB26_41;
	add.s64 	%rd81, %rd7, 192;
	// begin inline asm
	ld.global.nc.b16 %rs45, [%rd81];
	// end inline asm
	// begin inline asm
	{  cvt.f32.f16 %f378, %rs45;}

	// end inline asm
$L__BB26_41:
	setp.ge.s32 	%p31, %r13, %r7;
	@%p31 bra 	$L__BB26_44;
	setp.ge.s32 	%p32, %r34, %r74;
	setp.lt.s32 	%p33, %r33, %r74;
	setp.lt.s32 	%p34, %r32, %r74;
	setp.lt.s32 	%p35, %r31, %r74;
	ld.shared.f32 	%f38, [%r37+4];
	fma.rn.f32 	%f165, %f38, %f381, %f337;
	selp.f32 	%f337, %f165, %f337, %p35;
	fma.rn.f32 	%f166, %f38, %f380, %f336;
	selp.f32 	%f336, %f166, %f336, %p34;
	fma.rn.f32 	%f167, %f38, %f379, %f335;
	selp.f32 	%f335, %f167, %f335, %p33;
	@%p32 bra 	$L__BB26_44;
	fma.rn.f32 	%f334, %f38, %f378, %f334;
$L__BB26_44:
	add.s32 	%r167, %r167, 2;
	setp.ne.s32 	%p36, %r167, %r29;
	mov.u32 	%r168, %r29;
	@%p36 bra 	$L__BB26_22;
$L__BB26_45:
	setp.eq.s32 	%p37, %r28, 0;
	@%p37 bra 	$L__BB26_57;
	mul.lo.s32 	%r116, %r168, %r74;
	cvt.s64.s32 	%rd82, %r116;
	add.s64 	%rd83, %rd82, %rd2;
	setp.ge.s32 	%p38, %r31, %r74;
	cvt.u64.u32 	%rd84, %r31;
	add.s64 	%rd85, %rd83, %rd84;
	shl.b64 	%rd86, %rd85, 1;
	add.s64 	%rd8, %rd21, %rd86;
	@%p38 bra 	$L__BB26_48;
	// begin inline asm
	ld.global.nc.b16 %rs47, [%rd8];
	// end inline asm
	// begin inline asm
	{  cvt.f32.f16 %f381, %rs47;}

	// end inline asm
$L__BB26_48:
	add.s32 	%r40, %r31, 32;
	setp.ge.s32 	%p39, %r40, %r74;
	@%p39 bra 	$L__BB26_50;
	add.s64 	%rd88, %rd8, 64;
	// begin inline asm
	ld.global.nc.b16 %rs49, [%rd88];
	// end inline asm
	// begin inline asm
	{  cvt.f32.f16 %f380, %rs49;}

	// end inline asm
$L__BB26_50:
	add.s32 	%r41, %r31, 64;
	setp.ge.s32 	%p40, %r41, %r74;
	@%p40 bra 	$L__BB26_52;
	add.s64 	%rd89, %rd8, 128;
	// begin inline asm
	ld.global.nc.b16 %rs51, [%rd89];
	// end inline asm
	// begin inline asm
	{  cvt.f32.f16 %f379, %rs51;}

	// end inline asm
$L__BB26_52:
	add.s32 	%r42, %r31, 96;
	setp.ge.s32 	%p41, %r42, %r74;
	@%p41 bra 	$L__BB26_54;
	add.s64 	%rd90, %rd8, 192;
	// begin inline asm
	ld.global.nc.b16 %rs53, [%rd90];
	// end inline asm
	// begin inline asm
	{  cvt.f32.f16 %f378, %rs53;}

	// end inline asm
$L__BB26_54:
	setp.ge.s32 	%p42, %r13, %r7;
	@%p42 bra 	$L__BB26_84;
	setp.ge.s32 	%p43, %r42, %r74;
	setp.lt.s32 	%p44, %r41, %r74;
	setp.lt.s32 	%p45, %r40, %r74;
	setp.lt.s32 	%p46, %r31, %r74;
	shl.b32 	%r117, %r168, 2;
	add.s32 	%r119, %r89, %r117;
	ld.shared.f32 	%f63, [%r119];
	fma.rn.f32 	%f172, %f63, %f381, %f337;
	selp.f32 	%f337, %f172, %f337, %p46;
	fma.rn.f32 	%f173, %f63, %f380, %f336;
	selp.f32 	%f336, %f173, %f336, %p45;
	fma.rn.f32 	%f174, %f63, %f379, %f335;
	selp.f32 	%f335, %f174, %f335, %p44;
	@%p43 bra 	$L__BB26_57;
	fma.rn.f32 	%f334, %f63, %f378, %f334;
$L__BB26_57:
	setp.ge.s32 	%p47, %r13, %r7;
	@%p47 bra 	$L__BB26_84;
	add.s32 	%r43, %r166, %r12;
	setp.eq.s32 	%p48, %r76, 1;
	@%p48 bra 	$L__BB26_68;
	setp.ne.s32 	%p49, %r76, 0;
	@%p49 bra 	$L__BB26_76;
	setp.ge.s32 	%p62, %r43, %r74;
	shl.b32 	%r124, %r43, 2;
	add.s32 	%r44, %r8, %r124;
	@%p62 bra 	$L__BB26_62;
	mul.f32 	%f263, %f337, 0fBFB8AA3B;
	ex2.approx.f32 	%f264, %f263;
	add.f32 	%f265, %f264, 0f3F800000;
	div.rn.f32 	%f266, %f337, %f265;
	st.shared.f32 	[%r44+4], %f266;
$L__BB26_62:
	add.s32 	%r125, %r43, 32;
	setp.ge.s32 	%p63, %r125, %r74;
	@%p63 bra 	$L__BB26_64;
	mul.f32 	%f267, %f336, 0fBFB8AA3B;
	ex2.approx.f32 	%f268, %f267;
	add.f32 	%f269, %f268, 0f3F800000;
	div.rn.f32 	%f270, %f336, %f269;
	st.shared.f32 	[%r44+132], %f270;
$L__BB26_64:
	add.s32 	%r126, %r43, 64;
	setp.ge.s32 	%p64, %r126, %r74;
	@%p64 bra 	$L__BB26_66;
	mul.f32 	%f271, %f335, 0fBFB8AA3B;
	ex2.approx.f32 	%f272, %f271;
	add.f32 	%f273, %f272, 0f3F800000;
	div.rn.f32 	%f274, %f335, %f273;
	st.shared.f32 	[%r44+260], %f274;
$L__BB26_66:
	add.s32 	%r127, %r43, 96;
	setp.ge.s32 	%p65, %r127, %r74;
	@%p65 bra 	$L__BB26_84;
	mul.f32 	%f275, %f334, 0fBFB8AA3B;
	ex2.approx.f32 	%f276, %f275;
	add.f32 	%f277, %f276, 0f3F800000;
	div.rn.f32 	%f278, %f334, %f277;
	st.shared.f32 	[%r44+388], %f278;
	bra.uni 	$L__BB26_84;
$L__BB26_68:
	setp.ge.s32 	%p50, %r43, %r74;
	shl.b32 	%r120, %r43, 2;
	add.s32 	%r45, %r8, %r120;
	@%p50 bra 	$L__BB26_70;
	mul.f32 	%f175, %f337, 0f3F000000;
	mul.f32 	%f176, %f337, 0f3D372713;
	mul.f32 	%f177, %f337, %f176;
	fma.rn.f32 	%f178, %f337, %f177, %f337;
	mul.f32 	%f179, %f178, 0f3F4C422A;
	abs.f32 	%f180, %f179;
	mul.f32 	%f181, %f180, 0f4038AA3B;
	ex2.approx.ftz.f32 	%f182, %f181;
	add.f32 	%f183, %f182, 0f3F800000;
	rcp.approx.ftz.f32 	%f184, %f183;
	fma.rn.f32 	%f185, %f184, 0fC0000000, 0f3F800000;
	setp.ge.f32 	%p51, %f180, 0f41102CB4;
	selp.f32 	%f186, 0f3F800000, %f185, %p51;
	copysign.f32 	%f187, %f179, %f186;
	mul.f32 	%f188, %f179, %f179;
	fma.rn.f32 	%f189, %f188, 0f3C80F082, 0fBD563CAE;
	fma.rn.f32 	%f190, %f189, %f188, 0f3E085941;
	fma.rn.f32 	%f191, %f190, %f188, 0fBEAAA9ED;
	fma.rn.f32 	%f192, %f191, %f188, 0f00000000;
	fma.rn.f32 	%f193, %f192, %f179, %f179;
	setp.ge.f32 	%p52, %f180, 0f3F19999A;
	selp.f32 	%f194, %f187, %f193, %p52;
	add.f32 	%f195, %f194, 0f3F800000;
	mul.f32 	%f196, %f175, %f195;
	st.shared.f32 	[%r45+4], %f196;
$L__BB26_70:
	add.s32 	%r121, %r43, 32;
	setp.ge.s32 	%p53, %r121, %r74;
	@%p53 bra 	$L__BB26_72;
	mul.f32 	%f197, %f336, 0f3F000000;
	mul.f32 	%f198, %f336, 0f3D372713;
	mul.f32 	%f199, %f336, %f198;
	fma.rn.f32 	%f200, %f336, %f199, %f336;
	mul.f32 	%f201, %f200, 0f3F4C422A;
	abs.f32 	%f202, %f201;
	mul.f32 	%f203, %f202, 0f4038AA3B;
	ex2.approx.ftz.f32 	%f204, %f203;
	add.f32 	%f205, %f204, 0f3F800000;
	rcp.approx.ftz.f32 	%f206, %f205;
	fma.rn.f32 	%f207, %f206, 0fC0000000, 0f3F800000;
	setp.ge.f32 	%p54, %f202, 0f41102CB4;
	selp.f32 	%f208, 0f3F800000, %f207, %p54;
	copysign.f32 	%f209, %f201, %f208;
	mul.f32 	%f210, %f201, %f201;
	fma.rn.f32 	%f211, %f210, 0f3C80F082, 0fBD563CAE;
	fma.rn.f32 	%f212, %f211, %f210, 0f3E085941;
	fma.rn.f32 	%f213, %f212, %f210, 0fBEAAA9ED;
	fma.rn.f32 	%f214, %f213, %f210, 0f00000000;
	fma.rn.f32 	%f215, %f214, %f201, %f201;
	setp.ge.f32 	%p55, %f202, 0f3F19999A;
	selp.f32 	%f216, %f209, %f215, %p55;
	add.f32 	%f217, %f216, 0f3F800000;
	mul.f32 	%f218, %f197, %f217;
	st.shared.f32 	[%r45+132], %f218;
$L__BB26_72:
	add.s32 	%r122, %r43, 64;
	setp.ge.s32 	%p56, %r122, %r74;
	@%p56 bra 	$L__BB26_74;
	mul.f32 	%f219, %f335, 0f3F000000;
	mul.f32 	%f220, %f335, 0f3D372713;
	mul.f32 	%f221, %f335, %f220;
	fma.rn.f32 	%f222, %f335, %f221, %f335;
	mul.f32 	%f223, %f222, 0f3F4C422A;
	abs.f32 	%f224, %f223;
	mul.f32 	%f225, %f224, 0f4038AA3B;
	ex2.approx.ftz.f32 	%f226, %f225;
	add.f32 	%f227, %f226, 0f3F800000;
	rcp.approx.ftz.f32 	%f228, %f227;
	fma.rn.f32 	%f229, %f228, 0fC0000000, 0f3F800000;
	setp.ge.f32 	%p57, %f224, 0f41102CB4;
	selp.f32 	%f230, 0f3F800000, %f229, %p57;
	copysign.f32 	%f231, %f223, %f230;
	mul.f32 	%f232, %f223, %f223;
	fma.rn.f32 	%f233, %f232, 0f3C80F082, 0fBD563CAE;
	fma.rn.f32 	%f234, %f233, %f232, 0f3E085941;
	fma.rn.f32 	%f235, %f234, %f232, 0fBEAAA9ED;
	fma.rn.f32 	%f236, %f235, %f232, 0f00000000;
	fma.rn.f32 	%f237, %f236, %f223, %f223;
	setp.ge.f32 	%p58, %f224, 0f3F19999A;
	selp.f32 	%f238, %f231, %f237, %p58;
	add.f32 	%f239, %f238, 0f3F800000;
	mul.f32 	%f240, %f219, %f239;
	st.shared.f32 	[%r45+260], %f240;
$L__BB26_74:
	add.s32 	%r123, %r43, 96;
	setp.ge.s32 	%p59, %r123, %r74;
	@%p59 bra 	$L__BB26_84;
	mul.f32 	%f241, %f334, 0f3F000000;
	mul.f32 	%f242, %f334, 0f3D372713;
	mul.f32 	%f243, %f334, %f242;
	fma.rn.f32 	%f244, %f334, %f243, %f334;
	mul.f32 	%f245, %f244, 0f3F4C422A;
	abs.f32 	%f246, %f245;
	mul.f32 	%f247, %f246, 0f4038AA3B;
	ex2.approx.ftz.f32 	%f248, %f247;
	add.f32 	%f249, %f248, 0f3F800000;
	rcp.approx.ftz.f32 	%f250, %f249;
	fma.rn.f32 	%f251, %f250, 0fC0000000, 0f3F800000;
	setp.ge.f32 	%p60, %f246, 0f41102CB4;
	selp.f32 	%f252, 0f3F800000, %f251, %p60;
	copysign.f32 	%f253, %f245, %f252;
	mul.f32 	%f254, %f245, %f245;
	fma.rn.f32 	%f255, %f254, 0f3C80F082, 0fBD563CAE;
	fma.rn.f32 	%f256, %f255, %f254, 0f3E085941;
	fma.rn.f32 	%f257, %f256, %f254, 0fBEAAA9ED;
	fma.rn.f32 	%f258, %f257, %f254, 0f00000000;
	fma.rn.f32 	%f259, %f258, %f245, %f245;
	setp.ge.f32 	%p61, %f246, 0f3F19999A;
	selp.f32 	%f260, %f253, %f259, %p61;
	add.f32 	%f261, %f260, 0f3F800000;
	mul.f32 	%f262, %f241, %f261;
	st.shared.f32 	[%r45+388], %f262;
	bra.uni 	$L__BB26_84;
$L__BB26_76:
	setp.ge.s32 	%p66, %r43, %r74;
	shl.b32 	%r128, %r43, 2;
	add.s32 	%r46, %r8, %r128;
	@%p66 bra 	$L__BB26_78;
	max.f32 	%f279, %f337, 0f00000000;
	st.shared.f32 	[%r46+4], %f279;
$L__BB26_78:
	add.s32 	%r129, %r43, 32;
	setp.ge.s32 	%p67, %r129, %r74;
	@%p67 bra 	$L__BB26_80;
	max.f32 	%f280, %f336, 0f00000000;
	st.shared.f32 	[%r46+132], %f280;
$L__BB26_80:
	add.s32 	%r130, %r43, 64;
	setp.ge.s32 	%p68, %r130, %r74;
	@%p68 bra 	$L__BB26_82;
	max.f32 	%f281, %f335, 0f00000000;
	st.shared.f32 	[%r46+260], %f281;
$L__BB26_82:
	add.s32 	%r131, %r43, 96;
	setp.ge.s32 	%p69, %r131, %r74;
	@%p69 bra 	$L__BB26_84;
	max.f32 	%f282, %f334, 0f00000000;
	st.shared.f32 	[%r46+388], %f282;
$L__BB26_84:
	add.s32 	%r166, %r166, 1024;
	setp.lt.s32 	%p70, %r166, %r74;
	@%p70 bra 	$L__BB26_19;
$L__BB26_85:
	bar.sync 	0;
	setp.ge.s32 	%p71, %r13, %r7;
	@%p71 bra 	$L__BB26_87;
	ld.global.nc.u32 	%r133, [%rd3];
	cvta.to.global.u64 	%rd92, %rd26;
	add.s64 	%rd94, %rd92, %rd38;
	ld.global.nc.u32 	%r134, [%rd94];
	mad.lo.s32 	%r135, %r133, %r75, %r134;
	cvta.to.global.u64 	%rd95, %rd23;
	mul.wide.s32 	%rd96, %r135, 4;
	add.s64 	%rd97, %rd95, %rd96;
	ld.global.nc.f32 	%f382, [%rd97];
	mul.lo.s32 	%r136, %r133, %r73;
	mul.wide.s32 	%rd98, %r136, 2;
	add.s64 	%rd129, %rd27, %rd98;
$L__BB26_87:
	setp.ge.s32 	%p72, %r170, %r73;
	@%p72 bra 	$L__BB26_133;
	setp.ge.s32 	%p73, %r13, %r7;
	setp.ne.s32 	%p74, %r12, 0;
	or.pred  	%p1, %p74, %p73;
	not.b32 	%r137, %r12;
	add.s32 	%r49, %r74, %r137;
	shr.u32 	%r138, %r49, 5;
	add.s32 	%r139, %r138, 1;
	and.b32  	%r50, %r139, 7;
	add.s32 	%r51, %r50, -1;
	and.b32  	%r52, %r139, 3;
	and.b32  	%r53, %r49, 96;
	and.b32  	%r54, %r49, 32;
	and.b32  	%r140, %r139, 268435448;
	neg.s32 	%r55, %r140;
	add.s64 	%rd11, %rd22, 256;
	cvt.u64.u32 	%rd99, %r10;
	and.b64  	%rd100, %rd99, 31;
	add.s64 	%rd12, %rd2, %rd100;
	shl.b32 	%r141, %r12, 2;
	add.s32 	%r142, %r141, %r169;
	add.s32 	%r56, %r142, 512;
$L__BB26_89:
	setp.ge.s32 	%p75, %r12, %r74;
	mov.f32 	%f396, 0f00000000;
	@%p75 bra 	$L__BB26_130;
	setp.lt.u32 	%p76, %r49, 224;
	mul.lo.s32 	%r143, %r170, %r74;
	cvt.s64.s32 	%rd13, %r143;
	add.s64 	%rd14, %rd13, %rd2;
	mov.f32 	%f396, 0f00000000;
	mov.u32 	%r176, %r12;
	@%p76 bra 	$L__BB26_109;
	add.s64 	%rd101, %rd12, %rd13;
	shl.b64 	%rd102, %rd101, 1;
	add.s64 	%rd130, %rd11, %rd102;
	mov.f32 	%f396, 0f00000000;
	mov.u32 	%r174, %r56;
	mov.u32 	%r175, %r55;
	mov.u32 	%r176, %r12;
$L__BB26_92:
	.pragma "nounroll";
	setp.ge.s32 	%p77, %r13, %r7;
	add.s64 	%rd103, %rd130, -256;
	// begin inline asm
	ld.global.nc.b16 %rs55, [%rd103];
	// end inline asm
	// begin inline asm
	{  cvt.f32.f16 %f288, %rs55;}

	// end inline asm
	@%p77 bra 	$L__BB26_94;
	ld.shared.f32 	%f289, [%r174+-512];
	fma.rn.f32 	%f396, %f288, %f289, %f396;
$L__BB26_94:
	setp.ge.s32 	%p78, %r13, %r7;
	add.s64 	%rd104, %rd130, -192;
	// begin inline asm
	ld.global.nc.b16 %rs57, [%rd104];
	// end inline asm
	// begin inline asm
	{  cvt.f32.f16 %f290, %rs57;}

	// end inline asm
	@%p78 bra 	$L__BB26_96;
	ld.shared.f32 	%f291, [%r174+-384];
	fma.rn.f32 	%f396, %f290, %f291, %f396;
$L__BB26_96:
	setp.ge.s32 	%p79, %r13, %r7;
	add.s64 	%rd105, %rd130, -128;
	// begin inline asm
	ld.global.nc.b16 %rs59, [%rd105];
	// end inline asm
	// begin inline asm
	{  cvt.f32.f16 %f292, %rs59;}

	// end inline asm
	@%p79 bra 	$L__BB26_98;
	ld.shared.f32 	%f293, [%r174+-256];
	fma.rn.f32 	%f396, %f292, %f293, %f396;
$L__BB26_98:
	setp.ge.s32 	%p80, %r13, %r7;
	add.s64 	%rd106, %rd130, -64;
	// begin inline asm
	ld.global.nc.b16 %rs61, [%rd106];
	// end inline asm
	// begin inline asm
	{  cvt.f32.f16 %f294, %rs61;}

	// end inline asm
	@%p80 bra 	$L__BB26_100;
	ld.shared.f32 	%f295, [%r174+-128];
	fma.rn.f32 	%f396, %f294, %f295, %f396;
$L__BB26_100:
	setp.ge.s32 	%p81, %r13, %r7;
	// begin inline asm
	ld.global.nc.b16 %rs63, [%rd130];
	// end inline asm
	// begin inline asm
	{  cvt.f32.f16 %f296, %rs63;}

	// end inline asm
	@%p81 bra 	$L__BB26_102;
	ld.shared.f32 	%f297, [%r174];
	fma.rn.f32 	%f396, %f296, %f297, %f396;
$L__BB26_102:
	setp.ge.s32 	%p82, %r13, %r7;
	add.s64 	%rd108, %rd130, 64;
	// begin inline asm
	ld.global.nc.b16 %rs65, [%rd108];
	// end inline asm
	// begin inline asm
	{  cvt.f32.f16 %f298, %rs65;}

	// end inline asm
	@%p82 bra 	$L__BB26_104;
	ld.shared.f32 	%f299, [%r174+128];
	fma.rn.f32 	%f396, %f298, %f299, %f396;
$L__BB26_104:
	setp.ge.s32 	%p83, %r13, %r7;
	add.s64 	%rd109, %rd130, 128;
	// begin inline asm
	ld.global.nc.b16 %rs67, [%rd109];
	// end inline asm
	// begin inline asm
	{  cvt.f32.f16 %f300, %rs67;}

	// end inline asm
	@%p83 bra 	$L__BB26_106;
	ld.shared.f32 	%f301, [%r174+256];
	fma.rn.f32 	%f396, %f300, %f301, %f396;
$L__BB26_106:
	setp.ge.s32 	%p84, %r13, %r7;
	add.s64 	%rd110, %rd130, 192;
	// begin inline asm
	ld.global.nc.b16 %rs69, [%rd110];
	// end inline asm
	// begin inline asm
	{  cvt.f32.f16 %f302, %rs69;}

	// end inline asm
	@%p84 bra 	$L__BB26_108;
	ld.shared.f32 	%f303, [%r174+384];
	fma.rn.f32 	%f396, %f302, %f303, %f396;
$L__BB26_108:
	add.s32 	%r176, %r176, 256;
	add.s32 	%r175, %r175, 8;
	add.s64 	%rd130, %rd130, 512;
	add.s32 	%r174, %r174, 1024;
	setp.eq.s32 	%p85, %r175, 0;
	@%p85 bra 	$L__BB26_109;
	bra.uni 	$L__BB26_92;
$L__BB26_109:
	setp.eq.s32 	%p86, %r50, 0;
	@%p86 bra 	$L__BB26_130;
	setp.lt.u32 	%p87, %r51, 3;
	@%p87 bra 	$L__BB26_120;
	setp.ge.s32 	%p88, %r13, %r7;
	cvt.u64.u32 	%rd112, %r176;
	add.s64 	%rd113, %rd14, %rd112;
	shl.b64 	%rd114, %rd113, 1;
	add.s64 	%rd111, %rd22, %rd114;
	// begin inline asm
	ld.global.nc.b16 %rs71, [%rd111];
	// end inline asm
	// begin inline asm
	{  cvt.f32.f16 %f305, %rs71;}

	// end inline asm
	shl.b32 	%r144, %r176, 2;
	add.s32 	%r59, %r169, %r144;
	@%p88 bra 	$L__BB26_113;
	ld.shared.f32 	%f306, [%r59];
	fma.rn.f32 	%f396, %f305, %f306, %f396;
$L__BB26_113:
	setp.ge.s32 	%p89, %r13, %r7;
	add.s64 	%rd115, %rd111, 64;
	// begin inline asm
	ld.global.nc.b16 %rs73, [%rd115];
	// end inline asm
	// begin inline asm
	{  cvt.f32.f16 %f307, %rs73;}

	// end inline asm
	@%p89 bra 	$L__BB26_115;
	ld.shared.f32 	%f308, [%r59+128];
	fma.rn.f32 	%f396, %f307, %f308, %f396;
$L__BB26_115:
	setp.ge.s32 	%p90, %r13, %r7;
	add.s64 	%rd116, %rd111, 128;
	// begin inline asm
	ld.global.nc.b16 %rs75, [%rd116];
	// end inline asm
	// begin inline asm
	{  cvt.f32.f16 %f309, %rs75;}

	// end inline asm
	@%p90 bra 	$L__BB26_117;
	ld.shared.f32 	%f310, [%r59+256];
	fma.rn.f32 	%f396, %f309, %f310, %f396;
$L__BB26_117:
	setp.ge.s32 	%p91, %r13, %r7;
	add.s64 	%rd117, %rd111, 192;
	// begin inline asm
	ld.global.nc.b16 %rs77, [%rd117];
	// end inline asm
	// begin inline asm
	{  cvt.f32.f16 %f311, %rs77;}

	// end inline asm
	@%p91 bra 	$L__BB26_119;
	ld.shared.f32 	%f312, [%r59+384];
	fma.rn.f32 	%f396, %f311, %f312, %f396;
$L__BB26_119:
	add.s32 	%r176, %r176, 128;
$L__BB26_120:
	setp.eq.s32 	%p92, %r52, 0;
	@%p92 bra 	$L__BB26_130;
	setp.eq.s32 	%p93, %r53, 0;
	@%p93 bra 	$L__BB26_127;
	setp.ge.s32 	%p94, %r13, %r7;
	cvt.u64.u32 	%rd119, %r176;
	add.s64 	%rd120, %rd14, %rd119;
	shl.b64 	%rd121, %rd120, 1;
	add.s64 	%rd118, %rd22, %rd121;
	// begin inline asm
	ld.global.nc.b16 %rs79, [%rd118];
	// end inline asm
	// begin inline asm
	{  cvt.f32.f16 %f314, %rs79;}

	// end inline asm
	shl.b32 	%r145, %r176, 2;
	add.s32 	%r62, %r169, %r145;
	@%p94 bra 	$L__BB26_124;
	ld.shared.f32 	%f315, [%r62];
	fma.rn.f32 	%f396, %f314, %f315, %f396;
$L__BB26_124:
	setp.ge.s32 	%p95, %r13, %r7;
	add.s64 	%rd122, %rd118, 64;
	// begin inline asm
	ld.global.nc.b16 %rs81, [%rd122];
	// end inline asm
	// begin inline asm
	{  cvt.f32.f16 %f316, %rs81;}

	// end inline asm
	@%p95 bra 	$L__BB26_126;
	ld.shared.f32 	%f317, [%r62+128];
	fma.rn.f32 	%f396, %f316, %f317, %f396;
$L__BB26_126:
	add.s32 	%r176, %r176, 64;
$L__BB26_127:
	setp.ne.s32 	%p96, %r54, 0;
	@%p96 bra 	$L__BB26_130;
	setp.ge.s32 	%p97, %r13, %r7;
	cvt.u64.u32 	%rd124, %r176;
	add.s64 	%rd125, %rd14, %rd124;
	shl.b64 	%rd126, %rd125, 1;
	add.s64 	%rd123, %rd22, %rd126;
	// begin inline asm
	ld.global.nc.b16 %rs83, [%rd123];
	// end inline asm
	// begin inline asm
	{  cvt.f32.f16 %f318, %rs83;}

	// end inline asm
	@%p97 bra 	$L__BB26_130;
	shl.b32 	%r146, %r176, 2;
	add.s32 	%r147, %r169, %r146;
	ld.shared.f32 	%f319, [%r147];
	fma.rn.f32 	%f396, %f318, %f319, %f396;
$L__BB26_130:
	mov.b32 	%r148, %f396;
	shfl.sync.bfly.b32	%r149|%p98, %r148, 16, 31, -1;
	mov.b32 	%f320, %r149;
	add.f32 	%f321, %f396, %f320;
	mov.b32 	%r150, %f321;
	shfl.sync.bfly.b32	%r151|%p99, %r150, 8, 31, -1;
	mov.b32 	%f322, %r151;
	add.f32 	%f323, %f321, %f322;
	mov.b32 	%r152, %f323;
	shfl.sync.bfly.b32	%r153|%p100, %r152, 4, 31, -1;
	mov.b32 	%f324, %r153;
	add.f32 	%f325, %f323, %f324;
	mov.b32 	%r154, %f325;
	shfl.sync.bfly.b32	%r155|%p101, %r154, 2, 31, -1;
	mov.b32 	%f326, %r155;
	add.f32 	%f327, %f325, %f326;
	mov.b32 	%r156, %f327;
	shfl.sync.bfly.b32	%r157|%p102, %r156, 1, 31, -1;
	mov.b32 	%f328, %r157;
	add.f32 	%f134, %f327, %f328;
	@%p1 bra 	$L__BB26_132;
	mul.wide.u32 	%rd128, %r170, 2;
	add.s64 	%rd127, %rd129, %rd128;
	mul.f32 	%f329, %f382, %f134;
	// begin inline asm
	{  cvt.rn.f16.f32 %rs85, %f329;}

	// end inline asm
	// begin inline asm
	{ atom.add.noftz.f16 %rs86,[%rd127],%rs85; }

	// end inline asm
$L__BB26_132:
	add.s32 	%r170, %r170, 8;
	setp.lt.s32 	%p103, %r170, %r73;
	@%p103 bra 	$L__BB26_89;
$L__BB26_133:
	ret;

}
	// .globl	_Z15moe_mega_kernelI13__nv_bfloat16Lb1ELi4EEvPKT_S3_S3_S3_PKfPKiS7_S7_S7_PS1_iiiiii
.visible .entry _Z15moe_mega_kernelI13__nv_bfloat16Lb1ELi4EEvPKT_S3_S3_S3_PKfPKiS7_S7_S7_PS1_iiiiii(
	.param .u64 .ptr .align 1 _Z15moe_mega_kernelI13__nv_bfloat16Lb1ELi4EEvPKT_S3_S3_S3_PKfPKiS7_S7_S7_PS1_iiiiii_param_0,
	.param .u64 .ptr .align 1 _Z15moe_mega_kernelI13__nv_bfloat16Lb1ELi4EEvPKT_S3_S3_S3_PKfPKiS7_S7_S7_PS1_iiiiii_param_1,
	.param .u64 .ptr .align 1 _Z15moe_mega_kernelI13__nv_bfloat16Lb1ELi4EEvPKT_S3_S3_S3_PKfPKiS7_S7_S7_PS1_iiiiii_param_2,
	.param .u64 .ptr .align 1 _Z15moe_mega_kernelI13__nv_bfloat16Lb1ELi4EEvPKT_S3_S3_S3_PKfPKiS7_S7_S7_PS1_iiiiii_param_3,
	.param .u64 .ptr .align 1 _Z15moe_mega_kernelI13__nv_bfloat16Lb1ELi4EEvPKT_S3_S3_S3_PKfPKiS7_S7_S7_PS1_iiiiii_param_4,
	.param .u64 .ptr .align 1 _Z15moe_mega_kernelI13__nv_bfloat16Lb1ELi4EEvPKT_S3_S3_S3_PKfPKiS7_S7_S7_PS1_iiiiii_param_5,
	.param .u64 .ptr .align 1 _Z15moe_mega_kernelI13__nv_bfloat16Lb1ELi4EEvPKT_S3_S3_S3_PKfPKiS7_S7_S7_PS1_iiiiii_param_6,
	.param .u64 .ptr .align 1 _Z15moe_mega_kernelI13__nv_bfloat16Lb1ELi4EEvPKT_S3_S3_S3_PKfPKiS7_S7_S7_PS1_iiiiii_param_7,
	.param .u64 .ptr .align 1 _Z15moe_mega_kernelI13__nv_bfloat16Lb1ELi4EEvPKT_S3_S3_S3_PKfPKiS7_S7_S7_PS1_iiiiii_param_8,
	.param .u64 .ptr .align 1 _Z15moe_mega_kernelI13__nv_bfloat16Lb1ELi4EEvPKT_S3_S3_S3_PKfPKiS7_S7_S7_PS1_iiiiii_param_9,
	.param .u32 _Z15moe_mega_kernelI13__nv_bfloat16Lb1ELi4EEvPKT_S3_S3_S3_PKfPKiS7_S7_S7_PS1_iiiiii_param_10,
	.param .u32 _Z15moe_mega_kernelI13__nv_bfloat16Lb1ELi4EEvPKT_S3_S3_S3_PKfPKiS7_S7_S7_PS1_iiiiii_param_11,
	.param .u32 _Z15moe_mega_kernelI13__nv_bfloat16Lb1ELi4EEvPKT_S3_S3_S3_PKfPKiS7_S7_S7_PS1_iiiiii_param_12,
	.param .u32 _Z15moe_mega_kernelI13__nv_bfloat16Lb1ELi4EEvPKT_S3_S3_S3_PKfPKiS7_S7_S7_PS1_iiiiii_param_13,
	.param .u32 _Z15moe_mega_kernelI13__nv_bfloat16Lb1ELi4EEvPKT_S3_S3_S3_PKfPKiS7_S7_S7_PS1_iiiiii_param_14,
	.param .u32 _Z15moe_mega_kernelI13__nv_bfloat16Lb1ELi4EEvPKT_S3_S3_S3_PKfPKiS7_S7_S7_PS1_iiiiii_param_15
)
.maxntid 256
.minnctapersm 2
{
	.reg .pred 	%p<311>;
	.reg .b16 	%rs<241>;
	.reg .b32 	%r<394>;
	.reg .b32 	%f<1637>;
	.reg .b64 	%rd<290>;

	ld.param.u64 	%rd22, [_Z15moe_mega_kernelI13__nv_bfloat16Lb1ELi4EEvPKT_S3_S3_S3_PKfPKiS7_S7_S7_PS1_iiiiii_param_0];
	ld.param.u64 	%rd23, [_Z15moe_mega_kernelI13__nv_bfloat16Lb1ELi4EEvPKT_S3_S3_S3_PKfPKiS7_S7_S7_PS1_iiiiii_param_1];
	ld.param.u64 	%rd24, [_Z15moe_mega_kernelI13__nv_bfloat16Lb1ELi4EEvPKT_S3_S3_S3_PKfPKiS7_S7_S7_PS1_iiiiii_param_2];
	ld.param.u64 	%rd25, [_Z15moe_mega_kernelI13__nv_bfloat16Lb1ELi4EEvPKT_S3_S3_S3_PKfPKiS7_S7_S7_PS1_iiiiii_param_3];
	ld.param.u64 	%rd30, [_Z15moe_mega_kernelI13__nv_bfloat16Lb1ELi4EEvPKT_S3_S3_S3_PKfPKiS7_S7_S7_PS1_iiiiii_param_4];
	ld.param.u64 	%rd26, [_Z15moe_mega_kernelI13__nv_bfloat16Lb1ELi4EEvPKT_S3_S3_S3_PKfPKiS7_S7_S7_PS1_iiiiii_param_5];
	ld.param.u64 	%rd31, [_Z15moe_mega_kernelI13__nv_bfloat16Lb1ELi4EEvPKT_S3_S3_S3_PKfPKiS7_S7_S7_PS1_iiiiii_param_6];
	ld.param.u64 	%rd27, [_Z15moe_mega_kernelI13__nv_bfloat16Lb1ELi4EEvPKT_S3_S3_S3_PKfPKiS7_S7_S7_PS1_iiiiii_param_7];
	ld.param.u64 	%rd28, [_Z15moe_mega_kernelI13__nv_bfloat16Lb1ELi4EEvPKT_S3_S3_S3_PKfPKiS7_S7_S7_PS1_iiiiii_param_8];
	ld.param.u64 	%rd29, [_Z15moe_mega_kernelI13__nv_bfloat16Lb1ELi4EEvPKT_S3_S3_S3_PKfPKiS7_S7_S7_PS1_iiiiii_param_9];
	ld.param.u32 	%r362, [_Z15moe_mega_kernelI13__nv_bfloat16Lb1ELi4EEvPKT_S3_S3_S3_PKfPKiS7_S7_S7_PS1_iiiiii_param_10];
	ld.param.u32 	%r131, [_Z15moe_mega_kernelI13__nv_bfloat16Lb1ELi4EEvPKT_S3_S3_S3_PKfPKiS7_S7_S7_PS1_iiiiii_param_12];
	ld.param.u32 	%r132, [_Z15moe_mega_kernelI13__nv_bfloat16Lb1ELi4EEvPKT_S3_S3_S3_PKfPKiS7_S7_S7_PS1_iiiiii_param_13];
	ld.param.u32 	%r133, [_Z15moe_mega_kernelI13__nv_bfloat16Lb1ELi4EEvPKT_S3_S3_S3_PKfPKiS7_S7_S7_PS1_iiiiii_param_14];
	ld.param.u32 	%r134, [_Z15moe_mega_kernelI13__nv_bfloat16Lb1ELi4EEvPKT_S3_S3_S3_PKfPKiS7_S7_S7_PS1_iiiiii_param_15];
	cvta.to.global.u64 	%rd1, %rd30;
	cvta.to.global.u64 	%rd2, %rd31;
	mul.wide.s32 	%rd32, %r362, 4;
	add.s64 	%rd33, %rd2, %rd32;
	ld.global.nc.u32 	%r135, [%rd33];
	mov.u32 	%r1, %ctaid.x;
	setp.ge.u32 	%p1, %r1, %r135;
	@%p1 bra 	$L__BB27_338;
	setp.lt.s32 	%p2, %r362, 1;
	mov.b32 	%r364, 0;
	@%p2 bra 	$L__BB27_4;
	mov.b32 	%r364, 0;
$L__BB27_3:
	add.s32 	%r138, %r364, %r362;
	add.s32 	%r139, %r138, 1;
	shr.u32 	%r140, %r139, 1;
	mul.wide.u32 	%rd34, %r140, 4;
	add.s64 	%rd35, %rd2, %rd34;
	ld.global.nc.u32 	%r141, [%rd35];
	setp.gt.u32 	%p3, %r141, %r1;
	add.s32 	%r142, %r140, -1;
	selp.b32 	%r364, %r364, %r140, %p3;
	selp.b32 	%r362, %r142, %r362, %p3;
	setp.lt.s32 	%p4, %r364, %r362;
	@%p4 bra 	$L__BB27_3;
$L__BB27_4:
	mul.wide.u32 	%rd36, %r364, 4;
	add.s64 	%rd37, %rd2, %rd36;
	ld.global.nc.u32 	%r143, [%rd37];
	sub.s32 	%r144, %r1, %r143;
	cvta.to.global.u64 	%rd38, %rd26;
	add.s64 	%rd39, %rd38, %rd36;
	ld.global.nc.u32 	%r145, [%rd39];
	ld.global.nc.u32 	%r7, [%rd39+4];
	shl.b32 	%r146, %r144, 2;
	mov.u32 	%r8, %tid.x;
	and.b32  	%r9, %r8, 31;
	mul.lo.s32 	%r147, %r132, %r131;
	mul.lo.s32 	%r148, %r147, %r364;
	cvt.s64.s32 	%rd3, %r148;
	add.s32 	%r10, %r146, %r145;
	add.s32 	%r11, %r131, 1;
	add.s32 	%r12, %r131, -1;
	sub.s32 	%r13, %r12, %r8;
	shr.u32 	%r149, %r13, 8;
	add.s32 	%r14, %r149, 1;
	and.b32  	%r15, %r14, 7;
	and.b32  	%r16, %r14, 3;
	add.s32 	%r17, %r16, -1;
	setp.ge.s32 	%p5, %r10, %r7;
	cvta.to.global.u64 	%rd40, %rd27;
	mul.wide.s32 	%rd41, %r10, 4;
	add.s64 	%rd4, %rd40, %rd41;
	@%p5 bra 	$L__BB27_17;
	setp.ge.s32 	%p6, %r8, %r131;
	ld.global.nc.u32 	%r150, [%rd4];
	mul.lo.s32 	%r151, %r150, %r131;
	cvt.s64.s32 	%rd5, %r151;
	@%p6 bra 	$L__BB27_17;
	setp.lt.u32 	%p7, %r13, 1792;
	mov.u32 	%r367, %r8;
	@%p7 bra 	$L__BB27_9;
	and.b32  	%r18, %r14, 33554424;
	mov.b32 	%r366, 0;
	mov.u32 	%r154, smem;
	mov.u32 	%r367, %r8;
$L__BB27_8:
	.pragma "nounroll";
	cvt.u64.u32 	%rd50, %r367;
	add.s64 	%rd51, %rd50, %rd5;
	shl.b64 	%rd52, %rd51, 1;
	add.s64 	%rd42, %rd22, %rd52;
	// begin inline asm
	ld.global.nc.b16 %rs1, [%rd42];
	// end inline asm
	// begin inline asm
	{ cvt.f32.bf16 %f569, %rs1;}

	// end inline asm
	shl.b32 	%r153, %r367, 2;
	add.s32 	%r155, %r154, %r153;
	st.shared.f32 	[%r155], %f569;
	add.s64 	%rd43, %rd42, 512;
	// begin inline asm
	ld.global.nc.b16 %rs3, [%rd43];
	// end inline asm
	// begin inline asm
	{ cvt.f32.bf16 %f570, %rs3;}

	// end inline asm
	st.shared.f32 	[%r155+1024], %f570;
	add.s64 	%rd44, %rd42, 1024;
	// begin inline asm
	ld.global.nc.b16 %rs5, [%rd44];
	// end inline asm
	// begin inline asm
	{ cvt.f32.bf16 %f571, %rs5;}

	// end inline asm
	st.shared.f32 	[%r155+2048], %f571;
	add.s64 	%rd45, %rd42, 1536;
	// begin inline asm
	ld.global.nc.b16 %rs7, [%rd45];
	// end inline asm
	// begin inline asm
	{ cvt.f32.bf16 %f572, %rs7;}

	// end inline asm
	st.shared.f32 	[%r155+3072], %f572;
	add.s64 	%rd46, %rd42, 2048;
	// begin inline asm
	ld.global.nc.b16 %rs9, [%rd46];
	// end inline asm
	// begin inline asm
	{ cvt.f32.bf16 %f573, %rs9;}

	// end inline asm
	st.shared.f32 	[%r155+4096], %f573;
	add.s64 	%rd47, %rd42, 2560;
	// begin inline asm
	ld.global.nc.b16 %rs11, [%rd47];
	// end inline asm
	// begin inline asm
	{ cvt.f32.bf16 %f574, %rs11;}

	// end inline asm
	st.shared.f32 	[%r155+5120], %f574;
	add.s64 	%rd48, %rd42, 3072;
	// begin inline asm
	ld.global.nc.b16 %rs13, [%rd48];
	// end inline asm
	// begin inline asm
	{ cvt.f32.bf16 %f575, %rs13;}

	// end inline asm
	st.shared.f32 	[%r155+6144], %f575;
	add.s64 	%rd49, %rd42, 3584;
	// begin inline asm
	ld.global.nc.b16 %rs15, [%rd49];
	// end inline asm
	// begin inline asm
	{ cvt.f32.bf16 %f576, %rs15;}

	// end inline asm
	st.shared.f32 	[%r155+7168], %f576;
	add.s32 	%r367, %r367, 2048;
	add.s32 	%r366, %r366, 8;
	setp.ne.s32 	%p8, %r366, %r18;
	@%p8 bra 	$L__BB27_8;
$L__BB27_9:
	setp.eq.s32 	%p9, %r15, 0;
	@%p9 bra 	$L__BB27_17;
	setp.lt.u32 	%p10, %r15, 4;
	@%p10 bra 	$L__BB27_12;
	cvt.u64.u32 	%rd57, %r367;
	add.s64 	%rd58, %rd57, %rd5;
	shl.b64 	%rd59, %rd58, 1;
	add.s64 	%rd53, %rd22, %rd59;
	// begin inline asm
	ld.global.nc.b16 %rs17, [%rd53];
	// end inline asm
	// begin inline asm
	{ cvt.f32.bf16 %f577, %rs17;}

	// end inline asm
	shl.b32 	%r156, %r367, 2;
	mov.u32 	%r157, smem;
	add.s32 	%r158, %r157, %r156;
	st.shared.f32 	[%r158], %f577;
	add.s64 	%rd54, %rd53, 512;
	// begin inline asm
	ld.global.nc.b16 %rs19, [%rd54];
	// end inline asm
	// begin inline asm
	{ cvt.f32.bf16 %f578, %rs19;}

	// end inline asm
	st.shared.f32 	[%r158+1024], %f578;
	add.s64 	%rd55, %rd53, 1024;
	// begin inline asm
	ld.global.nc.b16 %rs21, [%rd55];
	// end inline asm
	// begin inline asm
	{ cvt.f32.bf16 %f579, %rs21;}

	// end inline asm
	st.shared.f32 	[%r158+2048], %f579;
	add.s64 	%rd56, %rd53, 1536;
	// begin inline asm
	ld.global.nc.b16 %rs23, [%rd56];
	// end inline asm
	// begin inline asm
	{ cvt.f32.bf16 %f580, %rs23;}

	// end inline asm
	st.shared.f32 	[%r158+3072], %f580;
	add.s32 	%r367, %r367, 1024;
$L__BB27_12:
	setp.eq.s32 	%p11, %r16, 0;
	@%p11 bra 	$L__BB27_17;
	setp.eq.s32 	%p12, %r17, 0;
	@%p12 bra 	$L__BB27_15;
	cvt.u64.u32 	%rd62, %r367;
	add.s64 	%rd63, %rd62, %rd5;
	shl.b64 	%rd64, %rd63, 1;
	add.s64 	%rd60, %rd22, %rd64;
	// begin inline asm
	ld.global.nc.b16 %rs25, [%rd60];
	// end inline asm
	// begin inline asm
	{ cvt.f32.bf16 %f581, %rs25;}

	// end inline asm
	shl.b32 	%r159, %r367, 2;
	mov.u32 	%r160, smem;
	add.s32 	%r161, %r160, %r159;
	st.shared.f32 	[%r161], %f581;
	add.s64 	%rd61, %rd60, 512;
	// begin inline asm
	ld.global.nc.b16 %rs27, [%rd61];
	// end inline asm
	// begin inline asm
	{ cvt.f32.bf16 %f582, %rs27;}

	// end inline asm
	st.shared.f32 	[%r161+1024], %f582;
	add.s32 	%r367, %r367, 512;
$L__BB27_15:
	and.b32  	%r162, %r13, 256;
	setp.ne.s32 	%p13, %r162, 0;
	@%p13 bra 	$L__BB27_17;
	cvt.u64.u32 	%rd66, %r367;
	add.s64 	%rd67, %rd66, %rd5;
	shl.b64 	%rd68, %rd67, 1;
	add.s64 	%rd65, %rd22, %rd68;
	// begin inline asm
	ld.global.nc.b16 %rs29, [%rd65];
	// end inline asm
	// begin inline asm
	{ cvt.f32.bf16 %f583, %rs29;}

	// end inline asm
	shl.b32 	%r163, %r367, 2;
	mov.u32 	%r164, smem;
	add.s32 	%r165, %r164, %r163;
	st.shared.f32 	[%r165], %f583;
$L__BB27_17:
	add.s32 	%r28, %r10, 1;
	setp.ge.s32 	%p14, %r28, %r7;
	@%p14 bra 	$L__BB27_30;
	setp.ge.s32 	%p15, %r8, %r131;
	ld.global.nc.u32 	%r166, [%rd4+4];
	mul.lo.s32 	%r167, %r166, %r131;
	cvt.s64.s32 	%rd6, %r167;
	@%p15 bra 	$L__BB27_30;
	setp.lt.u32 	%p16, %r13, 1792;
	mov.u32 	%r372, %r8;
	@%p16 bra 	$L__BB27_22;
	and.b32  	%r29, %r14, 33554424;
	mov.b32 	%r371, 0;
	mov.u32 	%r171, smem;
	mov.u32 	%r372, %r8;
$L__BB27_21:
	.pragma "nounroll";
	cvt.u64.u32 	%rd77, %r372;
	add.s64 	%rd78, %rd77, %rd6;
	shl.b64 	%rd79, %rd78, 1;
	add.s64 	%rd69, %rd22, %rd79;
	// begin inline asm
	ld.global.nc.b16 %rs31, [%rd69];
	// end inline asm
	// begin inline asm
	{ cvt.f32.bf16 %f584, %rs31;}

	// end inline asm
	add.s32 	%r169, %r372, %r131;
	shl.b32 	%r170, %r169, 2;
	add.s32 	%r172, %r171, %r170;
	st.shared.f32 	[%r172+4], %f584;
	add.s64 	%rd70, %rd69, 512;
	// begin inline asm
	ld.global.nc.b16 %rs33, [%rd70];
	// end inline asm
	// begin inline asm
	{ cvt.f32.bf16 %f585, %rs33;}

	// end inline asm
	st.shared.f32 	[%r172+1028], %f585;
	add.s64 	%rd71, %rd69, 1024;
	// begin inline asm
	ld.global.nc.b16 %rs35, [%rd71];
	// end inline asm
	// begin inline asm
	{ cvt.f32.bf16 %f586, %rs35;}

	// end inline asm
	st.shared.f32 	[%r172+2052], %f586;
	add.s64 	%rd72, %rd69, 1536;
	// begin inline asm
	ld.global.nc.b16 %rs37, [%rd72];
	// end inline asm
	// begin inline asm
	{ cvt.f32.bf16 %f587, %rs37;}

	// end inline asm
	st.shared.f32 	[%r172+3076], %f587;
	add.s64 	%rd73, %rd69, 2048;
	// begin inline asm
	ld.global.nc.b16 %rs39, [%rd73];
	// end inline asm
	// begin inline asm
	{ cvt.f32.bf16 %f588, %rs39;}

	// end inline asm
	st.shared.f32 	[%r172+4100], %f588;
	add.s64 	%rd74, %rd69, 2560;
	// begin inline asm
	ld.global.nc.b16 %rs41, [%rd74];
	// end inline asm
	// begin inline asm
	{ cvt.f32.bf16 %f589, %rs41;}

	// end inline asm
	st.shared.f32 	[%r172+5124], %f589;
	add.s64 	%rd75, %rd69, 3072;
	// begin inline asm
	ld.global.nc.b16 %rs43, [%rd75];
	// end inline asm
	// begin inline asm
	{ cvt.f32.bf16 %f590, %rs43;}

	// end inline asm
	st.shared.f32 	[%r172+6148], %f590;
	add.s64 	%rd76, %rd69, 3584;
	// begin inline asm
	ld.global.nc.b16 %rs45, [%rd76];
	// end inline asm
	// begin inline asm
	{ cvt.f32.bf16 %f591, %rs45;}

	// end inline asm
	st.shared.f32 	[%r172+7172], %f591;
	add.s32 	%r372, %r372, 2048;
	add.s32 	%r371, %r371, 8;
	setp.ne.s32 	%p17, %r371, %r29;
	@%p17 bra 	$L__BB27_21;
$L__BB27_22:
	setp.eq.s32 	%p18, %r15, 0;
	@%p18 bra 	$L__BB27_30;
	setp.lt.u32 	%p19, %r15, 4;
	@%p19 bra 	$L__BB27_25;
	cvt.u64.u32 	%rd84, %r372;
	add.s64 	%rd85, %rd84, %rd6;
	shl.b64 	%rd86, %rd85, 1;
	add.s64 	%rd80, %rd22, %rd86;
	// begin inline asm
	ld.global.nc.b16 %rs47, [%rd80];
	// end inline asm
	// begin inline asm
	{ cvt.f32.bf16 %f592, %rs47;}

	// end inline asm
	add.s32 	%r173, %r372, %r131;
	shl.b32 	%r174, %r173, 2;
	mov.u32 	%r175, smem;
	add.s32 	%r176, %r175, %r174;
	st.shared.f32 	[%r176+4], %f592;
	add.s64 	%rd81, %rd80, 512;
	// begin inline asm
	ld.global.nc.b16 %rs49, [%rd81];
	// end inline asm
	// begin inline asm
	{ cvt.f32.bf16 %f593, %rs49;}

	// end inline asm
	st.shared.f32 	[%r176+1028], %f593;
	add.s64 	%rd82, %rd80, 1024;
	// begin inline asm
	ld.global.nc.b16 %rs51, [%rd82];
	// end inline asm
	// begin inline asm
	{ cvt.f32.bf16 %f594, %rs51;}

	// end inline asm
	st.shared.f32 	[%r176+2052], %f594;
	add.s64 	%rd83, %rd80, 1536;
	// begin inline asm
	ld.global.nc.b16 %rs53, [%rd83];
	// end inline asm
	// begin inline asm
	{ cvt.f32.bf16 %f595, %rs53;}

	// end inline asm
	st.shared.f32 	[%r176+3076], %f595;
	add.s32 	%r372, %r372, 1024;
$L__BB27_25:
	setp.eq.s32 	%p20, %r16, 0;
	@%p20 bra 	$L__BB27_30;
	setp.eq.s32 	%p21, %r17, 0;
	@%p21 bra 	$L__BB27_28;
	cvt.u64.u32 	%rd89, %r372;
	add.s64 	%rd90, %rd89, %rd6;
	shl.b64 	%rd91, %rd90, 1;
	add.s64 	%rd87, %rd22, %rd91;
	// begin inline asm
	ld.global.nc.b16 %rs55, [%rd87];
	// end inline asm
	// begin inline asm
	{ cvt.f32.bf16 %f596, %rs55;}

	// end inline asm
	add.s32 	%r177, %r372, %r131;
	shl.b32 	%r178, %r177, 2;
	mov.u32 	%r179, smem;
	add.s32 	%r180, %r179, %r178;
	st.shared.f32 	[%r180+4], %f596;
	add.s64 	%rd88, %rd87, 512;
	// begin inline asm
	ld.global.nc.b16 %rs57, [%rd88];
	// end inline asm
	// begin inline asm
	{ cvt.f32.bf16 %f597, %rs57;}

	// end inline asm
	st.shared.f32 	[%r180+1028], %f597;
	add.s32 	%r372, %r372, 512;
$L__BB27_28:
	and.b32  	%r181, %r13, 256;
	setp.ne.s32 	%p22, %r181, 0;
	@%p22 bra 	$L__BB27_30;
	cvt.u64.u32 	%rd93, %r372;
	add.s64 	%rd94, %rd93, %rd6;
	shl.b64 	%rd95, %rd94, 1;
	add.s64 	%rd92, %rd22, %rd95;
	// begin inline asm
	ld.global.nc.b16 %rs59, [%rd92];
	// end inline asm
	// begin inline asm
	{ cvt.f32.bf16 %f598, %rs59;}

	// end inline asm
	add.s32 	%r182, %r372, %r131;
	shl.b32 	%r183, %r182, 2;
	mov.u32 	%r184, smem;
	add.s32 	%r185, %r184, %r183;
	st.shared.f32 	[%r185+4], %f598;
$L__BB27_30:
	add.s32 	%r39, %r10, 2;
	setp.ge.s32 	%p23, %r39, %r7;
	@%p23 bra 	$L__BB27_43;
	setp.ge.s32 	%p24, %r8, %r131;
	ld.global.nc.u32 	%r186, [%rd4+8];
	mul.lo.s32 	%r187, %r186, %r131;
	cvt.s64.s32 	%rd7, %r187;
	shl.b32 	%r40, %r11, 1;
	@%p24 bra 	$L__BB27_43;
	setp.lt.u32 	%p25, %r13, 1792;
	mov.u32 	%r377, %r8;
	@%p25 bra 	$L__BB27_35;
	and.b32  	%r41, %r14, 33554424;
	mov.b32 	%r376, 0;
	mov.u32 	%r191, smem;
	mov.u32 	%r377, %r8;
$L__BB27_34:
	.pragma "nounroll";
	cvt.u64.u32 	%rd104, %r377;
	add.s64 	%rd105, %rd104, %rd7;
	shl.b64 	%rd106, %rd105, 1;
	add.s64 	%rd96, %rd22, %rd106;
	// begin inline asm
	ld.global.nc.b16 %rs61, [%rd96];
	// end inline asm
	// begin inline asm
	{ cvt.f32.bf16 %f599, %rs61;}

	// end inline asm
	add.s32 	%r189, %r377, %r40;
	shl.b32 	%r190, %r189, 2;
	add.s32 	%r192, %r191, %r190;
	st.shared.f32 	[%r192], %f599;
	add.s64 	%rd97, %rd96, 512;
	// begin inline asm
	ld.global.nc.b16 %rs63, [%rd97];
	// end inline asm
	// begin inline asm
	{ cvt.f32.bf16 %f600, %rs63;}

	// end inline asm
	st.shared.f32 	[%r192+1024], %f600;
	add.s64 	%rd98, %rd96, 1024;
	// begin inline asm
	ld.global.nc.b16 %rs65, [%rd98];
	// end inline asm
	// begin inline asm
	{ cvt.f32.bf16 %f601, %rs65;}

	// end inline asm
	st.shared.f32 	[%r192+2048], %f601;
	add.s64 	%rd99, %rd96, 1536;
	// begin inline asm
	ld.global.nc.b16 %rs67, [%rd99];
	// end inline asm
	// begin inline asm
	{ cvt.f32.bf16 %f602, %rs67;}

	// end inline asm
	st.shared.f32 	[%r192+3072], %f602;
	add.s64 	%rd100, %rd96, 2048;
	// begin inline asm
	ld.global.nc.b16 %rs69, [%rd100];
	// end inline asm
	// begin inline asm
	{ cvt.f32.bf16 %f603, %rs69;}

	// end inline asm
	st.shared.f32 	[%r192+4096], %f603;
	add.s64 	%rd101, %rd96, 2560;
	// begin inline asm
	ld.global.nc.b16 %rs71, [%rd101];
	// end inline asm
	// begin inline asm
	{ cvt.f32.bf16 %f604, %rs71;}

	// end inline asm
	st.shared.f32 	[%r192+5120], %f604;
	add.s64 	%rd102, %rd96, 3072;
	// begin inline asm
	ld.global.nc.b16 %rs73, [%rd102];
	// end inline asm
	// begin inline asm
	{ cvt.f32.bf16 %f605, %rs73;}

	// end inline asm
	st.shared.f32 	[%r192+6144], %f605;
	add.s64 	%rd103, %rd96, 3584;
	// begin inline asm
	ld.global.nc.b16 %rs75, [%rd103];
	// end inline asm
	// begin inline asm
	{ cvt.f32.bf16 %f606, %rs75;}

	// end inline asm
	st.shared.f32 	[%r192+7168], %f606;
	add.s32 	%r377, %r377, 2048;
	add.s32 	%r376, %r376, 8;
	setp.ne.s32 	%p26, %r376, %r41;
	@%p26 bra 	$L__BB27_34;
$L__BB27_35:
	setp.eq.s32 	%p27, %r15, 0;
	@%p27 bra 	$L__BB27_43;
	setp.lt.u32 	%p28, %r15, 4;
	@%p28 bra 	$L__BB27_38;
	cvt.u64.u32 	%rd111, %r377;
	add.s64 	%rd112, %rd111, %rd7;
	shl.b64 	%rd113, %rd112, 1;
	add.s64 	%rd107, %rd22, %rd113;
	// begin inline asm
	ld.global.nc.b16 %rs77, [%rd107];
	// end inline asm
	// begin inline asm
	{ cvt.f32.bf16 %f607, %rs77;}

	// end inline asm
	add.s32 	%r193, %r377, %r40;
	shl.b32 	%r194, %r193, 2;
	mov.u32 	%r195, smem;
	add.s32 	%r196, %r195, %r194;
	st.shared.f32 	[%r196], %f607;
	add.s64 	%rd108, %rd107, 512;
	// begin inline asm
	ld.global.nc.b16 %rs79, [%rd108];
	// end inline asm
	// begin inline asm
	{ cvt.f32.bf16 %f608, %rs79;}

	// end inline asm
	st.shared.f32 	[%r196+1024], %f608;
	add.s64 	%rd109, %rd107, 1024;
	// begin inline asm
	ld.global.nc.b16 %rs81, [%rd109];
	// end inline asm
	// begin inline asm
	{ cvt.f32.bf16 %f609, %rs81;}

	// end inline asm
	st.shared.f32 	[%r196+2048], %f609;
	add.s64 	%rd110, %rd107, 1536;
	// begin inline asm
	ld.global.nc.b16 %rs83, [%rd110];
	// end inline asm
	// begin inline asm
	{ cvt.f32.bf16 %f610, %rs83;}

	// end inline asm
	st.shared.f32 	[%r196+3072], %f610;
	add.s32 	%r377, %r377, 1024;
$L__BB27_38:
	setp.eq.s32 	%p29, %r16, 0;
	@%p29 bra 	$L__BB27_43;
	setp.eq.s32 	%p30, %r17, 0;
	@%p30 bra 	$L__BB27_41;
	cvt.u64.u32 	%rd116, %r377;
	add.s64 	%rd117, %rd116, %rd7;
	shl.b64 	%rd118, %rd117, 1;
	add.s64 	%rd114, %rd22, %rd118;
	// begin inline asm
	ld.global.nc.b16 %rs85, [%rd114];
	// end inline asm
	// begin inline asm
	{ cvt.f32.bf16 %f611, %rs85;}

	// end inline asm
	add.s32 	%r197, %r377, %r40;
	shl.b32 	%r198, %r197, 2;
	mov.u32 	%r199, smem;
	add.s32 	%r200, %r199, %r198;
	st.shared.f32 	[%r200], %f611;
	add.s64 	%rd115, %rd114, 512;
	// begin inline asm
	ld.global.nc.b16 %rs87, [%rd115];
	// end inline asm
	// begin inline asm
	{ cvt.f32.bf16 %f612, %rs87;}

	// end inline asm
	st.shared.f32 	[%r200+1024], %f612;
	add.s32 	%r377, %r377, 512;
$L__BB27_41:
	and.b32  	%r201, %r13, 256;
	setp.ne.s32 	%p31, %r201, 0;
	@%p31 bra 	$L__BB27_43;
	cvt.u64.u32 	%rd120, %r377;
	add.s64 	%rd121, %rd120, %rd7;
	shl.b64 	%rd122, %rd121, 1;
	add.s64 	%rd119, %rd22, %rd122;
	// begin inline asm
	ld.global.nc.b16 %rs89, [%rd119];
	// end inline asm
	// begin inline asm
	{ cvt.f32.bf16 %f613, %rs89;}

	// end inline asm
	add.s32 	%r202, %r377, %r40;
	shl.b32 	%r203, %r202, 2;
	mov.u32 	%r204, smem;
	add.s32 	%r205, %r204, %r203;
	st.shared.f32 	[%r205], %f613;
$L__BB27_43:
	add.s32 	%r51, %r10, 3;
	setp.ge.s32 	%p32, %r51, %r7;
	@%p32 bra 	$L__BB27_56;
	setp.ge.s32 	%p33, %r8, %r131;
	ld.global.nc.u32 	%r206, [%rd4+12];
	mul.lo.s32 	%r207, %r206, %r131;
	cvt.s64.s32 	%rd8, %r207;
	mul.lo.s32 	%r52, %r11, 3;
	@%p33 bra 	$L__BB27_56;
	setp.lt.u32 	%p34, %r13, 1792;
	mov.u32 	%r382, %r8;
	@%p34 bra 	$L__BB27_48;
	and.b32  	%r53, %r14, 33554424;
	mov.b32 	%r381, 0;
	mov.u32 	%r211, smem;
	mov.u32 	%r382, %r8;
$L__BB27_47:
	.pragma "nounroll";
	cvt.u64.u32 	%rd131, %r382;
	add.s64 	%rd132, %rd131, %rd8;
	shl.b64 	%rd133, %rd132, 1;
	add.s64 	%rd123, %rd22, %rd133;
	// begin inline asm
	ld.global.nc.b16 %rs91, [%rd123];
	// end inline asm
	// begin inline asm
	{ cvt.f32.bf16 %f614, %rs91;}

	// end inline asm
	add.s32 	%r209, %r382, %r52;
	shl.b32 	%r210, %r209, 2;
	add.s32 	%r212, %r211, %r210;
	st.shared.f32 	[%r212], %f614;
	add.s64 	%rd124, %rd123, 512;
	// begin inline asm
	ld.global.nc.b16 %rs93, [%rd124];
	// end inline asm
	// begin inline asm
	{ cvt.f32.bf16 %f615, %rs93;}

	// end inline asm
	st.shared.f32 	[%r212+1024], %f615;
	add.s64 	%rd125, %rd123, 1024;
	// begin inline asm
	ld.global.nc.b16 %rs95, [%rd125];
	// end inline asm
	// begin inline asm
	{ cvt.f32.bf16 %f616, %rs95;}

	// end inline asm
	st.shared.f32 	[%r212+2048], %f616;
	add.s64 	%rd126, %rd123, 1536;
	// begin inline asm
	ld.global.nc.b16 %rs97, [%rd126];
	// end inline asm
	// begin inline asm
	{ cvt.f32.bf16 %f617, %rs97;}

	// end inline asm
	st.shared.f32 	[%r212+3072], %f617;
	add.s64 	%rd127, %rd123, 2048;
	// begin inline asm
	ld.global.nc.b16 %rs99, [%rd127];
	// end inline asm
	// begin inline asm
	{ cvt.f32.bf16 %f618, %rs99;}

	// end inline asm
	st.shared.f32 	[%r212+4096], %f618;
	add.s64 	%rd128, %rd123, 2560;
	// begin inline asm
	ld.global.nc.b16 %rs101, [%rd128];
	// end inline asm
	// begin inline asm
	{ cvt.f32.bf16 %f619, %rs101;}

	// end inline asm
	st.shared.f32 	[%r212+5120], %f619;
	add.s64 	%rd129, %rd123, 3072;
	// begin inline asm
	ld.global.nc.b16 %rs103, [%rd129];
	// end inline asm
	// begin inline asm
	{ cvt.f32.bf16 %f620, %rs103;}

	// end inline asm
	st.shared.f32 	[%r212+6144], %f620;
	add.s64 	%rd130, %rd123, 3584;
	// begin inline asm
	ld.global.nc.b16 %rs105, [%rd130];
	// end inline asm
	// begin inline asm
	{ cvt.f32.bf16 %f621, %rs105;}

	// end inline asm
	st.shared.f32 	[%r212+7168], %f621;
	add.s32 	%r382, %r382, 2048;
	add.s32 	%r381, %r381, 8;
	setp.ne.s32 	%p35, %r381, %r53;
	@%p35 bra 	$L__BB27_47;
$L__BB27_48:
	setp.eq.s32 	%p36, %r15, 0;
	@%p36 bra 	$L__BB27_56;
	setp.lt.u32 	%p37, %r15, 4;
	@%p37 bra 	$L__BB27_51;
	cvt.u64.u32 	%rd138, %r382;
	add.s64 	%rd139, %rd138, %rd8;
	shl.b64 	%rd140, %rd139, 1;
	add.s64 	%rd134, %rd22, %rd140;
	// begin inline asm
	ld.global.nc.b16 %rs107, [%rd134];
	// end inline asm
	// begin inline asm
	{ cvt.f32.bf16 %f622, %rs107;}

	// end inline asm
	add.s32 	%r213, %r382, %r52;
	shl.b32 	%r214, %r213, 2;
	mov.u32 	%r215, smem;
	add.s32 	%r216, %r215, %r214;
	st.shared.f32 	[%r216], %f622;
	add.s64 	%rd135, %rd134, 512;
	// begin inline asm
	ld.global.nc.b16 %rs109, [%rd135];
	// end inline asm
	// begin inline asm
	{ cvt.f32.bf16 %f623, %rs109;}

	// end inline asm
	st.shared.f32 	[%r216+1024], %f623;
	add.s64 	%rd136, %rd134, 1024;
	// begin inline asm
	ld.global.nc.b16 %rs111, [%rd136];
	// end inline asm
	// begin inline asm
	{ cvt.f32.bf16 %f624, %rs111;}

	// end inline asm
	st.shared.f32 	[%r216+2048], %f624;
	add.s64 	%rd137, %rd134, 1536;
	// begin inline asm
	ld.global.nc.b16 %rs113, [%rd137];
	// end inline asm
	// begin inline asm
	{ cvt.f32.bf16 %f625, %rs113;}

	// end inline asm
	st.shared.f32 	[%r216+3072], %f625;
	add.s32 	%r382, %r382, 1024;
$L__BB27_51:
	setp.eq.s32 	%p38, %r16, 0;
	@%p38 bra 	$L__BB27_56;
	setp.eq.s32 	%p39, %r17, 0;
	@%p39 bra 	$L__BB27_54;
	cvt.u64.u32 	%rd143, %r382;
	add.s64 	%rd144, %rd143, %rd8;
	shl.b64 	%rd145, %rd144, 1;
	add.s64 	%rd141, %rd22, %rd145;
	// begin inline asm
	ld.global.nc.b16 %rs115, [%rd141];
	// end inline asm
	// begin inline asm
	{ cvt.f32.bf16 %f626, %rs115;}

	// end inline asm
	add.s32 	%r217, %r382, %r52;
	shl.b32 	%r218, %r217, 2;
	mov.u32 	%r219, smem;
	add.s32 	%r220, %r219, %r218;
	st.shared.f32 	[%r220], %f626;
	add.s64 	%rd142, %rd141, 512;
	// begin inline asm
	ld.global.nc.b16 %rs117, [%rd142];
	// end inline asm
	// begin inline asm
	{ cvt.f32.bf16 %f627, %rs117;}

	// end inline asm
	st.shared.f32 	[%r220+1024], %f627;
	add.s32 	%r382, %r382, 512;
$L__BB27_54:
	and.b32  	%r221, %r13, 256;
	setp.ne.s32 	%p40, %r221, 0;
	@%p40 bra 	$L__BB27_56;
	cvt.u64.u32 	%rd147, %r382;
	add.s64 	%rd148, %rd147, %rd8;
	shl.b64 	%rd149, %rd148, 1;
	add.s64 	%rd146, %rd22, %rd149;
	// begin inline asm
	ld.global.nc.b16 %rs119, [%rd146];
	// end inline asm
	// begin inline asm
	{ cvt.f32.bf16 %f628, %rs119;}

	// end inline asm
	add.s32 	%r222, %r382, %r52;
	shl.b32 	%r223, %r222, 2;
	mov.u32 	%r224, smem;
	add.s32 	%r225, %r224, %r223;
	st.shared.f32 	[%r225], %f628;
$L__BB27_56:
	shl.b32 	%r226, %r131, 4;
	mov.u32 	%r227, smem;
	add.s32 	%r63, %r227, %r226;
	add.s32 	%r64, %r63, 16;
	bar.sync 	0;
	shl.b32 	%r228, %r8, 2;
	and.b32  	%r388, %r228, 896;
	setp.ge.s32 	%p41, %r388, %r132;
	@%p41 bra 	$L__BB27_234;
	shl.b32 	%r229, %r132, 1;
	and.b32  	%r66, %r131, 1;
	and.b32  	%r67, %r131, 2147483646;
	shl.b32 	%r68, %r11, 1;
	mul.lo.s32 	%r69, %r11, 3;
	add.s32 	%r70, %r229, 2;
	mad.lo.s32 	%r71, %r132, 3, 3;
	mov.u32 	%r385, %r388;
$L__BB27_58:
	setp.lt.s32 	%p42, %r131, 1;
	mov.f32 	%f1509, 0f00000000;
	mov.f32 	%f1358, %f1509;
	mov.f32 	%f1359, %f1509;
	mov.f32 	%f1360, %f1509;
	mov.f32 	%f1361, %f1509;
	mov.f32 	%f1362, %f1509;
	mov.f32 	%f1363, %f1509;
	mov.f32 	%f1364, %f1509;
	mov.f32 	%f1365, %f1509;
	mov.f32 	%f1366, %f1509;
	mov.f32 	%f1367, %f1509;
	mov.f32 	%f1368, %f1509;
	mov.f32 	%f1369, %f1509;
	mov.f32 	%f1370, %f1509;
	mov.f32 	%f1371, %f1509;
	mov.f32 	%f1372, %f1509;
	mov.f32 	%f1513, %f1509;
	mov.f32 	%f1374, %f1509;
	mov.f32 	%f1375, %f1509;
	mov.f32 	%f1376, %f1509;
	mov.f32 	%f1377, %f1509;
	mov.f32 	%f1378, %f1509;
	mov.f32 	%f1379, %f1509;
	mov.f32 	%f1380, %f1509;
	mov.f32 	%f1381, %f1509;
	mov.f32 	%f1382, %f1509;
	mov.f32 	%f1383, %f1509;
	mov.f32 	%f1384, %f1509;
	mov.f32 	%f1385, %f1509;
	mov.f32 	%f1386, %f1509;
	mov.f32 	%f1387, %f1509;
	mov.f32 	%f1388, %f1509;
	@%p42 bra 	$L__BB27_123;
	setp.eq.s32 	%p43, %r12, 0;
	add.s32 	%r73, %r385, %r9;
	mov.b32 	%r386, 0;
	mov.f32 	%f1509, 0f00000000;
	@%p43 bra 	$L__BB27_102;
	cvt.u64.u32 	%rd9, %r73;
	add.s32 	%r74, %r73, 32;
	add.s32 	%r75, %r73, 64;
	add.s32 	%r76, %r73, 96;
	mov.b32 	%r387, 0;
	mov.f32 	%f1509, 0f00000000;
	mov.f32 	%f1358, %f1509;
	mov.f32 	%f1359, %f1509;
	mov.f32 	%f1360, %f1509;
	mov.f32 	%f1361, %f1509;
	mov.f32 	%f1362, %f1509;
	mov.f32 	%f1363, %f1509;
	mov.f32 	%f1364, %f1509;
	mov.f32 	%f1365, %f1509;
	mov.f32 	%f1366, %f1509;
	mov.f32 	%f1367, %f1509;
	mov.f32 	%f1368, %f1509;
	mov.f32 	%f1369, %f1509;
	mov.f32 	%f1370, %f1509;
	mov.f32 	%f1371, %f1509;
	mov.f32 	%f1372, %f1509;
	mov.f32 	%f1513, %f1509;
	mov.f32 	%f1374, %f1509;
	mov.f32 	%f1375, %f1509;
	mov.f32 	%f1376, %f1509;
	mov.f32 	%f1377, %f1509;
	mov.f32 	%f1378, %f1509;
	mov.f32 	%f1379, %f1509;
	mov.f32 	%f1380, %f1509;
	mov.f32 	%f1381, %f1509;
	mov.f32 	%f1382, %f1509;
	mov.f32 	%f1383, %f1509;
	mov.f32 	%f1384, %f1509;
	mov.f32 	%f1385, %f1509;
	mov.f32 	%f1386, %f1509;
	mov.f32 	%f1387, %f1509;
	mov.f32 	%f1388, %f1509;
$L__BB27_61:
	.pragma "nounroll";
	setp.ge.s32 	%p44, %r73, %r132;
	mul.lo.s32 	%r91, %r387, %r132;
	cvt.s64.s32 	%rd150, %r91;
	add.s64 	%rd11, %rd150, %rd3;
	@%p44 bra 	$L__BB27_63;
	add.s64 	%rd153, %rd11, %rd9;
	shl.b64 	%rd154, %rd153, 1;
	add.s64 	%rd151, %rd23, %rd154;
	// begin inline asm
	ld.global.nc.b16 %rs121, [%rd151];
	// end inline asm
	// begin inline asm
	{ cvt.f32.bf16 %f1432, %rs121;}

	// end inline asm
	add.s64 	%rd152, %rd24, %rd154;
	// begin inline asm
	ld.global.nc.b16 %rs123, [%rd152];
	// end inline asm
	// begin inline asm
	{ cvt.f32.bf16 %f1436, %rs123;}

	// end inline asm
$L__BB27_63:
	setp.ge.s32 	%p45, %r74, %r132;
	@%p45 bra 	$L__BB27_65;
	add.s64 	%rd157, %rd11, %rd9;
	shl.b64 	%rd158, %rd157, 1;
	add.s64 	%rd159, %rd23, %rd158;
	add.s64 	%rd155, %rd159, 64;
	// begin inline asm
	ld.global.nc.b16 %rs125, [%rd155];
	// end inline asm
	// begin inline asm
	{ cvt.f32.bf16 %f1431, %rs125;}

	// end inline asm
	add.s64 	%rd160, %rd24, %rd158;
	add.s64 	%rd156, %rd160, 64;
	// begin inline asm
	ld.global.nc.b16 %rs127, [%rd156];
	// end inline asm
	// begin inline asm
	{ cvt.f32.bf16 %f1435, %rs127;}

	// end inline asm
$L__BB27_65:
	setp.ge.s32 	%p46, %r75, %r132;
	@%p46 bra 	$L__BB27_67;
	add.s64 	%rd163, %rd11, %rd9;
	shl.b64 	%rd164, %rd163, 1;
	add.s64 	%rd165, %rd23, %rd164;
	add.s64 	%rd161, %rd165, 128;
	// begin inline asm
	ld.global.nc.b16 %rs129, [%rd161];
	// end inline asm
	// begin inline asm
	{ cvt.f32.bf16 %f1430, %rs129;}

	// end inline asm
	add.s64 	%rd166, %rd24, %rd164;
	add.s64 	%rd162, %rd166, 128;
	// begin inline asm
	ld.global.nc.b16 %rs131, [%rd162];
	// end inline asm
	// begin inline asm
	{ cvt.f32.bf16 %f1434, %rs131;}

	// end inline asm
$L__BB27_67:
	setp.ge.s32 	%p47, %r76, %r132;
	@%p47 bra 	$L__BB27_69;
	add.s64 	%rd169, %rd11, %rd9;
	shl.b64 	%rd170, %rd169, 1;
	add.s64 	%rd171, %rd23, %rd170;
	add.s64 	%rd167, %rd171, 192;
	// begin inline asm
	ld.global.nc.b16 %rs133, [%rd167];
	// end inline asm
	// begin inline asm
	{ cvt.f32.bf16 %f1429, %rs133;}

	// end inline asm
	add.s64 	%rd172, %rd24, %rd170;
	add.s64 	%rd168, %rd172, 192;
	// begin inline asm
	ld.global.nc.b16 %rs135, [%rd168];
	// end inline asm
	// begin inline asm
	{ cvt.f32.bf16 %f1433, %rs135;}

	// end inline asm
$L__BB27_69:
	setp.ge.s32 	%p48, %r10, %r7;
	shl.b32 	%r232, %r387, 2;
	add.s32 	%r92, %r227, %r232;
	@%p48 bra 	$L__BB27_72;
	setp.ge.s32 	%p49, %r76, %r132;
	setp.lt.s32 	%p50, %r75, %r132;
	setp.lt.s32 	%p51, %r74, %r132;
	setp.lt.s32 	%p52, %r73, %r132;
	ld.shared.f32 	%f221, [%r92];
	fma.rn.f32 	%f641, %f221, %f1432, %f1372;
	fma.rn.f32 	%f642, %f221, %f1436, %f1388;
	selp.f32 	%f1372, %f641, %f1372, %p52;
	selp.f32 	%f1388, %f642, %f1388, %p52;
	fma.rn.f32 	%f643, %f221, %f1431, %f1371;
	fma.rn.f32 	%f644, %f221, %f1435, %f1387;
	selp.f32 	%f1371, %f643, %f1371, %p51;
	selp.f32 	%f1387, %f644, %f1387, %p51;
	fma.rn.f32 	%f645, %f221, %f1430, %f1370;
	fma.rn.f32 	%f646, %f221, %f1434, %f1386;
	selp.f32 	%f1370, %f645, %f1370, %p50;
	selp.f32 	%f1386, %f646, %f1386, %p50;
	@%p49 bra 	$L__BB27_72;
	fma.rn.f32 	%f1369, %f221, %f1429, %f1369;
	fma.rn.f32 	%f1385, %f221, %f1433, %f1385;
$L__BB27_72:
	setp.ge.s32 	%p53, %r28, %r7;
	shl.b32 	%r234, %r131, 2;
	add.s32 	%r93, %r92, %r234;
	@%p53 bra 	$L__BB27_75;
	setp.ge.s32 	%p54, %r76, %r132;
	setp.lt.s32 	%p55, %r75, %r132;
	setp.lt.s32 	%p56, %r74, %r132;
	setp.lt.s32 	%p57, %r73, %r132;
	ld.shared.f32 	%f238, [%r93+4];
	fma.rn.f32 	%f647, %f238, %f1432, %f1368;
	fma.rn.f32 	%f648, %f238, %f1436, %f1384;
	selp.f32 	%f1368, %f647, %f1368, %p57;
	selp.f32 	%f1384, %f648, %f1384, %p57;
	fma.rn.f32 	%f649, %f238, %f1431, %f1367;
	fma.rn.f32 	%f650, %f238, %f1435, %f1383;
	selp.f32 	%f1367, %f649, %f1367, %p56;
	selp.f32 	%f1383, %f650, %f1383, %p56;
	fma.rn.f32 	%f651, %f238, %f1430, %f1366;
	fma.rn.f32 	%f652, %f238, %f1434, %f1382;
	selp.f32 	%f1366, %f651, %f1366, %p55;
	selp.f32 	%f1382, %f652, %f1382, %p55;
	@%p54 bra 	$L__BB27_75;
	fma.rn.f32 	%f1365, %f238, %f1429, %f1365;
	fma.rn.f32 	%f1381, %f238, %f1433, %f1381;
$L__BB27_75:
	setp.ge.s32 	%p58, %r39, %r7;
	shl.b32 	%r235, %r68, 2;
	add.s32 	%r94, %r92, %r235;
	@%p58 bra 	$L__BB27_78;
	setp.ge.s32 	%p59, %r76, %r132;
	setp.lt.s32 	%p60, %r75, %r132;
	setp.lt.s32 	%p61, %r74, %r132;
	setp.lt.s32 	%p62, %r73, %r132;
	ld.shared.f32 	%f255, [%r94];
	fma.rn.f32 	%f653, %f255, %f1432, %f1364;
	fma.rn.f32 	%f654, %f255, %f1436, %f1380;
	selp.f32 	%f1364, %f653, %f1364, %p62;
	selp.f32 	%f1380, %f654, %f1380, %p62;
	fma.rn.f32 	%f655, %f255, %f1431, %f1363;
	fma.rn.f32 	%f656, %f255, %f1435, %f1379;
	selp.f32 	%f1363, %f655, %f1363, %p61;
	selp.f32 	%f1379, %f656, %f1379, %p61;
	fma.rn.f32 	%f657, %f255, %f1430, %f1362;
	fma.rn.f32 	%f658, %f255, %f1434, %f1378;
	selp.f32 	%f1362, %f657, %f1362, %p60;
	selp.f32 	%f1378, %f658, %f1378, %p60;
	@%p59 bra 	$L__BB27_78;
	fma.rn.f32 	%f1361, %f255, %f1429, %f1361;
	fma.rn.f32 	%f1377, %f255, %f1433, %f1377;
$L__BB27_78:
	setp.ge.s32 	%p63, %r51, %r7;
	shl.b32 	%r236, %r69, 2;
	add.s32 	%r95, %r92, %r236;
	@%p63 bra 	$L__BB27_81;
	setp.ge.s32 	%p64, %r76, %r132;
	setp.lt.s32 	%p65, %r75, %r132;
	setp.lt.s32 	%p66, %r74, %r132;
	setp.lt.s32 	%p67, %r73, %r132;
	ld.shared.f32 	%f272, [%r95];
	fma.rn.f32 	%f659, %f272, %f1432, %f1360;
	fma.rn.f32 	%f660, %f272, %f1436, %f1376;
	selp.f32 	%f1360, %f659, %f1360, %p67;
	selp.f32 	%f1376, %f660, %f1376, %p67;
	fma.rn.f32 	%f661, %f272, %f1431, %f1359;
	fma.rn.f32 	%f662, %f272, %f1435, %f1375;
	selp.f32 	%f1359, %f661, %f1359, %p66;
	selp.f32 	%f1375, %f662, %f1375, %p66;
	fma.rn.f32 	%f663, %f272, %f1430, %f1358;
	fma.rn.f32 	%f664, %f272, %f1434, %f1374;
	selp.f32 	%f1358, %f663, %f1358, %p65;
	selp.f32 	%f1374, %f664, %f1374, %p65;
	@%p64 bra 	$L__BB27_81;
	fma.rn.f32 	%f1509, %f272, %f1429, %f1509;
	fma.rn.f32 	%f1513, %f272, %f1433, %f1513;
$L__BB27_81:
	setp.ge.s32 	%p68, %r73, %r132;
	add.s32 	%r237, %r91, %r132;
	cvt.s64.s32 	%rd173, %r237;
	add.s64 	%rd12, %rd173, %rd3;
	@%p68 bra 	$L__BB27_83;
	add.s64 	%rd176, %rd12, %rd9;
	shl.b64 	%rd177, %rd176, 1;
	add.s64 	%rd174, %rd23, %rd177;
	// begin inline asm
	ld.global.nc.b16 %rs137, [%rd174];
	// end inline asm
	// begin inline asm
	{ cvt.f32.bf16 %f1432, %rs137;}

	// end inline asm
	add.s64 	%rd175, %rd24, %rd177;
	// begin inline asm
	ld.global.nc.b16 %rs139, [%rd175];
	// end inline asm
	// begin inline asm
	{ cvt.f32.bf16 %f1436, %rs139;}

	// end inline asm
$L__BB27_83:
	setp.ge.s32 	%p69, %r74, %r132;
	@%p69 bra 	$L__BB27_85;
	add.s64 	%rd180, %rd12, %rd9;
	shl.b64 	%rd181, %rd180, 1;
	add.s64 	%rd182, %rd23, %rd181;
	add.s64 	%rd178, %rd182, 64;
	// begin inline asm
	ld.global.nc.b16 %rs141, [%rd178];
	// end inline asm
	// begin inline asm
	{ cvt.f32.bf16 %f1431, %rs141;}

	// end inline asm
	add.s64 	%rd183, %rd24, %rd181;
	add.s64 	%rd179, %rd183, 64;
	// begin inline asm
	ld.global.nc.b16 %rs143, [%rd179];
	// end inline asm
	// begin inline asm
	{ cvt.f32.bf16 %f1435, %rs143;}

	// end inline asm
$L__BB27_85:
	setp.ge.s32 	%p70, %r75, %r132;
	@%p70 bra 	$L__BB27_87;
	add.s64 	%rd186, %rd12, %rd9;
	shl.b64 	%rd187, %rd186, 1;
	add.s64 	%rd188, %rd23, %rd187;
	add.s64 	%rd184, %rd188, 128;
	// begin inline asm
	ld.global.nc.b16 %rs145, [%rd184];
	// end inline asm
	// begin inline asm
	{ cvt.f32.bf16 %f1430, %rs145;}

	// end inline asm
	add.s64 	%rd189, %rd24, %rd187;
	add.s64 	%rd185, %rd189, 128;
	// begin inline asm
	ld.global.nc.b16 %rs147, [%rd185];
	// end inline asm
	// begin inline asm
	{ cvt.f32.bf16 %f1434, %rs147;}

	// end inline asm
$L__BB27_87:
	setp.ge.s32 	%p71, %r76, %r132;
	@%p71 bra 	$L__BB27_89;
	add.s64 	%rd192, %rd12, %rd9;
	shl.b64 	%rd193, %rd192, 1;
	add.s64 	%rd194, %rd23, %rd193;
	add.s64 	%rd190, %rd194, 192;
	// begin inline asm
	ld.global.nc.b16 %rs149, [%rd190];
	// end inline asm
	// begin inline asm
	{ cvt.f32.bf16 %f1429, %rs149;}

	// end inline asm
	add.s64 	%rd195, %rd24, %rd193;
	add.s64 	%rd191, %rd195, 192;
	// begin inline asm
	ld.global.nc.b16 %rs151, [%rd191];
	// end inline asm
	// begin inline asm
	{ cvt.f32.bf16 %f1433, %rs151;}

	// end inline asm
$L__BB27_89:
	setp.ge.s32 	%p72, %r10, %r7;
	@%p72 bra 	$L__BB27_92;
	setp.ge.s32 	%p73, %r76, %r132;
	setp.lt.s32 	%p74, %r75, %r132;
	setp.lt.s32 	%p75, %r74, %r132;
	setp.lt.s32 	%p76, %r73, %r132;
	ld.shared.f32 	%f305, [%r92+4];
	fma.rn.f32 	%f673, %f305, %f1432, %f1372;
	fma.rn.f32 	%f674, %f305, %f1436, %f1388;
	selp.f32 	%f1372, %f673, %f1372, %p76;
	selp.f32 	%f1388, %f674, %f1388, %p76;
	fma.rn.f32 	%f675, %f305, %f1431, %f1371;
	fma.rn.f32 	%f676, %f305, %f1435, %f1387;
	selp.f32 	%f1371, %f675, %f1371, %p75;
	selp.f32 	%f1387, %f676, %f1387, %p75;
	fma.rn.f32 	%f677, %f305, %f1430, %f1370;
	fma.rn.f32 	%f678, %f305, %f1434, %f1386;
	selp.f32 	%f1370, %f677, %f1370, %p74;
	selp.f32 	%f1386, %f678, %f1386, %p74;
	@%p73 bra 	$L__BB27_92;
	fma.rn.f32 	%f1369, %f305, %f1429, %f1369;
	fma.rn.f32 	%f1385, %f305, %f1433, %f1385;
$L__BB27_92:
	setp.ge.s32 	%p77, %r28, %r7;
	@%p77 bra 	$L__BB27_95;
	setp.ge.s32 	%p78, %r76, %r132;
	setp.lt.s32 	%p79, %r75, %r132;
	setp.lt.s32 	%p80, %r74, %r132;
	setp.lt.s32 	%p81, %r73, %r132;
	ld.shared.f32 	%f322, [%r93+8];
	fma.rn.f32 	%f679, %f322, %f1432, %f1368;
	fma.rn.f32 	%f680, %f322, %f1436, %f1384;
	selp.f32 	%f1368, %f679, %f1368, %p81;
	selp.f32 	%f1384, %f680, %f1384, %p81;
	fma.rn.f32 	%f681, %f322, %f1431, %f1367;
	fma.rn.f32 	%f682, %f322, %f1435, %f1383;
	selp.f32 	%f1367, %f681, %f1367, %p80;
	selp.f32 	%f1383, %f682, %f1383, %p80;
	fma.rn.f32 	%f683, %f322, %f1430, %f1366;
	fma.rn.f32 	%f684, %f322, %f1434, %f1382;
	selp.f32 	%f1366, %f683, %f1366, %p79;
	selp.f32 	%f1382, %f684, %f1382, %p79;
	@%p78 bra 	$L__BB27_95;
	fma.rn.f32 	%f1365, %f322, %f1429, %f1365;
	fma.rn.f32 	%f1381, %f322, %f1433, %f1381;
$L__BB27_95:
	setp.ge.s32 	%p82, %r39, %r7;
	@%p82 bra 	$L__BB27_98;
	setp.ge.s32 	%p83, %r76, %r132;
	setp.lt.s32 	%p84, %r75, %r132;
	setp.lt.s32 	%p85, %r74, %r132;
	setp.lt.s32 	%p86, %r73, %r132;
	ld.shared.f32 	%f339, [%r94+4];
	fma.rn.f32 	%f685, %f339, %f1432, %f1364;
	fma.rn.f32 	%f686, %f339, %f1436, %f1380;
	selp.f32 	%f1364, %f685, %f1364, %p86;
	selp.f32 	%f1380, %f686, %f1380, %p86;
	fma.rn.f32 	%f687, %f339, %f1431, %f1363;
	fma.rn.f32 	%f688, %f339, %f1435, %f1379;
	selp.f32 	%f1363, %f687, %f1363, %p85;
	selp.f32 	%f1379, %f688, %f1379, %p85;
	fma.rn.f32 	%f689, %f339, %f1430, %f1362;
	fma.rn.f32 	%f690, %f339, %f1434, %f1378;
	selp.f32 	%f1362, %f689, %f1362, %p84;
	selp.f32 	%f1378, %f690, %f1378, %p84;
	@%p83 bra 	$L__BB27_98;
	fma.rn.f32 	%f1361, %f339, %f1429, %f1361;
	fma.rn.f32 	%f1377, %f339, %f1433, %f1377;
$L__BB27_98:
	setp.ge.s32 	%p87, %r51, %r7;
	@%p87 bra 	$L__BB27_101;
	setp.ge.s32 	%p88, %r76, %r132;
	setp.lt.s32 	%p89, %r75, %r132;
	setp.lt.s32 	%p90, %r74, %r132;
	setp.lt.s32 	%p91, %r73, %r132;
	ld.shared.f32 	%f356, [%r95+4];
	fma.rn.f32 	%f691, %f356, %f1432, %f1360;
	fma.rn.f32 	%f692, %f356, %f1436, %f1376;
	selp.f32 	%f1360, %f691, %f1360, %p91;
	selp.f32 	%f1376, %f692, %f1376, %p91;
	fma.rn.f32 	%f693, %f356, %f1431, %f1359;
	fma.rn.f32 	%f694, %f356, %f1435, %f1375;
	selp.f32 	%f1359, %f693, %f1359, %p90;
	selp.f32 	%f1375, %f694, %f1375, %p90;
	fma.rn.f32 	%f695, %f356, %f1430, %f1358;
	fma.rn.f32 	%f696, %f356, %f1434, %f1374;
	selp.f32 	%f1358, %f695, %f1358, %p89;
	selp.f32 	%f1374, %f696, %f1374, %p89;
	@%p88 bra 	$L__BB27_101;
	fma.rn.f32 	%f1509, %f356, %f1429, %f1509;
	fma.rn.f32 	%f1513, %f356, %f1433, %f1513;
$L__BB27_101:
	add.s32 	%r387, %r387, 2;
	setp.eq.s32 	%p92, %r387, %r67;
	mov.u32 	%r386, %r67;
	@%p92 bra 	$L__BB27_102;
	bra.uni 	$L__BB27_61;
$L__BB27_102:
	setp.eq.s32 	%p93, %r66, 0;
	@%p93 bra 	$L__BB27_123;
	mul.lo.s32 	%r238, %r386, %r132;
	cvt.s64.s32 	%rd196, %r238;
	add.s64 	%rd10, %rd196, %rd3;
	setp.ge.s32 	%p94, %r73, %r132;
	@%p94 bra 	$L__BB27_105;
	cvt.u64.u32 	%rd199, %r73;
	add.s64 	%rd200, %rd10, %rd199;
	shl.b64 	%rd201, %rd200, 1;
	add.s64 	%rd197, %rd23, %rd201;
	// begin inline asm
	ld.global.nc.b16 %rs153, [%rd197];
	// end inline asm
	// begin inline asm
	{ cvt.f32.bf16 %f1432, %rs153;}

	// end inline asm
	add.s64 	%rd198, %rd24, %rd201;
	// begin inline asm
	ld.global.nc.b16 %rs155, [%rd198];
	// end inline asm
	// begin inline asm
	{ cvt.f32.bf16 %f1436, %rs155;}

	// end inline asm
$L__BB27_105:
	add.s32 	%r78, %r73, 32;
	setp.ge.s32 	%p95, %r78, %r132;
	@%p95 bra 	$L__BB27_107;
	cvt.u64.u32 	%rd204, %r73;
	add.s64 	%rd205, %rd10, %rd204;
	shl.b64 	%rd206, %rd205, 1;
	add.s64 	%rd207, %rd23, %rd206;
	add.s64 	%rd202, %rd207, 64;
	// begin inline asm
	ld.global.nc.b16 %rs157, [%rd202];
	// end inline asm
	// begin inline asm
	{ cvt.f32.bf16 %f1431, %rs157;}

	// end inline asm
	add.s64 	%rd208, %rd24, %rd206;
	add.s64 	%rd203, %rd208, 64;
	// begin inline asm
	ld.global.nc.b16 %rs159, [%rd203];
	// end inline asm
	// begin inline asm
	{ cvt.f32.bf16 %f1435, %rs159;}

	// end inline asm
$L__BB27_107:
	add.s32 	%r79, %r73, 64;
	setp.ge.s32 	%p96, %r79, %r132;
	@%p96 bra 	$L__BB27_109;
	cvt.u64.u32 	%rd211, %r73;
	add.s64 	%rd212, %rd10, %rd211;
	shl.b64 	%rd213, %rd212, 1;
	add.s64 	%rd214, %rd23, %rd213;
	add.s64 	%rd209, %rd214, 128;
	// begin inline asm
	ld.global.nc.b16 %rs161, [%rd209];
	// end inline asm
	// begin inline asm
	{ cvt.f32.bf16 %f1430, %rs161;}

	// end inline asm
	add.s64 	%rd215, %rd24, %rd213;
	add.s64 	%rd210, %rd215, 128;
	// begin inline asm
	ld.global.nc.b16 %rs163, [%rd210];
	// end inline asm
	// begin inline asm
	{ cvt.f32.bf16 %f1434, %rs163;}

	// end inline asm
$L__BB27_109:
	add.s32 	%r80, %r73, 96;
	setp.ge.s32 	%p97, %r80, %r132;
	@%p97 bra 	$L__BB27_111;
	cvt.u64.u32 	%rd218, %r73;
	add.s64 	%rd219, %rd10, %rd218;
	shl.b64 	%rd220, %rd219, 1;
	add.s64 	%rd221, %rd23, %rd220;
	add.s64 	%rd216, %rd221, 192;
	// begin inline asm
	ld.global.nc.b16 %rs165, [%rd216];
	// end inline asm
	// begin inline asm
	{ cvt.f32.bf16 %f1429, %rs165;}

	// end inline asm
	add.s64 	%rd222, %rd24, %rd220;
	add.s64 	%rd217, %rd222, 192;
	// begin inline asm
	ld.global.nc.b16 %rs167, [%rd217];
	// end inline asm
	// begin inline asm
	{ cvt.f32.bf16 %f1433, %rs167;}

	// end inline asm
$L__BB27_111:
	setp.ge.s32 	%p98, %r10, %r7;
	@%p98 bra 	$L__BB27_114;
	setp.ge.s32 	%p99, %r80, %r132;
	setp.lt.s32 	%p100, %r79, %r132;
	setp.lt.s32 	%p101, %r78, %r132;
	setp.lt.s32 	%p102, %r73, %r132;
	shl.b32 	%r239, %r386, 2;
	add.s32 	%r241, %r227, %r239;
	ld.shared.f32 	%f65, [%r241];
	fma.rn.f32 	%f705, %f65, %f1432, %f1372;
	fma.rn.f32 	%f706, %f65, %f1436, %f1388;
	selp.f32 	%f1372, %f705, %f1372, %p102;
	selp.f32 	%f1388, %f706, %f1388, %p102;
	fma.rn.f32 	%f707, %f65, %f1431, %f1371;
	fma.rn.f32 	%f708, %f65, %f1435, %f1387;
	selp.f32 	%f1371, %f707, %f1371, %p101;
	selp.f32 	%f1387, %f708, %f1387, %p101;
	fma.rn.f32 	%f709, %f65, %f1430, %f1370;
	fma.rn.f32 	%f710, %f65, %f1434, %f1386;
	selp.f32 	%f1370, %f709, %f1370, %p100;
	selp.f32 	%f1386, %f710, %f1386, %p100;
	@%p99 bra 	$L__BB27_114;
	fma.rn.f32 	%f1369, %f65, %f1429, %f1369;
	fma.rn.f32 	%f1385, %f65, %f1433, %f1385;
$L__BB27_114:
	setp.ge.s32 	%p103, %r28, %r7;
	@%p103 bra 	$L__BB27_117;
	setp.ge.s32 	%p104, %r80, %r132;
	setp.lt.s32 	%p105, %r79, %r132;
	setp.lt.s32 	%p106, %r78, %r132;
	setp.lt.s32 	%p107, %r73, %r132;
	add.s32 	%r242, %r131, %r386;
	shl.b32 	%r243, %r242, 2;
	add.s32 	%r245, %r227, %r243;
	ld.shared.f32 	%f82, [%r245+4];
	fma.rn.f32 	%f711, %f82, %f1432, %f1368;
	fma.rn.f32 	%f712, %f82, %f1436, %f1384;
	selp.f32 	%f1368, %f711, %f1368, %p107;
	selp.f32 	%f1384, %f712, %f1384, %p107;
	fma.rn.f32 	%f713, %f82, %f1431, %f1367;
	fma.rn.f32 	%f714, %f82, %f1435, %f1383;
	selp.f32 	%f1367, %f713, %f1367, %p106;
	selp.f32 	%f1383, %f714, %f1383, %p106;
	fma.rn.f32 	%f715, %f82, %f1430, %f1366;
	fma.rn.f32 	%f716, %f82, %f1434, %f1382;
	selp.f32 	%f1366, %f715, %f1366, %p105;
	selp.f32 	%f1382, %f716, %f1382, %p105;
	@%p104 bra 	$L__BB27_117;
	fma.rn.f32 	%f1365, %f82, %f1429, %f1365;
	fma.rn.f32 	%f1381, %f82, %f1433, %f1381;
$L__BB27_117:
	setp.ge.s32 	%p108, %r39, %r7;
	@%p108 bra 	$L__BB27_120;
	setp.ge.s32 	%p109, %r80, %r132;
	setp.lt.s32 	%p110, %r79, %r132;
	setp.lt.s32 	%p111, %r78, %r132;
	setp.lt.s32 	%p112, %r73, %r132;
	add.s32 	%r246, %r68, %r386;
	shl.b32 	%r247, %r246, 2;
	add.s32 	%r249, %r227, %r247;
	ld.shared.f32 	%f99, [%r249];
	fma.rn.f32 	%f717, %f99, %f1432, %f1364;
	fma.rn.f32 	%f718, %f99, %f1436, %f1380;
	selp.f32 	%f1364, %f717, %f1364, %p112;
	selp.f32 	%f1380, %f718, %f1380, %p112;
	fma.rn.f32 	%f719, %f99, %f1431, %f1363;
	fma.rn.f32 	%f720, %f99, %f1435, %f1379;
	selp.f32 	%f1363, %f719, %f1363, %p111;
	selp.f32 	%f1379, %f720, %f1379, %p111;
	fma.rn.f32 	%f721, %f99, %f1430, %f1362;
	fma.rn.f32 	%f722, %f99, %f1434, %f1378;
	selp.f32 	%f1362, %f721, %f1362, %p110;
	selp.f32 	%f1378, %f722, %f1378, %p110;
	@%p109 bra 	$L__BB27_120;
	fma.rn.f32 	%f1361, %f99, %f1429, %f1361;
	fma.rn.f32 	%f1377, %f99, %f1433, %f1377;
$L__BB27_120:
	setp.ge.s32 	%p113, %r51, %r7;
	@%p113 bra 	$L__BB27_123;
	setp.ge.s32 	%p114, %r80, %r132;
	setp.lt.s32 	%p115, %r79, %r132;
	setp.lt.s32 	%p116, %r78, %r132;
	setp.lt.s32 	%p117, %r73, %r132;
	add.s32 	%r250, %r69, %r386;
	shl.b32 	%r251, %r250, 2;
	add.s32 	%r253, %r227, %r251;
	ld.shared.f32 	%f116, [%r253];
	fma.rn.f32 	%f723, %f116, %f1432, %f1360;
	fma.rn.f32 	%f724, %f116, %f1436, %f1376;
	selp.f32 	%f1360, %f723, %f1360, %p117;
	selp.f32 	%f1376, %f724, %f1376, %p117;
	fma.rn.f32 	%f725, %f116, %f1431, %f1359;
	fma.rn.f32 	%f726, %f116, %f1435, %f1375;
	selp.f32 	%f1359, %f725, %f1359, %p116;
	selp.f32 	%f1375, %f726, %f1375, %p116;
	fma.rn.f32 	%f727, %f116, %f1430, %f1358;
	fma.rn.f32 	%f728, %f116, %f1434, %f1374;
	selp.f32 	%f1358, %f727, %f1358, %p115;
	selp.f32 	%f1374, %f728, %f1374, %p115;
	@%p114 bra 	$L__BB27_123;
	fma.rn.f32 	%f1509, %f116, %f1429, %f1509;
	fma.rn.f32 	%f1513, %f116, %f1433, %f1513;
$L__BB27_123:
	add.s32 	%r81, %r385, %r9;
	setp.eq.s32 	%p118, %r134, 1;
	@%p118 bra 	$L__BB27_161;
	setp.ne.s32 	%p119, %r134, 0;
	@%p119 bra 	$L__BB27_197;
	setp.lt.s32 	%p172, %r10, %r7;
	@%p172 bra 	$L__BB27_153;
$L__BB27_126:
	setp.ge.s32 	%p177, %r28, %r7;
	@%p177 bra 	$L__BB27_135;
	setp.ge.s32 	%p178, %r81, %r132;
	add.s32 	%r277, %r81, %r132;
	shl.b32 	%r278, %r277, 2;
	add.s32 	%r82, %r64, %r278;
	@%p178 bra 	$L__BB27_129;
	mul.f32 	%f1117, %f1368, 0fBFB8AA3B;
	ex2.approx.f32 	%f1118, %f1117;
	add.f32 	%f1119, %f1118, 0f3F800000;
	div.rn.f32 	%f1120, %f1368, %f1119;
	mul.f32 	%f1121, %f1120, %f1384;
	st.shared.f32 	[%r82+4], %f1121;
$L__BB27_129:
	add.s32 	%r279, %r81, 32;
	setp.ge.s32 	%p179, %r279, %r132;
	@%p179 bra 	$L__BB27_131;
	mul.f32 	%f1122, %f1367, 0fBFB8AA3B;
	ex2.approx.f32 	%f1123, %f1122;
	add.f32 	%f1124, %f1123, 0f3F800000;
	div.rn.f32 	%f1125, %f1367, %f1124;
	mul.f32 	%f1126, %f1125, %f1383;
	st.shared.f32 	[%r82+132], %f1126;
$L__BB27_131:
	add.s32 	%r280, %r81, 64;
	setp.ge.s32 	%p180, %r280, %r132;
	@%p180 bra 	$L__BB27_133;
	mul.f32 	%f1127, %f1366, 0fBFB8AA3B;
	ex2.approx.f32 	%f1128, %f1127;
	add.f32 	%f1129, %f1128, 0f3F800000;
	div.rn.f32 	%f1130, %f1366, %f1129;
	mul.f32 	%f1131, %f1130, %f1382;
	st.shared.f32 	[%r82+260], %f1131;
$L__BB27_133:
	add.s32 	%r281, %r81, 96;
	setp.ge.s32 	%p181, %r281, %r132;
	@%p181 bra 	$L__BB27_135;
	mul.f32 	%f1132, %f1365, 0fBFB8AA3B;
	ex2.approx.f32 	%f1133, %f1132;
	add.f32 	%f1134, %f1133, 0f3F800000;
	div.rn.f32 	%f1135, %f1365, %f1134;
	mul.f32 	%f1136, %f1135, %f1381;
	st.shared.f32 	[%r82+388], %f1136;
$L__BB27_135:
	setp.ge.s32 	%p182, %r39, %r7;
	@%p182 bra 	$L__BB27_144;
	setp.ge.s32 	%p183, %r81, %r132;
	add.s32 	%r282, %r81, %r70;
	shl.b32 	%r283, %r282, 2;
	add.s32 	%r83, %r63, %r283;
	@%p183 bra 	$L__BB27_138;
	mul.f32 	%f1137, %f1364, 0fBFB8AA3B;
	ex2.approx.f32 	%f1138, %f1137;
	add.f32 	%f1139, %f1138, 0f3F800000;
	div.rn.f32 	%f1140, %f1364, %f1139;
	mul.f32 	%f1141, %f1140, %f1380;
	st.shared.f32 	[%r83+16], %f1141;
$L__BB27_138:
	add.s32 	%r284, %r81, 32;
	setp.ge.s32 	%p184, %r284, %r132;
	@%p184 bra 	$L__BB27_140;
	mul.f32 	%f1142, %f1363, 0fBFB8AA3B;
	ex2.approx.f32 	%f1143, %f1142;
	add.f32 	%f1144, %f1143, 0f3F800000;
	div.rn.f32 	%f1145, %f1363, %f1144;
	mul.f32 	%f1146, %f1145, %f1379;
	st.shared.f32 	[%r83+144], %f1146;
$L__BB27_140:
	add.s32 	%r285, %r81, 64;
	setp.ge.s32 	%p185, %r285, %r132;
	@%p185 bra 	$L__BB27_142;
	mul.f32 	%f1147, %f1362, 0fBFB8AA3B;
	ex2.approx.f32 	%f1148, %f1147;
	add.f32 	%f1149, %f1148, 0f3F800000;
	div.rn.f32 	%f1150, %f1362, %f1149;
	mul.f32 	%f1151, %f1150, %f1378;
	st.shared.f32 	[%r83+272], %f1151;
$L__BB27_142:
	add.s32 	%r286, %r81, 96;
	setp.ge.s32 	%p186, %r286, %r132;
	@%p186 bra 	$L__BB27_144;
	mul.f32 	%f1152, %f1361, 0fBFB8AA3B;
	ex2.approx.f32 	%f1153, %f1152;
	add.f32 	%f1154, %f1153, 0f3F800000;
	div.rn.f32 	%f1155, %f1361, %f1154;
	mul.f32 	%f1156, %f1155, %f1377;
	st.shared.f32 	[%r83+400], %f1156;
$L__BB27_144:
	setp.ge.s32 	%p187, %r51, %r7;
	@%p187 bra 	$L__BB27_233;
	setp.ge.s32 	%p188, %r81, %r132;
	add.s32 	%r287, %r81, %r71;
	shl.b32 	%r288, %r287, 2;
	add.s32 	%r84, %r63, %r288;
	@%p188 bra 	$L__BB27_147;
	mul.f32 	%f1157, %f1360, 0fBFB8AA3B;
	ex2.approx.f32 	%f1158, %f1157;
	add.f32 	%f1159, %f1158, 0f3F800000;
	div.rn.f32 	%f1160, %f1360, %f1159;
	mul.f32 	%f1161, %f1160, %f1376;
	st.shared.f32 	[%r84+16], %f1161;
$L__BB27_147:
	add.s32 	%r289, %r81, 32;
	setp.ge.s32 	%p189, %r289, %r132;
	@%p189 bra 	$L__BB27_149;
	mul.f32 	%f1162, %f1359, 0fBFB8AA3B;
	ex2.approx.f32 	%f1163, %f1162;
	add.f32 	%f1164, %f1163, 0f3F800000;
	div.rn.f32 	%f1165, %f1359, %f1164;
	mul.f32 	%f1166, %f1165, %f1375;
	st.shared.f32 	[%r84+144], %f1166;
$L__BB27_149:
	add.s32 	%r290, %r81, 64;
	setp.ge.s32 	%p190, %r290, %r132;
	@%p190 bra 	$L__BB27_151;
	mul.f32 	%f1167, %f1358, 0fBFB8AA3B;
	ex2.approx.f32 	%f1168, %f1167;
	add.f32 	%f1169, %f1168, 0f3F800000;
	div.rn.f32 	%f1170, %f1358, %f1169;
	mul.f32 	%f1171, %f1170, %f1374;
	st.shared.f32 	[%r84+272], %f1171;
$L__BB27_151:
	add.s32 	%r291, %r81, 96;
	setp.ge.s32 	%p191, %r291, %r132;
	@%p191 bra 	$L__BB27_233;
	mul.f32 	%f1172, %f1509, 0fBFB8AA3B;
	ex2.approx.f32 	%f1173, %f1172;
	add.f32 	%f1174, %f1173, 0f3F800000;
	div.rn.f32 	%f1175, %f1509, %f1174;
	mul.f32 	%f1176, %f1175, %f1513;
	st.shared.f32 	[%r84+400], %f1176;
	bra.uni 	$L__BB27_233;
$L__BB27_153:
	setp.ge.s32 	%p173, %r81, %r132;
	shl.b32 	%r273, %r81, 2;
	add.s32 	%r85, %r63, %r273;
	@%p173 bra 	$L__BB27_155;
	mul.f32 	%f1097, %f1372, 0fBFB8AA3B;
	ex2.approx.f32 	%f1098, %f1097;
	add.f32 	%f1099, %f1098, 0f3F800000;
	div.rn.f32 	%f1100, %f1372, %f1099;
	mul.f32 	%f1101, %f1100, %f1388;
	st.shared.f32 	[%r85+16], %f1101;
$L__BB27_155:
	add.s32 	%r274, %r81, 32;
	setp.ge.s32 	%p174, %r274, %r132;
	@%p174 bra 	$L__BB27_157;
	mul.f32 	%f1102, %f1371, 0fBFB8AA3B;
	ex2.approx.f32 	%f1103, %f1102;
	add.f32 	%f1104, %f1103, 0f3F800000;
	div.rn.f32 	%f1105, %f1371, %f1104;
	mul.f32 	%f1106, %f1105, %f1387;
	st.shared.f32 	[%r85+144], %f1106;
$L__BB27_157:
	add.s32 	%r275, %r81, 64;
	setp.ge.s32 	%p175, %r275, %r132;
	@%p175 bra 	$L__BB27_159;
	mul.f32 	%f1107, %f1370, 0fBFB8AA3B;
	ex2.approx.f32 	%f1108, %f1107;
	add.f32 	%f1109, %f1108, 0f3F800000;
	div.rn.f32 	%f1110, %f1370, %f1109;
	mul.f32 	%f1111, %f1110, %f1386;
	st.shared.f32 	[%r85+272], %f1111;
$L__BB27_159:
	add.s32 	%r276, %r81, 96;
	setp.ge.s32 	%p176, %r276, %r132;
	@%p176 bra 	$L__BB27_126;
	mul.f32 	%f1112, %f1369, 0fBFB8AA3B;
	ex2.approx.f32 	%f1113, %f1112;
	add.f32 	%f1114, %f1113, 0f3F800000;
	div.rn.f32 	%f1115, %f1369, %f1114;
	mul.f32 	%f1116, %f1115, %f1385;
	st.shared.f32 	[%r85+400], %f1116;
	bra.uni 	$L__BB27_126;
$L__BB27_161:
	setp.lt.s32 	%p120, %r10, %r7;
	@%p120 bra 	$L__BB27_189;
$L__BB27_162:
	setp.ge.s32 	%p133, %r28, %r7;
	@%p133 bra 	$L__BB27_171;
	setp.ge.s32 	%p134, %r81, %r132;
	add.s32 	%r258, %r81, %r132;
	shl.b32 	%r259, %r258, 2;
	add.s32 	%r86, %r64, %r259;
	@%p134 bra 	$L__BB27_165;
	mul.f32 	%f821, %f1368, 0f3F000000;
	mul.f32 	%f822, %f1368, 0f3D372713;
	mul.f32 	%f823, %f1368, %f822;
	fma.rn.f32 	%f824, %f1368, %f823, %f1368;
	mul.f32 	%f825, %f824, 0f3F4C422A;
	abs.f32 	%f826, %f825;
	mul.f32 	%f827, %f826, 0f4038AA3B;
	ex2.approx.ftz.f32 	%f828, %f827;
	add.f32 	%f829, %f828, 0f3F800000;
	rcp.approx.ftz.f32 	%f830, %f829;
	fma.rn.f32 	%f831, %f830, 0fC0000000, 0f3F800000;
	setp.ge.f32 	%p135, %f826, 0f41102CB4;
	selp.f32 	%f832, 0f3F800000, %f831, %p135;
	copysign.f32 	%f833, %f825, %f832;
	mul.f32 	%f834, %f825, %f825;
	fma.rn.f32 	%f835, %f834, 0f3C80F082, 0fBD563CAE;
	fma.rn.f32 	%f836, %f835, %f834, 0f3E085941;
	fma.rn.f32 	%f837, %f836, %f834, 0fBEAAA9ED;
	fma.rn.f32 	%f838, %f837, %f834, 0f00000000;
	fma.rn.f32 	%f839, %f838, %f825, %f825;
	setp.ge.f32 	%p136, %f826, 0f3F19999A;
	selp.f32 	%f840, %f833, %f839, %p136;
	add.f32 	%f841, %f840, 0f3F800000;
	mul.f32 	%f842, %f821, %f841;
	mul.f32 	%f843, %f842, %f1384;
	st.shared.f32 	[%r86+4], %f843;
$L__BB27_165:
	add.s32 	%r260, %r81, 32;
	setp.ge.s32 	%p137, %r260, %r132;
	@%p137 bra 	$L__BB27_167;
	mul.f32 	%f844, %f1367, 0f3F000000;
	mul.f32 	%f845, %f1367, 0f3D372713;
	mul.f32 	%f846, %f1367, %f845;
	fma.rn.f32 	%f847, %f1367, %f846, %f1367;
	mul.f32 	%f848, %f847, 0f3F4C422A;
	abs.f32 	%f849, %f848;
	mul.f32 	%f850, %f849, 0f4038AA3B;
	ex2.approx.ftz.f32 	%f851, %f850;
	add.f32 	%f852, %f851, 0f3F800000;
	rcp.approx.ftz.f32 	%f853, %f852;
	fma.rn.f32 	%f854, %f853, 0fC0000000, 0f3F800000;
	setp.ge.f32 	%p138, %f849, 0f41102CB4;
	selp.f32 	%f855, 0f3F800000, %f854, %p138;
	copysign.f32 	%f856, %f848, %f855;
	mul.f32 	%f857, %f848, %f848;
	fma.rn.f32 	%f858, %f857, 0f3C80F082, 0fBD563CAE;
	fma.rn.f32 	%f859, %f858, %f857, 0f3E085941;
	fma.rn.f32 	%f860, %f859, %f857, 0fBEAAA9ED;
	fma.rn.f32 	%f861, %f860, %f857, 0f00000000;
	fma.rn.f32 	%f862, %f861, %f848, %f848;
	setp.ge.f32 	%p139, %f849, 0f3F19999A;
	selp.f32 	%f863, %f856, %f862, %p139;
	add.f32 	%f864, %f863, 0f3F800000;
	mul.f32 	%f865, %f844, %f864;
	mul.f32 	%f866, %f865, %f1383;
	st.shared.f32 	[%r86+132], %f866;
$L__BB27_167:
	add.s32 	%r261, %r81, 64;
	setp.ge.s32 	%p140, %r261, %r132;
	@%p140 bra 	$L__BB27_169;
	mul.f32 	%f867, %f1366, 0f3F000000;
	mul.f32 	%f868, %f1366, 0f3D372713;
	mul.f32 	%f869, %f1366, %f868;
	fma.rn.f32 	%f870, %f1366, %f869, %f1366;
	mul.f32 	%f871, %f870, 0f3F4C422A;
	abs.f32 	%f872, %f871;
	mul.f32 	%f873, %f872, 0f4038AA3B;
	ex2.approx.ftz.f32 	%f874, %f873;
	add.f32 	%f875, %f874, 0f3F800000;
	rcp.approx.ftz.f32 	%f876, %f875;
	fma.rn.f32 	%f877, %f876, 0fC0000000, 0f3F800000;
	setp.ge.f32 	%p141, %f872, 0f41102CB4;
	selp.f32 	%f878, 0f3F800000, %f877, %p141;
	copysign.f32 	%f879, %f871, %f878;
	mul.f32 	%f880, %f871, %f871;
	fma.rn.f32 	%f881, %f880, 0f3C80F082, 0fBD563CAE;
	fma.rn.f32 	%f882, %f881, %f880, 0f3E085941;
	fma.rn.f32 	%f883, %f882, %f880, 0fBEAAA9ED;
	fma.rn.f32 	%f884, %f883, %f880, 0f00000000;
	fma.rn.f32 	%f885, %f884, %f871, %f871;
	setp.ge.f32 	%p142, %f872, 0f3F19999A;
	selp.f32 	%f886, %f879, %f885, %p142;
	add.f32 	%f887, %f886, 0f3F800000;
	mul.f32 	%f888, %f867, %f887;
	mul.f32 	%f889, %f888, %f1382;
	st.shared.f32 	[%r86+260], %f889;
$L__BB27_169:
	add.s32 	%r262, %r81, 96;
	setp.ge.s32 	%p143, %r262, %r132;
	@%p143 bra 	$L__BB27_171;
	mul.f32 	%f890, %f1365, 0f3F000000;
	mul.f32 	%f891, %f1365, 0f3D372713;
	mul.f32 	%f892, %f1365, %f891;
	fma.rn.f32 	%f893, %f1365, %f892, %f1365;
	mul.f32 	%f894, %f893, 0f3F4C422A;
	abs.f32 	%f895, %f894;
	mul.f32 	%f896, %f895, 0f4038AA3B;
	ex2.approx.ftz.f32 	%f897, %f896;
	add.f32 	%f898, %f897, 0f3F800000;
	rcp.approx.ftz.f32 	%f899, %f898;
	fma.rn.f32 	%f900, %f899, 0fC0000000, 0f3F800000;
	setp.ge.f32 	%p144, %f895, 0f41102CB4;
	selp.f32 	%f901, 0f3F800000, %f900, %p144;
	copysign.f32 	%f902, %f894, %f901;
	mul.f32 	%f903, %f894, %f894;
	fma.rn.f32 	%f904, %f903, 0f3C80F082, 0fBD563CAE;
	fma.rn.f32 	%f905, %f904, %f903, 0f3E085941;
	fma.rn.f32 	%f906, %f905, %f903, 0fBEAAA9ED;
	fma.rn.f32 	%f907, %f906, %f903, 0f00000000;
	fma.rn.f32 	%f908, %f907, %f894, %f894;
	setp.ge.f32 	%p145, %f895, 0f3F19999A;
	selp.f32 	%f909, %f902, %f908, %p145;
	add.f32 	%f910, %f909, 0f3F800000;
	mul.f32 	%f911, %f890, %f910;
	mul.f32 	%f912, %f911, %f1381;
	st.shared.f32 	[%r86+388], %f912;
$L__BB27_171:
	setp.ge.s32 	%p146, %r39, %r7;
	@%p146 bra 	$L__BB27_180;
	setp.ge.s32 	%p147, %r81, %r132;
	add.s32 	%r263, %r81, %r70;
	shl.b32 	%r264, %r263, 2;
	add.s32 	%r87, %r63, %r264;
	@%p147 bra 	$L__BB27_174;
	mul.f32 	%f913, %f1364, 0f3F000000;
	mul.f32 	%f914, %f1364, 0f3D372713;
	mul.f32 	%f915, %f1364, %f914;
	fma.rn.f32 	%f916, %f1364, %f915, %f1364;
	mul.f32 	%f917, %f916, 0f3F4C422A;
	abs.f32 	%f918, %f917;
	mul.f32 	%f919, %f918, 0f4038AA3B;
	ex2.approx.ftz.f32 	%f920, %f919;
	add.f32 	%f921, %f920, 0f3F800000;
	rcp.approx.ftz.f32 	%f922, %f921;
	fma.rn.f32 	%f923, %f922, 0fC0000000, 0f3F800000;
	setp.ge.f32 	%p148, %f918, 0f41102CB4;
	selp.f32 	%f924, 0f3F800000, %f923, %p148;
	copysign.f32 	%f925, %f917, %f924;
	mul.f32 	%f926, %f917, %f917;
	fma.rn.f32 	%f927, %f926, 0f3C80F082, 0fBD563CAE;
	fma.rn.f32 	%f928, %f927, %f926, 0f3E085941;
	fma.rn.f32 	%f929, %f928, %f926, 0fBEAAA9ED;
	fma.rn.f32 	%f930, %f929, %f926, 0f00000000;
	fma.rn.f32 	%f931, %f930, %f917, %f917;
	setp.ge.f32 	%p149, %f918, 0f3F19999A;
	selp.f32 	%f932, %f925, %f931, %p149;
	add.f32 	%f933, %f932, 0f3F800000;
	mul.f32 	%f934, %f913, %f933;
	mul.f32 	%f935, %f934, %f1380;
	st.shared.f32 	[%r87+16], %f935;
$L__BB27_174:
	add.s32 	%r265, %r81, 32;
	setp.ge.s32 	%p150, %r265, %r132;
	@%p150 bra 	$L__BB27_176;
	mul.f32 	%f936, %f1363, 0f3F000000;
	mul.f32 	%f937, %f1363, 0f3D372713;
	mul.f32 	%f938, %f1363, %f937;
	fma.rn.f32 	%f939, %f1363, %f938, %f1363;
	mul.f32 	%f940, %f939, 0f3F4C422A;
	abs.f32 	%f941, %f940;
	mul.f32 	%f942, %f941, 0f4038AA3B;
	ex2.approx.ftz.f32 	%f943, %f942;
	add.f32 	%f944, %f943, 0f3F800000;
	rcp.approx.ftz.f32 	%f945, %f944;
	fma.rn.f32 	%f946, %f945, 0fC0000000, 0f3F800000;
	setp.ge.f32 	%p151, %f941, 0f41102CB4;
	selp.f32 	%f947, 0f3F800000, %f946, %p151;
	copysign.f32 	%f948, %f940, %f947;
	mul.f32 	%f949, %f940, %f940;
	fma.rn.f32 	%f950, %f949, 0f3C80F082, 0fBD563CAE;
	fma.rn.f32 	%f951, %f950, %f949, 0f3E085941;
	fma.rn.f32 	%f952, %f951, %f949, 0fBEAAA9ED;
	fma.rn.f32 	%f953, %f952, %f949, 0f00000000;
	fma.rn.f32 	%f954, %f953, %f940, %f940;
	setp.ge.f32 	%p152, %f941, 0f3F19999A;
	selp.f32 	%f955, %f948, %f954, %p152;
	add.f32 	%f956, %f955, 0f3F800000;
	mul.f32 	%f957, %f936, %f956;
	mul.f32 	%f958, %f957, %f1379;
	st.shared.f32 	[%r87+144], %f958;
$L__BB27_176:
	add.s32 	%r266, %r81, 64;
	setp.ge.s32 	%p153, %r266, %r132;
	@%p153 bra 	$L__BB27_178;
	mul.f32 	%f959, %f1362, 0f3F000000;
	mul.f32 	%f960, %f1362, 0f3D372713;
	mul.f32 	%f961, %f1362, %f960;
	fma.rn.f32 	%f962, %f1362, %f961, %f1362;
	mul.f32 	%f963, %f962, 0f3F4C422A;
	abs.f32 	%f964, %f963;
	mul.f32 	%f965, %f964, 0f4038AA3B;
	ex2.approx.ftz.f32 	%f966, %f965;
	add.f32 	%f967, %f966, 0f3F800000;
	rcp.approx.ftz.f32 	%f968, %f967;
	fma.rn.f32 	%f969, %f968, 0fC0000000, 0f3F800000;
	setp.ge.f32 	%p154, %f964, 0f41102CB4;
	selp.f32 	%f970, 0f3F800000, %f969, %p154;
	copysign.f32 	%f971, %f963, %f970;
	mul.f32 	%f972, %f963, %f963;
	fma.rn.f32 	%f973, %f972, 0f3C80F082, 0fBD563CAE;
	fma.rn.f32 	%f974, %f973, %f972, 0f3E085941;
	fma.rn.f32 	%f975, %f974, %f972, 0fBEAAA9ED;
	fma.rn.f32 	%f976, %f975, %f972, 0f00000000;
	fma.rn.f32 	%f977, %f976, %f963, %f963;
	setp.ge.f32 	%p155, %f964, 0f3F19999A;
	selp.f32 	%f978, %f971, %f977, %p155;
	add.f32 	%f979, %f978, 0f3F800000;
	mul.f32 	%f980, %f959, %f979;
	mul.f32 	%f981, %f980, %f1378;
	st.shared.f32 	[%r87+272], %f981;
$L__BB27_178:
	add.s32 	%r267, %r81, 96;
	setp.ge.s32 	%p156, %r267, %r132;
	@%p156 bra 	$L__BB27_180;
	mul.f32 	%f982, %f1361, 0f3F000000;
	mul.f32 	%f983, %f1361, 0f3D372713;
	mul.f32 	%f984, %f1361, %f983;
	fma.rn.f32 	%f985, %f1361, %f984, %f1361;
	mul.f32 	%f986, %f985, 0f3F4C422A;
	abs.f32 	%f987, %f986;
	mul.f32 	%f988, %f987, 0f4038AA3B;
	ex2.approx.ftz.f32 	%f989, %f988;
	add.f32 	%f990, %f989, 0f3F800000;
	rcp.approx.ftz.f32 	%f991, %f990;
	fma.rn.f32 	%f992, %f991, 0fC0000000, 0f3F800000;
	setp.ge.f32 	%p157, %f987, 0f41102CB4;
	selp.f32 	%f993, 0f3F800000, %f992, %p157;
	copysign.f32 	%f994, %f986, %f993;
	mul.f32 	%f995, %f986, %f986;
	fma.rn.f32 	%f996, %f995, 0f3C80F082, 0fBD563CAE;
	fma.rn.f32 	%f997, %f996, %f995, 0f3E085941;
	fma.rn.f32 	%f998, %f997, %f995, 0fBEAAA9ED;
	fma.rn.f32 	%f999, %f998, %f995, 0f00000000;
	fma.rn.f32 	%f1000, %f999, %f986, %f986;
	setp.ge.f32 	%p158, %f987, 0f3F19999A;
	selp.f32 	%f1001, %f994, %f1000, %p158;
	add.f32 	%f1002, %f1001, 0f3F800000;
	mul.f32 	%f1003, %f982, %f1002;
	mul.f32 	%f1004, %f1003, %f1377;
	st.shared.f32 	[%r87+400], %f1004;
$L__BB27_180:
	setp.ge.s32 	%p159, %r51, %r7;
	@%p159 bra 	$L__BB27_233;
	setp.ge.s32 	%p160, %r81, %r132;
	add.s32 	%r268, %r81, %r71;
	shl.b32 	%r269, %r268, 2;
	add.s32 	%r88, %r63, %r269;
	@%p160 bra 	$L__BB27_183;
	mul.f32 	%f1005, %f1360, 0f3F000000;
	mul.f32 	%f1006, %f1360, 0f3D372713;
	mul.f32 	%f1007, %f1360, %f1006;
	fma.rn.f32 	%f1008, %f1360, %f1007, %f1360;
	mul.f32 	%f1009, %f1008, 0f3F4C422A;
	abs.f32 	%f1010, %f1009;
	mul.f32 	%f1011, %f1010, 0f4038AA3B;
	ex2.approx.ftz.f32 	%f1012, %f1011;
	add.f32 	%f1013, %f1012, 0f3F800000;
	rcp.approx.ftz.f32 	%f1014, %f1013;
	fma.rn.f32 	%f1015, %f1014, 0fC0000000, 0f3F800000;
	setp.ge.f32 	%p161, %f1010, 0f41102CB4;
	selp.f32 	%f1016, 0f3F800000, %f1015, %p161;
	copysign.f32 	%f1017, %f1009, %f1016;
	mul.f32 	%f1018, %f1009, %f1009;
	fma.rn.f32 	%f1019, %f1018, 0f3C80F082, 0fBD563CAE;
	fma.rn.f32 	%f1020, %f1019, %f1018, 0f3E085941;
	fma.rn.f32 	%f1021, %f1020, %f1018, 0fBEAAA9ED;
	fma.rn.f32 	%f1022, %f1021, %f1018, 0f00000000;
	fma.rn.f32 	%f1023, %f1022, %f1009, %f1009;
	setp.ge.f32 	%p162, %f1010, 0f3F19999A;
	selp.f32 	%f1024, %f1017, %f1023, %p162;
	add.f32 	%f1025, %f1024, 0f3F800000;
	mul.f32 	%f1026, %f1005, %f1025;
	mul.f32 	%f1027, %f1026, %f1376;
	st.shared.f32 	[%r88+16], %f1027;
$L__BB27_183:
	add.s32 	%r270, %r81, 32;
	setp.ge.s32 	%p163, %r270, %r132;
	@%p163 bra 	$L__BB27_185;
	mul.f32 	%f1028, %f1359, 0f3F000000;
	mul.f32 	%f1029, %f1359, 0f3D372713;
	mul.f32 	%f1030, %f1359, %f1029;
	fma.rn.f32 	%f1031, %f1359, %f1030, %f1359;
	mul.f32 	%f1032, %f1031, 0f3F4C422A;
	abs.f32 	%f1033, %f1032;
	mul.f32 	%f1034, %f1033, 0f4038AA3B;
	ex2.approx.ftz.f32 	%f1035, %f1034;
	add.f32 	%f1036, %f1035, 0f3F800000;
	rcp.approx.ftz.f32 	%f1037, %f1036;
	fma.rn.f32 	%f1038, %f1037, 0fC0000000, 0f3F800000;
	setp.ge.f32 	%p164, %f1033, 0f41102CB4;
	selp.f32 	%f1039, 0f3F800000, %f1038, %p164;
	copysign.f32 	%f1040, %f1032, %f1039;
	mul.f32 	%f1041, %f1032, %f1032;
	fma.rn.f32 	%f1042, %f1041, 0f3C80F082, 0fBD563CAE;
	fma.rn.f32 	%f1043, %f1042, %f1041, 0f3E085941;
	fma.rn.f32 	%f1044, %f1043, %f1041, 0fBEAAA9ED;
	fma.rn.f32 	%f1045, %f1044, %f1041, 0f00000000;
	fma.rn.f32 	%f1046, %f1045, %f1032, %f1032;
	setp.ge.f32 	%p165, %f1033, 0f3F19999A;
	selp.f32 	%f1047, %f1040, %f1046, %p165;
	add.f32 	%f1048, %f1047, 0f3F800000;
	mul.f32 	%f1049, %f1028, %f1048;
	mul.f32 	%f1050, %f1049, %f1375;
	st.shared.f32 	[%r88+144], %f1050;
$L__BB27_185:
	add.s32 	%r271, %r81, 64;
	setp.ge.s32 	%p166, %r271, %r132;
	@%p166 bra 	$L__BB27_187;
	mul.f32 	%f1051, %f1358, 0f3F000000;
	mul.f32 	%f1052, %f1358, 0f3D372713;
	mul.f32 	%f1053, %f1358, %f1052;
	fma.rn.f32 	%f1054, %f1358, %f1053, %f1358;
	mul.f32 	%f1055, %f1054, 0f3F4C422A;
	abs.f32 	%f1056, %f1055;
	mul.f32 	%f1057, %f1056, 0f4038AA3B;
	ex2.approx.ftz.f32 	%f1058, %f1057;
	add.f32 	%f1059, %f1058, 0f3F800000;
	rcp.approx.ftz.f32 	%f1060, %f1059;
	fma.rn.f32 	%f1061, %f1060, 0fC0000000, 0f3F800000;
	setp.ge.f32 	%p167, %f1056, 0f41102CB4;
	selp.f32 	%f1062, 0f3F800000, %f1061, %p167;
	copysign.f32 	%f1063, %f1055, %f1062;
	mul.f32 	%f1064, %f1055, %f1055;
	fma.rn.f32 	%f1065, %f1064, 0f3C80F082, 0fBD563CAE;
	fma.rn.f32 	%f1066, %f1065, %f1064, 0f3E085941;
	fma.rn.f32 	%f1067, %f1066, %f1064, 0fBEAAA9ED;
	fma.rn.f32 	%f1068, %f1067, %f1064, 0f00000000;
	fma.rn.f32 	%f1069, %f1068, %f1055, %f1055;
	setp.ge.f32 	%p168, %f1056, 0f3F19999A;
	selp.f32 	%f1070, %f1063, %f1069, %p168;
	add.f32 	%f1071, %f1070, 0f3F800000;
	mul.f32 	%f1072, %f1051, %f1071;
	mul.f32 	%f1073, %f1072, %f1374;
	st.shared.f32 	[%r88+272], %f1073;
$L__BB27_187:
	add.s32 	%r272, %r81, 96;
	setp.ge.s32 	%p169, %r272, %r132;
	@%p169 bra 	$L__BB27_233;
	mul.f32 	%f1074, %f1509, 0f3F000000;
	mul.f32 	%f1075, %f1509, 0f3D372713;
	mul.f32 	%f1076, %f1509, %f1075;
	fma.rn.f32 	%f1077, %f1509, %f1076, %f1509;
	mul.f32 	%f1078, %f1077, 0f3F4C422A;
	abs.f32 	%f1079, %f1078;
	mul.f32 	%f1080, %f1079, 0f4038AA3B;
	ex2.approx.ftz.f32 	%f1081, %f1080;
	add.f32 	%f1082, %f1081, 0f3F800000;
	rcp.approx.ftz.f32 	%f1083, %f1082;
	fma.rn.f32 	%f1084, %f1083, 0fC0000000, 0f3F800000;
	setp.ge.f32 	%p170, %f1079, 0f41102CB4;
	selp.f32 	%f1085, 0f3F800000, %f1084, %p170;
	copysign.f32 	%f1086, %f1078, %f1085;
	mul.f32 	%f1087, %f1078, %f1078;
	fma.rn.f32 	%f1088, %f1087, 0f3C80F082, 0fBD563CAE;
	fma.rn.f32 	%f1089, %f1088, %f1087, 0f3E085941;
	fma.rn.f32 	%f1090, %f1089, %f1087, 0fBEAAA9ED;
	fma.rn.f32 	%f1091, %f1090, %f1087, 0f00000000;
	fma.rn.f32 	%f1092, %f1091, %f1078, %f1078;
	setp.ge.f32 	%p171, %f1079, 0f3F19999A;
	selp.f32 	%f1093, %f1086, %f1092, %p171;
	add.f32 	%f1094, %f1093, 0f3F800000;
	mul.f32 	%f1095, %f1074, %f1094;
	mul.f32 	%f1096, %f1095, %f1513;
	st.shared.f32 	[%r88+400], %f1096;
	bra.uni 	$L__BB27_233;
$L__BB27_189:
	setp.ge.s32 	%p121, %r81, %r132;
	shl.b32 	%r254, %r81, 2;
	add.s32 	%r89, %r63, %r254;
	@%p121 bra 	$L__BB27_191;
	mul.f32 	%f729, %f1372, 0f3F000000;
	mul.f32 	%f730, %f1372, 0f3D372713;
	mul.f32 	%f731, %f1372, %f730;
	fma.rn.f32 	%f732, %f1372, %f731, %f1372;
	mul.f32 	%f733, %f732, 0f3F4C422A;
	abs.f32 	%f734, %f733;
	mul.f32 	%f735, %f734, 0f4038AA3B;
	ex2.approx.ftz.f32 	%f736, %f735;
	add.f32 	%f737, %f736, 0f3F800000;
	rcp.approx.ftz.f32 	%f738, %f737;
	fma.rn.f32 	%f739, %f738, 0fC0000000, 0f3F800000;
	setp.ge.f32 	%p122, %f734, 0f41102CB4;
	selp.f32 	%f740, 0f3F800000, %f739, %p122;
	copysign.f32 	%f741, %f733, %f740;
	mul.f32 	%f742, %f733, %f733;
	fma.rn.f32 	%f743, %f742, 0f3C80F082, 0fBD563CAE;
	fma.rn.f32 	%f744, %f743, %f742, 0f3E085941;
	fma.rn.f32 	%f745, %f744, %f742, 0fBEAAA9ED;
	fma.rn.f32 	%f746, %f745, %f742, 0f00000000;
	fma.rn.f32 	%f747, %f746, %f733, %f733;
	setp.ge.f32 	%p123, %f734, 0f3F19999A;
	selp.f32 	%f748, %f741, %f747, %p123;
	add.f32 	%f749, %f748, 0f3F800000;
	mul.f32 	%f750, %f729, %f749;
	mul.f32 	%f751, %f750, %f1388;
	st.shared.f32 	[%r89+16], %f751;
$L__BB27_191:
	add.s32 	%r255, %r81, 32;
	setp.ge.s32 	%p124, %r255, %r132;
	@%p124 bra 	$L__BB27_193;
	mul.f32 	%f752, %f1371, 0f3F000000;
	mul.f32 	%f753, %f1371, 0f3D372713;
	mul.f32 	%f754, %f1371, %f753;
	fma.rn.f32 	%f755, %f1371, %f754, %f1371;
	mul.f32 	%f756, %f755, 0f3F4C422A;
	abs.f32 	%f757, %f756;
	mul.f32 	%f758, %f757, 0f4038AA3B;
	ex2.approx.ftz.f32 	%f759, %f758;
	add.f32 	%f760, %f759, 0f3F800000;
	rcp.approx.ftz.f32 	%f761, %f760;
	fma.rn.f32 	%f762, %f761, 0fC0000000, 0f3F800000;
	setp.ge.f32 	%p125, %f757, 0f41102CB4;
	selp.f32 	%f763, 0f3F800000, %f762, %p125;
	copysign.f32 	%f764, %f756, %f763;
	mul.f32 	%f765, %f756, %f756;
	fma.rn.f32 	%f766, %f765, 0f3C80F082, 0fBD563CAE;
	fma.rn.f32 	%f767, %f766, %f765, 0f3E085941;
	fma.rn.f32 	%f768, %f767, %f765, 0fBEAAA9ED;
	fma.rn.f32 	%f769, %f768, %f765, 0f00000000;
	fma.rn.f32 	%f770, %f769, %f756, %f756;
	setp.ge.f32 	%p126, %f757, 0f3F19999A;
	selp.f32 	%f771, %f764, %f770, %p126;
	add.f32 	%f772, %f771, 0f3F800000;
	mul.f32 	%f773, %f752, %f772;
	mul.f32 	%f774, %f773, %f1387;
	st.shared.f32 	[%r89+144], %f774;
$L__BB27_193:
	add.s32 	%r256, %r81, 64;
	setp.ge.s32 	%p127, %r256, %r132;
	@%p127 bra 	$L__BB27_195;
	mul.f32 	%f775, %f1370, 0f3F000000;
	mul.f32 	%f776, %f1370, 0f3D372713;
	mul.f32 	%f777, %f1370, %f776;
	fma.rn.f32 	%f778, %f1370, %f777, %f1370;
	mul.f32 	%f779, %f778, 0f3F4C422A;
	abs.f32 	%f780, %f779;
	mul.f32 	%f781, %f780, 0f4038AA3B;
	ex2.approx.ftz.f32 	%f782, %f781;
	add.f32 	%f783, %f782, 0f3F800000;
	rcp.approx.ftz.f32 	%f784, %f783;
	fma.rn.f32 	%f785, %f784, 0fC0000000, 0f3F800000;
	setp.ge.f32 	%p128, %f780, 0f41102CB4;
	selp.f32 	%f786, 0f3F800000, %f785, %p128;
	copysign.f32 	%f787, %f779, %f786;
	mul.f32 	%f788, %f779, %f779;
	fma.rn.f32 	%f789, %f788, 0f3C80F082, 0fBD563CAE;
	fma.rn.f32 	%f790, %f789, %f788, 0f3E085941;
	fma.rn.f32 	%f791, %f790, %f788, 0fBEAAA9ED;
	fma.rn.f32 	%f792, %f791, %f788, 0f00000000;
	fma.rn.f32 	%f793, %f792, %f779, %f779;
	setp.ge.f32 	%p129, %f780, 0f3F19999A;
	selp.f32 	%f794, %f787, %f793, %p129;
	add.f32 	%f795, %f794, 0f3F800000;
	mul.f32 	%f796, %f775, %f795;
	mul.f32 	%f797, %f796, %f1386;
	st.shared.f32 	[%r89+272], %f797;
$L__BB27_195:
	add.s32 	%r257, %r81, 96;
	setp.ge.s32 	%p130, %r257, %r132;
	@%p130 bra 	$L__BB27_162;
	mul.f32 	%f798, %f1369, 0f3F000000;
	mul.f32 	%f799, %f1369, 0f3D372713;
	mul.f32 	%f800, %f1369, %f799;
	fma.rn.f32 	%f801, %f1369, %f800, %f1369;
	mul.f32 	%f802, %f801, 0f3F4C422A;
	abs.f32 	%f803, %f802;
	mul.f32 	%f804, %f803, 0f4038AA3B;
	ex2.approx.ftz.f32 	%f805, %f804;
	add.f32 	%f806, %f805, 0f3F800000;
	rcp.approx.ftz.f32 	%f807, %f806;
	fma.rn.f32 	%f808, %f807, 0fC0000000, 0f3F800000;
	setp.ge.f32 	%p131, %f803, 0f41102CB4;
	selp.f32 	%f809, 0f3F800000, %f808, %p131;
	copysign.f32 	%f810, %f802, %f809;
	mul.f32 	%f811, %f802, %f802;
	fma.rn.f32 	%f812, %f811, 0f3C80F082, 0fBD563CAE;
	fma.rn.f32 	%f813, %f812, %f811, 0f3E085941;
	fma.rn.f32 	%f814, %f813, %f811, 0fBEAAA9ED;
	fma.rn.f32 	%f815, %f814, %f811, 0f00000000;
	fma.rn.f32 	%f816, %f815, %f802, %f802;
	setp.ge.f32 	%p132, %f803, 0f3F19999A;
	selp.f32 	%f817, %f810, %f816, %p132;
	add.f32 	%f818, %f817, 0f3F800000;
	mul.f32 	%f819, %f798, %f818;
	mul.f32 	%f820, %f819, %f1385;
	st.shared.f32 	[%r89+400], %f820;
	bra.uni 	$L__BB27_162;
$L__BB27_197:
	setp.ge.s32 	%p192, %r10, %r7;
	@%p192 bra 	$L__BB27_206;
	setp.ge.s32 	%p193, %r81, %r132;
	shl.b32 	%r292, %r81, 2;
	add.s32 	%r97, %r63, %r292;
	@%p193 bra 	$L__BB27_200;
	max.f32 	%f1177, %f1372, 0f00000000;
	mul.f32 	%f1178, %f1177, %f1388;
	st.shared.f32 	[%r97+16], %f1178;
$L__BB27_200:
	add.s32 	%r293, %r81, 32;
	setp.ge.s32 	%p194, %r293, %r132;
	@%p194 bra 	$L__BB27_202;
	max.f32 	%f1179, %f1371, 0f00000000;
	mul.f32 	%f1180, %f1179, %f1387;
	st.shared.f32 	[%r97+144], %f1180;
$L__BB27_202:
	add.s32 	%r294, %r81, 64;
	setp.ge.s32 	%p195, %r294, %r132;
	@%p195 bra 	$L__BB27_204;
	max.f32 	%f1181, %f1370, 0f00000000;
	mul.f32 	%f1182, %f1181, %f1386;
	st.shared.f32 	[%r97+272], %f1182;
$L__BB27_204:
	add.s32 	%r295, %r81, 96;
	setp.ge.s32 	%p196, %r295, %r132;
	@%p196 bra 	$L__BB27_206;
	max.f32 	%f1183, %f1369, 0f00000000;
	mul.f32 	%f1184, %f1183, %f1385;
	st.shared.f32 	[%r97+400], %f1184;
$L__BB27_206:
	setp.ge.s32 	%p197, %r28, %r7;
	@%p197 bra 	$L__BB27_215;
	setp.ge.s32 	%p198, %r81, %r132;
	add.s32 	%r296, %r81, %r132;
	shl.b32 	%r297, %r296, 2;
	add.s32 	%r98, %r64, %r297;
	@%p198 bra 	$L__BB27_209;
	max.f32 	%f1185, %f1368, 0f00000000;
	mul.f32 	%f1186, %f1185, %f1384;
	st.shared.f32 	[%r98+4], %f1186;
$L__BB27_209:
	add.s32 	%r298, %r81, 32;
	setp.ge.s32 	%p199, %r298, %r132;
	@%p199 bra 	$L__BB27_211;
	max.f32 	%f1187, %f1367, 0f00000000;
	mul.f32 	%f1188, %f1187, %f1383;
	st.shared.f32 	[%r98+132], %f1188;
$L__BB27_211:
	add.s32 	%r299, %r81, 64;
	setp.ge.s32 	%p200, %r299, %r132;
	@%p200 bra 	$L__BB27_213;
	max.f32 	%f1189, %f1366, 0f00000000;
	mul.f32 	%f1190, %f1189, %f1382;
	st.shared.f32 	[%r98+260], %f1190;
$L__BB27_213:
	add.s32 	%r300, %r81, 96;
	setp.ge.s32 	%p201, %r300, %r132;
	@%p201 bra 	$L__BB27_215;
	max.f32 	%f1191, %f1365, 0f00000000;
	mul.f32 	%f1192, %f1191, %f1381;
	st.shared.f32 	[%r98+388], %f1192;
$L__BB27_215:
	setp.ge.s32 	%p202, %r39, %r7;
	@%p202 bra 	$L__BB27_224;
	setp.ge.s32 	%p203, %r81, %r132;
	add.s32 	%r301, %r81, %r70;
	shl.b32 	%r302, %r301, 2;
	add.s32 	%r99, %r63, %r302;
	@%p203 bra 	$L__BB27_218;
	max.f32 	%f1193, %f1364, 0f00000000;
	mul.f32 	%f1194, %f1193, %f1380;
	st.shared.f32 	[%r99+16], %f1194;
$L__BB27_218:
	add.s32 	%r303, %r81, 32;
	setp.ge.s32 	%p204, %r303, %r132;
	@%p204 bra 	$L__BB27_220;
	max.f32 	%f1195, %f1363, 0f00000000;
	mul.f32 	%f1196, %f1195, %f1379;
	st.shared.f32 	[%r99+144], %f1196;
$L__BB27_220:
	add.s32 	%r304, %r81, 64;
	setp.ge.s32 	%p205, %r304, %r132;
	@%p205 bra 	$L__BB27_222;
	max.f32 	%f1197, %f1362, 0f00000000;
	mul.f32 	%f1198, %f1197, %f1378;
	st.shared.f32 	[%r99+272], %f1198;
$L__BB27_222:
	add.s32 	%r305, %r81, 96;
	setp.ge.s32 	%p206, %r305, %r132;
	@%p206 bra 	$L__BB27_224;
	max.f32 	%f1199, %f1361, 0f00000000;
	mul.f32 	%f1200, %f1199, %f1377;
	st.shared.f32 	[%r99+400], %f1200;
$L__BB27_224:
	setp.ge.s32 	%p207, %r51, %r7;
	@%p207 bra 	$L__BB27_233;
	setp.ge.s32 	%p208, %r81, %r132;
	add.s32 	%r306, %r81, %r71;
	shl.b32 	%r307, %r306, 2;
	add.s32 	%r100, %r63, %r307;
	@%p208 bra 	$L__BB27_227;
	max.f32 	%f1201, %f1360, 0f00000000;
	mul.f32 	%f1202, %f1201, %f1376;
	st.shared.f32 	[%r100+16], %f1202;
$L__BB27_227:
	add.s32 	%r308, %r81, 32;
	setp.ge.s32 	%p209, %r308, %r132;
	@%p209 bra 	$L__BB27_229;
	max.f32 	%f1203, %f1359, 0f00000000;
	mul.f32 	%f1204, %f1203, %f1375;
	st.shared.f32 	[%r100+144], %f1204;
$L__BB27_229:
	add.s32 	%r309, %r81, 64;
	setp.ge.s32 	%p210, %r309, %r132;
	@%p210 bra 	$L__BB27_231;
	max.f32 	%f1205, %f1358, 0f00000000;
	mul.f32 	%f1206, %f1205, %f1374;
	st.shared.f32 	[%r100+272], %f1206;
$L__BB27_231:
	add.s32 	%r310, %r81, 96;
	setp.ge.s32 	%p211, %r310, %r132;
	@%p211 bra 	$L__BB27_233;
	max.f32 	%f1207, %f1509, 0f00000000;
	mul.f32 	%f1208, %f1207, %f1513;
	st.shared.f32 	[%r100+400], %f1208;
$L__BB27_233:
	add.s32 	%r385, %r385, 1024;
	setp.lt.s32 	%p212, %r385, %r132;
	@%p212 bra 	$L__BB27_58;
$L__BB27_234:
	bar.sync 	0;
	setp.ge.s32 	%p213, %r388, %r131;
	@%p213 bra 	$L__BB27_338;
	shl.b32 	%r311, %r132, 1;
	and.b32  	%r102, %r132, 1;
	and.b32  	%r103, %r132, 2147483646;
	add.s32 	%r104, %r311, 2;
	mad.lo.s32 	%r105, %r132, 3, 3;
	cvta.to.global.u64 	%rd223, %rd28;
	add.s64 	%rd13, %rd223, %rd41;
	neg.s32 	%r106, %r103;
	shl.b32 	%r107, %r131, 1;
	shl.b32 	%r312, %r132, 2;
	add.s32 	%r108, %r312, 20;
	mad.lo.s32 	%r109, %r132, 12, 32;
	shl.b32 	%r313, %r132, 3;
	add.s32 	%r110, %r313, 28;
$L__BB27_236:
	setp.lt.s32 	%p214, %r132, 1;
	mov.f32 	%f1633, 0f00000000;
	mov.f32 	%f1634, %f1633;
	mov.f32 	%f1635, %f1633;
	mov.f32 	%f1636, %f1633;
	mov.f32 	%f1629, %f1633;
	mov.f32 	%f1630, %f1633;
	mov.f32 	%f1631, %f1633;
	mov.f32 	%f1632, %f1633;
	mov.f32 	%f1625, %f1633;
	mov.f32 	%f1626, %f1633;
	mov.f32 	%f1627, %f1633;
	mov.f32 	%f1628, %f1633;
	mov.f32 	%f1533, %f1633;
	mov.f32 	%f1534, %f1633;
	mov.f32 	%f1535, %f1633;
	mov.f32 	%f1536, %f1633;
	@%p214 bra 	$L__BB27_301;
	setp.eq.s32 	%p215, %r132, 1;
	add.s32 	%r112, %r388, %r9;
	mov.b32 	%r389, 0;
	mov.f32 	%f1633, 0f00000000;
	@%p215 bra 	$L__BB27_280;
	cvt.u64.u32 	%rd14, %r112;
	add.s32 	%r113, %r112, 32;
	add.s32 	%r114, %r112, 64;
	add.s32 	%r115, %r112, 96;
	mov.f32 	%f1633, 0f00000000;
	mov.b32 	%r392, 0;
	mov.u32 	%r390, %r131;
	mov.u32 	%r391, %r63;
	mov.u32 	%r393, %r106;
	mov.f32 	%f1634, %f1633;
	mov.f32 	%f1635, %f1633;
	mov.f32 	%f1636, %f1633;
	mov.f32 	%f1629, %f1633;
	mov.f32 	%f1630, %f1633;
	mov.f32 	%f1631, %f1633;
	mov.f32 	%f1632, %f1633;
	mov.f32 	%f1625, %f1633;
	mov.f32 	%f1626, %f1633;
	mov.f32 	%f1627, %f1633;
	mov.f32 	%f1628, %f1633;
	mov.f32 	%f1533, %f1633;
	mov.f32 	%f1534, %f1633;
	mov.f32 	%f1535, %f1633;
	mov.f32 	%f1536, %f1633;
$L__BB27_239:
	.pragma "nounroll";
	setp.ge.s32 	%p216, %r112, %r131;
	cvt.s64.s32 	%rd225, %r392;
	add.s64 	%rd226, %rd225, %rd3;
	add.s64 	%rd227, %rd226, %rd14;
	shl.b64 	%rd228, %rd227, 1;
	add.s64 	%rd16, %rd25, %rd228;
	@%p216 bra 	$L__BB27_241;
	// begin inline asm
	ld.global.nc.b16 %rs169, [%rd16];
	// end inline asm
	// begin inline asm
	{ cvt.f32.bf16 %f1596, %rs169;}

	// end inline asm
$L__BB27_241:
	setp.ge.s32 	%p217, %r113, %r131;
	@%p217 bra 	$L__BB27_243;
	add.s64 	%rd230, %rd16, 64;
	// begin inline asm
	ld.global.nc.b16 %rs171, [%rd230];
	// end inline asm
	// begin inline asm
	{ cvt.f32.bf16 %f1595, %rs171;}

	// end inline asm
$L__BB27_243:
	setp.ge.s32 	%p218, %r114, %r131;
	@%p218 bra 	$L__BB27_245;
	add.s64 	%rd231, %rd16, 128;
	// begin inline asm
	ld.global.nc.b16 %rs173, [%rd231];
	// end inline asm
	// begin inline asm
	{ cvt.f32.bf16 %f1594, %rs173;}

	// end inline asm
$L__BB27_245:
	setp.ge.s32 	%p219, %r115, %r131;
	@%p219 bra 	$L__BB27_247;
	add.s64 	%rd232, %rd16, 192;
	// begin inline asm
	ld.global.nc.b16 %rs175, [%rd232];
	// end inline asm
	// begin inline asm
	{ cvt.f32.bf16 %f1593, %rs175;}

	// end inline asm
$L__BB27_247:
	setp.ge.s32 	%p220, %r10, %r7;
	@%p220 bra 	$L__BB27_250;
	setp.ge.s32 	%p221, %r115, %r131;
	setp.lt.s32 	%p222, %r114, %r131;
	setp.lt.s32 	%p223, %r113, %r131;
	setp.lt.s32 	%p224, %r112, %r131;
	ld.shared.f32 	%f485, [%r391+16];
	fma.rn.f32 	%f1217, %f485, %f1596, %f1536;
	selp.f32 	%f1536, %f1217, %f1536, %p224;
	fma.rn.f32 	%f1218, %f485, %f1595, %f1535;
	selp.f32 	%f1535, %f1218, %f1535, %p223;
	fma.rn.f32 	%f1219, %f485, %f1594, %f1534;
	selp.f32 	%f1534, %f1219, %f1534, %p222;
	@%p221 bra 	$L__BB27_250;
	fma.rn.f32 	%f1533, %f485, %f1593, %f1533;
$L__BB27_250:
	setp.ge.s32 	%p225, %r28, %r7;
	@%p225 bra 	$L__BB27_253;
	setp.ge.s32 	%p226, %r115, %r131;
	setp.lt.s32 	%p227, %r114, %r131;
	setp.lt.s32 	%p228, %r113, %r131;
	setp.lt.s32 	%p229, %r112, %r131;
	add.s32 	%r316, %r391, %r108;
	ld.shared.f32 	%f494, [%r316];
	fma.rn.f32 	%f1220, %f494, %f1596, %f1628;
	selp.f32 	%f1628, %f1220, %f1628, %p229;
	fma.rn.f32 	%f1221, %f494, %f1595, %f1627;
	selp.f32 	%f1627, %f1221, %f1627, %p228;
	fma.rn.f32 	%f1222, %f494, %f1594, %f1626;
	selp.f32 	%f1626, %f1222, %f1626, %p227;
	@%p226 bra 	$L__BB27_253;
	fma.rn.f32 	%f1625, %f494, %f1593, %f1625;
$L__BB27_253:
	setp.ge.s32 	%p230, %r39, %r7;
	@%p230 bra 	$L__BB27_256;
	setp.ge.s32 	%p231, %r115, %r131;
	setp.lt.s32 	%p232, %r114, %r131;
	setp.lt.s32 	%p233, %r113, %r131;
	setp.lt.s32 	%p234, %r112, %r131;
	add.s32 	%r317, %r391, %r110;
	ld.shared.f32 	%f503, [%r317+-4];
	fma.rn.f32 	%f1223, %f503, %f1596, %f1632;
	selp.f32 	%f1632, %f1223, %f1632, %p234;
	fma.rn.f32 	%f1224, %f503, %f1595, %f1631;
	selp.f32 	%f1631, %f1224, %f1631, %p233;
	fma.rn.f32 	%f1225, %f503, %f1594, %f1630;
	selp.f32 	%f1630, %f1225, %f1630, %p232;
	@%p231 bra 	$L__BB27_256;
	fma.rn.f32 	%f1629, %f503, %f1593, %f1629;
$L__BB27_256:
	setp.ge.s32 	%p235, %r51, %r7;
	@%p235 bra 	$L__BB27_259;
	setp.ge.s32 	%p236, %r115, %r131;
	setp.lt.s32 	%p237, %r114, %r131;
	setp.lt.s32 	%p238, %r113, %r131;
	setp.lt.s32 	%p239, %r112, %r131;
	add.s32 	%r318, %r391, %r109;
	ld.shared.f32 	%f512, [%r318+-4];
	fma.rn.f32 	%f1226, %f512, %f1596, %f1636;
	selp.f32 	%f1636, %f1226, %f1636, %p239;
	fma.rn.f32 	%f1227, %f512, %f1595, %f1635;
	selp.f32 	%f1635, %f1227, %f1635, %p238;
	fma.rn.f32 	%f1228, %f512, %f1594, %f1634;
	selp.f32 	%f1634, %f1228, %f1634, %p237;
	@%p236 bra 	$L__BB27_259;
	fma.rn.f32 	%f1633, %f512, %f1593, %f1633;
$L__BB27_259:
	setp.ge.s32 	%p240, %r112, %r131;
	cvt.s64.s32 	%rd233, %r390;
	add.s64 	%rd234, %rd233, %rd3;
	add.s64 	%rd235, %rd234, %rd14;
	shl.b64 	%rd236, %rd235, 1;
	add.s64 	%rd17, %rd25, %rd236;
	@%p240 bra 	$L__BB27_261;
	// begin inline asm
	ld.global.nc.b16 %rs177, [%rd17];
	// end inline asm
	// begin inline asm
	{ cvt.f32.bf16 %f1596, %rs177;}

	// end inline asm
$L__BB27_261:
	setp.ge.s32 	%p241, %r113, %r131;
	@%p241 bra 	$L__BB27_263;
	add.s64 	%rd238, %rd17, 64;
	// begin inline asm
	ld.global.nc.b16 %rs179, [%rd238];
	// end inline asm
	// begin inline asm
	{ cvt.f32.bf16 %f1595, %rs179;}

	// end inline asm
$L__BB27_263:
	setp.ge.s32 	%p242, %r114, %r131;
	@%p242 bra 	$L__BB27_265;
	add.s64 	%rd239, %rd17, 128;
	// begin inline asm
	ld.global.nc.b16 %rs181, [%rd239];
	// end inline asm
	// begin inline asm
	{ cvt.f32.bf16 %f1594, %rs181;}

	// end inline asm
$L__BB27_265:
	setp.ge.s32 	%p243, %r115, %r131;
	@%p243 bra 	$L__BB27_267;
	add.s64 	%rd240, %rd17, 192;
	// begin inline asm
	ld.global.nc.b16 %rs183, [%rd240];
	// end inline asm
	// begin inline asm
	{ cvt.f32.bf16 %f1593, %rs183;}

	// end inline asm
$L__BB27_267:
	setp.ge.s32 	%p244, %r10, %r7;
	@%p244 bra 	$L__BB27_270;
	setp.ge.s32 	%p245, %r115, %r131;
	setp.lt.s32 	%p246, %r114, %r131;
	setp.lt.s32 	%p247, %r113, %r131;
	setp.lt.s32 	%p248, %r112, %r131;
	ld.shared.f32 	%f529, [%r391+20];
	fma.rn.f32 	%f1233, %f529, %f1596, %f1536;
	selp.f32 	%f1536, %f1233, %f1536, %p248;
	fma.rn.f32 	%f1234, %f529, %f1595, %f1535;
	selp.f32 	%f1535, %f1234, %f1535, %p247;
	fma.rn.f32 	%f1235, %f529, %f1594, %f1534;
	selp.f32 	%f1534, %f1235, %f1534, %p246;
	@%p245 bra 	$L__BB27_270;
	fma.rn.f32 	%f1533, %f529, %f1593, %f1533;
$L__BB27_270:
	setp.ge.s32 	%p249, %r28, %r7;
	@%p249 bra 	$L__BB27_273;
	setp.ge.s32 	%p250, %r115, %r131;
	setp.lt.s32 	%p251, %r114, %r131;
	setp.lt.s32 	%p252, %r113, %r131;
	setp.lt.s32 	%p253, %r112, %r131;
	add.s32 	%r319, %r391, %r108;
	ld.shared.f32 	%f538, [%r319+4];
	fma.rn.f32 	%f1236, %f538, %f1596, %f1628;
	selp.f32 	%f1628, %f1236, %f1628, %p253;
	fma.rn.f32 	%f1237, %f538, %f1595, %f1627;
	selp.f32 	%f1627, %f1237, %f1627, %p252;
	fma.rn.f32 	%f1238, %f538, %f1594, %f1626;
	selp.f32 	%f1626, %f1238, %f1626, %p251;
	@%p250 bra 	$L__BB27_273;
	fma.rn.f32 	%f1625, %f538, %f1593, %f1625;
$L__BB27_273:
	setp.ge.s32 	%p254, %r39, %r7;
	@%p254 bra 	$L__BB27_276;
	setp.ge.s32 	%p255, %r115, %r131;
	setp.lt.s32 	%p256, %r114, %r131;
	setp.lt.s32 	%p257, %r113, %r131;
	setp.lt.s32 	%p258, %r112, %r131;
	add.s32 	%r320, %r391, %r110;
	ld.shared.f32 	%f547, [%r320];
	fma.rn.f32 	%f1239, %f547, %f1596, %f1632;
	selp.f32 	%f1632, %f1239, %f1632, %p258;
	fma.rn.f32 	%f1240, %f547, %f1595, %f1631;
	selp.f32 	%f1631, %f1240, %f1631, %p257;
	fma.rn.f32 	%f1241, %f547, %f1594, %f1630;
	selp.f32 	%f1630, %f1241, %f1630, %p256;
	@%p255 bra 	$L__BB27_276;
	fma.rn.f32 	%f1629, %f547, %f1593, %f1629;
$L__BB27_276:
	setp.ge.s32 	%p259, %r51, %r7;
	@%p259 bra 	$L__BB27_279;
	setp.ge.s32 	%p260, %r115, %r131;
	setp.lt.s32 	%p261, %r114, %r131;
	setp.lt.s32 	%p262, %r113, %r131;
	setp.lt.s32 	%p263, %r112, %r131;
	add.s32 	%r321, %r391, %r109;
	ld.shared.f32 	%f556, [%r321];
	fma.rn.f32 	%f1242, %f556, %f1596, %f1636;
	selp.f32 	%f1636, %f1242, %f1636, %p263;
	fma.rn.f32 	%f1243, %f556, %f1595, %f1635;
	selp.f32 	%f1635, %f1243, %f1635, %p262;
	fma.rn.f32 	%f1244, %f556, %f1594, %f1634;
	selp.f32 	%f1634, %f1244, %f1634, %p261;
	@%p260 bra 	$L__BB27_279;
	fma.rn.f32 	%f1633, %f556, %f1593, %f1633;
$L__BB27_279:
	add.s32 	%r393, %r393, 2;
	add.s32 	%r392, %r392, %r107;
	add.s32 	%r391, %r391, 8;
	add.s32 	%r390, %r390, %r107;
	setp.eq.s32 	%p264, %r393, 0;
	mov.u32 	%r389, %r103;
	@%p264 bra 	$L__BB27_280;
	bra.uni 	$L__BB27_239;
$L__BB27_280:
	setp.eq.s32 	%p265, %r102, 0;
	@%p265 bra 	$L__BB27_301;
	mul.lo.s32 	%r322, %r389, %r131;
	cvt.s64.s32 	%rd241, %r322;
	add.s64 	%rd242, %rd241, %rd3;
	setp.ge.s32 	%p266, %r112, %r131;
	cvt.u64.u32 	%rd243, %r112;
	add.s64 	%rd244, %rd242, %rd243;
	shl.b64 	%rd245, %rd244, 1;
	add.s64 	%rd15, %rd25, %rd245;
	@%p266 bra 	$L__BB27_283;
	// begin inline asm
	ld.global.nc.b16 %rs185, [%rd15];
	// end inline asm
	// begin inline asm
	{ cvt.f32.bf16 %f1596, %rs185;}

	// end inline asm
$L__BB27_283:
	add.s32 	%r117, %r112, 32;
	setp.ge.s32 	%p267, %r117, %r131;
	@%p267 bra 	$L__BB27_285;
	add.s64 	%rd247, %rd15, 64;
	// begin inline asm
	ld.global.nc.b16 %rs187, [%rd247];
	// end inline asm
	// begin inline asm
	{ cvt.f32.bf16 %f1595, %rs187;}

	// end inline asm
$L__BB27_285:
	add.s32 	%r118, %r112, 64;
	setp.ge.s32 	%p268, %r118, %r131;
	@%p268 bra 	$L__BB27_287;
	add.s64 	%rd248, %rd15, 128;
	// begin inline asm
	ld.global.nc.b16 %rs189, [%rd248];
	// end inline asm
	// begin inline asm
	{ cvt.f32.bf16 %f1594, %rs189;}

	// end inline asm
$L__BB27_287:
	add.s32 	%r119, %r112, 96;
	setp.ge.s32 	%p269, %r119, %r131;
	@%p269 bra 	$L__BB27_289;
	add.s64 	%rd249, %rd15, 192;
	// begin inline asm
	ld.global.nc.b16 %rs191, [%rd249];
	// end inline asm
	// begin inline asm
	{ cvt.f32.bf16 %f1593, %rs191;}

	// end inline asm
$L__BB27_289:
	setp.ge.s32 	%p270, %r10, %r7;
	@%p270 bra 	$L__BB27_292;
	setp.ge.s32 	%p271, %r119, %r131;
	setp.lt.s32 	%p272, %r118, %r131;
	setp.lt.s32 	%p273, %r117, %r131;
	setp.lt.s32 	%p274, %r112, %r131;
	shl.b32 	%r323, %r389, 2;
	add.s32 	%r324, %r63, %r323;
	ld.shared.f32 	%f405, [%r324+16];
	fma.rn.f32 	%f1249, %f405, %f1596, %f1536;
	selp.f32 	%f1536, %f1249, %f1536, %p274;
	fma.rn.f32 	%f1250, %f405, %f1595, %f1535;
	selp.f32 	%f1535, %f1250, %f1535, %p273;
	fma.rn.f32 	%f1251, %f405, %f1594, %f1534;
	selp.f32 	%f1534, %f1251, %f1534, %p272;
	@%p271 bra 	$L__BB27_292;
	fma.rn.f32 	%f1533, %f405, %f1593, %f1533;
$L__BB27_292:
	setp.ge.s32 	%p275, %r28, %r7;
	@%p275 bra 	$L__BB27_295;
	setp.ge.s32 	%p276, %r119, %r131;
	setp.lt.s32 	%p277, %r118, %r131;
	setp.lt.s32 	%p278, %r117, %r131;
	setp.lt.s32 	%p279, %r112, %r131;
	add.s32 	%r325, %r132, %r389;
	shl.b32 	%r326, %r325, 2;
	add.s32 	%r327, %r64, %r326;
	ld.shared.f32 	%f414, [%r327+4];
	fma.rn.f32 	%f1252, %f414, %f1596, %f1628;
	selp.f32 	%f1628, %f1252, %f1628, %p279;
	fma.rn.f32 	%f1253, %f414, %f1595, %f1627;
	selp.f32 	%f1627, %f1253, %f1627, %p278;
	fma.rn.f32 	%f1254, %f414, %f1594, %f1626;
	selp.f32 	%f1626, %f1254, %f1626, %p277;
	@%p276 bra 	$L__BB27_295;
	fma.rn.f32 	%f1625, %f414, %f1593, %f1625;
$L__BB27_295:
	setp.ge.s32 	%p280, %r39, %r7;
	@%p280 bra 	$L__BB27_298;
	setp.ge.s32 	%p281, %r119, %r131;
	setp.lt.s32 	%p282, %r118, %r131;
	setp.lt.s32 	%p283, %r117, %r131;
	setp.lt.s32 	%p284, %r112, %r131;
	add.s32 	%r328, %r104, %r389;
	shl.b32 	%r329, %r328, 2;
	add.s32 	%r330, %r63, %r329;
	ld.shared.f32 	%f423, [%r330+16];
	fma.rn.f32 	%f1255, %f423, %f1596, %f1632;
	selp.f32 	%f1632, %f1255, %f1632, %p284;
	fma.rn.f32 	%f1256, %f423, %f1595, %f1631;
	selp.f32 	%f1631, %f1256, %f1631, %p283;
	fma.rn.f32 	%f1257, %f423, %f1594, %f1630;
	selp.f32 	%f1630, %f1257, %f1630, %p282;
	@%p281 bra 	$L__BB27_298;
	fma.rn.f32 	%f1629, %f423, %f1593, %f1629;
$L__BB27_298:
	setp.ge.s32 	%p285, %r51, %r7;
	@%p285 bra 	$L__BB27_301;
	setp.ge.s32 	%p286, %r119, %r131;
	setp.lt.s32 	%p287, %r118, %r131;
	setp.lt.s32 	%p288, %r117, %r131;
	setp.lt.s32 	%p289, %r112, %r131;
	add.s32 	%r331, %r105, %r389;
	shl.b32 	%r332, %r331, 2;
	add.s32 	%r333, %r63, %r332;
	ld.shared.f32 	%f432, [%r333+16];
	fma.rn.f32 	%f1258, %f432, %f1596, %f1636;
	selp.f32 	%f1636, %f1258, %f1636, %p289;
	fma.rn.f32 	%f1259, %f432, %f1595, %f1635;
	selp.f32 	%f1635, %f1259, %f1635, %p288;
	fma.rn.f32 	%f1260, %f432, %f1594, %f1634;
	selp.f32 	%f1634, %f1260, %f1634, %p287;
	@%p286 bra 	$L__BB27_301;
	fma.rn.f32 	%f1633, %f432, %f1593, %f1633;
$L__BB27_301:
	setp.lt.s32 	%p290, %r10, %r7;
	add.s32 	%r120, %r388, %r9;
	@%p290 bra 	$L__BB27_302;
	bra.uni 	$L__BB27_310;
$L__BB27_302:
	ld.global.nc.u32 	%r334, [%rd4];
	ld.global.nc.u32 	%r335, [%rd13];
	mad.lo.s32 	%r336, %r334, %r133, %r335;
	mul.wide.s32 	%rd250, %r336, 4;
	add.s64 	%rd251, %rd1, %rd250;
	ld.global.nc.f32 	%f565, [%rd251];
	mul.lo.s32 	%r337, %r334, %r131;
	cvt.s64.s32 	%rd252, %r337;
	setp.ge.s32 	%p291, %r120, %r131;
	cvt.u64.u32 	%rd253, %r120;
	add.s64 	%rd254, %rd253, %rd252;
	shl.b64 	%rd255, %rd254, 1;
	add.s64 	%rd18, %rd29, %rd255;
	@%p291 bra 	$L__BB27_304;
	mul.f32 	%f1261, %f565, %f1536;
	// begin inline asm
	{  cvt.rn.bf16.f32 %rs193, %f1261;}

	// end inline asm
	// begin inline asm
	{ atom.add.noftz.bf16 %rs194,[%rd18],%rs193; }

	// end inline asm
$L__BB27_304:
	add.s32 	%r338, %r120, 32;
	setp.ge.s32 	%p292, %r338, %r131;
	@%p292 bra 	$L__BB27_306;
	add.s64 	%rd257, %rd18, 64;
	mul.f32 	%f1262, %f565, %f1535;
	// begin inline asm
	{  cvt.rn.bf16.f32 %rs196, %f1262;}

	// end inline asm
	// begin inline asm
	{ atom.add.noftz.bf16 %rs197,[%rd257],%rs196; }

	// end inline asm
$L__BB27_306:
	add.s32 	%r339, %r120, 64;
	setp.ge.s32 	%p293, %r339, %r131;
	@%p293 bra 	$L__BB27_308;
	add.s64 	%rd258, %rd18, 128;
	mul.f32 	%f1263, %f565, %f1534;
	// begin inline asm
	{  cvt.rn.bf16.f32 %rs199, %f1263;}

	// end inline asm
	// begin inline asm
	{ atom.add.noftz.bf16 %rs200,[%rd258],%rs199; }

	// end inline asm
$L__BB27_308:
	add.s32 	%r340, %r120, 96;
	setp.ge.s32 	%p294, %r340, %r131;
	@%p294 bra 	$L__BB27_310;
	add.s64 	%rd259, %rd18, 192;
	mul.f32 	%f1264, %f565, %f1533;
	// begin inline asm
	{  cvt.rn.bf16.f32 %rs202, %f1264;}

	// end inline asm
	// begin inline asm
	{ atom.add.noftz.bf16 %rs203,[%rd259],%rs202; }

	// end inline asm
$L__BB27_310:
	setp.ge.s32 	%p295, %r28, %r7;
	@%p295 bra 	$L__BB27_319;
	ld.global.nc.u32 	%r341, [%rd4+4];
	ld.global.nc.u32 	%r342, [%rd13+4];
	mad.lo.s32 	%r343, %r341, %r133, %r342;
	mul.wide.s32 	%rd260, %r343, 4;
	add.s64 	%rd261, %rd1, %rd260;
	ld.global.nc.f32 	%f566, [%rd261];
	mul.lo.s32 	%r344, %r341, %r131;
	cvt.s64.s32 	%rd262, %r344;
	setp.ge.s32 	%p296, %r120, %r131;
	cvt.u64.u32 	%rd263, %r120;
	add.s64 	%rd264, %rd263, %rd262;
	shl.b64 	%rd265, %rd264, 1;
	add.s64 	%rd19, %rd29, %rd265;
	@%p296 bra 	$L__BB27_313;
	mul.f32 	%f1265, %f566, %f1628;
	// begin inline asm
	{  cvt.rn.bf16.f32 %rs205, %f1265;}

	// end inline asm
	// begin inline asm
	{ atom.add.noftz.bf16 %rs206,[%rd19],%rs205; }

	// end inline asm
$L__BB27_313:
	add.s32 	%r345, %r120, 32;
	setp.ge.s32 	%p297, %r345, %r131;
	@%p297 bra 	$L__BB27_315;
	add.s64 	%rd267, %rd19, 64;
	mul.f32 	%f1266, %f566, %f1627;
	// begin inline asm
	{  cvt.rn.bf16.f32 %rs208, %f1266;}

	// end inline asm
	// begin inline asm
	{ atom.add.noftz.bf16 %rs209,[%rd267],%rs208; }

	// end inline asm
$L__BB27_315:
	add.s32 	%r346, %r120, 64;
	setp.ge.s32 	%p298, %r346, %r131;
	@%p298 bra 	$L__BB27_317;
	add.s64 	%rd268, %rd19, 128;
	mul.f32 	%f1267, %f566, %f1626;
	// begin inline asm
	{  cvt.rn.bf16.f32 %rs211, %f1267;}

	// end inline asm
	// begin inline asm
	{ atom.add.noftz.bf16 %rs212,[%rd268],%rs211; }

	// end inline asm
$L__BB27_317:
	add.s32 	%r347, %r120, 96;
	setp.ge.s32 	%p299, %r347, %r131;
	@%p299 bra 	$L__BB27_319;
	add.s64 	%rd269, %rd19, 192;
	mul.f32 	%f1268, %f566, %f1625;
	// begin inline asm
	{  cvt.rn.bf16.f32 %rs214, %f1268;}

	// end inline asm
	// begin inline asm
	{ atom.add.noftz.bf16 %rs215,[%rd269],%rs214; }

	// end inline asm
$L__BB27_319:
	setp.ge.s32 	%p300, %r39, %r7;
	@%p300 bra 	$L__BB27_328;
	ld.global.nc.u32 	%r348, [%rd4+8];
	ld.global.nc.u32 	%r349, [%rd13+8];
	mad.lo.s32 	%r350, %r348, %r133, %r349;
	mul.wide.s32 	%rd270, %r350, 4;
	add.s64 	%rd271, %rd1, %rd270;
	ld.global.nc.f32 	%f567, [%rd271];
	mul.lo.s32 	%r351, %r348, %r131;
	cvt.s64.s32 	%rd272, %r351;
	setp.ge.s32 	%p301, %r120, %r131;
	cvt.u64.u32 	%rd273, %r120;
	add.s64 	%rd274, %rd273, %rd272;
	shl.b64 	%rd275, %rd274, 1;
	add.s64 	%rd20, %rd29, %rd275;
	@%p301 bra 	$L__BB27_322;
	mul.f32 	%f1269, %f567, %f1632;
	// begin inline asm
	{  cvt.rn.bf16.f32 %rs217, %f1269;}

	// end inline asm
	// begin inline asm
	{ atom.add.noftz.bf16 %rs218,[%rd20],%rs217; }

	// end inline asm
$L__BB27_322:
	add.s32 	%r352, %r120, 32;
	setp.ge.s32 	%p302, %r352, %r131;
	@%p302 bra 	$L__BB27_324;
	add.s64 	%rd277, %rd20, 64;
	mul.f32 	%f1270, %f567, %f1631;
	// begin inline asm
	{  cvt.rn.bf16.f32 %rs220, %f1270;}

	// end inline asm
	// begin inline asm
	{ atom.add.noftz.bf16 %rs221,[%rd277],%rs220; }

	// end inline asm
$L__BB27_324:
	add.s32 	%r353, %r120, 64;
	setp.ge.s32 	%p303, %r353, %r131;
	@%p303 bra 	$L__BB27_326;
	add.s64 	%rd278, %rd20, 128;
	mul.f32 	%f1271, %f567, %f1630;
	// begin inline asm
	{  cvt.rn.bf16.f32 %rs223, %f1271;}

	// end inline asm
	// begin inline asm
	{ atom.add.noftz.bf16 %rs224,[%rd278],%rs223; }

	// end inline asm
$L__BB27_326:
	add.s32 	%r354, %r120, 96;
	setp.ge.s32 	%p304, %r354, %r131;
	@%p304 bra 	$L__BB27_328;
	add.s64 	%rd279, %rd20, 192;
	mul.f32 	%f1272, %f567, %f1629;
	// begin inline asm
	{  cvt.rn.bf16.f32 %rs226, %f1272;}

	// end inline asm
	// begin inline asm
	{ atom.add.noftz.bf16 %rs227,[%rd279],%rs226; }

	// end inline asm
$L__BB27_328:
	setp.ge.s32 	%p305, %r51, %r7;
	@%p305 bra 	$L__BB27_337;
	ld.global.nc.u32 	%r355, [%rd4+12];
	ld.global.nc.u32 	%r356, [%rd13+12];
	mad.lo.s32 	%r357, %r355, %r133, %r356;
	mul.wide.s32 	%rd280, %r357, 4;
	add.s64 	%rd281, %rd1, %rd280;
	ld.global.nc.f32 	%f568, [%rd281];
	mul.lo.s32 	%r358, %r355, %r131;
	cvt.s64.s32 	%rd282, %r358;
	setp.ge.s32 	%p306, %r120, %r131;
	cvt.u64.u32 	%rd283, %r120;
	add.s64 	%rd284, %rd283, %rd282;
	shl.b64 	%rd285, %rd284, 1;
	add.s64 	%rd21, %rd29, %rd285;
	@%p306 bra 	$L__BB27_331;
	mul.f32 	%f1273, %f568, %f1636;
	// begin inline asm
	{  cvt.rn.bf16.f32 %rs229, %f1273;}

	// end inline asm
	// begin inline asm
	{ atom.add.noftz.bf16 %rs230,[%rd21],%rs229; }

	// end inline asm
$L__BB27_331:
	add.s32 	%r359, %r120, 32;
	setp.ge.s32 	%p307, %r359, %r131;
	@%p307 bra 	$L__BB27_333;
	add.s64 	%rd287, %rd21, 64;
	mul.f32 	%f1274, %f568, %f1635;
	// begin inline asm
	{  cvt.rn.bf16.f32 %rs232, %f1274;}

	// end inline asm
	// begin inline asm
	{ atom.add.noftz.bf16 %rs233,[%rd287],%rs232; }

	// end inline asm
$L__BB27_333:
	add.s32 	%r360, %r120, 64;
	setp.ge.s32 	%p308, %r360, %r131;
	@%p308 bra 	$L__BB27_335;
	add.s64 	%rd288, %rd21, 128;
	mul.f32 	%f1275, %f568, %f1634;
	// begin inline asm
	{  cvt.rn.bf16.f32 %rs235, %f1275;}

	// end inline asm
	// begin inline asm
	{ atom.add.noftz.bf16 %rs236,[%rd288],%rs235; }

	// end inline asm
$L__BB27_335:
	add.s32 	%r361, %r120, 96;
	setp.ge.s32 	%p309, %r361, %r131;
	@%p309 bra 	$L__BB27_337;
	add.s64 	%rd289, %rd21, 192;
	mul.f32 	%f1276, %f568, %f1633;
	// begin inline asm
	{  cvt.rn.bf16.f32 %rs238, %f1276;}

	// end inline asm
	// begin inline asm
	{ atom.add.noftz.bf16 %rs239,[%rd289],%rs238; }

	// end inline asm
$L__BB27_337:
	add.s32 	%r388, %r388, 1024;
	setp.lt.s32 	%p310, %r388, %r131;
	@%p310 bra 	$L__BB27_236;
$L__BB27_338:
	ret;

}
	// .globl	_Z15moe_mega_kernelI13__nv_bfloat16Lb0ELi4EEvPKT_S3_S3_S3_PKfPKiS7_S7_S7_PS1_iiiiii
.visible .entry _Z15moe_mega_kernelI13__nv_bfloat16Lb0ELi4EEvPKT_S3_S3_S3_PKfPKiS7_S7_S7_PS1_iiiiii(
	.param .u64 .ptr .align 1 _Z15moe_mega_kernelI13__nv_bfloat16Lb0ELi4EEvPKT_S3_S3_S3_PKfPKiS7_S7_S7_PS1_iiiiii_param_0,
	.param .u64 .ptr .align 1 _Z15moe_mega_kernelI13__nv_bfloat16Lb0ELi4EEvPKT_S3_S3_S3_PKfPKiS7_S7_S7_PS1_iiiiii_param_1,
	.param .u64 .ptr .align 1 _Z15moe_mega_kernelI13__nv_bfloat16Lb0ELi4EEvPKT_S3_S3_S3_PKfPKiS7_S7_S7_PS1_iiiiii_param_2,
	.param .u64 .ptr .align 1 _Z15moe_mega_kernelI13__nv_bfloat16Lb0ELi4EEvPKT_S3_S3_S3_PKfPKiS7_S7_S7_PS1_iiiiii_param_3,
	.param .u64 .ptr .align 1 _Z15moe_mega_kernelI13__nv_bfloat16Lb0ELi4EEvPKT_S3_S3_S3_PKfPKiS7_S7_S7_PS1_iiiiii_param_4,
	.param .u64 .ptr .align 1 _Z15moe_mega_kernelI13__nv_bfloat16Lb0ELi4EEvPKT_S3_S3_S3_PKfPKiS7_S7_S7_PS1_iiiiii_param_5,
	.param .u64 .ptr .align 1 _Z15moe_mega_kernelI13__nv_bfloat16Lb0ELi4EEvPKT_S3_S3_S3_PKfPKiS7_S7_S7_PS1_iiiiii_param_6,
	.param .u64 .ptr .align 1 _Z15moe_mega_kernelI13__nv_bfloat16Lb0ELi4EEvPKT_S3_S3_S3_PKfPKiS7_S7_S7_PS1_iiiiii_param_7,
	.param .u64 .ptr .align 1 _Z15moe_mega_kernelI13__nv_bfloat16Lb0ELi4EEvPKT_S3_S3_S3_PKfPKiS7_S7_S7_PS1_iiiiii_param_8,
	.param .u64 .ptr .align 1 _Z15moe_mega_kernelI13__nv_bfloat16Lb0ELi4EEvPKT_S3_S3_S3_PKfPKiS7_S7_S7_PS1_iiiiii_param_9,
	.param .u32 _Z15moe_mega_kernelI13__nv_bfloat16Lb0ELi4EEvPKT_S3_S3_S3_PKfPKiS7_S7_S7_PS1_iiiiii_param_10,
	.param .u32 _Z15moe_mega_kernelI13__nv_bfloat16Lb0ELi4EEvPKT_S3_S3_S3_PKfPKiS7_S7_S7_PS1_iiiiii_param_11,
	.param .u32 _Z15moe_mega_kernelI13__nv_bfloat16Lb0ELi4EEvPKT_S3_S3_S3_PKfPKiS7_S7_S7_PS1_iiiiii_param_12,
	.param .u32 _Z15moe_mega_kernelI13__nv_bfloat16Lb0ELi4EEvPKT_S3_S3_S3_PKfPKiS7_S7_S7_PS1_iiiiii_param_13,
	.param .u32 _Z15moe_mega_kernelI13__nv_bfloat16Lb0ELi4EEvPKT_S3_S3_S3_PKfPKiS7_S7_S7_PS1_iiiiii_param_14,
	.param .u32 _Z15moe_mega_kernelI13__nv_bfloat16Lb0ELi4EEvPKT_S3_S3_S3_PKfPKiS7_S7_S7_PS1_iiiiii_param_15
)
.maxntid 256
.minnctapersm 2
{
	.reg .pred 	%p<278>;
	.reg .b16 	%rs<171>;
	.reg .b32 	%r<461>;
	.reg .b32 	%f<1071>;
	.reg .b64 	%rd<231>;

	ld.param.u64 	%rd29, [_Z15moe_mega_kernelI13__nv_bfloat16Lb0ELi4EEvPKT_S3_S3_S3_PKfPKiS7_S7_S7_PS1_iiiiii_param_0];
	ld.param.u64 	%rd30, [_Z15moe_mega_kernelI13__nv_bfloat16Lb0ELi4EEvPKT_S3_S3_S3_PKfPKiS7_S7_S7_PS1_iiiiii_param_1];
	ld.param.u64 	%rd31, [_Z15moe_mega_kernelI13__nv_bfloat16Lb0ELi4EEvPKT_S3_S3_S3_PKfPKiS7_S7_S7_PS1_iiiiii_param_2];
	ld.param.u64 	%rd35, [_Z15moe_mega_kernelI13__nv_bfloat16Lb0ELi4EEvPKT_S3_S3_S3_PKfPKiS7_S7_S7_PS1_iiiiii_param_4];
	ld.param.u64 	%rd32, [_Z15moe_mega_kernelI13__nv_bfloat16Lb0ELi4EEvPKT_S3_S3_S3_PKfPKiS7_S7_S7_PS1_iiiiii_param_5];
	ld.param.u64 	%rd36, [_Z15moe_mega_kernelI13__nv_bfloat16Lb0ELi4EEvPKT_S3_S3_S3_PKfPKiS7_S7_S7_PS1_iiiiii_param_6];
	ld.param.u64 	%rd33, [_Z15moe_mega_kernelI13__nv_bfloat16Lb0ELi4EEvPKT_S3_S3_S3_PKfPKiS7_S7_S7_PS1_iiiiii_param_7];
	ld.param.u64 	%rd37, [_Z15moe_mega_kernelI13__nv_bfloat16Lb0ELi4EEvPKT_S3_S3_S3_PKfPKiS7_S7_S7_PS1_iiiiii_param_8];
	ld.param.u64 	%rd34, [_Z15moe_mega_kernelI13__nv_bfloat16Lb0ELi4EEvPKT_S3_S3_S3_PKfPKiS7_S7_S7_PS1_iiiiii_param_9];
	ld.param.u32 	%r424, [_Z15moe_mega_kernelI13__nv_bfloat16Lb0ELi4EEvPKT_S3_S3_S3_PKfPKiS7_S7_S7_PS1_iiiiii_param_10];
	ld.param.u32 	%r143, [_Z15moe_mega_kernelI13__nv_bfloat16Lb0ELi4EEvPKT_S3_S3_S3_PKfPKiS7_S7_S7_PS1_iiiiii_param_12];
	ld.param.u32 	%r144, [_Z15moe_mega_kernelI13__nv_bfloat16Lb0ELi4EEvPKT_S3_S3_S3_PKfPKiS7_S7_S7_PS1_iiiiii_param_13];
	ld.param.u32 	%r145, [_Z15moe_mega_kernelI13__nv_bfloat16Lb0ELi4EEvPKT_S3_S3_S3_PKfPKiS7_S7_S7_PS1_iiiiii_param_14];
	ld.param.u32 	%r146, [_Z15moe_mega_kernelI13__nv_bfloat16Lb0ELi4EEvPKT_S3_S3_S3_PKfPKiS7_S7_S7_PS1_iiiiii_param_15];
	cvta.to.global.u64 	%rd1, %rd35;
	cvta.to.global.u64 	%rd2, %rd37;
	cvta.to.global.u64 	%rd3, %rd36;
	mul.wide.s32 	%rd38, %r424, 4;
	add.s64 	%rd39, %rd3, %rd38;
	ld.global.nc.u32 	%r147, [%rd39];
	mov.u32 	%r1, %ctaid.x;
	setp.ge.u32 	%p1, %r1, %r147;
	@%p1 bra 	$L__BB28_317;
	setp.lt.s32 	%p2, %r424, 1;
	mov.b32 	%r426, 0;
	@%p2 bra 	$L__BB28_4;
	mov.b32 	%r426, 0;
$L__BB28_3:
	add.s32 	%r150, %r426, %r424;
	add.s32 	%r151, %r150, 1;
	shr.u32 	%r152, %r151, 1;
	mul.wide.u32 	%rd40, %r152, 4;
	add.s64 	%rd41, %rd3, %rd40;
	ld.global.nc.u32 	%r153, [%rd41];
	setp.gt.u32 	%p3, %r153, %r1;
	add.s32 	%r154, %r152, -1;
	selp.b32 	%r426, %r426, %r152, %p3;
	selp.b32 	%r424, %r154, %r424, %p3;
	setp.lt.s32 	%p4, %r426, %r424;
	@%p4 bra 	$L__BB28_3;
$L__BB28_4:
	mul.wide.u32 	%rd42, %r426, 4;
	add.s64 	%rd43, %rd3, %rd42;
	ld.global.nc.u32 	%r155, [%rd43];
	sub.s32 	%r156, %r1, %r155;
	cvta.to.global.u64 	%rd44, %rd32;
	add.s64 	%rd45, %rd44, %rd42;
	ld.global.nc.u32 	%r157, [%rd45];
	ld.global.nc.u32 	%r7, [%rd45+4];
	shl.b32 	%r158, %r156, 2;
	shl.b32 	%r8, %r143, 2;
	add.s32 	%r9, %r8, 4;
	mov.u32 	%r444, %tid.x;
	shr.u32 	%r454, %r444, 5;
	and.b32  	%r12, %r444, 31;
	mul.lo.s32 	%r159, %r144, %r143;
	mul.lo.s32 	%r160, %r159, %r426;
	cvt.s64.s32 	%rd4, %r160;
	add.s32 	%r13, %r158, %r157;
	add.s32 	%r14, %r143, 1;
	add.s32 	%r15, %r143, -1;
	sub.s32 	%r16, %r15, %r444;
	shr.u32 	%r161, %r16, 8;
	add.s32 	%r17, %r161, 1;
	and.b32  	%r18, %r17, 7;
	and.b32  	%r19, %r17, 3;
	add.s32 	%r20, %r19, -1;
	setp.ge.s32 	%p5, %r13, %r7;
	cvta.to.global.u64 	%rd46, %rd33;
	mul.wide.s32 	%rd47, %r13, 4;
	add.s64 	%rd5, %rd46, %rd47;
	@%p5 bra 	$L__BB28_17;
	setp.ge.s32 	%p6, %r444, %r143;
	ld.global.nc.u32 	%r162, [%rd5];
	mul.lo.s32 	%r163, %r162, %r143;
	cvt.s64.s32 	%rd6, %r163;
	@%p6 bra 	$L__BB28_17;
	setp.lt.u32 	%p7, %r16, 1792;
	mov.u32 	%r429, %r444;
	@%p7 bra 	$L__BB28_9;
	and.b32  	%r21, %r17, 33554424;
	mov.b32 	%r428, 0;
	mov.u32 	%r166, smem;
	mov.u32 	%r429, %r444;
$L__BB28_8:
	.pragma "nounroll";
	cvt.u64.u32 	%rd56, %r429;
	add.s64 	%rd57, %rd56, %rd6;
	shl.b64 	%rd58, %rd57, 1;
	add.s64 	%rd48, %rd29, %rd58;
	// begin inline asm
	ld.global.nc.b16 %rs1, [%rd48];
	// end inline asm
	// begin inline asm
	{ cvt.f32.bf16 %f279, %rs1;}

	// end inline asm
	shl.b32 	%r165, %r429, 2;
	add.s32 	%r167, %r166, %r165;
	st.shared.f32 	[%r167], %f279;
	add.s64 	%rd49, %rd48, 512;
	// begin inline asm
	ld.global.nc.b16 %rs3, [%rd49];
	// end inline asm
	// begin inline asm
	{ cvt.f32.bf16 %f280, %rs3;}

	// end inline asm
	st.shared.f32 	[%r167+1024], %f280;
	add.s64 	%rd50, %rd48, 1024;
	// begin inline asm
	ld.global.nc.b16 %rs5, [%rd50];
	// end inline asm
	// begin inline asm
	{ cvt.f32.bf16 %f281, %rs5;}

	// end inline asm
	st.shared.f32 	[%r167+2048], %f281;
	add.s64 	%rd51, %rd48, 1536;
	// begin inline asm
	ld.global.nc.b16 %rs7, [%rd51];
	// end inline asm
	// begin inline asm
	{ cvt.f32.bf16 %f282, %rs7;}

	// end inline asm
	st.shared.f32 	[%r167+3072], %f282;
	add.s64 	%rd52, %rd48, 2048;
	// begin inline asm
	ld.global.nc.b16 %rs9, [%rd52];
	// end inline asm
	// begin inline asm
	{ cvt.f32.bf16 %f283, %rs9;}

	// end inline asm
	st.shared.f32 	[%r167+4096], %f283;
	add.s64 	%rd53, %rd48, 2560;
	// begin inline asm
	ld.global.nc.b16 %rs11, [%rd53];
	// end inline asm
	// begin inline asm
	{ cvt.f32.bf16 %f284, %rs11;}

	// end inline asm
	st.shared.f32 	[%r167+5120], %f284;
	add.s64 	%rd54, %rd48, 3072;
	// begin inline asm
	ld.global.nc.b16 %rs13, [%rd54];
	// end inline asm
	// begin inline asm
	{ cvt.f32.bf16 %f285, %rs13;}

	// end inline asm
	st.shared.f32 	[%r167+6144], %f285;
	add.s64 	%rd55, %rd48, 3584;
	// begin inline asm
	ld.global.nc.b16 %rs15, [%rd55];
	// end inline asm
	// begin inline asm
	{ cvt.f32.bf16 %f286, %rs15;}

	// end inline asm
	st.shared.f32 	[%r167+7168], %f286;
	add.s32 	%r429, %r429, 2048;
	add.s32 	%r428, %r428, 8;
	setp.ne.s32 	%p8, %r428, %r21;
	@%p8 bra 	$L__BB28_8;
$L__BB28_9:
	setp.eq.s32 	%p9, %r18, 0;
	@%p9 bra 	$L__BB28_17;
	setp.lt.u32 	%p10, %r18, 4;
	@%p10 bra 	$L__BB28_12;
	cvt.u64.u32 	%rd63, %r429;
	add.s64 	%rd64, %rd63, %rd6;
	shl.b64 	%rd65, %rd64, 1;
	add.s64 	%rd59, %rd29, %rd65;
	// begin inline asm
	ld.global.nc.b16 %rs17, [%rd59];
	// end inline asm
	// begin inline asm
	{ cvt.f32.bf16 %f287, %rs17;}

	// end inline asm
	shl.b32 	%r168, %r429, 2;
	mov.u32 	%r169, smem;
	add.s32 	%r170, %r169, %r168;
	st.shared.f32 	[%r170], %f287;
	add.s64 	%rd60, %rd59, 512;
	// begin inline asm
	ld.global.nc.b16 %rs19, [%rd60];
	// end inline asm
	// begin inline asm
	{ cvt.f32.bf16 %f288, %rs19;}

	// end inline asm
	st.shared.f32 	[%r170+1024], %f288;
	add.s64 	%rd61, %rd59, 1024;
	// begin inline asm
	ld.global.nc.b16 %rs21, [%rd61];
	// end inline asm
	// begin inline asm
	{ cvt.f32.bf16 %f289, %rs21;}

	// end inline asm
	st.shared.f32 	[%r170+2048], %f289;
	add.s64 	%rd62, %rd59, 1536;
	// begin inline asm
	ld.global.nc.b16 %rs23, [%rd62];
	// end inline asm
	// begin inline asm
	{ cvt.f32.bf16 %f290, %rs23;}

	// end inline asm
	st.shared.f32 	[%r170+3072], %f290;
	add.s32 	%r429, %r429, 1024;
$L__BB28_12:
	setp.eq.s32 	%p11, %r19, 0;
	@%p11 bra 	$L__BB28_17;
	setp.eq.s32 	%p12, %r20, 0;
	@%p12 bra 	$L__BB28_15;
	cvt.u64.u32 	%rd68, %r429;
	add.s64 	%rd69, %rd68, %rd6;
	shl.b64 	%rd70, %rd69, 1;
	add.s64 	%rd66, %rd29, %rd70;
	// begin inline asm
	ld.global.nc.b16 %rs25, [%rd66];
	// end inline asm
	// begin inline asm
	{ cvt.f32.bf16 %f291, %rs25;}

	// end inline asm
	shl.b32 	%r171, %r429, 2;
	mov.u32 	%r172, smem;
	add.s32 	%r173, %r172, %r171;
	st.shared.f32 	[%r173], %f291;
	add.s64 	%rd67, %rd66, 512;
	// begin inline asm
	ld.global.nc.b16 %rs27, [%rd67];
	// end inline asm
	// begin inline asm
	{ cvt.f32.bf16 %f292, %rs27;}

	// end inline asm
	st.shared.f32 	[%r173+1024], %f292;
	add.s32 	%r429, %r429, 512;
$L__BB28_15:
	and.b32  	%r174, %r16, 256;
	setp.ne.s32 	%p13, %r174, 0;
	@%p13 bra 	$L__BB28_17;
	cvt.u64.u32 	%rd72, %r429;
	add.s64 	%rd73, %rd72, %rd6;
	shl.b64 	%rd74, %rd73, 1;
	add.s64 	%rd71, %rd29, %rd74;
	// begin inline asm
	ld.global.nc.b16 %rs29, [%rd71];
	// end inline asm
	// begin inline asm
	{ cvt.f32.bf16 %f293, %rs29;}

	// end inline asm
	shl.b32 	%r175, %r429, 2;
	mov.u32 	%r176, smem;
	add.s32 	%r177, %r176, %r175;
	st.shared.f32 	[%r177], %f293;
$L__BB28_17:
	add.s32 	%r31, %r13, 1;
	setp.ge.s32 	%p14, %r31, %r7;
	@%p14 bra 	$L__BB28_30;
	setp.ge.s32 	%p15, %r444, %r143;
	ld.global.nc.u32 	%r178, [%rd5+4];
	mul.lo.s32 	%r179, %r178, %r143;
	cvt.s64.s32 	%rd7, %r179;
	@%p15 bra 	$L__BB28_30;
	setp.lt.u32 	%p16, %r16, 1792;
	mov.u32 	%r434, %r444;
	@%p16 bra 	$L__BB28_22;
	and.b32  	%r32, %r17, 33554424;
	mov.b32 	%r433, 0;
	mov.u32 	%r183, smem;
	mov.u32 	%r434, %r444;
$L__BB28_21:
	.pragma "nounroll";
	cvt.u64.u32 	%rd83, %r434;
	add.s64 	%rd84, %rd83, %rd7;
	shl.b64 	%rd85, %rd84, 1;
	add.s64 	%rd75, %rd29, %rd85;
	// begin inline asm
	ld.global.nc.b16 %rs31, [%rd75];
	// end inline asm
	// begin inline asm
	{ cvt.f32.bf16 %f294, %rs31;}

	// end inline asm
	add.s32 	%r181, %r434, %r143;
	shl.b32 	%r182, %r181, 2;
	add.s32 	%r184, %r183, %r182;
	st.shared.f32 	[%r184+4], %f294;
	add.s64 	%rd76, %rd75, 512;
	// begin inline asm
	ld.global.nc.b16 %rs33, [%rd76];
	// end inline asm
	// begin inline asm
	{ cvt.f32.bf16 %f295, %rs33;}

	// end inline asm
	st.shared.f32 	[%r184+1028], %f295;
	add.s64 	%rd77, %rd75, 1024;
	// begin inline asm
	ld.global.nc.b16 %rs35, [%rd77];
	// end inline asm
	// begin inline asm
	{ cvt.f32.bf16 %f296, %rs35;}

	// end inline asm
	st.shared.f32 	[%r184+2052], %f296;
	add.s64 	%rd78, %rd75, 1536;
	// begin inline asm
	ld.global.nc.b16 %rs37, [%rd78];
	// end inline asm
	// begin inline asm
	{ cvt.f32.bf16 %f297, %rs37;}

	// end inline asm
	st.shared.f32 	[%r184+3076], %f297;
	add.s64 	%rd79, %rd75, 2048;
	// begin inline asm
	ld.global.nc.b16 %rs39, [%rd79];
	// end inline asm
	// begin inline asm
	{ cvt.f32.bf16 %f298, %rs39;}

	// end inline asm
	st.shared.f32 	[%r184+4100], %f298;
	add.s64 	%rd80, %rd75, 2560;
	// begin inline asm
	ld.global.nc.b16 %rs41, [%rd80];
	// end inline asm
	// begin inline asm
	{ cvt.f32.bf16 %f299, %rs41;}

	// end inline asm
	st.shared.f32 	[%r184+5124], %f299;
	add.s64 	%rd81, %rd75, 3072;
	// begin inline asm
	ld.global.nc.b16 %rs43, [%rd81];
	// end inline asm
	// begin inline asm
	{ cvt.f32.bf16 %f300, %rs43;}

	// end inline asm
	st.shared.f32 	[%r184+6148], %f300;
	add.s64 	%rd82, %rd75, 3584;
	// begin inline asm
	ld.global.nc.b16 %rs45, [%rd82];
	// end inline asm
	// begin inline asm
	{ cvt.f32.bf16 %f301, %rs45;}

	// end inline asm
	st.shared.f32 	[%r184+7172], %f301;
	add.s32 	%r434, %r434, 2048;
	add.s32 	%r433, %r433, 8;
	setp.ne.s32 	%p17, %r433, %r32;
	@%p17 bra 	$L__BB28_21;
$L__BB28_22:
	setp.eq.s32 	%p18, %r18, 0;
	@%p18 bra 	$L__BB28_30;
	setp.lt.u32 	%p19, %r18, 4;
	@%p19 bra 	$L__BB28_25;
	cvt.u64.u32 	%rd90, %r434;
	add.s64 	%rd91, %rd90, %rd7;
	shl.b64 	%rd92, %rd91, 1;
	add.s64 	%rd86, %rd29, %rd92;
	// begin inline asm
	ld.global.nc.b16 %rs47, [%rd86];
	// end inline asm
	// begin inline asm
	{ cvt.f32.bf16 %f302, %rs47;}

	// end inline asm
	add.s32 	%r185, %r434, %r143;
	shl.b32 	%r186, %r185, 2;
	mov.u32 	%r187, smem;
	add.s32 	%r188, %r187, %r186;
	st.shared.f32 	[%r188+4], %f302;
	add.s64 	%rd87, %rd86, 512;
	// begin inline asm
	ld.global.nc.b16 %rs49, [%rd87];
	// end inline asm
	// begin inline asm
	{ cvt.f32.bf16 %f303, %rs49;}

	// end inline asm
	st.shared.f32 	[%r188+1028], %f303;
	add.s64 	%rd88, %rd86, 1024;
	// begin inline asm
	ld.global.nc.b16 %rs51, [%rd88];
	// end inline asm
	// begin inline asm
	{ cvt.f32.bf16 %f304, %rs51;}

	// end inline asm
	st.shared.f32 	[%r188+2052], %f304;
	add.s64 	%rd89, %rd86, 1536;
	// begin inline asm
	ld.global.nc.b16 %rs53, [%rd89];
	// end inline asm
	// begin inline asm
	{ cvt.f32.bf16 %f305, %rs53;}

	// end inline asm
	st.shared.f32 	[%r188+3076], %f305;
	add.s32 	%r434, %r434, 1024;
$L__BB28_25:
	setp.eq.s32 	%p20, %r19, 0;
	@%p20 bra 	$L__BB28_30;
	setp.eq.s32 	%p21, %r20, 0;
	@%p21 bra 	$L__BB28_28;
	cvt.u64.u32 	%rd95, %r434;
	add.s64 	%rd96, %rd95, %rd7;
	shl.b64 	%rd97, %rd96, 1;
	add.s64 	%rd93, %rd29, %rd97;
	// begin inline asm
	ld.global.nc.b16 %rs55, [%rd93];
	// end inline asm
	// begin inline asm
	{ cvt.f32.bf16 %f306, %rs55;}

	// end inline asm
	add.s32 	%r189, %r434, %r143;
	shl.b32 	%r190, %r189, 2;
	mov.u32 	%r191, smem;
	add.s32 	%r192, %r191, %r190;
	st.shared.f32 	[%r192+4], %f306;
	add.s64 	%rd94, %rd93, 512;
	// begin inline asm
	ld.global.nc.b16 %rs57, [%rd94];
	// end inline asm
	// begin inline asm
	{ cvt.f32.bf16 %f307, %rs57;}

	// end inline asm
	st.shared.f32 	[%r192+1028], %f307;
	add.s32 	%r434, %r434, 512;
$L__BB28_28:
	and.b32  	%r193, %r16, 256;
	setp.ne.s32 	%p22, %r193, 0;
	@%p22 bra 	$L__BB28_30;
	cvt.u64.u32 	%rd99, %r434;
	add.s64 	%rd100, %rd99, %rd7;
	shl.b64 	%rd101, %rd100, 1;
	add.s64 	%rd98, %rd29, %rd101;
	// begin inline asm
	ld.global.nc.b16 %rs59, [%rd98];
	// end inline asm
	// begin inline asm
	{ cvt.f32.bf16 %f308, %rs59;}

	// end inline asm
	add.s32 	%r194, %r434, %r143;
	shl.b32 	%r195, %r194, 2;
	mov.u32 	%r196, smem;
	add.s32 	%r197, %r196, %r195;
	st.shared.f32 	[%r197+4], %f308;
$L__BB28_30:
	add.s32 	%r42, %r13, 2;
	setp.ge.s32 	%p23, %r42, %r7;
	@%p23 bra 	$L__BB28_43;
	setp.ge.s32 	%p24, %r444, %r143;
	ld.global.nc.u32 	%r198, [%rd5+8];
	mul.lo.s32 	%r199, %r198, %r143;
	cvt.s64.s32 	%rd8, %r199;
	shl.b32 	%r43, %r14, 1;
	@%p24 bra 	$L__BB28_43;
	setp.lt.u32 	%p25, %r16, 1792;
	mov.u32 	%r439, %r444;
	@%p25 bra 	$L__BB28_35;
	and.b32  	%r44, %r17, 33554424;
	mov.b32 	%r438, 0;
	mov.u32 	%r203, smem;
	mov.u32 	%r439, %r444;
$L__BB28_34:
	.pragma "nounroll";
	cvt.u64.u32 	%rd110, %r439;
	add.s64 	%rd111, %rd110, %rd8;
	shl.b64 	%rd112, %rd111, 1;
	add.s64 	%rd102, %rd29, %rd112;
	// begin inline asm
	ld.global.nc.b16 %rs61, [%rd102];
	// end inline asm
	// begin inline asm
	{ cvt.f32.bf16 %f309, %rs61;}

	// end inline asm
	add.s32 	%r201, %r439, %r43;
	shl.b32 	%r202, %r201, 2;
	add.s32 	%r204, %r203, %r202;
	st.shared.f32 	[%r204], %f309;
	add.s64 	%rd103, %rd102, 512;
	// begin inline asm
	ld.global.nc.b16 %rs63, [%rd103];
	// end inline asm
	// begin inline asm
	{ cvt.f32.bf16 %f310, %rs63;}

	// end inline asm
	st.shared.f32 	[%r204+1024], %f310;
	add.s64 	%rd104, %rd102, 1024;
	// begin inline asm
	ld.global.nc.b16 %rs65, [%rd104];
	// end inline asm
	// begin inline asm
	{ cvt.f32.bf16 %f311, %rs65;}

	// end inline asm
	st.shared.f32 	[%r204+2048], %f311;
	add.s64 	%rd105, %rd102, 1536;
	// begin inline asm
	ld.global.nc.b16 %rs67, [%rd105];
	// end inline asm
	// begin inline asm
	{ cvt.f32.bf16 %f312, %rs67;}

	// end inline asm
	st.shared.f32 	[%r204+3072], %f312;
	add.s64 	%rd106, %rd102, 2048;
	// begin inline asm
	ld.global.nc.b16 %rs69, [%rd106];
	// end inline asm
	// begin inline asm
	{ cvt.f32.bf16 %f313, %rs69;}

	// end inline asm
	st.shared.f32 	[%r204+4096], %f313;
	add.s64 	%rd107, %rd102, 2560;
	// begin inline asm
	ld.global.nc.b16 %rs71, [%rd107];
	// end inline asm
	// begin inline asm
	{ cvt.f32.bf16 %f314, %rs71;}

	// end inline asm
	st.shared.f32 	[%r204+5120], %f314;
	add.s64 	%rd108, %rd102, 3072;
	// begin inline asm
	ld.global.nc.b16 %rs73, [%rd108];
	// end inline asm
	// begin inline asm
	{ cvt.f32.bf16 %f315, %rs73;}

	// end inline asm
	st.shared.f32 	[%r204+6144], %f315;
	add.s64 	%rd109, %rd102, 3584;
	// begin inline asm
	ld.global.nc.b16 %rs75, [%rd109];
	// end inline asm
	// begin inline asm
	{ cvt.f32.bf16 %f316, %rs75;}

	// end inline asm
	st.shared.f32 	[%r204+7168], %f316;
	add.s32 	%r439, %r439, 2048;
	add.s32 	%r438, %r438, 8;
	setp.ne.s32 	%p26, %r438, %r44;
	@%p26 bra 	$L__BB28_34;
$L__BB28_35:
	setp.eq.s32 	%p27, %r18, 0;
	@%p27 bra 	$L__BB28_43;
	setp.lt.u32 	%p28, %r18, 4;
	@%p28 bra 	$L__BB28_38;
	cvt.u64.u32 	%rd117, %r439;
	add.s64 	%rd118, %rd117, %rd8;
	shl.b64 	%rd119, %rd118, 1;
	add.s64 	%rd113, %rd29, %rd119;
	// begin inline asm
	ld.global.nc.b16 %rs77, [%rd113];
	// end inline asm
	// begin inline asm
	{ cvt.f32.bf16 %f317, %rs77;}

	// end inline asm
	add.s32 	%r205, %r439, %r43;
	shl.b32 	%r206, %r205, 2;
	mov.u32 	%r207, smem;
	add.s32 	%r208, %r207, %r206;
	st.shared.f32 	[%r208], %f317;
	add.s64 	%rd114, %rd113, 512;
	// begin inline asm
	ld.global.nc.b16 %rs79, [%rd114];
	// end inline asm
	// begin inline asm
	{ cvt.f32.bf16 %f318, %rs79;}

	// end inline asm
	st.shared.f32 	[%r208+1024], %f318;
	add.s64 	%rd115, %rd113, 1024;
	// begin inline asm
	ld.global.nc.b16 %rs81, [%rd115];
	// end inline asm
	// begin inline asm
	{ cvt.f32.bf16 %f319, %rs81;}

	// end inline asm
	st.shared.f32 	[%r208+2048], %f319;
	add.s64 	%rd116, %rd113, 1536;
	// begin inline asm
	ld.global.nc.b16 %rs83, [%rd116];
	// end inline asm
	// begin inline asm
	{ cvt.f32.bf16 %f320, %rs83;}

	// end inline asm
	st.shared.f32 	[%r208+3072], %f320;
	add.s32 	%r439, %r439, 1024;
$L__BB28_38:
	setp.eq.s32 	%p29, %r19, 0;
	@%p29 bra 	$L__BB28_43;
	setp.eq.s32 	%p30, %r20, 0;
	@%p30 bra 	$L__BB28_41;
	cvt.u64.u32 	%rd122, %r439;
	add.s64 	%rd123, %rd122, %rd8;
	shl.b64 	%rd124, %rd123, 1;
	add.s64 	%rd120, %rd29, %rd124;
	// begin inline asm
	ld.global.nc.b16 %rs85, [%rd120];
	// end inline asm
	// begin inline asm
	{ cvt.f32.bf16 %f321, %rs85;}

	// end inline asm
	add.s32 	%r209, %r439, %r43;
	shl.b32 	%r210, %r209, 2;
	mov.u32 	%r211, smem;
	add.s32 	%r212, %r211, %r210;
	st.shared.f32 	[%r212], %f321;
	add.s64 	%rd121, %rd120, 512;
	// begin inline asm
	ld.global.nc.b16 %rs87, [%rd121];
	// end inline asm
	// begin inline asm
	{ cvt.f32.bf16 %f322, %rs87;}

	// end inline asm
	st.shared.f32 	[%r212+1024], %f322;
	add.s32 	%r439, %r439, 512;
$L__BB28_41:
	and.b32  	%r213, %r16, 256;
	setp.ne.s32 	%p31, %r213, 0;
	@%p31 bra 	$L__BB28_43;
	cvt.u64.u32 	%rd126, %r439;
	add.s64 	%rd127, %rd126, %rd8;
	shl.b64 	%rd128, %rd127, 1;
	add.s64 	%rd125, %rd29, %rd128;
	// begin inline asm
	ld.global.nc.b16 %rs89, [%rd125];
	// end inline asm
	// begin inline asm
	{ cvt.f32.bf16 %f323, %rs89;}

	// end inline asm
	add.s32 	%r214, %r439, %r43;
	shl.b32 	%r215, %r214, 2;
	mov.u32 	%r216, smem;
	add.s32 	%r217, %r216, %r215;
	st.shared.f32 	[%r217], %f323;
$L__BB28_43:
	add.s32 	%r54, %r13, 3;
	setp.ge.s32 	%p32, %r54, %r7;
	@%p32 bra 	$L__BB28_56;
	setp.ge.s32 	%p33, %r444, %r143;
	ld.global.nc.u32 	%r218, [%rd5+12];
	mul.lo.s32 	%r219, %r218, %r143;
	cvt.s64.s32 	%rd9, %r219;
	mul.lo.s32 	%r55, %r14, 3;
	@%p33 bra 	$L__BB28_56;
	setp.lt.u32 	%p34, %r16, 1792;
	@%p34 bra 	$L__BB28_48;
	and.b32  	%r56, %r17, 33554424;
	mov.b32 	%r443, 0;
	mov.u32 	%r223, smem;
$L__BB28_47:
	.pragma "nounroll";
	cvt.u64.u32 	%rd137, %r444;
	add.s64 	%rd138, %rd137, %rd9;
	shl.b64 	%rd139, %rd138, 1;
	add.s64 	%rd129, %rd29, %rd139;
	// begin inline asm
	ld.global.nc.b16 %rs91, [%rd129];
	// end inline asm
	// begin inline asm
	{ cvt.f32.bf16 %f324, %rs91;}

	// end inline asm
	add.s32 	%r221, %r444, %r55;
	shl.b32 	%r222, %r221, 2;
	add.s32 	%r224, %r223, %r222;
	st.shared.f32 	[%r224], %f324;
	add.s64 	%rd130, %rd129, 512;
	// begin inline asm
	ld.global.nc.b16 %rs93, [%rd130];
	// end inline asm
	// begin inline asm
	{ cvt.f32.bf16 %f325, %rs93;}

	// end inline asm
	st.shared.f32 	[%r224+1024], %f325;
	add.s64 	%rd131, %rd129, 1024;
	// begin inline asm
	ld.global.nc.b16 %rs95, [%rd131];
	// end inline asm
	// begin inline asm
	{ cvt.f32.bf16 %f326, %rs95;}

	// end inline asm
	st.shared.f32 	[%r224+2048], %f326;
	add.s64 	%rd132, %rd129, 1536;
	// begin inline asm
	ld.global.nc.b16 %rs97, [%rd132];
	// end inline asm
	// begin inline asm
	{ cvt.f32.bf16 %f327, %rs97;}

	// end inline asm
	st.shared.f32 	[%r224+3072], %f327;
	add.s64 	%rd133, %rd129, 2048;
	// begin inline asm
	ld.global.nc.b16 %rs99, [%rd133];
	// end inline asm
	// begin inline asm
	{ cvt.f32.bf16 %f328, %rs99;}

	// end inline asm
	st.shared.f32 	[%r224+4096], %f328;
	add.s64 	%rd134, %rd129, 2560;
	// begin inline asm
	ld.global.nc.b16 %rs101, [%rd134];
	// end inline asm
	// begin inline asm
	{ cvt.f32.bf16 %f329, %rs101;}

	// end inline asm
	st.shared.f32 	[%r224+5120], %f329;
	add.s64 	%rd135, %rd129, 3072;
	// begin inline asm
	ld.global.nc.b16 %rs103, [%rd135];
	// end inline asm
	// begin inline asm
	{ cvt.f32.bf16 %f330, %rs103;}

	// end inline asm
	st.shared.f32 	[%r224+6144], %f330;
	add.s64 	%rd136, %rd129, 3584;
	// begin inline asm
	ld.global.nc.b16 %rs105, [%rd136];
	// end inline asm
	// begin inline asm
	{ cvt.f32.bf16 %f331, %rs105;}

	// end inline asm
	st.shared.f32 	[%r224+7168], %f331;
	add.s32 	%r444, %r444, 2048;
	add.s32 	%r443, %r443, 8;
	setp.ne.s32 	%p35, %r443, %r56;
	@%p35 bra 	$L__BB28_47;
$L__BB28_48:
	setp.eq.s32 	%p36, %r18, 0;
	@%p36 bra 	$L__BB28_56;
	setp.lt.u32 	%p37, %r18, 4;
	@%p37 bra 	$L__BB28_51;
	cvt.u64.u32 	%rd144, %r444;
	add.s64 	%rd145, %rd144, %rd9;
	shl.b64 	%rd146, %rd145, 1;
	add.s64 	%rd140, %rd29, %rd146;
	// begin inline asm
	ld.global.nc.b16 %rs107, [%rd140];
	// end inline asm
	// begin inline asm
	{ cvt.f32.bf16 %f332, %rs107;}

	// end inline asm
	add.s32 	%r225, %r444, %r55;
	shl.b32 	%r226, %r225, 2;
	mov.u32 	%r227, smem;
	add.s32 	%r228, %r227, %r226;
	st.shared.f32 	[%r228], %f332;
	add.s64 	%rd141, %rd140, 512;
	// begin inline asm
	ld.global.nc.b16 %rs109, [%rd141];
	// end inline asm
	// begin inline asm
	{ cvt.f32.bf16 %f333, %rs109;}

	// end inline asm
	st.shared.f32 	[%r228+1024], %f333;
	add.s64 	%rd142, %rd140, 1024;
	// begin inline asm
	ld.global.nc.b16 %rs111, [%rd142];
	// end inline asm
	// begin inline asm
	{ cvt.f32.bf16 %f334, %rs111;}

	// end inline asm
	st.shared.f32 	[%r228+2048], %f334;
	add.s64 	%rd143, %rd140, 1536;
	// begin inline asm
	ld.global.nc.b16 %rs113, [%rd143];
	// end inline asm
	// begin inline asm
	{ cvt.f32.bf16 %f335, %rs113;}

	// end inline asm
	st.shared.f32 	[%r228+3072], %f335;
	add.s32 	%r444, %r444, 1024;
$L__BB28_51:
	setp.eq.s32 	%p38, %r19, 0;
	@%p38 bra 	$L__BB28_56;
	setp.eq.s32 	%p39, %r20, 0;
	@%p39 bra 	$L__BB28_54;
	cvt.u64.u32 	%rd149, %r444;
	add.s64 	%rd150, %rd149, %rd9;
	shl.b64 	%rd151, %rd150, 1;
	add.s64 	%rd147, %rd29, %rd151;
	// begin inline asm
	ld.global.nc.b16 %rs115, [%rd147];
	// end inline asm
	// begin inline asm
	{ cvt.f32.bf16 %f336, %rs115;}

	// end inline asm
	add.s32 	%r229, %r444, %r55;
	shl.b32 	%r230, %r229, 2;
	mov.u32 	%r231, smem;
	add.s32 	%r232, %r231, %r230;
	st.shared.f32 	[%r232], %f336;
	add.s64 	%rd148, %rd147, 512;
	// begin inline asm
	ld.global.nc.b16 %rs117, [%rd148];
	// end inline asm
	// begin inline asm
	{ cvt.f32.bf16 %f337, %rs117;}

	// end inline asm
	st.shared.f32 	[%r232+1024], %f337;
	add.s32 	%r444, %r444, 512;
$L__BB28_54:
	and.b32  	%r233, %r16, 256;
	setp.ne.s32 	%p40, %r233, 0;
	@%p40 bra 	$L__BB28_56;
	cvt.u64.u32 	%rd153, %r444;
	add.s64 	%rd154, %rd153, %rd9;
	shl.b64 	%rd155, %rd154, 1;
	add.s64 	%rd152, %rd29, %rd155;
	// begin inline asm
	ld.global.nc.b16 %rs119, [%rd152];
	// end inline asm
	// begin inline asm
	{ cvt.f32.bf16 %f338, %rs119;}

	// end inline asm
	add.s32 	%r234, %r444, %r55;
	shl.b32 	%r235, %r234, 2;
	mov.u32 	%r236, smem;
	add.s32 	%r237, %r236, %r235;
	st.shared.f32 	[%r237], %f338;
$L__BB28_56:
	bar.sync 	0;
	shl.b32 	%r447, %r454, 7;
	setp.ge.s32 	%p41, %r447, %r144;
	@%p41 bra 	$L__BB28_234;
	shl.b32 	%r238, %r144, 1;
	and.b32  	%r67, %r143, 1;
	and.b32  	%r68, %r143, 2147483646;
	shl.b32 	%r69, %r14, 1;
	mul.lo.s32 	%r70, %r14, 3;
	add.s32 	%r71, %r238, 2;
	mad.lo.s32 	%r72, %r144, 3, 3;
$L__BB28_58:
	setp.lt.s32 	%p42, %r143, 1;
	mov.f32 	%f948, 0f00000000;
	mov.f32 	%f949, %f948;
	mov.f32 	%f950, %f948;
	mov.f32 	%f951, %f948;
	mov.f32 	%f952, %f948;
	mov.f32 	%f953, %f948;
	mov.f32 	%f954, %f948;
	mov.f32 	%f955, %f948;
	mov.f32 	%f956, %f948;
	mov.f32 	%f957, %f948;
	mov.f32 	%f958, %f948;
	mov.f32 	%f959, %f948;
	mov.f32 	%f964, %f948;
	mov.f32 	%f965, %f948;
	mov.f32 	%f966, %f948;
	mov.f32 	%f1027, %f948;
	@%p42 bra 	$L__BB28_123;
	setp.eq.s32 	%p43, %r15, 0;
	add.s32 	%r74, %r447, %r12;
	mov.b32 	%r448, 0;
	mov.f32 	%f948, 0f00000000;
	@%p43 bra 	$L__BB28_102;
	cvt.u64.u32 	%rd10, %r74;
	add.s32 	%r75, %r74, 32;
	add.s32 	%r76, %r74, 64;
	add.s32 	%r77, %r74, 96;
	mov.b32 	%r449, 0;
	mov.f32 	%f948, 0f00000000;
	mov.f32 	%f949, %f948;
	mov.f32 	%f950, %f948;
	mov.f32 	%f951, %f948;
	mov.f32 	%f952, %f948;
	mov.f32 	%f953, %f948;
	mov.f32 	%f954, %f948;
	mov.f32 	%f955, %f948;
	mov.f32 	%f956, %f948;
	mov.f32 	%f957, %f948;
	mov.f32 	%f958, %f948;
	mov.f32 	%f959, %f948;
	mov.f32 	%f964, %f948;
	mov.f32 	%f965, %f948;
	mov.f32 	%f966, %f948;
	mov.f32 	%f1027, %f948;
$L__BB28_61:
	.pragma "nounroll";
	setp.ge.s32 	%p44, %r74, %r144;
	mul.lo.s32 	%r92, %r449, %r144;
	cvt.s64.s32 	%rd156, %r92;
	add.s64 	%rd157, %rd156, %rd4;
	add.s64 	%rd158, %rd157, %rd10;
	shl.b64 	%rd159, %rd158, 1;
	add.s64 	%rd12, %rd30, %rd159;
	@%p44 bra 	$L__BB28_63;
	// begin inline asm
	ld.global.nc.b16 %rs121, [%rd12];
	// end inline asm
	// begin inline asm
	{ cvt.f32.bf16 %f983, %rs121;}

	// end inline asm
$L__BB28_63:
	setp.ge.s32 	%p45, %r75, %r144;
	@%p45 bra 	$L__BB28_65;
	add.s64 	%rd161, %rd12, 64;
	// begin inline asm
	ld.global.nc.b16 %rs123, [%rd161];
	// end inline asm
	// begin inline asm
	{ cvt.f32.bf16 %f982, %rs123;}

	// end inline asm
$L__BB28_65:
	setp.ge.s32 	%p46, %r76, %r144;
	@%p46 bra 	$L__BB28_67;
	add.s64 	%rd162, %rd12, 128;
	// begin inline asm
	ld.global.nc.b16 %rs125, [%rd162];
	// end inline asm
	// begin inline asm
	{ cvt.f32.bf16 %f981, %rs125;}

	// end inline asm
$L__BB28_67:
	setp.ge.s32 	%p47, %r77, %r144;
	@%p47 bra 	$L__BB28_69;
	add.s64 	%rd163, %rd12, 192;
	// begin inline asm
	ld.global.nc.b16 %rs127, [%rd163];
	// end inline asm
	// begin inline asm
	{ cvt.f32.bf16 %f980, %rs127;}

	// end inline asm
$L__BB28_69:
	setp.ge.s32 	%p48, %r13, %r7;
	shl.b32 	%r241, %r449, 2;
	mov.u32 	%r242, smem;
	add.s32 	%r93, %r242, %r241;
	@%p48 bra 	$L__BB28_72;
	setp.ge.s32 	%p49, %r77, %r144;
	setp.lt.s32 	%p50, %r76, %r144;
	setp.lt.s32 	%p51, %r75, %r144;
	setp.lt.s32 	%p52, %r74, %r144;
	ld.shared.f32 	%f113, [%r93];
	fma.rn.f32 	%f347, %f113, %f983, %f959;
	selp.f32 	%f959, %f347, %f959, %p52;
	fma.rn.f32 	%f348, %f113, %f982, %f958;
	selp.f32 	%f958, %f348, %f958, %p51;
	fma.rn.f32 	%f349, %f113, %f981, %f957;
	selp.f32 	%f957, %f349, %f957, %p50;
	@%p49 bra 	$L__BB28_72;
	fma.rn.f32 	%f956, %f113, %f980, %f956;
$L__BB28_72:
	setp.ge.s32 	%p53, %r31, %r7;
	add.s32 	%r94, %r93, %r8;
	@%p53 bra 	$L__BB28_75;
	setp.ge.s32 	%p54, %r77, %r144;
	setp.lt.s32 	%p55, %r76, %r144;
	setp.lt.s32 	%p56, %r75, %r144;
	setp.lt.s32 	%p57, %r74, %r144;
	ld.shared.f32 	%f122, [%r94+4];
	fma.rn.f32 	%f350, %f122, %f983, %f955;
	selp.f32 	%f955, %f350, %f955, %p57;
	fma.rn.f32 	%f351, %f122, %f982, %f954;
	selp.f32 	%f954, %f351, %f954, %p56;
	fma.rn.f32 	%f352, %f122, %f981, %f953;
	selp.f32 	%f953, %f352, %f953, %p55;
	@%p54 bra 	$L__BB28_75;
	fma.rn.f32 	%f952, %f122, %f980, %f952;
$L__BB28_75:
	setp.ge.s32 	%p58, %r42, %r7;
	shl.b32 	%r244, %r69, 2;
	add.s32 	%r95, %r93, %r244;
	@%p58 bra 	$L__BB28_78;
	setp.ge.s32 	%p59, %r77, %r144;
	setp.lt.s32 	%p60, %r76, %r144;
	setp.lt.s32 	%p61, %r75, %r144;
	setp.lt.s32 	%p62, %r74, %r144;
	ld.shared.f32 	%f131, [%r95];
	fma.rn.f32 	%f353, %f131, %f983, %f951;
	selp.f32 	%f951, %f353, %f951, %p62;
	fma.rn.f32 	%f354, %f131, %f982, %f950;
	selp.f32 	%f950, %f354, %f950, %p61;
	fma.rn.f32 	%f355, %f131, %f981, %f949;
	selp.f32 	%f949, %f355, %f949, %p60;
	@%p59 bra 	$L__BB28_78;
	fma.rn.f32 	%f948, %f131, %f980, %f948;
$L__BB28_78:
	setp.ge.s32 	%p63, %r54, %r7;
	shl.b32 	%r245, %r70, 2;
	add.s32 	%r96, %r93, %r245;
	@%p63 bra 	$L__BB28_81;
	setp.ge.s32 	%p64, %r77, %r144;
	setp.lt.s32 	%p65, %r76, %r144;
	setp.lt.s32 	%p66, %r75, %r144;
	setp.lt.s32 	%p67, %r74, %r144;
	ld.shared.f32 	%f140, [%r96];
	fma.rn.f32 	%f356, %f140, %f983, %f964;
	selp.f32 	%f964, %f356, %f964, %p67;
	fma.rn.f32 	%f357, %f140, %f982, %f965;
	selp.f32 	%f965, %f357, %f965, %p66;
	fma.rn.f32 	%f358, %f140, %f981, %f966;
	selp.f32 	%f966, %f358, %f966, %p65;
	@%p64 bra 	$L__BB28_81;
	fma.rn.f32 	%f1027, %f140, %f980, %f1027;
$L__BB28_81:
	setp.ge.s32 	%p68, %r74, %r144;
	add.s32 	%r246, %r92, %r144;
	cvt.s64.s32 	%rd164, %r246;
	add.s64 	%rd165, %rd164, %rd4;
	add.s64 	%rd166, %rd165, %rd10;
	shl.b64 	%rd167, %rd166, 1;
	add.s64 	%rd13, %rd30, %rd167;
	@%p68 bra 	$L__BB28_83;
	// begin inline asm
	ld.global.nc.b16 %rs129, [%rd13];
	// end inline asm
	// begin inline asm
	{ cvt.f32.bf16 %f983, %rs129;}

	// end inline asm
$L__BB28_83:
	setp.ge.s32 	%p69, %r75, %r144;
	@%p69 bra 	$L__BB28_85;
	add.s64 	%rd169, %rd13, 64;
	// begin inline asm
	ld.global.nc.b16 %rs131, [%rd169];
	// end inline asm
	// begin inline asm
	{ cvt.f32.bf16 %f982, %rs131;}

	// end inline asm
$L__BB28_85:
	setp.ge.s32 	%p70, %r76, %r144;
	@%p70 bra 	$L__BB28_87;
	add.s64 	%rd170, %rd13, 128;
	// begin inline asm
	ld.global.nc.b16 %rs133, [%rd170];
	// end inline asm
	// begin inline asm
	{ cvt.f32.bf16 %f981, %rs133;}

	// end inline asm
$L__BB28_87:
	setp.ge.s32 	%p71, %r77, %r144;
	@%p71 bra 	$L__BB28_89;
	add.s64 	%rd171, %rd13, 192;
	// begin inline asm
	ld.global.nc.b16 %rs135, [%rd171];
	// end inline asm
	// begin inline asm
	{ cvt.f32.bf16 %f980, %rs135;}

	// end inline asm
$L__BB28_89:
	setp.ge.s32 	%p72, %r13, %r7;
	@%p72 bra 	$L__BB28_92;
	setp.ge.s32 	%p73, %r77, %r144;
	setp.lt.s32 	%p74, %r76, %r144;
	setp.lt.s32 	%p75, %r75, %r144;
	setp.lt.s32 	%p76, %r74, %r144;
	ld.shared.f32 	%f157, [%r93+4];
	fma.rn.f32 	%f363, %f157, %f983, %f959;
	selp.f32 	%f959, %f363, %f959, %p76;
	fma.rn.f32 	%f364, %f157, %f982, %f958;
	selp.f32 	%f958, %f364, %f958, %p75;
	fma.rn.f32 	%f365, %f157, %f981, %f957;
	selp.f32 	%f957, %f365, %f957, %p74;
	@%p73 bra 	$L__BB28_92;
	fma.rn.f32 	%f956, %f157, %f980, %f956;
$L__BB28_92:
	setp.ge.s32 	%p77, %r31, %r7;
	@%p77 bra 	$L__BB28_95;
	setp.ge.s32 	%p78, %r77, %r144;
	setp.lt.s32 	%p79, %r76, %r144;
	setp.lt.s32 	%p80, %r75, %r144;
	setp.lt.s32 	%p81, %r74, %r144;
	ld.shared.f32 	%f166, [%r94+8];
	fma.rn.f32 	%f366, %f166, %f983, %f955;
	selp.f32 	%f955, %f366, %f955, %p81;
	fma.rn.f32 	%f367, %f166, %f982, %f954;
	selp.f32 	%f954, %f367, %f954, %p80;
	fma.rn.f32 	%f368, %f166, %f981, %f953;
	selp.f32 	%f953, %f368, %f953, %p79;
	@%p78 bra 	$L__BB28_95;
	fma.rn.f32 	%f952, %f166, %f980, %f952;
$L__BB28_95:
	setp.ge.s32 	%p82, %r42, %r7;
	@%p82 bra 	$L__BB28_98;
	setp.ge.s32 	%p83, %r77, %r144;
	setp.lt.s32 	%p84, %r76, %r144;
	setp.lt.s32 	%p85, %r75, %r144;
	setp.lt.s32 	%p86, %r74, %r144;
	ld.shared.f32 	%f175, [%r95+4];
	fma.rn.f32 	%f369, %f175, %f983, %f951;
	selp.f32 	%f951, %f369, %f951, %p86;
	fma.rn.f32 	%f370, %f175, %f982, %f950;
	selp.f32 	%f950, %f370, %f950, %p85;
	fma.rn.f32 	%f371, %f175, %f981, %f949;
	selp.f32 	%f949, %f371, %f949, %p84;
	@%p83 bra 	$L__BB28_98;
	fma.rn.f32 	%f948, %f175, %f980, %f948;
$L__BB28_98:
	setp.ge.s32 	%p87, %r54, %r7;
	@%p87 bra 	$L__BB28_101;
	setp.ge.s32 	%p88, %r77, %r144;
	setp.lt.s32 	%p89, %r76, %r144;
	setp.lt.s32 	%p90, %r75, %r144;
	setp.lt.s32 	%p91, %r74, %r144;
	ld.shared.f32 	%f184, [%r96+4];
	fma.rn.f32 	%f372, %f184, %f983, %f964;
	selp.f32 	%f964, %f372, %f964, %p91;
	fma.rn.f32 	%f373, %f184, %f982, %f965;
	selp.f32 	%f965, %f373, %f965, %p90;
	fma.rn.f32 	%f374, %f184, %f981, %f966;
	selp.f32 	%f966, %f374, %f966, %p89;
	@%p88 bra 	$L__BB28_101;
	fma.rn.f32 	%f1027, %f184, %f980, %f1027;
$L__BB28_101:
	add.s32 	%r449, %r449, 2;
	setp.eq.s32 	%p92, %r449, %r68;
	mov.u32 	%r448, %r68;
	@%p92 bra 	$L__BB28_102;
	bra.uni 	$L__BB28_61;
$L__BB28_102:
	setp.eq.s32 	%p93, %r67, 0;
	@%p93 bra 	$L__BB28_123;
	mul.lo.s32 	%r247, %r448, %r144;
	cvt.s64.s32 	%rd172, %r247;
	add.s64 	%rd173, %rd172, %rd4;
	setp.ge.s32 	%p94, %r74, %r144;
	cvt.u64.u32 	%rd174, %r74;
	add.s64 	%rd175, %rd173, %rd174;
	shl.b64 	%rd176, %rd175, 1;
	add.s64 	%rd11, %rd30, %rd176;
	@%p94 bra 	$L__BB28_105;
	// begin inline asm
	ld.global.nc.b16 %rs137, [%rd11];
	// end inline asm
	// begin inline asm
	{ cvt.f32.bf16 %f983, %rs137;}

	// end inline asm
$L__BB28_105:
	add.s32 	%r79, %r74, 32;
	setp.ge.s32 	%p95, %r79, %r144;
	@%p95 bra 	$L__BB28_107;
	add.s64 	%rd178, %rd11, 64;
	// begin inline asm
	ld.global.nc.b16 %rs139, [%rd178];
	// end inline asm
	// begin inline asm
	{ cvt.f32.bf16 %f982, %rs139;}

	// end inline asm
$L__BB28_107:
	add.s32 	%r80, %r74, 64;
	setp.ge.s32 	%p96, %r80, %r144;
	@%p96 bra 	$L__BB28_109;
	add.s64 	%rd179, %rd11, 128;
	// begin inline asm
	ld.global.nc.b16 %rs141, [%rd179];
	// end inline asm
	// begin inline asm
	{ cvt.f32.bf16 %f981, %rs141;}

	// end inline asm
$L__BB28_109:
	add.s32 	%r81, %r74, 96;
	setp.ge.s32 	%p97, %r81, %r144;
	@%p97 bra 	$L__BB28_111;
	add.s64 	%rd180, %rd11, 192;
	// begin inline asm
	ld.global.nc.b16 %rs143, [%rd180];
	// end inline asm
	// begin inline asm
	{ cvt.f32.bf16 %f980, %rs143;}

	// end inline asm
$L__BB28_111:
	setp.ge.s32 	%p98, %r13, %r7;
	@%p98 bra 	$L__BB28_114;
	setp.ge.s32 	%p99, %r81, %r144;
	setp.lt.s32 	%p100, %r80, %r144;
	setp.lt.s32 	%p101, %r79, %r144;
	setp.lt.s32 	%p102, %r74, %r144;
	shl.b32 	%r248, %r448, 2;
	mov.u32 	%r249, smem;
	add.s32 	%r250, %r249, %r248;
	ld.shared.f32 	%f33, [%r250];
	fma.rn.f32 	%f379, %f33, %f983, %f959;
	selp.f32 	%f959, %f379, %f959, %p102;
	fma.rn.f32 	%f380, %f33, %f982, %f958;
	selp.f32 	%f958, %f380, %f958, %p101;
	fma.rn.f32 	%f381, %f33, %f981, %f957;
	selp.f32 	%f957, %f381, %f957, %p100;
	@%p99 bra 	$L__BB28_114;
	fma.rn.f32 	%f956, %f33, %f980, %f956;
$L__BB28_114:
	setp.ge.s32 	%p103, %r31, %r7;
	@%p103 bra 	$L__BB28_117;
	setp.ge.s32 	%p104, %r81, %r144;
	setp.lt.s32 	%p105, %r80, %r144;
	setp.lt.s32 	%p106, %r79, %r144;
	setp.lt.s32 	%p107, %r74, %r144;
	add.s32 	%r251, %r143, %r448;
	shl.b32 	%r252, %r251, 2;
	mov.u32 	%r253, smem;
	add.s32 	%r254, %r253, %r252;
	ld.shared.f32 	%f42, [%r254+4];
	fma.rn.f32 	%f382, %f42, %f983, %f955;
	selp.f32 	%f955, %f382, %f955, %p107;
	fma.rn.f32 	%f383, %f42, %f982, %f954;
	selp.f32 	%f954, %f383, %f954, %p106;
	fma.rn.f32 	%f384, %f42, %f981, %f953;
	selp.f32 	%f953, %f384, %f953, %p105;
	@%p104 bra 	$L__BB28_117;
	fma.rn.f32 	%f952, %f42, %f980, %f952;
$L__BB28_117:
	setp.ge.s32 	%p108, %r42, %r7;
	@%p108 bra 	$L__BB28_120;
	setp.ge.s32 	%p109, %r81, %r144;
	setp.lt.s32 	%p110, %r80, %r144;
	setp.lt.s32 	%p111, %r79, %r144;
	setp.lt.s32 	%p112, %r74, %r144;
	add.s32 	%r255, %r69, %r448;
	shl.b32 	%r256, %r255, 2;
	mov.u32 	%r257, smem;
	add.s32 	%r258, %r257, %r256;
	ld.shared.f32 	%f51, [%r258];
	fma.rn.f32 	%f385, %f51, %f983, %f951;
	selp.f32 	%f951, %f385, %f951, %p112;
	fma.rn.f32 	%f386, %f51, %f982, %f950;
	selp.f32 	%f950, %f386, %f950, %p111;
	fma.rn.f32 	%f387, %f51, %f981, %f949;
	selp.f32 	%f949, %f387, %f949, %p110;
	@%p109 bra 	$L__BB28_120;
	fma.rn.f32 	%f948, %f51, %f980, %f948;
$L__BB28_120:
	setp.ge.s32 	%p113, %r54, %r7;
	@%p113 bra 	$L__BB28_123;
	setp.ge.s32 	%p114, %r81, %r144;
	setp.lt.s32 	%p115, %r80, %r144;
	setp.lt.s32 	%p116, %r79, %r144;
	setp.lt.s32 	%p117, %r74, %r144;
	add.s32 	%r259, %r70, %r448;
	shl.b32 	%r260, %r259, 2;
	mov.u32 	%r261, smem;
	add.s32 	%r262, %r261, %r260;
	ld.shared.f32 	%f60, [%r262];
	fma.rn.f32 	%f388, %f60, %f983, %f964;
	selp.f32 	%f964, %f388, %f964, %p117;
	fma.rn.f32 	%f389, %f60, %f982, %f965;
	selp.f32 	%f965, %f389, %f965, %p116;
	fma.rn.f32 	%f390, %f60, %f981, %f966;
	selp.f32 	%f966, %f390, %f966, %p115;
	@%p114 bra 	$L__BB28_123;
	fma.rn.f32 	%f1027, %f60, %f980, %f1027;
$L__BB28_123:
	add.s32 	%r82, %r447, %r12;
	setp.eq.s32 	%p118, %r146, 1;
	@%p118 bra 	$L__BB28_161;
	setp.ne.s32 	%p119, %r146, 0;
	@%p119 bra 	$L__BB28_197;
	setp.lt.s32 	%p172, %r13, %r7;
	@%p172 bra 	$L__BB28_153;
$L__BB28_126:
	setp.ge.s32 	%p177, %r31, %r7;
	@%p177 bra 	$L__BB28_135;
	setp.ge.s32 	%p178, %r82, %r144;
	add.s32 	%r296, %r144, %r9;
	add.s32 	%r297, %r296, %r82;
	shl.b32 	%r298, %r297, 2;
	mov.u32 	%r299, smem;
	add.s32 	%r83, %r299, %r298;
	@%p178 bra 	$L__BB28_129;
	mul.f32 	%f759, %f955, 0fBFB8AA3B;
	ex2.approx.f32 	%f760, %f759;
	add.f32 	%f761, %f760, 0f3F800000;
	div.rn.f32 	%f762, %f955, %f761;
	st.shared.f32 	[%r83+4], %f762;
$L__BB28_129:
	add.s32 	%r300, %r82, 32;
	setp.ge.s32 	%p179, %r300, %r144;
	@%p179 bra 	$L__BB28_131;
	mul.f32 	%f763, %f954, 0fBFB8AA3B;
	ex2.approx.f32 	%f764, %f763;
	add.f32 	%f765, %f764, 0f3F800000;
	div.rn.f32 	%f766, %f954, %f765;
	st.shared.f32 	[%r83+132], %f766;
$L__BB28_131:
	add.s32 	%r301, %r82, 64;
	setp.ge.s32 	%p180, %r301, %r144;
	@%p180 bra 	$L__BB28_133;
	mul.f32 	%f767, %f953, 0fBFB8AA3B;
	ex2.approx.f32 	%f768, %f767;
	add.f32 	%f769, %f768, 0f3F800000;
	div.rn.f32 	%f770, %f953, %f769;
	st.shared.f32 	[%r83+260], %f770;
$L__BB28_133:
	add.s32 	%r302, %r82, 96;
	setp.ge.s32 	%p181, %r302, %r144;
	@%p181 bra 	$L__BB28_135;
	mul.f32 	%f771, %f952, 0fBFB8AA3B;
	ex2.approx.f32 	%f772, %f771;
	add.f32 	%f773, %f772, 0f3F800000;
	div.rn.f32 	%f774, %f952, %f773;
	st.shared.f32 	[%r83+388], %f774;
$L__BB28_135:
	setp.ge.s32 	%p182, %r42, %r7;
	@%p182 bra 	$L__BB28_144;
	setp.ge.s32 	%p183, %r82, %r144;
	add.s32 	%r303, %r71, %r8;
	add.s32 	%r304, %r303, %r82;
	shl.b32 	%r305, %r304, 2;
	mov.u32 	%r306, smem;
	add.s32 	%r84, %r306, %r305;
	@%p183 bra 	$L__BB28_138;
	mul.f32 	%f775, %f951, 0fBFB8AA3B;
	ex2.approx.f32 	%f776, %f775;
	add.f32 	%f777, %f776, 0f3F800000;
	div.rn.f32 	%f778, %f951, %f777;
	st.shared.f32 	[%r84+16], %f778;
$L__BB28_138:
	add.s32 	%r307, %r82, 32;
	setp.ge.s32 	%p184, %r307, %r144;
	@%p184 bra 	$L__BB28_140;
	mul.f32 	%f779, %f950, 0fBFB8AA3B;
	ex2.approx.f32 	%f780, %f779;
	add.f32 	%f781, %f780, 0f3F800000;
	div.rn.f32 	%f782, %f950, %f781;
	st.shared.f32 	[%r84+144], %f782;
$L__BB28_140:
	add.s32 	%r308, %r82, 64;
	setp.ge.s32 	%p185, %r308, %r144;
	@%p185 bra 	$L__BB28_142;
	mul.f32 	%f783, %f949, 0fBFB8AA3B;
	ex2.approx.f32 	%f784, %f783;
	add.f32 	%f785, %f784, 0f3F800000;
	div.rn.f32 	%f786, %f949, %f785;
	st.shared.f32 	[%r84+272], %f786;
$L__BB28_142:
	add.s32 	%r309, %r82, 96;
	setp.ge.s32 	%p186, %r309, %r144;
	@%p186 bra 	$L__BB28_144;
	mul.f32 	%f787, %f948, 0fBFB8AA3B;
	ex2.approx.f32 	%f788, %f787;
	add.f32 	%f789, %f788, 0f3F800000;
	div.rn.f32 	%f790, %f948, %f789;
	st.shared.f32 	[%r84+400], %f790;
$L__BB28_144:
	setp.ge.s32 	%p187, %r54, %r7;
	@%p187 bra 	$L__BB28_233;
	setp.ge.s32 	%p188, %r82, %r144;
	add.s32 	%r310, %r72, %r8;
	add.s32 	%r311, %r310, %r82;
	shl.b32 	%r312, %r311, 2;
	mov.u32 	%r313, smem;
	add.s32 	%r85, %r313, %r312;
	@%p188 bra 	$L__BB28_147;
	mul.f32 	%f791, %f964, 0fBFB8AA3B;
	ex2.approx.f32 	%f792, %f791;
	add.f32 	%f793, %f792, 0f3F800000;
	div.rn.f32 	%f794, %f964, %f793;
	st.shared.f32 	[%r85+16], %f794;
$L__BB28_147:
	add.s32 	%r314, %r82, 32;
	setp.ge.s32 	%p189, %r314, %r144;
	@%p189 bra 	$L__BB28_149;
	mul.f32 	%f795, %f965, 0fBFB8AA3B;
	ex2.approx.f32 	%f796, %f795;
	add.f32 	%f797, %f796, 0f3F800000;
	div.rn.f32 	%f798, %f965, %f797;
	st.shared.f32 	[%r85+144], %f798;
$L__BB28_149:
	add.s32 	%r315, %r82, 64;
	setp.ge.s32 	%p190, %r315, %r144;
	@%p190 bra 	$L__BB28_151;
	mul.f32 	%f799, %f966, 0fBFB8AA3B;
	ex2.approx.f32 	%f800, %f799;
	add.f32 	%f801, %f800, 0f3F800000;
	div.rn.f32 	%f802, %f966, %f801;
	st.shared.f32 	[%r85+272], %f802;
$L__BB28_151:
	add.s32 	%r316, %r82, 96;
	setp.ge.s32 	%p191, %r316, %r144;
	@%p191 bra 	$L__BB28_233;
	mul.f32 	%f803, %f1027, 0fBFB8AA3B;
	ex2.approx.f32 	%f804, %f803;
	add.f32 	%f805, %f804, 0f3F800000;
	div.rn.f32 	%f806, %f1027, %f805;
	st.shared.f32 	[%r85+400], %f806;
	bra.uni 	$L__BB28_233;
$L__BB28_153:
	setp.ge.s32 	%p173, %r82, %r144;
	add.s32 	%r290, %r8, %r82;
	shl.b32 	%r291, %r290, 2;
	mov.u32 	%r292, smem;
	add.s32 	%r86, %r292, %r291;
	@%p173 bra 	$L__BB28_155;
	mul.f32 	%f743, %f959, 0fBFB8AA3B;
	ex2.approx.f32 	%f744, %f743;
	add.f32 	%f745, %f744, 0f3F800000;
	div.rn.f32 	%f746, %f959, %f745;
	st.shared.f32 	[%r86+16], %f746;
$L__BB28_155:
	add.s32 	%r293, %r82, 32;
	setp.ge.s32 	%p174, %r293, %r144;
	@%p174 bra 	$L__BB28_157;
	mul.f32 	%f747, %f958, 0fBFB8AA3B;
	ex2.approx.f32 	%f748, %f747;
	add.f32 	%f749, %f748, 0f3F800000;
	div.rn.f32 	%f750, %f958, %f749;
	st.shared.f32 	[%r86+144], %f750;
$L__BB28_157:
	add.s32 	%r294, %r82, 64;
	setp.ge.s32 	%p175, %r294, %r144;
	@%p175 bra 	$L__BB28_159;
	mul.f32 	%f751, %f957, 0fBFB8AA3B;
	ex2.approx.f32 	%f752, %f751;
	add.f32 	%f753, %f752, 0f3F800000;
	div.rn.f32 	%f754, %f957, %f753;
	st.shared.f32 	[%r86+272], %f754;
$L__BB28_159:
	add.s32 	%r295, %r82, 96;
	setp.ge.s32 	%p176, %r295, %r144;
	@%p176 bra 	$L__BB28_126;
	mul.f32 	%f755, %f956, 0fBFB8AA3B;
	ex2.approx.f32 	%f756, %f755;
	add.f32 	%f757, %f756, 0f3F800000;
	div.rn.f32 	%f758, %f956, %f757;
	st.shared.f32 	[%r86+400], %f758;
	bra.uni 	$L__BB28_126;
$L__BB28_161:
	setp.lt.s32 	%p120, %r13, %r7;
	@%p120 bra 	$L__BB28_189;
$L__BB28_162:
	setp.ge.s32 	%p133, %r31, %r7;
	@%p133 bra 	$L__BB28_171;
	setp.ge.s32 	%p134, %r82, %r144;
	add.s32 	%r269, %r144, %r9;
	add.s32 	%r270, %r269, %r82;
	shl.b32 	%r271, %r270, 2;
	mov.u32 	%r272, smem;
	add.s32 	%r87, %r272, %r271;
	@%p134 bra 	$L__BB28_165;
	mul.f32 	%f479, %f955, 0f3F000000;
	mul.f32 	%f480, %f955, 0f3D372713;
	mul.f32 	%f481, %f955, %f480;
	fma.rn.f32 	%f482, %f955, %f481, %f955;
	mul.f32 	%f483, %f482, 0f3F4C422A;
	abs.f32 	%f484, %f483;
	mul.f32 	%f485, %f484, 0f4038AA3B;
	ex2.approx.ftz.f32 	%f486, %f485;
	add.f32 	%f487, %f486, 0f3F800000;
	rcp.approx.ftz.f32 	%f488, %f487;
	fma.rn.f32 	%f489, %f488, 0fC0000000, 0f3F800000;
	setp.ge.f32 	%p135, %f484, 0f41102CB4;
	selp.f32 	%f490, 0f3F800000, %f489, %p135;
	copysign.f32 	%f491, %f483, %f490;
	mul.f32 	%f492, %f483, %f483;
	fma.rn.f32 	%f493, %f492, 0f3C80F082, 0fBD563CAE;
	fma.rn.f32 	%f494, %f493, %f492, 0f3E085941;
	fma.rn.f32 	%f495, %f494, %f492, 0fBEAAA9ED;
	fma.rn.f32 	%f496, %f495, %f492, 0f00000000;
	fma.rn.f32 	%f497, %f496, %f483, %f483;
	setp.ge.f32 	%p136, %f484, 0f3F19999A;
	selp.f32 	%f498, %f491, %f497, %p136;
	add.f32 	%f499, %f498, 0f3F800000;
	mul.f32 	%f500, %f479, %f499;
	st.shared.f32 	[%r87+4], %f500;
$L__BB28_165:
	add.s32 	%r273, %r82, 32;
	setp.ge.s32 	%p137, %r273, %r144;
	@%p137 bra 	$L__BB28_167;
	mul.f32 	%f501, %f954, 0f3F000000;
	mul.f32 	%f502, %f954, 0f3D372713;
	mul.f32 	%f503, %f954, %f502;
	fma.rn.f32 	%f504, %f954, %f503, %f954;
	mul.f32 	%f505, %f504, 0f3F4C422A;
	abs.f32 	%f506, %f505;
	mul.f32 	%f507, %f506, 0f4038AA3B;
	ex2.approx.ftz.f32 	%f508, %f507;
	add.f32 	%f509, %f508, 0f3F800000;
	rcp.approx.ftz.f32 	%f510, %f509;
	fma.rn.f32 	%f511, %f510, 0fC0000000, 0f3F800000;
	setp.ge.f32 	%p138, %f506, 0f41102CB4;
	selp.f32 	%f512, 0f3F800000, %f511, %p138;
	copysign.f32 	%f513, %f505, %f512;
	mul.f32 	%f514, %f505, %f505;
	fma.rn.f32 	%f515, %f514, 0f3C80F082, 0fBD563CAE;
	fma.rn.f32 	%f516, %f515, %f514, 0f3E085941;
	fma.rn.f32 	%f517, %f516, %f514, 0fBEAAA9ED;
	fma.rn.f32 	%f518, %f517, %f514, 0f00000000;
	fma.rn.f32 	%f519, %f518, %f505, %f505;
	setp.ge.f32 	%p139, %f506, 0f3F19999A;
	selp.f32 	%f520, %f513, %f519, %p139;
	add.f32 	%f521, %f520, 0f3F800000;
	mul.f32 	%f522, %f501, %f521;
	st.shared.f32 	[%r87+132], %f522;
$L__BB28_167:
	add.s32 	%r274, %r82, 64;
	setp.ge.s32 	%p140, %r274, %r144;
	@%p140 bra 	$L__BB28_169;
	mul.f32 	%f523, %f953, 0f3F000000;
	mul.f32 	%f524, %f953, 0f3D372713;
	mul.f32 	%f525, %f953, %f524;
	fma.rn.f32 	%f526, %f953, %f525, %f953;
	mul.f32 	%f527, %f526, 0f3F4C422A;
	abs.f32 	%f528, %f527;
	mul.f32 	%f529, %f528, 0f4038AA3B;
	ex2.approx.ftz.f32 	%f530, %f529;
	add.f32 	%f531, %f530, 0f3F800000;
	rcp.approx.ftz.f32 	%f532, %f531;
	fma.rn.f32 	%f533, %f532, 0fC0000000, 0f3F800000;
	setp.ge.f32 	%p141, %f528, 0f41102CB4;
	selp.f32 	%f534, 0f3F800000, %f533, %p141;
	copysign.f32 	%f535, %f527, %f534;
	mul.f32 	%f536, %f527, %f527;
	fma.rn.f32 	%f537, %f536, 0f3C80F082, 0fBD563CAE;
	fma.rn.f32 	%f538, %f537, %f536, 0f3E085941;
	fma.rn.f32 	%f539, %f538, %f536, 0fBEAAA9ED;
	fma.rn.f32 	%f540, %f539, %f536, 0f00000000;
	fma.rn.f32 	%f541, %f540, %f527, %f527;
	setp.ge.f32 	%p142, %f528, 0f3F19999A;
	selp.f32 	%f542, %f535, %f541, %p142;
	add.f32 	%f543, %f542, 0f3F800000;
	mul.f32 	%f544, %f523, %f543;
	st.shared.f32 	[%r87+260], %f544;
$L__BB28_169:
	add.s32 	%r275, %r82, 96;
	setp.ge.s32 	%p143, %r275, %r144;
	@%p143 bra 	$L__BB28_171;
	mul.f32 	%f545, %f952, 0f3F000000;
	mul.f32 	%f546, %f952, 0f3D372713;
	mul.f32 	%f547, %f952, %f546;
	fma.rn.f32 	%f548, %f952, %f547, %f952;
	mul.f32 	%f549, %f548, 0f3F4C422A;
	abs.f32 	%f550, %f549;
	mul.f32 	%f551, %f550, 0f4038AA3B;
	ex2.approx.ftz.f32 	%f552, %f551;
	add.f32 	%f553, %f552, 0f3F800000;
	rcp.approx.ftz.f32 	%f554, %f553;
	fma.rn.f32 	%f555, %f554, 0fC0000000, 0f3F800000;
	setp.ge.f32 	%p144, %f550, 0f41102CB4;
	selp.f32 	%f556, 0f3F800000, %f555, %p144;
	copysign.f32 	%f557, %f549, %f556;
	mul.f32 	%f558, %f549, %f549;
	fma.rn.f32 	%f559, %f558, 0f3C80F082, 0fBD563CAE;
	fma.rn.f32 	%f560, %f559, %f558, 0f3E085941;
	fma.rn.f32 	%f561, %f560, %f558, 0fBEAAA9ED;
	fma.rn.f32 	%f562, %f561, %f558, 0f00000000;
	fma.rn.f32 	%f563, %f562, %f549, %f549;
	setp.ge.f32 	%p145, %f550, 0f3F19999A;
	selp.f32 	%f564, %f557, %f563, %p145;
	add.f32 	%f565, %f564, 0f3F800000;
	mul.f32 	%f566, %f545, %f565;
	st.shared.f32 	[%r87+388], %f566;
$L__BB28_171:
	setp.ge.s32 	%p146, %r42, %r7;
	@%p146 bra 	$L__BB28_180;
	setp.ge.s32 	%p147, %r82, %r144;
	add.s32 	%r276, %r71, %r8;
	add.s32 	%r277, %r276, %r82;
	shl.b32 	%r278, %r277, 2;
	mov.u32 	%r279, smem;
	add.s32 	%r88, %r279, %r278;
	@%p147 bra 	$L__BB28_174;
	mul.f32 	%f567, %f951, 0f3F000000;
	mul.f32 	%f568, %f951, 0f3D372713;
	mul.f32 	%f569, %f951, %f568;
	fma.rn.f32 	%f570, %f951, %f569, %f951;
	mul.f32 	%f571, %f570, 0f3F4C422A;
	abs.f32 	%f572, %f571;
	mul.f32 	%f573, %f572, 0f4038AA3B;
	ex2.approx.ftz.f32 	%f574, %f573;
	add.f32 	%f575, %f574, 0f3F800000;
	rcp.approx.ftz.f32 	%f576, %f575;
	fma.rn.f32 	%f577, %f576, 0fC0000000, 0f3F800000;
	setp.ge.f32 	%p148, %f572, 0f41102CB4;
	selp.f32 	%f578, 0f3F800000, %f577, %p148;
	copysign.f32 	%f579, %f571, %f578;
	mul.f32 	%f580, %f571, %f571;
	fma.rn.f32 	%f581, %f580, 0f3C80F082, 0fBD563CAE;
	fma.rn.f32 	%f582, %f581, %f580, 0f3E085941;
	fma.rn.f32 	%f583, %f582, %f580, 0fBEAAA9ED;
	fma.rn.f32 	%f584, %f583, %f580, 0f00000000;
	fma.rn.f32 	%f585, %f584, %f571, %f571;
	setp.ge.f32 	%p149, %f572, 0f3F19999A;
	selp.f32 	%f586, %f579, %f585, %p149;
	add.f32 	%f587, %f586, 0f3F800000;
	mul.f32 	%f588, %f567, %f587;
	st.shared.f32 	[%r88+16], %f588;
$L__BB28_174:
	add.s32 	%r280, %r82, 32;
	setp.ge.s32 	%p150, %r280, %r144;
	@%p150 bra 	$L__BB28_176;
	mul.f32 	%f589, %f950, 0f3F000000;
	mul.f32 	%f590, %f950, 0f3D372713;
	mul.f32 	%f591, %f950, %f590;
	fma.rn.f32 	%f592, %f950, %f591, %f950;
	mul.f32 	%f593, %f592, 0f3F4C422A;
	abs.f32 	%f594, %f593;
	mul.f32 	%f595, %f594, 0f4038AA3B;
	ex2.approx.ftz.f32 	%f596, %f595;
	add.f32 	%f597, %f596, 0f3F800000;
	rcp.approx.ftz.f32 	%f598, %f597;
	fma.rn.f32 	%f599, %f598, 0fC0000000, 0f3F800000;
	setp.ge.f32 	%p151, %f594, 0f41102CB4;
	selp.f32 	%f600, 0f3F800000, %f599, %p151;
	copysign.f32 	%f601, %f593, %f600;
	mul.f32 	%f602, %f593, %f593;
	fma.rn.f32 	%f603, %f602, 0f3C80F082, 0fBD563CAE;
	fma.rn.f32 	%f604, %f603, %f602, 0f3E085941;
	fma.rn.f32 	%f605, %f604, %f602, 0fBEAAA9ED;
	fma.rn.f32 	%f606, %f605, %f602, 0f00000000;
	fma.rn.f32 	%f607, %f606, %f593, %f593;
	setp.ge.f32 	%p152, %f594, 0f3F19999A;
	selp.f32 	%f608, %f601, %f607, %p152;
	add.f32 	%f609, %f608, 0f3F800000;
	mul.f32 	%f610, %f589, %f609;
	st.shared.f32 	[%r88+144], %f610;
$L__BB28_176:
	add.s32 	%r281, %r82, 64;
	setp.ge.s32 	%p153, %r281, %r144;
	@%p153 bra 	$L__BB28_178;
	mul.f32 	%f611, %f949, 0f3F000000;
	mul.f32 	%f612, %f949, 0f3D372713;
	mul.f32 	%f613, %f949, %f612;
	fma.rn.f32 	%f614, %f949, %f613, %f949;
	mul.f32 	%f615, %f614, 0f3F4C422A;
	abs.f32 	%f616, %f615;
	mul.f32 	%f617, %f616, 0f4038AA3B;
	ex2.approx.ftz.f32 	%f618, %f617;
	add.f32 	%f619, %f618, 0f3F800000;
	rcp.approx.ftz.f32 	%f620, %f619;
	fma.rn.f32 	%f621, %f620, 0fC0000000, 0f3F800000;
	setp.ge.f32 	%p154, %f616, 0f41102CB4;
	selp.f32 	%f622, 0f3F800000, %f621, %p154;
	copysign.f32 	%f623, %f615, %f622;
	mul.f32 	%f624, %f615, %f615;
	fma.rn.f32 	%f625, %f624, 0f3C80F082, 0fBD563CAE;
	fma.rn.f32 	%f626, %f625, %f624, 0f3E085941;
	fma.rn.f32 	%f627, %f626, %f624, 0fBEAAA9ED;
	fma.rn.f32 	%f628, %f627, %f624, 0f00000000;
	fma.rn.f32 	%f629, %f628, %f615, %f615;
	setp.ge.f32 	%p155, %f616, 0f3F19999A;
	selp.f32 	%f630, %f623, %f629, %p155;
	add.f32 	%f631, %f630, 0f3F800000;
	mul.f32 	%f632, %f611, %f631;
	st.shared.f32 	[%r88+272], %f632;
$L__BB28_178:
	add.s32 	%r282, %r82, 96;
	setp.ge.s32 	%p156, %r282, %r144;
	@%p156 bra 	$L__BB28_180;
	mul.f32 	%f633, %f948, 0f3F000000;
	mul.f32 	%f634, %f948, 0f3D372713;
	mul.f32 	%f635, %f948, %f634;
	fma.rn.f32 	%f636, %f948, %f635, %f948;
	mul.f32 	%f637, %f636, 0f3F4C422A;
	abs.f32 	%f638, %f637;
	mul.f32 	%f639, %f638, 0f4038AA3B;
	ex2.approx.ftz.f32 	%f640, %f639;
	add.f32 	%f641, %f640, 0f3F800000;
	rcp.approx.ftz.f32 	%f642, %f641;
	fma.rn.f32 	%f643, %f642, 0fC0000000, 0f3F800000;
	setp.ge.f32 	%p157, %f638, 0f41102CB4;
	selp.f32 	%f644, 0f3F800000, %f643, %p157;
	copysign.f32 	%f645, %f637, %f644;
	mul.f32 	%f646, %f637, %f637;
	fma.rn.f32 	%f647, %f646, 0f3C80F082, 0fBD563CAE;
	fma.rn.f32 	%f648, %f647, %f646, 0f3E085941;
	fma.rn.f32 	%f649, %f648, %f646, 0fBEAAA9ED;
	fma.rn.f32 	%f650, %f649, %f646, 0f00000000;
	fma.rn.f32 	%f651, %f650, %f637, %f637;
	setp.ge.f32 	%p158, %f638, 0f3F19999A;
	selp.f32 	%f652, %f645, %f651, %p158;
	add.f32 	%f653, %f652, 0f3F800000;
	mul.f32 	%f654, %f633, %f653;
	st.shared.f32 	[%r88+400], %f654;
$L__BB28_180:
	setp.ge.s32 	%p159, %r54, %r7;
	@%p159 bra 	$L__BB28_233;
	setp.ge.s32 	%p160, %r82, %r144;
	add.s32 	%r283, %r72, %r8;
	add.s32 	%r284, %r283, %r82;
	shl.b32 	%r285, %r284, 2;
	mov.u32 	%r286, smem;
	add.s32 	%r89, %r286, %r285;
	@%p160 bra 	$L__BB28_183;
	mul.f32 	%f655, %f964, 0f3F000000;
	mul.f32 	%f656, %f964, 0f3D372713;
	mul.f32 	%f657, %f964, %f656;
	fma.rn.f32 	%f658, %f964, %f657, %f964;
	mul.f32 	%f659, %f658, 0f3F4C422A;
	abs.f32 	%f660, %f659;
	mul.f32 	%f661, %f660, 0f4038AA3B;
	ex2.approx.ftz.f32 	%f662, %f661;
	add.f32 	%f663, %f662, 0f3F800000;
	rcp.approx.ftz.f32 	%f664, %f663;
	fma.rn.f32 	%f665, %f664, 0fC0000000, 0f3F800000;
	setp.ge.f32 	%p161, %f660, 0f41102CB4;
	selp.f32 	%f666, 0f3F800000, %f665, %p161;
	copysign.f32 	%f667, %f659, %f666;
	mul.f32 	%f668, %f659, %f659;
	fma.rn.f32 	%f669, %f668, 0f3C80F082, 0fBD563CAE;
	fma.rn.f32 	%f670, %f669, %f668, 0f3E085941;
	fma.rn.f32 	%f671, %f670, %f668, 0fBEAAA9ED;
	fma.rn.f32 	%f672, %f671, %f668, 0f00000000;
	fma.rn.f32 	%f673, %f672, %f659, %f659;
	setp.ge.f32 	%p162, %f660, 0f3F19999A;
	selp.f32 	%f674, %f667, %f673, %p162;
	add.f32 	%f675, %f674, 0f3F800000;
	mul.f32 	%f676, %f655, %f675;
	st.shared.f32 	[%r89+16], %f676;
$L__BB28_183:
	add.s32 	%r287, %r82, 32;
	setp.ge.s32 	%p163, %r287, %r144;
	@%p163 bra 	$L__BB28_185;
	mul.f32 	%f677, %f965, 0f3F000000;
	mul.f32 	%f678, %f965, 0f3D372713;
	mul.f32 	%f679, %f965, %f678;
	fma.rn.f32 	%f680, %f965, %f679, %f965;
	mul.f32 	%f681, %f680, 0f3F4C422A;
	abs.f32 	%f682, %f681;
	mul.f32 	%f683, %f682, 0f4038AA3B;
	ex2.approx.ftz.f32 	%f684, %f683;
	add.f32 	%f685, %f684, 0f3F800000;
	rcp.approx.ftz.f32 	%f686, %f685;
	fma.rn.f32 	%f687, %f686, 0fC0000000, 0f3F800000;
	setp.ge.f32 	%p164, %f682, 0f41102CB4;
	selp.f32 	%f688, 0f3F800000, %f687, %p164;
	copysign.f32 	%f689, %f681, %f688;
	mul.f32 	%f690, %f681, %f681;
	fma.rn.f32 	%f691, %f690, 0f3C80F082, 0fBD563CAE;
	fma.rn.f32 	%f692, %f691, %f690, 0f3E085941;
	fma.rn.f32 	%f693, %f692, %f690, 0fBEAAA9ED;
	fma.rn.f32 	%f694, %f693, %f690, 0f00000000;
	fma.rn.f32 	%f695, %f694, %f681, %f681;
	setp.ge.f32 	%p165, %f682, 0f3F19999A;
	selp.f32 	%f696, %f689, %f695, %p165;
	add.f32 	%f697, %f696, 0f3F800000;
	mul.f32 	%f698, %f677, %f697;
	st.shared.f32 	[%r89+144], %f698;
$L__BB28_185:
	add.s32 	%r288, %r82, 64;
	setp.ge.s32 	%p166, %r288, %r144;
	@%p166 bra 	$L__BB28_187;
	mul.f32 	%f699, %f966, 0f3F000000;
	mul.f32 	%f700, %f966, 0f3D372713;
	mul.f32 	%f701, %f966, %f700;
	fma.rn.f32 	%f702, %f966, %f701, %f966;
	mul.f32 	%f703, %f702, 0f3F4C422A;
	abs.f32 	%f704, %f703;
	mul.f32 	%f705, %f704, 0f4038AA3B;
	ex2.approx.ftz.f32 	%f706, %f705;
	add.f32 	%f707, %f706, 0f3F800000;
	rcp.approx.ftz.f32 	%f708, %f707;
	fma.rn.f32 	%f709, %f708, 0fC0000000, 0f3F800000;
	setp.ge.f32 	%p167, %f704, 0f41102CB4;
	selp.f32 	%f710, 0f3F800000, %f709, %p167;
	copysign.f32 	%f711, %f703, %f710;
	mul.f32 	%f712, %f703, %f703;
	fma.rn.f32 	%f713, %f712, 0f3C80F082, 0fBD563CAE;
	fma.rn.f32 	%f714, %f713, %f712, 0f3E085941;
	fma.rn.f32 	%f715, %f714, %f712, 0fBEAAA9ED;
	fma.rn.f32 	%f716, %f715, %f712, 0f00000000;
	fma.rn.f32 	%f717, %f716, %f703, %f703;
	setp.ge.f32 	%p168, %f704, 0f3F19999A;
	selp.f32 	%f718, %f711, %f717, %p168;
	add.f32 	%f719, %f718, 0f3F800000;
	mul.f32 	%f720, %f699, %f719;
	st.shared.f32 	[%r89+272], %f720;
$L__BB28_187:
	add.s32 	%r289, %r82, 96;
	setp.ge.s32 	%p169, %r289, %r144;
	@%p169 bra 	$L__BB28_233;
	mul.f32 	%f721, %f1027, 0f3F000000;
	mul.f32 	%f722, %f1027, 0f3D372713;
	mul.f32 	%f723, %f1027, %f722;
	fma.rn.f32 	%f724, %f1027, %f723, %f1027;
	mul.f32 	%f725, %f724, 0f3F4C422A;
	abs.f32 	%f726, %f725;
	mul.f32 	%f727, %f726, 0f4038AA3B;
	ex2.approx.ftz.f32 	%f728, %f727;
	add.f32 	%f729, %f728, 0f3F800000;
	rcp.approx.ftz.f32 	%f730, %f729;
	fma.rn.f32 	%f731, %f730, 0fC0000000, 0f3F800000;
	setp.ge.f32 	%p170, %f726, 0f41102CB4;
	selp.f32 	%f732, 0f3F800000, %f731, %p170;
	copysign.f32 	%f733, %f725, %f732;
	mul.f32 	%f734, %f725, %f725;
	fma.rn.f32 	%f735, %f734, 0f3C80F082, 0fBD563CAE;
	fma.rn.f32 	%f736, %f735, %f734, 0f3E085941;
	fma.rn.f32 	%f737, %f736, %f734, 0fBEAAA9ED;
	fma.rn.f32 	%f738, %f737, %f734, 0f00000000;
	fma.rn.f32 	%f739, %f738, %f725, %f725;
	setp.ge.f32 	%p171, %f726, 0f3F19999A;
	selp.f32 	%f740, %f733, %f739, %p171;
	add.f32 	%f741, %f740, 0f3F800000;
	mul.f32 	%f742, %f721, %f741;
	st.shared.f32 	[%r89+400], %f742;
	bra.uni 	$L__BB28_233;
$L__BB28_189:
	setp.ge.s32 	%p121, %r82, %r144;
	add.s32 	%r263, %r8, %r82;
	shl.b32 	%r264, %r263, 2;
	mov.u32 	%r265, smem;
	add.s32 	%r90, %r265, %r264;
	@%p121 bra 	$L__BB28_191;
	mul.f32 	%f391, %f959, 0f3F000000;
	mul.f32 	%f392, %f959, 0f3D372713;
	mul.f32 	%f393, %f959, %f392;
	fma.rn.f32 	%f394, %f959, %f393, %f959;
	mul.f32 	%f395, %f394, 0f3F4C422A;
	abs.f32 	%f396, %f395;
	mul.f32 	%f397, %f396, 0f4038AA3B;
	ex2.approx.ftz.f32 	%f398, %f397;
	add.f32 	%f399, %f398, 0f3F800000;
	rcp.approx.ftz.f32 	%f400, %f399;
	fma.rn.f32 	%f401, %f400, 0fC0000000, 0f3F800000;
	setp.ge.f32 	%p122, %f396, 0f41102CB4;
	selp.f32 	%f402, 0f3F800000, %f401, %p122;
	copysign.f32 	%f403, %f395, %f402;
	mul.f32 	%f404, %f395, %f395;
	fma.rn.f32 	%f405, %f404, 0f3C80F082, 0fBD563CAE;
	fma.rn.f32 	%f406, %f405, %f404, 0f3E085941;
	fma.rn.f32 	%f407, %f406, %f404, 0fBEAAA9ED;
	fma.rn.f32 	%f408, %f407, %f404, 0f00000000;
	fma.rn.f32 	%f409, %f408, %f395, %f395;
	setp.ge.f32 	%p123, %f396, 0f3F19999A;
	selp.f32 	%f410, %f403, %f409, %p123;
	add.f32 	%f411, %f410, 0f3F800000;
	mul.f32 	%f412, %f391, %f411;
	st.shared.f32 	[%r90+16], %f412;
$L__BB28_191:
	add.s32 	%r266, %r82, 32;
	setp.ge.s32 	%p124, %r266, %r144;
	@%p124 bra 	$L__BB28_193;
	mul.f32 	%f413, %f958, 0f3F000000;
	mul.f32 	%f414, %f958, 0f3D372713;
	mul.f32 	%f415, %f958, %f414;
	fma.rn.f32 	%f416, %f958, %f415, %f958;
	mul.f32 	%f417, %f416, 0f3F4C422A;
	abs.f32 	%f418, %f417;
	mul.f32 	%f419, %f418, 0f4038AA3B;
	ex2.approx.ftz.f32 	%f420, %f419;
	add.f32 	%f421, %f420, 0f3F800000;
	rcp.approx.ftz.f32 	%f422, %f421;
	fma.rn.f32 	%f423, %f422, 0fC0000000, 0f3F800000;
	setp.ge.f32 	%p125, %f418, 0f41102CB4;
	selp.f32 	%f424, 0f3F800000, %f423, %p125;
	copysign.f32 	%f425, %f417, %f424;
	mul.f32 	%f426, %f417, %f417;
	fma.rn.f32 	%f427, %f426, 0f3C80F082, 0fBD563CAE;
	fma.rn.f32 	%f428, %f427, %f426, 0f3E085941;
	fma.rn.f32 	%f429, %f428, %f426, 0fBEAAA9ED;
	fma.rn.f32 	%f430, %f429, %f426, 0f00000000;
	fma.rn.f32 	%f431, %f430, %f417, %f417;
	setp.ge.f32 	%p126, %f418, 0f3F19999A;
	selp.f32 	%f432, %f425, %f431, %p126;
	add.f32 	%f433, %f432, 0f3F800000;
	mul.f32 	%f434, %f413, %f433;
	st.shared.f32 	[%r90+144], %f434;
$L__BB28_193:
	add.s32 	%r267, %r82, 64;
	setp.ge.s32 	%p127, %r267, %r144;
	@%p127 bra 	$L__BB28_195;
	mul.f32 	%f435, %f957, 0f3F000000;
	mul.f32 	%f436, %f957, 0f3D372713;
	mul.f32 	%f437, %f957, %f436;
	fma.rn.f32 	%f438, %f957, %f437, %f957;
	mul.f32 	%f439, %f438, 0f3F4C422A;
	abs.f32 	%f440, %f439;
	mul.f32 	%f441, %f440, 0f4038AA3B;
	ex2.approx.ftz.f32 	%f442, %f441;
	add.f32 	%f443, %f442, 0f3F800000;
	rcp.approx.ftz.f32 	%f444, %f443;
	fma.rn.f32 	%f445, %f444, 0fC0000000, 0f3F800000;
	setp.ge.f32 	%p128, %f440, 0f41102CB4;
	selp.f32 	%f446, 0f3F800000, %f445, %p128;
	copysign.f32 	%f447, %f439, %f446;
	mul.f32 	%f448, %f439, %f439;
	fma.rn.f32 	%f449, %f448, 0f3C80F082, 0fBD563CAE;
	fma.rn.f32 	%f450, %f449, %f448, 0f3E085941;
	fma.rn.f32 	%f451, %f450, %f448, 0fBEAAA9ED;
	fma.rn.f32 	%f452, %f451, %f448, 0f00000000;
	fma.rn.f32 	%f453, %f452, %f439, %f439;
	setp.ge.f32 	%p129, %f440, 0f3F19999A;
	selp.f32 	%f454, %f447, %f453, %p129;
	add.f32 	%f455, %f454, 0f3F800000;
	mul.f32 	%f456, %f435, %f455;
	st.shared.f32 	[%r90+272], %f456;
$L__BB28_195:
	add.s32 	%r268, %r82, 96;
	setp.ge.s32 	%p130, %r268, %r144;
	@%p130 bra 	$L__BB28_162;
	mul.f32 	%f457, %f956, 0f3F000000;
	mul.f32 	%f458, %f956, 0f3D372713;
	mul.f32 	%f459, %f956, %f458;
	fma.rn.f32 	%f460, %f956, %f459, %f956;
	mul.f32 	%f461, %f460, 0f3F4C422A;
	abs.f32 	%f462, %f461;
	mul.f32 	%f463, %f462, 0f4038AA3B;
	ex2.approx.ftz.f32 	%f464, %f463;
	add.f32 	%f465, %f464, 0f3F800000;
	rcp.approx.ftz.f32 	%f466, %f465;
	fma.rn.f32 	%f467, %f466, 0fC0000000, 0f3F800000;
	setp.ge.f32 	%p131, %f462, 0f41102CB4;
	selp.f32 	%f468, 0f3F800000, %f467, %p131;
	copysign.f32 	%f469, %f461, %f468;
	mul.f32 	%f470, %f461, %f461;
	fma.rn.f32 	%f471, %f470, 0f3C80F082, 0fBD563CAE;
	fma.rn.f32 	%f472, %f471, %f470, 0f3E085941;
	fma.rn.f32 	%f473, %f472, %f470, 0fBEAAA9ED;
	fma.rn.f32 	%f474, %f473, %f470, 0f00000000;
	fma.rn.f32 	%f475, %f474, %f461, %f461;
	setp.ge.f32 	%p132, %f462, 0f3F19999A;
	selp.f32 	%f476, %f469, %f475, %p132;
	add.f32 	%f477, %f476, 0f3F800000;
	mul.f32 	%f478, %f457, %f477;
	st.shared.f32 	[%r90+400], %f478;
	bra.uni 	$L__BB28_162;
$L__BB28_197:
	setp.ge.s32 	%p192, %r13, %r7;
	@%p192 bra 	$L__BB28_206;
	setp.ge.s32 	%p193, %r82, %r144;
	add.s32 	%r317, %r8, %r82;
	shl.b32 	%r318, %r317, 2;
	mov.u32 	%r319, smem;
	add.s32 	%r98, %r319, %r318;
	@%p193 bra 	$L__BB28_200;
	max.f32 	%f807, %f959, 0f00000000;
	st.shared.f32 	[%r98+16], %f807;
$L__BB28_200:
	add.s32 	%r320, %r82, 32;
	setp.ge.s32 	%p194, %r320, %r144;
	@%p194 bra 	$L__BB28_202;
	max.f32 	%f808, %f958, 0f00000000;
	st.shared.f32 	[%r98+144], %f808;
$L__BB28_202:
	add.s32 	%r321, %r82, 64;
	setp.ge.s32 	%p195, %r321, %r144;
	@%p195 bra 	$L__BB28_204;
	max.f32 	%f809, %f957, 0f00000000;
	st.shared.f32 	[%r98+272], %f809;
$L__BB28_204:
	add.s32 	%r322, %r82, 96;
	setp.ge.s32 	%p196, %r322, %r144;
	@%p196 bra 	$L__BB28_206;
	max.f32 	%f810, %f956, 0f00000000;
	st.shared.f32 	[%r98+400], %f810;
$L__BB28_206:
	setp.ge.s32 	%p197, %r31, %r7;
	@%p197 bra 	$L__BB28_215;
	setp.ge.s32 	%p198, %r82, %r144;
	add.s32 	%r323, %r144, %r9;
	add.s32 	%r324, %r323, %r82;
	shl.b32 	%r325, %r324, 2;
	mov.u32 	%r326, smem;
	add.s32 	%r99, %r326, %r325;
	@%p198 bra 	$L__BB28_209;
	max.f32 	%f811, %f955, 0f00000000;
	st.shared.f32 	[%r99+4], %f811;
$L__BB28_209:
	add.s32 	%r327, %r82, 32;
	setp.ge.s32 	%p199, %r327, %r144;
	@%p199 bra 	$L__BB28_211;
	max.f32 	%f812, %f954, 0f00000000;
	st.shared.f32 	[%r99+132], %f812;
$L__BB28_211:
	add.s32 	%r328, %r82, 64;
	setp.ge.s32 	%p200, %r328, %r144;
	@%p200 bra 	$L__BB28_213;
	max.f32 	%f813, %f953, 0f00000000;
	st.shared.f32 	[%r99+260], %f813;
$L__BB28_213:
	add.s32 	%r329, %r82, 96;
	setp.ge.s32 	%p201, %r329, %r144;
	@%p201 bra 	$L__BB28_215;
	max.f32 	%f814, %f952, 0f00000000;
	st.shared.f32 	[%r99+388], %f814;
$L__BB28_215:
	setp.ge.s32 	%p202, %r42, %r7;
	@%p202 bra 	$L__BB28_224;
	setp.ge.s32 	%p203, %r82, %r144;
	add.s32 	%r330, %r71, %r8;
	add.s32 	%r331, %r330, %r82;
	shl.b32 	%r332, %r331, 2;
	mov.u32 	%r333, smem;
	add.s32 	%r100, %r333, %r332;
	@%p203 bra 	$L__BB28_218;
	max.f32 	%f815, %f951, 0f00000000;
	st.shared.f32 	[%r100+16], %f815;
$L__BB28_218:
	add.s32 	%r334, %r82, 32;
	setp.ge.s32 	%p204, %r334, %r144;
	@%p204 bra 	$L__BB28_220;
	max.f32 	%f816, %f950, 0f00000000;
	st.shared.f32 	[%r100+144], %f816;
$L__BB28_220:
	add.s32 	%r335, %r82, 64;
	setp.ge.s32 	%p205, %r335, %r144;
	@%p205 bra 	$L__BB28_222;
	max.f32 	%f817, %f949, 0f00000000;
	st.shared.f32 	[%r100+272], %f817;
$L__BB28_222:
	add.s32 	%r336, %r82, 96;
	setp.ge.s32 	%p206, %r336, %r144;
	@%p206 bra 	$L__BB28_224;
	max.f32 	%f818, %f948, 0f00000000;
	st.shared.f32 	[%r100+400], %f818;
$L__BB28_224:
	setp.ge.s32 	%p207, %r54, %r7;
	@%p207 bra 	$L__BB28_233;
	setp.ge.s32 	%p208, %r82, %r144;
	add.s32 	%r337, %r72, %r8;
	add.s32 	%r338, %r337, %r82;
	shl.b32 	%r339, %r338, 2;
	mov.u32 	%r340, smem;
	add.s32 	%r101, %r340, %r339;
	@%p208 bra 	$L__BB28_227;
	max.f32 	%f819, %f964, 0f00000000;
	st.shared.f32 	[%r101+16], %f819;
$L__BB28_227:
	add.s32 	%r341, %r82, 32;
	setp.ge.s32 	%p209, %r341, %r144;
	@%p209 bra 	$L__BB28_229;
	max.f32 	%f820, %f965, 0f00000000;
	st.shared.f32 	[%r101+144], %f820;
$L__BB28_229:
	add.s32 	%r342, %r82, 64;
	setp.ge.s32 	%p210, %r342, %r144;
	@%p210 bra 	$L__BB28_231;
	max.f32 	%f821, %f966, 0f00000000;
	st.shared.f32 	[%r101+272], %f821;
$L__BB28_231:
	add.s32 	%r343, %r82, 96;
	setp.ge.s32 	%p211, %r343, %r144;
	@%p211 bra 	$L__BB28_233;
	max.f32 	%f822, %f1027, 0f00000000;
	st.shared.f32 	[%r101+400], %f822;
$L__BB28_233:
	add.s32 	%r447, %r447, 1024;
	setp.lt.s32 	%p212, %r447, %r144;
	@%p212 bra 	$L__BB28_58;
$L__BB28_234:
	setp.lt.s32 	%p213, %r13, %r7;
	bar.sync 	0;
	add.s32 	%r103, %r144, 1;
	@%p213 bra 	$L__BB28_235;
	bra.uni 	$L__BB28_236;
$L__BB28_235:
	ld.global.nc.u32 	%r345, [%rd5];
	add.s64 	%rd183, %rd2, %rd47;
	ld.global.nc.u32 	%r346, [%rd183];
	mad.lo.s32 	%r347, %r345, %r145, %r346;
	mul.wide.s32 	%rd184, %r347, 4;
	add.s64 	%rd185, %rd1, %rd184;
	ld.global.nc.f32 	%f1028, [%rd185];
	mul.lo.s32 	%r348, %r345, %r143;
	mul.wide.s32 	%rd186, %r348, 2;
	add.s64 	%rd226, %rd34, %rd186;
	shl.b32 	%r349, %r8, 2;
	mov.u32 	%r350, smem;
	add.s32 	%r351, %r350, %r349;
	add.s32 	%r450, %r351, 16;
$L__BB28_236:
	setp.ge.s32 	%p214, %r31, %r7;
	@%p214 bra 	$L__BB28_238;
	ld.global.nc.u32 	%r353, [%rd5+4];
	add.s64 	%rd189, %rd2, %rd47;
	ld.global.nc.u32 	%r354, [%rd189+4];
	mad.lo.s32 	%r355, %r353, %r145, %r354;
	mul.wide.s32 	%rd190, %r355, 4;
	add.s64 	%rd191, %rd1, %rd190;
	ld.global.nc.f32 	%f1029, [%rd191];
	mul.lo.s32 	%r356, %r353, %r143;
	mul.wide.s32 	%rd192, %r356, 2;
	add.s64 	%rd227, %rd34, %rd192;
	add.s32 	%r357, %r144, %r9;
	shl.b32 	%r358, %r357, 2;
	mov.u32 	%r359, smem;
	add.s32 	%r360, %r359, %r358;
	add.s32 	%r451, %r360, 4;
$L__BB28_238:
	setp.ge.s32 	%p215, %r42, %r7;
	@%p215 bra 	$L__BB28_240;
	ld.global.nc.u32 	%r362, [%rd5+8];
	add.s64 	%rd195, %rd2, %rd47;
	ld.global.nc.u32 	%r363, [%rd195+8];
	mad.lo.s32 	%r364, %r362, %r145, %r363;
	mul.wide.s32 	%rd196, %r364, 4;
	add.s64 	%rd197, %rd1, %rd196;
	ld.global.nc.f32 	%f1030, [%rd197];
	mul.lo.s32 	%r365, %r362, %r143;
	mul.wide.s32 	%rd198, %r365, 2;
	add.s64 	%rd228, %rd34, %rd198;
	shl.b32 	%r366, %r103, 1;
	add.s32 	%r367, %r366, %r8;
	shl.b32 	%r368, %r367, 2;
	mov.u32 	%r369, smem;
	add.s32 	%r370, %r369, %r368;
	add.s32 	%r452, %r370, 16;
$L__BB28_240:
	setp.ge.s32 	%p216, %r54, %r7;
	@%p216 bra 	$L__BB28_242;
	ld.global.nc.u32 	%r372, [%rd5+12];
	add.s64 	%rd201, %rd2, %rd47;
	ld.global.nc.u32 	%r373, [%rd201+12];
	mad.lo.s32 	%r374, %r372, %r145, %r373;
	mul.wide.s32 	%rd202, %r374, 4;
	add.s64 	%rd203, %rd1, %rd202;
	ld.global.nc.f32 	%f1031, [%rd203];
	mul.lo.s32 	%r375, %r372, %r143;
	mul.wide.s32 	%rd204, %r375, 2;
	add.s64 	%rd229, %rd34, %rd204;
	mad.lo.s32 	%r376, %r103, 3, %r8;
	shl.b32 	%r377, %r376, 2;
	mov.u32 	%r378, smem;
	add.s32 	%r379, %r378, %r377;
	add.s32 	%r453, %r379, 16;
$L__BB28_242:
	setp.lt.s32 	%p217, %r454, %r143;
	@%p217 bra 	$L__BB28_243;
	bra.uni 	$L__BB28_317;
$L__BB28_243:
	not.b32 	%r380, %r12;
	add.s32 	%r104, %r144, %r380;
	and.b32  	%r105, %r104, 96;
	cvt.u64.u32 	%rd14, %r12;
	shl.b32 	%r381, %r12, 2;
	add.s32 	%r106, %r450, %r381;
	add.s32 	%r107, %r451, %r381;
	add.s32 	%r108, %r452, %r381;
	add.s32 	%r109, %r453, %r381;
	or.b32  	%r110, %r12, 32;
	or.b32  	%r111, %r12, 64;
	or.b32  	%r112, %r12, 96;
	add.s64 	%rd15, %rd31, 128;
	add.s32 	%r113, %r453, 256;
	add.s32 	%r114, %r450, 256;
	add.s32 	%r115, %r452, 256;
	add.s32 	%r116, %r451, 256;
$L__BB28_244:
	setp.ge.s32 	%p218, %r12, %r144;
	mov.f32 	%f1054, 0f00000000;
	mov.f32 	%f1053, %f1054;
	mov.f32 	%f1052, %f1054;
	mov.f32 	%f1051, %f1054;
	@%p218 bra 	$L__BB28_307;
	setp.eq.s32 	%p219, %r105, 96;
	mul.lo.s32 	%r382, %r454, %r144;
	cvt.s64.s32 	%rd205, %r382;
	add.s64 	%rd24, %rd205, %rd4;
	mov.f32 	%f1054, 0f00000000;
	mov.u32 	%r455, %r12;
	@%p219 bra 	$L__BB28_272;
	setp.ge.s32 	%p220, %r13, %r7;
	add.s64 	%rd207, %rd24, %rd14;
	shl.b64 	%rd208, %rd207, 1;
	add.s64 	%rd206, %rd31, %rd208;
	// begin inline asm
	ld.global.nc.b16 %rs145, [%rd206];
	// end inline asm
	// begin inline asm
	{ cvt.f32.bf16 %f829, %rs145;}

	// end inline asm
	mov.f32 	%f1051, 0f00000000;
	@%p220 bra 	$L__BB28_248;
	ld.shared.f32 	%f831, [%r106];
	fma.rn.f32 	%f1051, %f829, %f831, 0f00000000;
$L__BB28_248:
	setp.ge.s32 	%p221, %r31, %r7;
	mov.f32 	%f1052, 0f00000000;
	@%p221 bra 	$L__BB28_250;
	ld.shared.f32 	%f833, [%r107];
	fma.rn.f32 	%f1052, %f829, %f833, 0f00000000;
$L__BB28_250:
	setp.ge.s32 	%p222, %r42, %r7;
	mov.f32 	%f1053, 0f00000000;
	@%p222 bra 	$L__BB28_252;
	ld.shared.f32 	%f835, [%r108];
	fma.rn.f32 	%f1053, %f829, %f835, 0f00000000;
$L__BB28_252:
	setp.ge.s32 	%p223, %r54, %r7;
	mov.f32 	%f1054, 0f00000000;
	@%p223 bra 	$L__BB28_254;
	ld.shared.f32 	%f837, [%r109];
	fma.rn.f32 	%f1054, %f829, %f837, 0f00000000;
$L__BB28_254:
	setp.eq.s32 	%p224, %r105, 0;
	mov.u32 	%r455, %r110;
	@%p224 bra 	$L__BB28_272;
	setp.ge.s32 	%p225, %r13, %r7;
	add.s64 	%rd209, %rd206, 64;
	// begin inline asm
	ld.global.nc.b16 %rs147, [%rd209];
	// end inline asm
	// begin inline asm
	{ cvt.f32.bf16 %f838, %rs147;}

	// end inline asm
	@%p225 bra 	$L__BB28_257;
	ld.shared.f32 	%f839, [%r106+128];
	fma.rn.f32 	%f1051, %f838, %f839, %f1051;
$L__BB28_257:
	setp.ge.s32 	%p226, %r31, %r7;
	@%p226 bra 	$L__BB28_259;
	ld.shared.f32 	%f840, [%r107+128];
	fma.rn.f32 	%f1052, %f838, %f840, %f1052;
$L__BB28_259:
	setp.ge.s32 	%p227, %r42, %r7;
	@%p227 bra 	$L__BB28_261;
	ld.shared.f32 	%f841, [%r108+128];
	fma.rn.f32 	%f1053, %f838, %f841, %f1053;
$L__BB28_261:
	setp.ge.s32 	%p228, %r54, %r7;
	@%p228 bra 	$L__BB28_263;
	ld.shared.f32 	%f842, [%r109+128];
	fma.rn.f32 	%f1054, %f838, %f842, %f1054;
$L__BB28_263:
	setp.eq.s32 	%p229, %r105, 32;
	mov.u32 	%r455, %r111;
	@%p229 bra 	$L__BB28_272;
	setp.ge.s32 	%p230, %r13, %r7;
	add.s64 	%rd210, %rd206, 128;
	// begin inline asm
	ld.global.nc.b16 %rs149, [%rd210];
	// end inline asm
	// begin inline asm
	{ cvt.f32.bf16 %f843, %rs149;}

	// end inline asm
	@%p230 bra 	$L__BB28_266;
	ld.shared.f32 	%f844, [%r106+256];
	fma.rn.f32 	%f1051, %f843, %f844, %f1051;
$L__BB28_266:
	setp.ge.s32 	%p231, %r31, %r7;
	@%p231 bra 	$L__BB28_268;
	ld.shared.f32 	%f845, [%r107+256];
	fma.rn.f32 	%f1052, %f843, %f845, %f1052;
$L__BB28_268:
	setp.ge.s32 	%p232, %r42, %r7;
	@%p232 bra 	$L__BB28_270;
	ld.shared.f32 	%f846, [%r108+256];
	fma.rn.f32 	%f1053, %f843, %f846, %f1053;
$L__BB28_270:
	setp.ge.s32 	%p233, %r54, %r7;
	mov.u32 	%r455, %r112;
	@%p233 bra 	$L__BB28_272;
	ld.shared.f32 	%f847, [%r109+256];
	fma.rn.f32 	%f1054, %f843, %f847, %f1054;
	mov.u32 	%r455, %r112;
$L__BB28_272:
	setp.lt.u32 	%p234, %r104, 96;
	@%p234 bra 	$L__BB28_307;
	cvt.u64.u32 	%rd211, %r455;
	add.s64 	%rd212, %rd24, %rd211;
	shl.b64 	%rd213, %rd212, 1;
	add.s64 	%rd230, %rd15, %rd213;
	shl.b32 	%r383, %r455, 2;
	add.s32 	%r459, %r113, %r383;
	add.s32 	%r458, %r114, %r383;
	add.s32 	%r457, %r115, %r383;
	add.s32 	%r456, %r116, %r383;
$L__BB28_274:
	setp.ge.s32 	%p235, %r13, %r7;
	add.s64 	%rd214, %rd230, -128;
	// begin inline asm
	ld.global.nc.b16 %rs151, [%rd214];
	// end inline asm
	// begin inline asm
	{ cvt.f32.bf16 %f848, %rs151;}

	// end inline asm
	@%p235 bra 	$L__BB28_276;
	ld.shared.f32 	%f849, [%r458+-256];
	fma.rn.f32 	%f1051, %f848, %f849, %f1051;
$L__BB28_276:
	setp.ge.s32 	%p236, %r31, %r7;
	@%p236 bra 	$L__BB28_278;
	ld.shared.f32 	%f850, [%r456+-256];
	fma.rn.f32 	%f1052, %f848, %f850, %f1052;
$L__BB28_278:
	setp.ge.s32 	%p237, %r42, %r7;
	@%p237 bra 	$L__BB28_280;
	ld.shared.f32 	%f851, [%r457+-256];
	fma.rn.f32 	%f1053, %f848, %f851, %f1053;
$L__BB28_280:
	setp.ge.s32 	%p238, %r54, %r7;
	@%p238 bra 	$L__BB28_282;
	ld.shared.f32 	%f852, [%r459+-256];
	fma.rn.f32 	%f1054, %f848, %f852, %f1054;
$L__BB28_282:
	setp.ge.s32 	%p239, %r13, %r7;
	add.s64 	%rd215, %rd230, -64;
	// begin inline asm
	ld.global.nc.b16 %rs153, [%rd215];
	// end inline asm
	// begin inline asm
	{ cvt.f32.bf16 %f853, %rs153;}

	// end inline asm
	@%p239 bra 	$L__BB28_284;
	ld.shared.f32 	%f854, [%r458+-128];
	fma.rn.f32 	%f1051, %f853, %f854, %f1051;
$L__BB28_284:
	setp.ge.s32 	%p240, %r31, %r7;
	@%p240 bra 	$L__BB28_286;
	ld.shared.f32 	%f855, [%r456+-128];
	fma.rn.f32 	%f1052, %f853, %f855, %f1052;
$L__BB28_286:
	setp.ge.s32 	%p241, %r42, %r7;
	@%p241 bra 	$L__BB28_288;
	ld.shared.f32 	%f856, [%r457+-128];
	fma.rn.f32 	%f1053, %f853, %f856, %f1053;
$L__BB28_288:
	setp.ge.s32 	%p242, %r54, %r7;
	@%p242 bra 	$L__BB28_290;
	ld.shared.f32 	%f857, [%r459+-128];
	fma.rn.f32 	%f1054, %f853, %f857, %f1054;
$L__BB28_290:
	setp.ge.s32 	%p243, %r13, %r7;
	// begin inline asm
	ld.global.nc.b16 %rs155, [%rd230];
	// end inline asm
	// begin inline asm
	{ cvt.f32.bf16 %f858, %rs155;}

	// end inline asm
	@%p243 bra 	$L__BB28_292;
	ld.shared.f32 	%f859, [%r458];
	fma.rn.f32 	%f1051, %f858, %f859, %f1051;
$L__BB28_292:
	setp.ge.s32 	%p244, %r31, %r7;
	@%p244 bra 	$L__BB28_294;
	ld.shared.f32 	%f860, [%r456];
	fma.rn.f32 	%f1052, %f858, %f860, %f1052;
$L__BB28_294:
	setp.ge.s32 	%p245, %r42, %r7;
	@%p245 bra 	$L__BB28_296;
	ld.shared.f32 	%f861, [%r457];
	fma.rn.f32 	%f1053, %f858, %f861, %f1053;
$L__BB28_296:
	setp.ge.s32 	%p246, %r54, %r7;
	@%p246 bra 	$L__BB28_298;
	ld.shared.f32 	%f862, [%r459];
	fma.rn.f32 	%f1054, %f858, %f862, %f1054;
$L__BB28_298:
	setp.ge.s32 	%p247, %r13, %r7;
	add.s64 	%rd217, %rd230, 64;
	// begin inline asm
	ld.global.nc.b16 %rs157, [%rd217];
	// end inline asm
	// begin inline asm
	{ cvt.f32.bf16 %f863, %rs157;}

	// end inline asm
	@%p247 bra 	$L__BB28_300;
	ld.shared.f32 	%f864, [%r458+128];
	fma.rn.f32 	%f1051, %f863, %f864, %f1051;
$L__BB28_300:
	setp.ge.s32 	%p248, %r31, %r7;
	@%p248 bra 	$L__BB28_302;
	ld.shared.f32 	%f865, [%r456+128];
	fma.rn.f32 	%f1052, %f863, %f865, %f1052;
$L__BB28_302:
	setp.ge.s32 	%p249, %r42, %r7;
	@%p249 bra 	$L__BB28_304;
	ld.shared.f32 	%f866, [%r457+128];
	fma.rn.f32 	%f1053, %f863, %f866, %f1053;
$L__BB28_304:
	setp.ge.s32 	%p250, %r54, %r7;
	@%p250 bra 	$L__BB28_306;
	ld.shared.f32 	%f867, [%r459+128];
	fma.rn.f32 	%f1054, %f863, %f867, %f1054;
$L__BB28_306:
	add.s32 	%r455, %r455, 128;
	add.s64 	%rd230, %rd230, 256;
	add.s32 	%r459, %r459, 512;
	add.s32 	%r458, %r458, 512;
	add.s32 	%r457, %r457, 512;
	add.s32 	%r456, %r456, 512;
	setp.lt.s32 	%p251, %r455, %r144;
	@%p251 bra 	$L__BB28_274;
$L__BB28_307:
	setp.ne.s32 	%p252, %r12, 0;
	mov.b32 	%r384, %f1051;
	shfl.sync.bfly.b32	%r385|%p253, %r384, 16, 31, -1;
	mov.b32 	%f868, %r385;
	add.f32 	%f869, %f1051, %f868;
	mov.b32 	%r386, %f1052;
	shfl.sync.bfly.b32	%r387|%p254, %r386, 16, 31, -1;
	mov.b32 	%f870, %r387;
	add.f32 	%f871, %f1052, %f870;
	mov.b32 	%r388, %f1053;
	shfl.sync.bfly.b32	%r389|%p255, %r388, 16, 31, -1;
	mov.b32 	%f872, %r389;
	add.f32 	%f873, %f1053, %f872;
	mov.b32 	%r390, %f1054;
	shfl.sync.bfly.b32	%r391|%p256, %r390, 16, 31, -1;
	mov.b32 	%f874, %r391;
	add.f32 	%f875, %f1054, %f874;
	mov.b32 	%r392, %f869;
	shfl.sync.bfly.b32	%r393|%p257, %r392, 8, 31, -1;
	mov.b32 	%f876, %r393;
	add.f32 	%f877, %f869, %f876;
	mov.b32 	%r394, %f871;
	shfl.sync.bfly.b32	%r395|%p258, %r394, 8, 31, -1;
	mov.b32 	%f878, %r395;
	add.f32 	%f879, %f871, %f878;
	mov.b32 	%r396, %f873;
	shfl.sync.bfly.b32	%r397|%p259, %r396, 8, 31, -1;
	mov.b32 	%f880, %r397;
	add.f32 	%f881, %f873, %f880;
	mov.b32 	%r398, %f875;
	shfl.sync.bfly.b32	%r399|%p260, %r398, 8, 31, -1;
	mov.b32 	%f882, %r399;
	add.f32 	%f883, %f875, %f882;
	mov.b32 	%r400, %f877;
	shfl.sync.bfly.b32	%r401|%p261, %r400, 4, 31, -1;
	mov.b32 	%f884, %r401;
	add.f32 	%f885, %f877, %f884;
	mov.b32 	%r402, %f879;
	shfl.sync.bfly.b32	%r403|%p262, %r402, 4, 31, -1;
	mov.b32 	%f886, %r403;
	add.f32 	%f887, %f879, %f886;
	mov.b32 	%r404, %f881;
	shfl.sync.bfly.b32	%r405|%p263, %r404, 4, 31, -1;
	mov.b32 	%f888, %r405;
	add.f32 	%f889, %f881, %f888;
	mov.b32 	%r406, %f883;
	shfl.sync.bfly.b32	%r407|%p264, %r406, 4, 31, -1;
	mov.b32 	%f890, %r407;
	add.f32 	%f891, %f883, %f890;
	mov.b32 	%r408, %f885;
	shfl.sync.bfly.b32	%r409|%p265, %r408, 2, 31, -1;
	mov.b32 	%f892, %r409;
	add.f32 	%f893, %f885, %f892;
	mov.b32 	%r410, %f887;
	shfl.sync.bfly.b32	%r411|%p266, %r410, 2, 31, -1;
	mov.b32 	%f894, %r411;
	add.f32 	%f895, %f887, %f894;
	mov.b32 	%r412, %f889;
	shfl.sync.bfly.b32	%r413|%p267, %r412, 2, 31, -1;
	mov.b32 	%f896, %r413;
	add.f32 	%f897, %f889, %f896;
	mov.b32 	%r414, %f891;
	shfl.sync.bfly.b32	%r415|%p268, %r414, 2, 31, -1;
	mov.b32 	%f898, %r415;
	add.f32 	%f899, %f891, %f898;
	mov.b32 	%r416, %f893;
	shfl.sync.bfly.b32	%r417|%p269, %r416, 1, 31, -1;
	mov.b32 	%f900, %r417;
	add.f32 	%f275, %f893, %f900;
	mov.b32 	%r418, %f895;
	shfl.sync.bfly.b32	%r419|%p270, %r418, 1, 31, -1;
	mov.b32 	%f901, %r419;
	add.f32 	%f276, %f895, %f901;
	mov.b32 	%r420, %f897;
	shfl.sync.bfly.b32	%r421|%p271, %r420, 1, 31, -1;
	mov.b32 	%f902, %r421;
	add.f32 	%f277, %f897, %f902;
	mov.b32 	%r422, %f899;
	shfl.sync.bfly.b32	%r423|%p272, %r422, 1, 31, -1;
	mov.b32 	%f903, %r423;
	add.f32 	%f278, %f899, %f903;
	@%p252 bra 	$L__BB28_316;
	setp.ge.s32 	%p273, %r13, %r7;
	@%p273 bra 	$L__BB28_310;
	mul.wide.u32 	%rd219, %r454, 2;
	add.s64 	%rd218, %rd226, %rd219;
	mul.f32 	%f904, %f275, %f1028;
	// begin inline asm
	{  cvt.rn.bf16.f32 %rs159, %f904;}

	// end inline asm
	// begin inline asm
	{ atom.add.noftz.bf16 %rs160,[%rd218],%rs159; }

	// end inline asm
$L__BB28_310:
	setp.ge.s32 	%p274, %r31, %r7;
	@%p274 bra 	$L__BB28_312;
	mul.wide.u32 	%rd221, %r454, 2;
	add.s64 	%rd220, %rd227, %rd221;
	mul.f32 	%f905, %f276, %f1029;
	// begin inline asm
	{  cvt.rn.bf16.f32 %rs162, %f905;}

	// end inline asm
	// begin inline asm
	{ atom.add.noftz.bf16 %rs163,[%rd220],%rs162; }

	// end inline asm
$L__BB28_312:
	setp.ge.s32 	%p275, %r42, %r7;
	@%p275 bra 	$L__BB28_314;
	mul.wide.u32 	%rd223, %r454, 2;
	add.s64 	%rd222, %rd228, %rd223;
	mul.f32 	%f906, %f277, %f1030;
	// begin inline asm
	{  cvt.rn.bf16.f32 %rs165, %f906;}

	// end inline asm
	// begin inline asm
	{ atom.add.noftz.bf16 %rs166,[%rd222],%rs165; }

	// end inline asm
$L__BB28_314:
	setp.ge.s32 	%p276, %r54, %r7;
	@%p276 bra 	$L__BB28_316;
	mul.wide.u32 	%rd225, %r454, 2;
	add.s64 	%rd224, %rd229, %rd225;
	mul.f32 	%f907, %f278, %f1031;
	// begin inline asm
	{  cvt.rn.bf16.f32 %rs168, %f907;}

	// end inline asm
	// begin inline asm
	{ atom.add.noftz.bf16 %rs169,[%rd224],%rs168; }

	// end inline asm
$L__BB28_316:
	add.s32 	%r454, %r454, 8;
	setp.lt.s32 	%p277, %r454, %r143;
	@%p277 bra 	$L__BB28_244;
$L__BB28_317:
	ret;

}
	// .globl	_Z15moe_mega_kernelI13__nv_bfloat16Lb1ELi2EEvPKT_S3_S3_S3_PKfPKiS7_S7_S7_PS1_iiiiii
.visible .entry _Z15moe_mega_kernelI13__nv_bfloat16Lb1ELi2EEvPKT_S3_S3_S3_PKfPKiS7_S7_S7_PS1_iiiiii(
	.param .u64 .ptr .align 1 _Z15moe_mega_kernelI13__nv_bfloat16Lb1ELi2EEvPKT_S3_S3_S3_PKfPKiS7_S7_S7_PS1_iiiiii_param_0,
	.param .u64 .ptr .align 1 _Z15moe_mega_kernelI13__nv_bfloat16Lb1ELi2EEvPKT_S3_S3_S3_PKfPKiS7_S7_S7_PS1_iiiiii_param_1,
	.param .u64 .ptr .align 1 _Z15moe_mega_kernelI13__nv_bfloat16Lb1ELi2EEvPKT_S3_S3_S3_PKfPKiS7_S7_S7_PS1_iiiiii_param_2,
	.param .u64 .ptr .align 1 _Z15moe_mega_kernelI13__nv_bfloat16Lb1ELi2EEvPKT_S3_S3_S3_PKfPKiS7_S7_S7_PS1_iiiiii_param_3,
	.param .u64 .ptr .align 1 _Z15moe_mega_kernelI13__nv_bfloat16Lb1ELi2EEvPKT_S3_S3_S3_PKfPKiS7_S7_S7_PS1_iiiiii_param_4,
	.param .u64 .ptr .align 1 _Z15moe_mega_kernelI13__nv_bfloat16Lb1ELi2EEvPKT_S3_S3_S3_PKfPKiS7_S7_S7_PS1_iiiiii_param_5,
	.param .u64 .ptr .align 1 _Z15moe_mega_kernelI13__nv_bfloat16Lb1ELi2EEvPKT_S3_S3_S3_PKfPKiS7_S7_S7_PS1_iiiiii_param_6,
	.param .u64 .ptr .align 1 _Z15moe_mega_kernelI13__nv_bfloat16Lb1ELi2EEvPKT_S3_S3_S3_PKfPKiS7_S7_S7_PS1_iiiiii_param_7,
	.param .u64 .ptr .align 1 _Z15moe_mega_kernelI13__nv_bfloat16Lb1ELi2EEvPKT_S3_S3_S3_PKfPKiS7_S7_S7_PS1_iiiiii_param_8,
	.param .u64 .ptr .align 1 _Z15moe_mega_kernelI13__nv_bfloat16Lb1ELi2EEvPKT_S3_S3_S3_PKfPKiS7_S7_S7_PS1_iiiiii_param_9,
	.param .u32 _Z15moe_mega_kernelI13__nv_bfloat16Lb1ELi2EEvPKT_S3_S3_S3_PKfPKiS7_S7_S7_PS1_iiiiii_param_10,
	.param .u32 _Z15moe_mega_kernelI13__nv_bfloat16Lb1ELi2EEvPKT_S3_S3_S3_PKfPKiS7_S7_S7_PS1_iiiiii_param_11,
	.param .u32 _Z15moe_mega_kernelI13__nv_bfloat16Lb1ELi2EEvPKT_S3_S3_S3_PKfPKiS7_S7_S7_PS1_iiiiii_param_12,
	.param .u32 _Z15moe_mega_kernelI13__nv_bfloat16Lb1ELi2EEvPKT_S3_S3_S3_PKfPKiS7_S7_S7_PS1_iiiiii_param_13,
	.param .u32 _Z15moe_mega_kernelI13__nv_bfloat16Lb1ELi2EEvPKT_S3_S3_S3_PKfPKiS7_S7_S7_PS1_iiiiii_param_14,
	.param .u32 _Z15moe_mega_kernelI13__nv_bfloat16Lb1ELi2EEvPKT_S3_S3_S3_PKfPKiS7_S7_S7_PS1_iiiiii_param_15
)
.maxntid 256
.minnctapersm 2
{
	.reg .pred 	%p<177>;
	.reg .b16 	%rs<157>;
	.reg .b32 	%r<236>;
	.reg .b32 	%f<931>;
	.reg .b64 	%rd<212>;

	ld.param.u64 	%rd18, [_Z15moe_mega_kernelI13__nv_bfloat16Lb1ELi2EEvPKT_S3_S3_S3_PKfPKiS7_S7_S7_PS1_iiiiii_param_0];
	ld.param.u64 	%rd19, [_Z15moe_mega_kernelI13__nv_bfloat16Lb1ELi2EEvPKT_S3_S3_S3_PKfPKiS7_S7_S7_PS1_iiiiii_param_1];
	ld.param.u64 	%rd20, [_Z15moe_mega_kernelI13__nv_bfloat16Lb1ELi2EEvPKT_S3_S3_S3_PKfPKiS7_S7_S7_PS1_iiiiii_param_2];
	ld.param.u64 	%rd21, [_Z15moe_mega_kernelI13__nv_bfloat16Lb1ELi2EEvPKT_S3_S3_S3_PKfPKiS7_S7_S7_PS1_iiiiii_param_3];
	ld.param.u64 	%rd26, [_Z15moe_mega_kernelI13__nv_bfloat16Lb1ELi2EEvPKT_S3_S3_S3_PKfPKiS7_S7_S7_PS1_iiiiii_param_4];
	ld.param.u64 	%rd22, [_Z15moe_mega_kernelI13__nv_bfloat16Lb1ELi2EEvPKT_S3_S3_S3_PKfPKiS7_S7_S7_PS1_iiiiii_param_5];
	ld.param.u64 	%rd27, [_Z15moe_mega_kernelI13__nv_bfloat16Lb1ELi2EEvPKT_S3_S3_S3_PKfPKiS7_S7_S7_PS1_iiiiii_param_6];
	ld.param.u64 	%rd23, [_Z15moe_mega_kernelI13__nv_bfloat16Lb1ELi2EEvPKT_S3_S3_S3_PKfPKiS7_S7_S7_PS1_iiiiii_param_7];
	ld.param.u64 	%rd24, [_Z15moe_mega_kernelI13__nv_bfloat16Lb1ELi2EEvPKT_S3_S3_S3_PKfPKiS7_S7_S7_PS1_iiiiii_param_8];
	ld.param.u64 	%rd25, [_Z15moe_mega_kernelI13__nv_bfloat16Lb1ELi2EEvPKT_S3_S3_S3_PKfPKiS7_S7_S7_PS1_iiiiii_param_9];
	ld.param.u32 	%r214, [_Z15moe_mega_kernelI13__nv_bfloat16Lb1ELi2EEvPKT_S3_S3_S3_PKfPKiS7_S7_S7_PS1_iiiiii_param_10];
	ld.param.u32 	%r90, [_Z15moe_mega_kernelI13__nv_bfloat16Lb1ELi2EEvPKT_S3_S3_S3_PKfPKiS7_S7_S7_PS1_iiiiii_param_12];
	ld.param.u32 	%r91, [_Z15moe_mega_kernelI13__nv_bfloat16Lb1ELi2EEvPKT_S3_S3_S3_PKfPKiS7_S7_S7_PS1_iiiiii_param_13];
	ld.param.u32 	%r92, [_Z15moe_mega_kernelI13__nv_bfloat16Lb1ELi2EEvPKT_S3_S3_S3_PKfPKiS7_S7_S7_PS1_iiiiii_param_14];
	ld.param.u32 	%r93, [_Z15moe_mega_kernelI13__nv_bfloat16Lb1ELi2EEvPKT_S3_S3_S3_PKfPKiS7_S7_S7_PS1_iiiiii_param_15];
	cvta.to.global.u64 	%rd1, %rd26;
	cvta.to.global.u64 	%rd2, %rd27;
	mul.wide.s32 	%rd28, %r214, 4;
	add.s64 	%rd29, %rd2, %rd28;
	ld.global.nc.u32 	%r94, [%rd29];
	mov.u32 	%r1, %ctaid.x;
	setp.ge.u32 	%p1, %r1, %r94;
	@%p1 bra 	$L__BB29_204;
	setp.lt.s32 	%p2, %r214, 1;
	mov.b32 	%r216, 0;
	@%p2 bra 	$L__BB29_4;
	mov.b32 	%r216, 0;
$L__BB29_3:
	add.s32 	%r97, %r216, %r214;
	add.s32 	%r98, %r97, 1;
	shr.u32 	%r99, %r98, 1;
	mul.wide.u32 	%rd30, %r99, 4;
	add.s64 	%rd31, %rd2, %rd30;
	ld.global.nc.u32 	%r100, [%rd31];
	setp.gt.u32 	%p3, %r100, %r1;
	add.s32 	%r101, %r99, -1;
	selp.b32 	%r216, %r216, %r99, %p3;
	selp.b32 	%r214, %r101, %r214, %p3;
	setp.lt.s32 	%p4, %r216, %r214;
	@%p4 bra 	$L__BB29_3;
$L__BB29_4:
	mul.wide.u32 	%rd32, %r216, 4;
	add.s64 	%rd33, %rd2, %rd32;
	ld.global.nc.u32 	%r102, [%rd33];
	sub.s32 	%r103, %r1, %r102;
	cvta.to.global.u64 	%rd34, %rd22;
	add.s64 	%rd35, %rd34, %rd32;
	ld.global.nc.u32 	%r104, [%rd35];
	ld.global.nc.u32 	%r7, [%rd35+4];
	shl.b32 	%r105, %r103, 1;
	mov.u32 	%r8, %tid.x;
	and.b32  	%r9, %r8, 31;
	mul.lo.s32 	%r106, %r91, %r90;
	mul.lo.s32 	%r107, %r106, %r216;
	cvt.s64.s32 	%rd3, %r107;
	add.s32 	%r10, %r105, %r104;
	add.s32 	%r11, %r90, -1;
	sub.s32 	%r12, %r11, %r8;
	shr.u32 	%r108, %r12, 8;
	add.s32 	%r13, %r108, 1;
	and.b32  	%r14, %r13, 7;
	and.b32  	%r15, %r13, 3;
	add.s32 	%r16, %r15, -1;
	setp.ge.s32 	%p5, %r10, %r7;
	cvta.to.global.u64 	%rd36, %rd23;
	mul.wide.s32 	%rd37, %r10, 4;
	add.s64 	%rd4, %rd36, %rd37;
	@%p5 bra 	$L__BB29_17;
	setp.ge.s32 	%p6, %r8, %r90;
	ld.global.nc.u32 	%r109, [%rd4];
	mul.lo.s32 	%r110, %r109, %r90;
	cvt.s64.s32 	%rd5, %r110;
	@%p6 bra 	$L__BB29_17;
	setp.lt.u32 	%p7, %r12, 1792;
	mov.u32 	%r219, %r8;
	@%p7 bra 	$L__BB29_9;
	and.b32  	%r17, %r13, 33554424;
	mov.b32 	%r218, 0;
	mov.u32 	%r113, smem;
	mov.u32 	%r219, %r8;
$L__BB29_8:
	.pragma "nounroll";
	cvt.u64.u32 	%rd46, %r219;
	add.s64 	%rd47, %rd46, %rd5;
	shl.b64 	%rd48, %rd47, 1;
	add.s64 	%rd38, %rd18, %rd48;
	// begin inline asm
	ld.global.nc.b16 %rs1, [%rd38];
	// end inline asm
	// begin inline asm
	{ cvt.f32.bf16 %f339, %rs1;}

	// end inline asm
	shl.b32 	%r112, %r219, 2;
	add.s32 	%r114, %r113, %r112;
	st.shared.f32 	[%r114], %f339;
	add.s64 	%rd39, %rd38, 512;
	// begin inline asm
	ld.global.nc.b16 %rs3, [%rd39];
	// end inline asm
	// begin inline asm
	{ cvt.f32.bf16 %f340, %rs3;}

	// end inline asm
	st.shared.f32 	[%r114+1024], %f340;
	add.s64 	%rd40, %rd38, 1024;
	// begin inline asm
	ld.global.nc.b16 %rs5, [%rd40];
	// end inline asm
	// begin inline asm
	{ cvt.f32.bf16 %f341, %rs5;}

	// end inline asm
	st.shared.f32 	[%r114+2048], %f341;
	add.s64 	%rd41, %rd38, 1536;
	// begin inline asm
	ld.global.nc.b16 %rs7, [%rd41];
	// end inline asm
	// begin inline asm
	{ cvt.f32.bf16 %f342, %rs7;}

	// end inline asm
	st.shared.f32 	[%r114+3072], %f342;
	add.s64 	%rd42, %rd38, 2048;
	// begin inline asm
	ld.global.nc.b16 %rs9, [%rd42];
	// end inline asm
	// begin inline asm
	{ cvt.f32.bf16 %f343, %rs9;}

	// end inline asm
	st.shared.f32 	[%r114+4096], %f343;
	add.s64 	%rd43, %rd38, 2560;
	// begin inline asm
	ld.global.nc.b16 %rs11, [%rd43];
	// end inline asm
	// begin inline asm
	{ cvt.f32.bf16 %f344, %rs11;}

	// end inline asm
	st.shared.f32 	[%r114+5120], %f344;
	add.s64 	%rd44, %rd38, 3072;
	// begin inline asm
	ld.global.nc.b16 %rs13, [%rd44];
	// end inline asm
	// begin inline asm
	{ cvt.f32.bf16 %f345, %rs13;}

	// end inline asm
	st.shared.f32 	[%r114+6144], %f345;
	add.s64 	%rd45, %rd38, 3584;
	// begin inline asm
	ld.global.nc.b16 %rs15, [%rd45];
	// end inline asm
	// begin inline asm
	{ cvt.f32.bf16 %f346, %rs15;}

	// end inline asm
	st.shared.f32 	[%r114+7168], %f346;
	add.s32 	%r219, %r219, 2048;
	add.s32 	%r218, %r218, 8;
	setp.ne.s32 	%p8, %r218, %r17;
	@%p8 bra 	$L__BB29_8;
$L__BB29_9:
	setp.eq.s32 	%p9, %r14, 0;
	@%p9 bra 	$L__BB29_17;
	setp.lt.u32 	%p10, %r14, 4;
	@%p10 bra 	$L__BB29_12;
	cvt.u64.u32 	%rd53, %r219;
	add.s64 	%rd54, %rd53, %rd5;
	shl.b64 	%rd55, %rd54, 1;
	add.s64 	%rd49, %rd18, %rd55;
	// begin inline asm
	ld.global.nc.b16 %rs17, [%rd49];
	// end inline asm
	// begin inline asm
	{ cvt.f32.bf16 %f347, %rs17;}

	// end inline asm
	shl.b32 	%r115, %r219, 2;
	mov.u32 	%r116, smem;
	add.s32 	%r117, %r116, %r115;
	st.shared.f32 	[%r117], %f347;
	add.s64 	%rd50, %rd49, 512;
	// begin inline asm
	ld.global.nc.b16 %rs19, [%rd50];
	// end inline asm
	// begin inline asm
	{ cvt.f32.bf16 %f348, %rs19;}

	// end inline asm
	st.shared.f32 	[%r117+1024], %f348;
	add.s64 	%rd51, %rd49, 1024;
	// begin inline asm
	ld.global.nc.b16 %rs21, [%rd51];
	// end inline asm
	// begin inline asm
	{ cvt.f32.bf16 %f349, %rs21;}

	// end inline asm
	st.shared.f32 	[%r117+2048], %f349;
	add.s64 	%rd52, %rd49, 1536;
	// begin inline asm
	ld.global.nc.b16 %rs23, [%rd52];
	// end inline asm
	// begin inline asm
	{ cvt.f32.bf16 %f350, %rs23;}

	// end inline asm
	st.shared.f32 	[%r117+3072], %f350;
	add.s32 	%r219, %r219, 1024;
$L__BB29_12:
	setp.eq.s32 	%p11, %r15, 0;
	@%p11 bra 	$L__BB29_17;
	setp.eq.s32 	%p12, %r16, 0;
	@%p12 bra 	$L__BB29_15;
	cvt.u64.u32 	%rd58, %r219;
	add.s64 	%rd59, %rd58, %rd5;
	shl.b64 	%rd60, %rd59, 1;
	add.s64 	%rd56, %rd18, %rd60;
	// begin inline asm
	ld.global.nc.b16 %rs25, [%rd56];
	// end inline asm
	// begin inline asm
	{ cvt.f32.bf16 %f351, %rs25;}

	// end inline asm
	shl.b32 	%r118, %r219, 2;
	mov.u32 	%r119, smem;
	add.s32 	%r120, %r119, %r118;
	st.shared.f32 	[%r120], %f351;
	add.s64 	%rd57, %rd56, 512;
	// begin inline asm
	ld.global.nc.b16 %rs27, [%rd57];
	// end inline asm
	// begin inline asm
	{ cvt.f32.bf16 %f352, %rs27;}

	// end inline asm
	st.shared.f32 	[%r120+1024], %f352;
	add.s32 	%r219, %r219, 512;
$L__BB29_15:
	and.b32  	%r121, %r12, 256;
	setp.ne.s32 	%p13, %r121, 0;
	@%p13 bra 	$L__BB29_17;
	cvt.u64.u32 	%rd62, %r219;
	add.s64 	%rd63, %rd62, %rd5;
	shl.b64 	%rd64, %rd63, 1;
	add.s64 	%rd61, %rd18, %rd64;
	// begin inline asm
	ld.global.nc.b16 %rs29, [%rd61];
	// end inline asm
	// begin inline asm
	{ cvt.f32.bf16 %f353, %rs29;}

	// end inline asm
	shl.b32 	%r122, %r219, 2;
	mov.u32 	%r123, smem;
	add.s32 	%r124, %r123, %r122;
	st.shared.f32 	[%r124], %f353;
$L__BB29_17:
	add.s32 	%r27, %r10, 1;
	setp.ge.s32 	%p14, %r27, %r7;
	@%p14 bra 	$L__BB29_30;
	setp.ge.s32 	%p15, %r8, %r90;
	ld.global.nc.u32 	%r125, [%rd4+4];
	mul.lo.s32 	%r126, %r125, %r90;
	cvt.s64.s32 	%rd6, %r126;
	@%p15 bra 	$L__BB29_30;
	setp.lt.u32 	%p16, %r12, 1792;
	mov.u32 	%r224, %r8;
	@%p16 bra 	$L__BB29_22;
	and.b32  	%r28, %r13, 33554424;
	mov.b32 	%r223, 0;
	mov.u32 	%r130, smem;
	mov.u32 	%r224, %r8;
$L__BB29_21:
	.pragma "nounroll";
	cvt.u64.u32 	%rd73, %r224;
	add.s64 	%rd74, %rd73, %rd6;
	shl.b64 	%rd75, %rd74, 1;
	add.s64 	%rd65, %rd18, %rd75;
	// begin inline asm
	ld.global.nc.b16 %rs31, [%rd65];
	// end inline asm
	// begin inline asm
	{ cvt.f32.bf16 %f354, %rs31;}

	// end inline asm
	add.s32 	%r128, %r224, %r90;
	shl.b32 	%r129, %r128, 2;
	add.s32 	%r131, %r130, %r129;
	st.shared.f32 	[%r131+4], %f354;
	add.s64 	%rd66, %rd65, 512;
	// begin inline asm
	ld.global.nc.b16 %rs33, [%rd66];
	// end inline asm
	// begin inline asm
	{ cvt.f32.bf16 %f355, %rs33;}

	// end inline asm
	st.shared.f32 	[%r131+1028], %f355;
	add.s64 	%rd67, %rd65, 1024;
	// begin inline asm
	ld.global.nc.b16 %rs35, [%rd67];
	// end inline asm
	// begin inline asm
	{ cvt.f32.bf16 %f356, %rs35;}

	// end inline asm
	st.shared.f32 	[%r131+2052], %f356;
	add.s64 	%rd68, %rd65, 1536;
	// begin inline asm
	ld.global.nc.b16 %rs37, [%rd68];
	// end inline asm
	// begin inline asm
	{ cvt.f32.bf16 %f357, %rs37;}

	// end inline asm
	st.shared.f32 	[%r131+3076], %f357;
	add.s64 	%rd69, %rd65, 2048;
	// begin inline asm
	ld.global.nc.b16 %rs39, [%rd69];
	// end inline asm
	// begin inline asm
	{ cvt.f32.bf16 %f358, %rs39;}

	// end inline asm
	st.shared.f32 	[%r131+4100], %f358;
	add.s64 	%rd70, %rd65, 2560;
	// begin inline asm
	ld.global.nc.b16 %rs41, [%rd70];
	// end inline asm
	// begin inline asm
	{ cvt.f32.bf16 %f359, %rs41;}

	// end inline asm
	st.shared.f32 	[%r131+5124], %f359;
	add.s64 	%rd71, %rd65, 3072;
	// begin inline asm
	ld.global.nc.b16 %rs43, [%rd71];
	// end inline asm
	// begin inline asm
	{ cvt.f32.bf16 %f360, %rs43;}

	// end inline asm
	st.shared.f32 	[%r131+6148], %f360;
	add.s64 	%rd72, %rd65, 3584;
	// begin inline asm
	ld.global.nc.b16 %rs45, [%rd72];
	// end inline asm
	// begin inline asm
	{ cvt.f32.bf16 %f361, %rs45;}

	// end inline asm
	st.shared.f32 	[%r131+7172], %f361;
	add.s32 	%r224, %r224, 2048;
	add.s32 	%r223, %r223, 8;
	setp.ne.s32 	%p17, %r223, %r28;
	@%p17 bra 	$L__BB29_21;
$L__BB29_22:
	setp.eq.s32 	%p18, %r14, 0;
	@%p18 bra 	$L__BB29_30;
	setp.lt.u32 	%p19, %r14, 4;
	@%p19 bra 	$L__BB29_25;
	cvt.u64.u32 	%rd80, %r224;
	add.s64 	%rd81, %rd80, %rd6;
	shl.b64 	%rd82, %rd81, 1;
	add.s64 	%rd76, %rd18, %rd82;
	// begin inline asm
	ld.global.nc.b16 %rs47, [%rd76];
	// end inline asm
	// begin inline asm
	{ cvt.f32.bf16 %f362, %rs47;}

	// end inline asm
	add.s32 	%r132, %r224, %r90;
	shl.b32 	%r133, %r132, 2;
	mov.u32 	%r134, smem;
	add.s32 	%r135, %r134, %r133;
	st.shared.f32 	[%r135+4], %f362;
	add.s64 	%rd77, %rd76, 512;
	// begin inline asm
	ld.global.nc.b16 %rs49, [%rd77];
	// end inline asm
	// begin inline asm
	{ cvt.f32.bf16 %f363, %rs49;}

	// end inline asm
	st.shared.f32 	[%r135+1028], %f363;
	add.s64 	%rd78, %rd76, 1024;
	// begin inline asm
	ld.global.nc.b16 %rs51, [%rd78];
	// end inline asm
	// begin inline asm
	{ cvt.f32.bf16 %f364, %rs51;}

	// end inline asm
	st.shared.f32 	[%r135+2052], %f364;
	add.s64 	%rd79, %rd76, 1536;
	// begin inline asm
	ld.global.nc.b16 %rs53, [%rd79];
	// end inline asm
	// begin inline asm
	{ cvt.f32.bf16 %f365, %rs53;}

	// end inline asm
	st.shared.f32 	[%r135+3076], %f365;
	add.s32 	%r224, %r224, 1024;
$L__BB29_25:
	setp.eq.s32 	%p20, %r15, 0;
	@%p20 bra 	$L__BB29_30;
	setp.eq.s32 	%p21, %r16, 0;
	@%p21 bra 	$L__BB29_28;
	cvt.u64.u32 	%rd85, %r224;
	add.s64 	%rd86, %rd85, %rd6;
	shl.b64 	%rd87, %rd86, 1;
	add.s64 	%rd83, %rd18, %rd87;
	// begin inline asm
	ld.global.nc.b16 %rs55, [%rd83];
	// end inline asm
	// begin inline asm
	{ cvt.f32.bf16 %f366, %rs55;}

	// end inline asm
	add.s32 	%r136, %r224, %r90;
	shl.b32 	%r137, %r136, 2;
	mov.u32 	%r138, smem;
	add.s32 	%r139, %r138, %r137;
	st.shared.f32 	[%r139+4], %f366;
	add.s64 	%rd84, %rd83, 512;
	// begin inline asm
	ld.global.nc.b16 %rs57, [%rd84];
	// end inline asm
	// begin inline asm
	{ cvt.f32.bf16 %f367, %rs57;}

	// end inline asm
	st.shared.f32 	[%r139+1028], %f367;
	add.s32 	%r224, %r224, 512;
$L__BB29_28:
	and.b32  	%r140, %r12, 256;
	setp.ne.s32 	%p22, %r140, 0;
	@%p22 bra 	$L__BB29_30;
	cvt.u64.u32 	%rd89, %r224;
	add.s64 	%rd90, %rd89, %rd6;
	shl.b64 	%rd91, %rd90, 1;
	add.s64 	%rd88, %rd18, %rd91;
	// begin inline asm
	ld.global.nc.b16 %rs59, [%rd88];
	// end inline asm
	// begin inline asm
	{ cvt.f32.bf16 %f368, %rs59;}

	// end inline asm
	add.s32 	%r141, %r224, %r90;
	shl.b32 	%r142, %r141, 2;
	mov.u32 	%r143, smem;
	add.s32 	%r144, %r143, %r142;
	st.shared.f32 	[%r144+4], %f368;
$L__BB29_30:
	shl.b32 	%r145, %r90, 3;
	mov.u32 	%r146, smem;
	add.s32 	%r38, %r146, %r145;
	add.s32 	%r39, %r38, 8;
	bar.sync 	0;
	shl.b32 	%r147, %r8, 2;
	and.b32  	%r230, %r147, 896;
	setp.ge.s32 	%p23, %r230, %r91;
	@%p23 bra 	$L__BB29_136;
	and.b32  	%r41, %r90, 1;
	and.b32  	%r42, %r90, 2147483646;
	mov.u32 	%r227, %r230;
$L__BB29_32:
	setp.lt.s32 	%p24, %r90, 1;
	mov.f32 	%f851, 0f00000000;
	mov.f32 	%f764, %f851;
	mov.f32 	%f765, %f851;
	mov.f32 	%f766, %f851;
	mov.f32 	%f767, %f851;
	mov.f32 	%f768, %f851;
	mov.f32 	%f769, %f851;
	mov.f32 	%f770, %f851;
	mov.f32 	%f855, %f851;
	mov.f32 	%f772, %f851;
	mov.f32 	%f773, %f851;
	mov.f32 	%f774, %f851;
	mov.f32 	%f775, %f851;
	mov.f32 	%f776, %f851;
	mov.f32 	%f777, %f851;
	mov.f32 	%f778, %f851;
	@%p24 bra 	$L__BB29_79;
	setp.eq.s32 	%p25, %r11, 0;
	add.s32 	%r44, %r227, %r9;
	mov.b32 	%r228, 0;
	mov.f32 	%f851, 0f00000000;
	@%p25 bra 	$L__BB29_64;
	cvt.u64.u32 	%rd7, %r44;
	add.s32 	%r45, %r44, 32;
	add.s32 	%r46, %r44, 64;
	add.s32 	%r47, %r44, 96;
	mov.b32 	%r229, 0;
	mov.f32 	%f851, 0f00000000;
	mov.f32 	%f764, %f851;
	mov.f32 	%f765, %f851;
	mov.f32 	%f766, %f851;
	mov.f32 	%f767, %f851;
	mov.f32 	%f768, %f851;
	mov.f32 	%f769, %f851;
	mov.f32 	%f770, %f851;
	mov.f32 	%f855, %f851;
	mov.f32 	%f772, %f851;
	mov.f32 	%f773, %f851;
	mov.f32 	%f774, %f851;
	mov.f32 	%f775, %f851;
	mov.f32 	%f776, %f851;
	mov.f32 	%f777, %f851;
	mov.f32 	%f778, %f851;
$L__BB29_35:
	.pragma "nounroll";
	setp.ge.s32 	%p26, %r44, %r91;
	mul.lo.s32 	%r58, %r229, %r91;
	cvt.s64.s32 	%rd92, %r58;
	add.s64 	%rd9, %rd92, %rd3;
	@%p26 bra 	$L__BB29_37;
	add.s64 	%rd95, %rd9, %rd7;
	shl.b64 	%rd96, %rd95, 1;
	add.s64 	%rd93, %rd19, %rd96;
	// begin inline asm
	ld.global.nc.b16 %rs61, [%rd93];
	// end inline asm
	// begin inline asm
	{ cvt.f32.bf16 %f806, %rs61;}

	// end inline asm
	add.s64 	%rd94, %rd20, %rd96;
	// begin inline asm
	ld.global.nc.b16 %rs63, [%rd94];
	// end inline asm
	// begin inline asm
	{ cvt.f32.bf16 %f810, %rs63;}

	// end inline asm
$L__BB29_37:
	setp.ge.s32 	%p27, %r45, %r91;
	@%p27 bra 	$L__BB29_39;
	add.s64 	%rd99, %rd9, %rd7;
	shl.b64 	%rd100, %rd99, 1;
	add.s64 	%rd101, %rd19, %rd100;
	add.s64 	%rd97, %rd101, 64;
	// begin inline asm
	ld.global.nc.b16 %rs65, [%rd97];
	// end inline asm
	// begin inline asm
	{ cvt.f32.bf16 %f805, %rs65;}

	// end inline asm
	add.s64 	%rd102, %rd20, %rd100;
	add.s64 	%rd98, %rd102, 64;
	// begin inline asm
	ld.global.nc.b16 %rs67, [%rd98];
	// end inline asm
	// begin inline asm
	{ cvt.f32.bf16 %f809, %rs67;}

	// end inline asm
$L__BB29_39:
	setp.ge.s32 	%p28, %r46, %r91;
	@%p28 bra 	$L__BB29_41;
	add.s64 	%rd105, %rd9, %rd7;
	shl.b64 	%rd106, %rd105, 1;
	add.s64 	%rd107, %rd19, %rd106;
	add.s64 	%rd103, %rd107, 128;
	// begin inline asm
	ld.global.nc.b16 %rs69, [%rd103];
	// end inline asm
	// begin inline asm
	{ cvt.f32.bf16 %f804, %rs69;}

	// end inline asm
	add.s64 	%rd108, %rd20, %rd106;
	add.s64 	%rd104, %rd108, 128;
	// begin inline asm
	ld.global.nc.b16 %rs71, [%rd104];
	// end inline asm
	// begin inline asm
	{ cvt.f32.bf16 %f808, %rs71;}

	// end inline asm
$L__BB29_41:
	setp.ge.s32 	%p29, %r47, %r91;
	@%p29 bra 	$L__BB29_43;
	add.s64 	%rd111, %rd9, %rd7;
	shl.b64 	%rd112, %rd111, 1;
	add.s64 	%rd113, %rd19, %rd112;
	add.s64 	%rd109, %rd113, 192;
	// begin inline asm
	ld.global.nc.b16 %rs73, [%rd109];
	// end inline asm
	// begin inline asm
	{ cvt.f32.bf16 %f803, %rs73;}

	// end inline asm
	add.s64 	%rd114, %rd20, %rd112;
	add.s64 	%rd110, %rd114, 192;
	// begin inline asm
	ld.global.nc.b16 %rs75, [%rd110];
	// end inline asm
	// begin inline asm
	{ cvt.f32.bf16 %f807, %rs75;}

	// end inline asm
$L__BB29_43:
	setp.ge.s32 	%p30, %r10, %r7;
	shl.b32 	%r150, %r229, 2;
	add.s32 	%r59, %r146, %r150;
	@%p30 bra 	$L__BB29_46;
	setp.ge.s32 	%p31, %r47, %r91;
	setp.lt.s32 	%p32, %r46, %r91;
	setp.lt.s32 	%p33, %r45, %r91;
	setp.lt.s32 	%p34, %r44, %r91;
	ld.shared.f32 	%f139, [%r59];
	fma.rn.f32 	%f381, %f139, %f806, %f770;
	fma.rn.f32 	%f382, %f139, %f810, %f778;
	selp.f32 	%f770, %f381, %f770, %p34;
	selp.f32 	%f778, %f382, %f778, %p34;
	fma.rn.f32 	%f383, %f139, %f805, %f769;
	fma.rn.f32 	%f384, %f139, %f809, %f777;
	selp.f32 	%f769, %f383, %f769, %p33;
	selp.f32 	%f777, %f384, %f777, %p33;
	fma.rn.f32 	%f385, %f139, %f804, %f768;
	fma.rn.f32 	%f386, %f139, %f808, %f776;
	selp.f32 	%f768, %f385, %f768, %p32;
	selp.f32 	%f776, %f386, %f776, %p32;
	@%p31 bra 	$L__BB29_46;
	fma.rn.f32 	%f767, %f139, %f803, %f767;
	fma.rn.f32 	%f775, %f139, %f807, %f775;
$L__BB29_46:
	setp.ge.s32 	%p35, %r27, %r7;
	shl.b32 	%r152, %r90, 2;
	add.s32 	%r60, %r59, %r152;
	@%p35 bra 	$L__BB29_49;
	setp.ge.s32 	%p36, %r47, %r91;
	setp.lt.s32 	%p37, %r46, %r91;
	setp.lt.s32 	%p38, %r45, %r91;
	setp.lt.s32 	%p39, %r44, %r91;
	ld.shared.f32 	%f156, [%r60+4];
	fma.rn.f32 	%f387, %f156, %f806, %f766;
	fma.rn.f32 	%f388, %f156, %f810, %f774;
	selp.f32 	%f766, %f387, %f766, %p39;
	selp.f32 	%f774, %f388, %f774, %p39;
	fma.rn.f32 	%f389, %f156, %f805, %f765;
	fma.rn.f32 	%f390, %f156, %f809, %f773;
	selp.f32 	%f765, %f389, %f765, %p38;
	selp.f32 	%f773, %f390, %f773, %p38;
	fma.rn.f32 	%f391, %f156, %f804, %f764;
	fma.rn.f32 	%f392, %f156, %f808, %f772;
	selp.f32 	%f764, %f391, %f764, %p37;
	selp.f32 	%f772, %f392, %f772, %p37;
	@%p36 bra 	$L__BB29_49;
	fma.rn.f32 	%f851, %f156, %f803, %f851;
	fma.rn.f32 	%f855, %f156, %f807, %f855;
$L__BB29_49:
	setp.ge.s32 	%p40, %r44, %r91;
	add.s32 	%r153, %r58, %r91;
	cvt.s64.s32 	%rd115, %r153;
	add.s64 	%rd10, %rd115, %rd3;
	@%p40 bra 	$L__BB29_51;
	add.s64 	%rd118, %rd10, %rd7;
	shl.b64 	%rd119, %rd118, 1;
	add.s64 	%rd116, %rd19, %rd119;
	// begin inline asm
	ld.global.nc.b16 %rs77, [%rd116];
	// end inline asm
	// begin inline asm
	{ cvt.f32.bf16 %f806, %rs77;}

	// end inline asm
	add.s64 	%rd117, %rd20, %rd119;
	// begin inline asm
	ld.global.nc.b16 %rs79, [%rd117];
	// end inline asm
	// begin inline asm
	{ cvt.f32.bf16 %f810, %rs79;}

	// end inline asm
$L__BB29_51:
	setp.ge.s32 	%p41, %r45, %r91;
	@%p41 bra 	$L__BB29_53;
	add.s64 	%rd122, %rd10, %rd7;
	shl.b64 	%rd123, %rd122, 1;
	add.s64 	%rd124, %rd19, %rd123;
	add.s64 	%rd120, %rd124, 64;
	// begin inline asm
	ld.global.nc.b16 %rs81, [%rd120];
	// end inline asm
	// begin inline asm
	{ cvt.f32.bf16 %f805, %rs81;}

	// end inline asm
	add.s64 	%rd125, %rd20, %rd123;
	add.s64 	%rd121, %rd125, 64;
	// begin inline asm
	ld.global.nc.b16 %rs83, [%rd121];
	// end inline asm
	// begin inline asm
	{ cvt.f32.bf16 %f809, %rs83;}

	// end inline asm
$L__BB29_53:
	setp.ge.s32 	%p42, %r46, %r91;
	@%p42 bra 	$L__BB29_55;
	add.s64 	%rd128, %rd10, %rd7;
	shl.b64 	%rd129, %rd128, 1;
	add.s64 	%rd130, %rd19, %rd129;
	add.s64 	%rd126, %rd130, 128;
	// begin inline asm
	ld.global.nc.b16 %rs85, [%rd126];
	// end inline asm
	// begin inline asm
	{ cvt.f32.bf16 %f804, %rs85;}

	// end inline asm
	add.s64 	%rd131, %rd20, %rd129;
	add.s64 	%rd127, %rd131, 128;
	// begin inline asm
	ld.global.nc.b16 %rs87, [%rd127];
	// end inline asm
	// begin inline asm
	{ cvt.f32.bf16 %f808, %rs87;}

	// end inline asm
$L__BB29_55:
	setp.ge.s32 	%p43, %r47, %r91;
	@%p43 bra 	$L__BB29_57;
	add.s64 	%rd134, %rd10, %rd7;
	shl.b64 	%rd135, %rd134, 1;
	add.s64 	%rd136, %rd19, %rd135;
	add.s64 	%rd132, %rd136, 192;
	// begin inline asm
	ld.global.nc.b16 %rs89, [%rd132];
	// end inline asm
	// begin inline asm
	{ cvt.f32.bf16 %f803, %rs89;}

	// end inline asm
	add.s64 	%rd137, %rd20, %rd135;
	add.s64 	%rd133, %rd137, 192;
	// begin inline asm
	ld.global.nc.b16 %rs91, [%rd133];
	// end inline asm
	// begin inline asm
	{ cvt.f32.bf16 %f807, %rs91;}

	// end inline asm
$L__BB29_57:
	setp.ge.s32 	%p44, %r10, %r7;
	@%p44 bra 	$L__BB29_60;
	setp.ge.s32 	%p45, %r47, %r91;
	setp.lt.s32 	%p46, %r46, %r91;
	setp.lt.s32 	%p47, %r45, %r91;
	setp.lt.s32 	%p48, %r44, %r91;
	ld.shared.f32 	%f189, [%r59+4];
	fma.rn.f32 	%f401, %f189, %f806, %f770;
	fma.rn.f32 	%f402, %f189, %f810, %f778;
	selp.f32 	%f770, %f401, %f770, %p48;
	selp.f32 	%f778, %f402, %f778, %p48;
	fma.rn.f32 	%f403, %f189, %f805, %f769;
	fma.rn.f32 	%f404, %f189, %f809, %f777;
	selp.f32 	%f769, %f403, %f769, %p47;
	selp.f32 	%f777, %f404, %f777, %p47;
	fma.rn.f32 	%f405, %f189, %f804, %f768;
	fma.rn.f32 	%f406, %f189, %f808, %f776;
	selp.f32 	%f768, %f405, %f768, %p46;
	selp.f32 	%f776, %f406, %f776, %p46;
	@%p45 bra 	$L__BB29_60;
	fma.rn.f32 	%f767, %f189, %f803, %f767;
	fma.rn.f32 	%f775, %f189, %f807, %f775;
$L__BB29_60:
	setp.ge.s32 	%p49, %r27, %r7;
	@%p49 bra 	$L__BB29_63;
	setp.ge.s32 	%p50, %r47, %r91;
	setp.lt.s32 	%p51, %r46, %r91;
	setp.lt.s32 	%p52, %r45, %r91;
	setp.lt.s32 	%p53, %r44, %r91;
	ld.shared.f32 	%f206, [%r60+8];
	fma.rn.f32 	%f407, %f206, %f806, %f766;
	fma.rn.f32 	%f408, %f206, %f810, %f774;
	selp.f32 	%f766, %f407, %f766, %p53;
	selp.f32 	%f774, %f408, %f774, %p53;
	fma.rn.f32 	%f409, %f206, %f805, %f765;
	fma.rn.f32 	%f410, %f206, %f809, %f773;
	selp.f32 	%f765, %f409, %f765, %p52;
	selp.f32 	%f773, %f410, %f773, %p52;
	fma.rn.f32 	%f411, %f206, %f804, %f764;
	fma.rn.f32 	%f412, %f206, %f808, %f772;
	selp.f32 	%f764, %f411, %f764, %p51;
	selp.f32 	%f772, %f412, %f772, %p51;
	@%p50 bra 	$L__BB29_63;
	fma.rn.f32 	%f851, %f206, %f803, %f851;
	fma.rn.f32 	%f855, %f206, %f807, %f855;
$L__BB29_63:
	add.s32 	%r229, %r229, 2;
	setp.eq.s32 	%p54, %r229, %r42;
	mov.u32 	%r228, %r42;
	@%p54 bra 	$L__BB29_64;
	bra.uni 	$L__BB29_35;
$L__BB29_64:
	setp.eq.s32 	%p55, %r41, 0;
	@%p55 bra 	$L__BB29_79;
	mul.lo.s32 	%r154, %r228, %r91;
	cvt.s64.s32 	%rd138, %r154;
	add.s64 	%rd8, %rd138, %rd3;
	setp.ge.s32 	%p56, %r44, %r91;
	@%p56 bra 	$L__BB29_67;
	cvt.u64.u32 	%rd141, %r44;
	add.s64 	%rd142, %rd8, %rd141;
	shl.b64 	%rd143, %rd142, 1;
	add.s64 	%rd139, %rd19, %rd143;
	// begin inline asm
	ld.global.nc.b16 %rs93, [%rd139];
	// end inline asm
	// begin inline asm
	{ cvt.f32.bf16 %f806, %rs93;}

	// end inline asm
	add.s64 	%rd140, %rd20, %rd143;
	// begin inline asm
	ld.global.nc.b16 %rs95, [%rd140];
	// end inline asm
	// begin inline asm
	{ cvt.f32.bf16 %f810, %rs95;}

	// end inline asm
$L__BB29_67:
	add.s32 	%r49, %r44, 32;
	setp.ge.s32 	%p57, %r49, %r91;
	@%p57 bra 	$L__BB29_69;
	cvt.u64.u32 	%rd146, %r44;
	add.s64 	%rd147, %rd8, %rd146;
	shl.b64 	%rd148, %rd147, 1;
	add.s64 	%rd149, %rd19, %rd148;
	add.s64 	%rd144, %rd149, 64;
	// begin inline asm
	ld.global.nc.b16 %rs97, [%rd144];
	// end inline asm
	// begin inline asm
	{ cvt.f32.bf16 %f805, %rs97;}

	// end inline asm
	add.s64 	%rd150, %rd20, %rd148;
	add.s64 	%rd145, %rd150, 64;
	// begin inline asm
	ld.global.nc.b16 %rs99, [%rd145];
	// end inline asm
	// begin inline asm
	{ cvt.f32.bf16 %f809, %rs99;}

	// end inline asm
$L__BB29_69:
	add.s32 	%r50, %r44, 64;
	setp.ge.s32 	%p58, %r50, %r91;
	@%p58 bra 	$L__BB29_71;
	cvt.u64.u32 	%rd153, %r44;
	add.s64 	%rd154, %rd8, %rd153;
	shl.b64 	%rd155, %rd154, 1;
	add.s64 	%rd156, %rd19, %rd155;
	add.s64 	%rd151, %rd156, 128;
	// begin inline asm
	ld.global.nc.b16 %rs101, [%rd151];
	// end inline asm
	// begin inline asm
	{ cvt.f32.bf16 %f804, %rs101;}

	// end inline asm
	add.s64 	%rd157, %rd20, %rd155;
	add.s64 	%rd152, %rd157, 128;
	// begin inline asm
	ld.global.nc.b16 %rs103, [%rd152];
	// end inline asm
	// begin inline asm
	{ cvt.f32.bf16 %f808, %rs103;}

	// end inline asm
$L__BB29_71:
	add.s32 	%r51, %r44, 96;
	setp.ge.s32 	%p59, %r51, %r91;
	@%p59 bra 	$L__BB29_73;
	cvt.u64.u32 	%rd160, %r44;
	add.s64 	%rd161, %rd8, %rd160;
	shl.b64 	%rd162, %rd161, 1;
	add.s64 	%rd163, %rd19, %rd162;
	add.s64 	%rd158, %rd163, 192;
	// begin inline asm
	ld.global.nc.b16 %rs105, [%rd158];
	// end inline asm
	// begin inline asm
	{ cvt.f32.bf16 %f803, %rs105;}

	// end inline asm
	add.s64 	%rd164, %rd20, %rd162;
	add.s64 	%rd159, %rd164, 192;
	// begin inline asm
	ld.global.nc.b16 %rs107, [%rd159];
	// end inline asm
	// begin inline asm
	{ cvt.f32.bf16 %f807, %rs107;}

	// end inline asm
$L__BB29_73:
	setp.ge.s32 	%p60, %r10, %r7;
	@%p60 bra 	$L__BB29_76;
	setp.ge.s32 	%p61, %r51, %r91;
	setp.lt.s32 	%p62, %r50, %r91;
	setp.lt.s32 	%p63, %r49, %r91;
	setp.lt.s32 	%p64, %r44, %r91;
	shl.b32 	%r155, %r228, 2;
	add.s32 	%r157, %r146, %r155;
	ld.shared.f32 	%f49, [%r157];
	fma.rn.f32 	%f421, %f49, %f806, %f770;
	fma.rn.f32 	%f422, %f49, %f810, %f778;
	selp.f32 	%f770, %f421, %f770, %p64;
	selp.f32 	%f778, %f422, %f778, %p64;
	fma.rn.f32 	%f423, %f49, %f805, %f769;
	fma.rn.f32 	%f424, %f49, %f809, %f777;
	selp.f32 	%f769, %f423, %f769, %p63;
	selp.f32 	%f777, %f424, %f777, %p63;
	fma.rn.f32 	%f425, %f49, %f804, %f768;
	fma.rn.f32 	%f426, %f49, %f808, %f776;
	selp.f32 	%f768, %f425, %f768, %p62;
	selp.f32 	%f776, %f426, %f776, %p62;
	@%p61 bra 	$L__BB29_76;
	fma.rn.f32 	%f767, %f49, %f803, %f767;
	fma.rn.f32 	%f775, %f49, %f807, %f775;
$L__BB29_76:
	setp.ge.s32 	%p65, %r27, %r7;
	@%p65 bra 	$L__BB29_79;
	setp.ge.s32 	%p66, %r51, %r91;
	setp.lt.s32 	%p67, %r50, %r91;
	setp.lt.s32 	%p68, %r49, %r91;
	setp.lt.s32 	%p69, %r44, %r91;
	add.s32 	%r158, %r90, %r228;
	shl.b32 	%r159, %r158, 2;
	add.s32 	%r161, %r146, %r159;
	ld.shared.f32 	%f66, [%r161+4];
	fma.rn.f32 	%f427, %f66, %f806, %f766;
	fma.rn.f32 	%f428, %f66, %f810, %f774;
	selp.f32 	%f766, %f427, %f766, %p69;
	selp.f32 	%f774, %f428, %f774, %p69;
	fma.rn.f32 	%f429, %f66, %f805, %f765;
	fma.rn.f32 	%f430, %f66, %f809, %f773;
	selp.f32 	%f765, %f429, %f765, %p68;
	selp.f32 	%f773, %f430, %f773, %p68;
	fma.rn.f32 	%f431, %f66, %f804, %f764;
	fma.rn.f32 	%f432, %f66, %f808, %f772;
	selp.f32 	%f764, %f431, %f764, %p67;
	selp.f32 	%f772, %f432, %f772, %p67;
	@%p66 bra 	$L__BB29_79;
	fma.rn.f32 	%f851, %f66, %f803, %f851;
	fma.rn.f32 	%f855, %f66, %f807, %f855;
$L__BB29_79:
	add.s32 	%r52, %r227, %r9;
	setp.eq.s32 	%p70, %r93, 1;
	@%p70 bra 	$L__BB29_99;
	setp.ne.s32 	%p71, %r93, 0;
	@%p71 bra 	$L__BB29_117;
	setp.lt.s32 	%p98, %r10, %r7;
	@%p98 bra 	$L__BB29_91;
$L__BB29_82:
	setp.ge.s32 	%p103, %r27, %r7;
	@%p103 bra 	$L__BB29_135;
	setp.ge.s32 	%p104, %r52, %r91;
	add.s32 	%r175, %r52, %r91;
	shl.b32 	%r176, %r175, 2;
	add.s32 	%r53, %r39, %r176;
	@%p104 bra 	$L__BB29_85;
	mul.f32 	%f637, %f766, 0fBFB8AA3B;
	ex2.approx.f32 	%f638, %f637;
	add.f32 	%f639, %f638, 0f3F800000;
	div.rn.f32 	%f640, %f766, %f639;
	mul.f32 	%f641, %f640, %f774;
	st.shared.f32 	[%r53+4], %f641;
$L__BB29_85:
	add.s32 	%r177, %r52, 32;
	setp.ge.s32 	%p105, %r177, %r91;
	@%p105 bra 	$L__BB29_87;
	mul.f32 	%f642, %f765, 0fBFB8AA3B;
	ex2.approx.f32 	%f643, %f642;
	add.f32 	%f644, %f643, 0f3F800000;
	div.rn.f32 	%f645, %f765, %f644;
	mul.f32 	%f646, %f645, %f773;
	st.shared.f32 	[%r53+132], %f646;
$L__BB29_87:
	add.s32 	%r178, %r52, 64;
	setp.ge.s32 	%p106, %r178, %r91;
	@%p106 bra 	$L__BB29_89;
	mul.f32 	%f647, %f764, 0fBFB8AA3B;
	ex2.approx.f32 	%f648, %f647;
	add.f32 	%f649, %f648, 0f3F800000;
	div.rn.f32 	%f650, %f764, %f649;
	mul.f32 	%f651, %f650, %f772;
	st.shared.f32 	[%r53+260], %f651;
$L__BB29_89:
	add.s32 	%r179, %r52, 96;
	setp.ge.s32 	%p107, %r179, %r91;
	@%p107 bra 	$L__BB29_135;
	mul.f32 	%f652, %f851, 0fBFB8AA3B;
	ex2.approx.f32 	%f653, %f652;
	add.f32 	%f654, %f653, 0f3F800000;
	div.rn.f32 	%f655, %f851, %f654;
	mul.f32 	%f656, %f655, %f855;
	st.shared.f32 	[%r53+388], %f656;
	bra.uni 	$L__BB29_135;
$L__BB29_91:
	setp.ge.s32 	%p99, %r52, %r91;
	shl.b32 	%r171, %r52, 2;
	add.s32 	%r54, %r38, %r171;
	@%p99 bra 	$L__BB29_93;
	mul.f32 	%f617, %f770, 0fBFB8AA3B;
	ex2.approx.f32 	%f618, %f617;
	add.f32 	%f619, %f618, 0f3F800000;
	div.rn.f32 	%f620, %f770, %f619;
	mul.f32 	%f621, %f620, %f778;
	st.shared.f32 	[%r54+8], %f621;
$L__BB29_93:
	add.s32 	%r172, %r52, 32;
	setp.ge.s32 	%p100, %r172, %r91;
	@%p100 bra 	$L__BB29_95;
	mul.f32 	%f622, %f769, 0fBFB8AA3B;
	ex2.approx.f32 	%f623, %f622;
	add.f32 	%f624, %f623, 0f3F800000;
	div.rn.f32 	%f625, %f769, %f624;
	mul.f32 	%f626, %f625, %f777;
	st.shared.f32 	[%r54+136], %f626;
$L__BB29_95:
	add.s32 	%r173, %r52, 64;
	setp.ge.s32 	%p101, %r173, %r91;
	@%p101 bra 	$L__BB29_97;
	mul.f32 	%f627, %f768, 0fBFB8AA3B;
	ex2.approx.f32 	%f628, %f627;
	add.f32 	%f629, %f628, 0f3F800000;
	div.rn.f32 	%f630, %f768, %f629;
	mul.f32 	%f631, %f630, %f776;
	st.shared.f32 	[%r54+264], %f631;
$L__BB29_97:
	add.s32 	%r174, %r52, 96;
	setp.ge.s32 	%p102, %r174, %r91;
	@%p102 bra 	$L__BB29_82;
	mul.f32 	%f632, %f767, 0fBFB8AA3B;
	ex2.approx.f32 	%f633, %f632;
	add.f32 	%f634, %f633, 0f3F800000;
	div.rn.f32 	%f635, %f767, %f634;
	mul.f32 	%f636, %f635, %f775;
	st.shared.f32 	[%r54+392], %f636;
	bra.uni 	$L__BB29_82;
$L__BB29_99:
	setp.lt.s32 	%p72, %r10, %r7;
	@%p72 bra 	$L__BB29_109;
$L__BB29_100:
	setp.ge.s32 	%p85, %r27, %r7;
	@%p85 bra 	$L__BB29_135;
	setp.ge.s32 	%p86, %r52, %r91;
	add.s32 	%r166, %r52, %r91;
	shl.b32 	%r167, %r166, 2;
	add.s32 	%r55, %r39, %r167;
	@%p86 bra 	$L__BB29_103;
	mul.f32 	%f525, %f766, 0f3F000000;
	mul.f32 	%f526, %f766, 0f3D372713;
	mul.f32 	%f527, %f766, %f526;
	fma.rn.f32 	%f528, %f766, %f527, %f766;
	mul.f32 	%f529, %f528, 0f3F4C422A;
	abs.f32 	%f530, %f529;
	mul.f32 	%f531, %f530, 0f4038AA3B;
	ex2.approx.ftz.f32 	%f532, %f531;
	add.f32 	%f533, %f532, 0f3F800000;
	rcp.approx.ftz.f32 	%f534, %f533;
	fma.rn.f32 	%f535, %f534, 0fC0000000, 0f3F800000;
	setp.ge.f32 	%p87, %f530, 0f41102CB4;
	selp.f32 	%f536, 0f3F800000, %f535, %p87;
	copysign.f32 	%f537, %f529, %f536;
	mul.f32 	%f538, %f529, %f529;
	fma.rn.f32 	%f539, %f538, 0f3C80F082, 0fBD563CAE;
	fma.rn.f32 	%f540, %f539, %f538, 0f3E085941;
	fma.rn.f32 	%f541, %f540, %f538, 0fBEAAA9ED;
	fma.rn.f32 	%f542, %f541, %f538, 0f00000000;
	fma.rn.f32 	%f543, %f542, %f529, %f529;
	setp.ge.f32 	%p88, %f530, 0f3F19999A;
	selp.f32 	%f544, %f537, %f543, %p88;
	add.f32 	%f545, %f544, 0f3F800000;
	mul.f32 	%f546, %f525, %f545;
	mul.f32 	%f547, %f546, %f774;
	st.shared.f32 	[%r55+4], %f547;
$L__BB29_103:
	add.s32 	%r168, %r52, 32;
	setp.ge.s32 	%p89, %r168, %r91;
	@%p89 bra 	$L__BB29_105;
	mul.f32 	%f548, %f765, 0f3F000000;
	mul.f32 	%f549, %f765, 0f3D372713;
	mul.f32 	%f550, %f765, %f549;
	fma.rn.f32 	%f551, %f765, %f550, %f765;
	mul.f32 	%f552, %f551, 0f3F4C422A;
	abs.f32 	%f553, %f552;
	mul.f32 	%f554, %f553, 0f4038AA3B;
	ex2.approx.ftz.f32 	%f555, %f554;
	add.f32 	%f556, %f555, 0f3F800000;
	rcp.approx.ftz.f32 	%f557, %f556;
	fma.rn.f32 	%f558, %f557, 0fC0000000, 0f3F800000;
	setp.ge.f32 	%p90, %f553, 0f41102CB4;
	selp.f32 	%f559, 0f3F800000, %f558, %p90;
	copysign.f32 	%f560, %f552, %f559;
	mul.f32 	%f561, %f552, %f552;
	fma.rn.f32 	%f562, %f561, 0f3C80F082, 0fBD563CAE;
	fma.rn.f32 	%f563, %f562, %f561, 0f3E085941;
	fma.rn.f32 	%f564, %f563, %f561, 0fBEAAA9ED;
	fma.rn.f32 	%f565, %f564, %f561, 0f00000000;
	fma.rn.f32 	%f566, %f565, %f552, %f552;
	setp.ge.f32 	%p91, %f553, 0f3F19999A;
	selp.f32 	%f567, %f560, %f566, %p91;
	add.f32 	%f568, %f567, 0f3F800000;
	mul.f32 	%f569, %f548, %f568;
	mul.f32 	%f570, %f569, %f773;
	st.shared.f32 	[%r55+132], %f570;
$L__BB29_105:
	add.s32 	%r169, %r52, 64;
	setp.ge.s32 	%p92, %r169, %r91;
	@%p92 bra 	$L__BB29_107;
	mul.f32 	%f571, %f764, 0f3F000000;
	mul.f32 	%f572, %f764, 0f3D372713;
	mul.f32 	%f573, %f764, %f572;
	fma.rn.f32 	%f574, %f764, %f573, %f764;
	mul.f32 	%f575, %f574, 0f3F4C422A;
	abs.f32 	%f576, %f575;
	mul.f32 	%f577, %f576, 0f4038AA3B;
	ex2.approx.ftz.f32 	%f578, %f577;
	add.f32 	%f579, %f578, 0f3F800000;
	rcp.approx.ftz.f32 	%f580, %f579;
	fma.rn.f32 	%f581, %f580, 0fC0000000, 0f3F800000;
	setp.ge.f32 	%p93, %f576, 0f41102CB4;
	selp.f32 	%f582, 0f3F800000, %f581, %p93;
	copysign.f32 	%f583, %f575, %f582;
	mul.f32 	%f584, %f575, %f575;
	fma.rn.f32 	%f585, %f584, 0f3C80F082, 0fBD563CAE;
	fma.rn.f32 	%f586, %f585, %f584, 0f3E085941;
	fma.rn.f32 	%f587, %f586, %f584, 0fBEAAA9ED;
	fma.rn.f32 	%f588, %f587, %f584, 0f00000000;
	fma.rn.f32 	%f589, %f588, %f575, %f575;
	setp.ge.f32 	%p94, %f576, 0f3F19999A;
	selp.f32 	%f590, %f583, %f589, %p94;
	add.f32 	%f591, %f590, 0f3F800000;
	mul.f32 	%f592, %f571, %f591;
	mul.f32 	%f593, %f592, %f772;
	st.shared.f32 	[%r55+260], %f593;
$L__BB29_107:
	add.s32 	%r170, %r52, 96;
	setp.ge.s32 	%p95, %r170, %r91;
	@%p95 bra 	$L__BB29_135;
	mul.f32 	%f594, %f851, 0f3F000000;
	mul.f32 	%f595, %f851, 0f3D372713;
	mul.f32 	%f596, %f851, %f595;
	fma.rn.f32 	%f597, %f851, %f596, %f851;
	mul.f32 	%f598, %f597, 0f3F4C422A;
	abs.f32 	%f599, %f598;
	mul.f32 	%f600, %f599, 0f4038AA3B;
	ex2.approx.ftz.f32 	%f601, %f600;
	add.f32 	%f602, %f601, 0f3F800000;
	rcp.approx.ftz.f32 	%f603, %f602;
	fma.rn.f32 	%f604, %f603, 0fC0000000, 0f3F800000;
	setp.ge.f32 	%p96, %f599, 0f41102CB4;
	selp.f32 	%f605, 0f3F800000, %f604, %p96;
	copysign.f32 	%f606, %f598, %f605;
	mul.f32 	%f607, %f598, %f598;
	fma.rn.f32 	%f608, %f607, 0f3C80F082, 0fBD563CAE;
	fma.rn.f32 	%f609, %f608, %f607, 0f3E085941;
	fma.rn.f32 	%f610, %f609, %f607, 0fBEAAA9ED;
	fma.rn.f32 	%f611, %f610, %f607, 0f00000000;
	fma.rn.f32 	%f612, %f611, %f598, %f598;
	setp.ge.f32 	%p97, %f599, 0f3F19999A;
	selp.f32 	%f613, %f606, %f612, %p97;
	add.f32 	%f614, %f613, 0f3F800000;
	mul.f32 	%f615, %f594, %f614;
	mul.f32 	%f616, %f615, %f855;
	st.shared.f32 	[%r55+388], %f616;
	bra.uni 	$L__BB29_135;
$L__BB29_109:
	setp.ge.s32 	%p73, %r52, %r91;
	shl.b32 	%r162, %r52, 2;
	add.s32 	%r56, %r38, %r162;
	@%p73 bra 	$L__BB29_111;
	mul.f32 	%f433, %f770, 0f3F000000;
	mul.f32 	%f434, %f770, 0f3D372713;
	mul.f32 	%f435, %f770, %f434;
	fma.rn.f32 	%f436, %f770, %f435, %f770;
	mul.f32 	%f437, %f436, 0f3F4C422A;
	abs.f32 	%f438, %f437;
	mul.f32 	%f439, %f438, 0f4038AA3B;
	ex2.approx.ftz.f32 	%f440, %f439;
	add.f32 	%f441, %f440, 0f3F800000;
	rcp.approx.ftz.f32 	%f442, %f441;
	fma.rn.f32 	%f443, %f442, 0fC0000000, 0f3F800000;
	setp.ge.f32 	%p74, %f438, 0f41102CB4;
	selp.f32 	%f444, 0f3F800000, %f443, %p74;
	copysign.f32 	%f445, %f437, %f444;
	mul.f32 	%f446, %f437, %f437;
	fma.rn.f32 	%f447, %f446, 0f3C80F082, 0fBD563CAE;
	fma.rn.f32 	%f448, %f447, %f446, 0f3E085941;
	fma.rn.f32 	%f449, %f448, %f446, 0fBEAAA9ED;
	fma.rn.f32 	%f450, %f449, %f446, 0f00000000;
	fma.rn.f32 	%f451, %f450, %f437, %f437;
	setp.ge.f32 	%p75, %f438, 0f3F19999A;
	selp.f32 	%f452, %f445, %f451, %p75;
	add.f32 	%f453, %f452, 0f3F800000;
	mul.f32 	%f454, %f433, %f453;
	mul.f32 	%f455, %f454, %f778;
	st.shared.f32 	[%r56+8], %f455;
$L__BB29_111:
	add.s32 	%r163, %r52, 32;
	setp.ge.s32 	%p76, %r163, %r91;
	@%p76 bra 	$L__BB29_113;
	mul.f32 	%f456, %f769, 0f3F000000;
	mul.f32 	%f457, %f769, 0f3D372713;
	mul.f32 	%f458, %f769, %f457;
	fma.rn.f32 	%f459, %f769, %f458, %f769;
	mul.f32 	%f460, %f459, 0f3F4C422A;
	abs.f32 	%f461, %f460;
	mul.f32 	%f462, %f461, 0f4038AA3B;
	ex2.approx.ftz.f32 	%f463, %f462;
	add.f32 	%f464, %f463, 0f3F800000;
	rcp.approx.ftz.f32 	%f465, %f464;
	fma.rn.f32 	%f466, %f465, 0fC0000000, 0f3F800000;
	setp.ge.f32 	%p77, %f461, 0f41102CB4;
	selp.f32 	%f467, 0f3F800000, %f466, %p77;
	copysign.f32 	%f468, %f460, %f467;
	mul.f32 	%f469, %f460, %f460;
	fma.rn.f32 	%f470, %f469, 0f3C80F082, 0fBD563CAE;
	fma.rn.f32 	%f471, %f470, %f469, 0f3E085941;
	fma.rn.f32 	%f472, %f471, %f469, 0fBEAAA9ED;
	fma.rn.f32 	%f473, %f472, %f469, 0f00000000;
	fma.rn.f32 	%f474, %f473, %f460, %f460;
	setp.ge.f32 	%p78, %f461, 0f3F19999A;
	selp.f32 	%f475, %f468, %f474, %p78;
	add.f32 	%f476, %f475, 0f3F800000;
	mul.f32 	%f477, %f456, %f476;
	mul.f32 	%f478, %f477, %f777;
	st.shared.f32 	[%r56+136], %f478;
$L__BB29_113:
	add.s32 	%r164, %r52, 64;
	setp.ge.s32 	%p79, %r164, %r91;
	@%p79 bra 	$L__BB29_115;
	mul.f32 	%f479, %f768, 0f3F000000;
	mul.f32 	%f480, %f768, 0f3D372713;
	mul.f32 	%f481, %f768, %f480;
	fma.rn.f32 	%f482, %f768, %f481, %f768;
	mul.f32 	%f483, %f482, 0f3F4C422A;
	abs.f32 	%f484, %f483;
	mul.f32 	%f485, %f484, 0f4038AA3B;
	ex2.approx.ftz.f32 	%f486, %f485;
	add.f32 	%f487, %f486, 0f3F800000;
	rcp.approx.ftz.f32 	%f488, %f487;
	fma.rn.f32 	%f489, %f488, 0fC0000000, 0f3F800000;
	setp.ge.f32 	%p80, %f484, 0f41102CB4;
	selp.f32 	%f490, 0f3F800000, %f489, %p80;
	copysign.f32 	%f491, %f483, %f490;
	mul.f32 	%f492, %f483, %f483;
	fma.rn.f32 	%f493, %f492, 0f3C80F082, 0fBD563CAE;
	fma.rn.f32 	%f494, %f493, %f492, 0f3E085941;
	fma.rn.f32 	%f495, %f494, %f492, 0fBEAAA9ED;
	fma.rn.f32 	%f496, %f495, %f492, 0f00000000;
	fma.rn.f32 	%f497, %f496, %f483, %f483;
	setp.ge.f32 	%p81, %f484, 0f3F19999A;
	selp.f32 	%f498, %f491, %f497, %p81;
	add.f32 	%f499, %f498, 0f3F800000;
	mul.f32 	%f500, %f479, %f499;
	mul.f32 	%f501, %f500, %f776;
	st.shared.f32 	[%r56+264], %f501;
$L__BB29_115:
	add.s32 	%r165, %r52, 96;
	setp.ge.s32 	%p82, %r165, %r91;
	@%p82 bra 	$L__BB29_100;
	mul.f32 	%f502, %f767, 0f3F000000;
	mul.f32 	%f503, %f767, 0f3D372713;
	mul.f32 	%f504, %f767, %f503;
	fma.rn.f32 	%f505, %f767, %f504, %f767;
	mul.f32 	%f506, %f505, 0f3F4C422A;
	abs.f32 	%f507, %f506;
	mul.f32 	%f508, %f507, 0f4038AA3B;
	ex2.approx.ftz.f32 	%f509, %f508;
	add.f32 	%f510, %f509, 0f3F800000;
	rcp.approx.ftz.f32 	%f511, %f510;
	fma.rn.f32 	%f512, %f511, 0fC0000000, 0f3F800000;
	setp.ge.f32 	%p83, %f507, 0f41102CB4;
	selp.f32 	%f513, 0f3F800000, %f512, %p83;
	copysign.f32 	%f514, %f506, %f513;
	mul.f32 	%f515, %f506, %f506;
	fma.rn.f32 	%f516, %f515, 0f3C80F082, 0fBD563CAE;
	fma.rn.f32 	%f517, %f516, %f515, 0f3E085941;
	fma.rn.f32 	%f518, %f517, %f515, 0fBEAAA9ED;
	fma.rn.f32 	%f519, %f518, %f515, 0f00000000;
	fma.rn.f32 	%f520, %f519, %f506, %f506;
	setp.ge.f32 	%p84, %f507, 0f3F19999A;
	selp.f32 	%f521, %f514, %f520, %p84;
	add.f32 	%f522, %f521, 0f3F800000;
	mul.f32 	%f523, %f502, %f522;
	mul.f32 	%f524, %f523, %f775;
	st.shared.f32 	[%r56+392], %f524;
	bra.uni 	$L__BB29_100;
$L__BB29_117:
	setp.ge.s32 	%p108, %r10, %r7;
	@%p108 bra 	$L__BB29_126;
	setp.ge.s32 	%p109, %r52, %r91;
	shl.b32 	%r180, %r52, 2;
	add.s32 	%r62, %r38, %r180;
	@%p109 bra 	$L__BB29_120;
	max.f32 	%f657, %f770, 0f00000000;
	mul.f32 	%f658, %f657, %f778;
	st.shared.f32 	[%r62+8], %f658;
$L__BB29_120:
	add.s32 	%r181, %r52, 32;
	setp.ge.s32 	%p110, %r181, %r91;
	@%p110 bra 	$L__BB29_122;
	max.f32 	%f659, %f769, 0f00000000;
	mul.f32 	%f660, %f659, %f777;
	st.shared.f32 	[%r62+136], %f660;
$L__BB29_122:
	add.s32 	%r182, %r52, 64;
	setp.ge.s32 	%p111, %r182, %r91;
	@%p111 bra 	$L__BB29_124;
	max.f32 	%f661, %f768, 0f00000000;
	mul.f32 	%f662, %f661, %f776;
	st.shared.f32 	[%r62+264], %f662;
$L__BB29_124:
	add.s32 	%r183, %r52, 96;
	setp.ge.s32 	%p112, %r183, %r91;
	@%p112 bra 	$L__BB29_126;
	max.f32 	%f663, %f767, 0f00000000;
	mul.f32 	%f664, %f663, %f775;
	st.shared.f32 	[%r62+392], %f664;
$L__BB29_126:
	setp.ge.s32 	%p113, %r27, %r7;
	@%p113 bra 	$L__BB29_135;
	setp.ge.s32 	%p114, %r52, %r91;
	add.s32 	%r184, %r52, %r91;
	shl.b32 	%r185, %r184, 2;
	add.s32 	%r63, %r39, %r185;
	@%p114 bra 	$L__BB29_129;
	max.f32 	%f665, %f766, 0f00000000;
	mul.f32 	%f666, %f665, %f774;
	st.shared.f32 	[%r63+4], %f666;
$L__BB29_129:
	add.s32 	%r186, %r52, 32;
	setp.ge.s32 	%p115, %r186, %r91;
	@%p115 bra 	$L__BB29_131;
	max.f32 	%f667, %f765, 0f00000000;
	mul.f32 	%f668, %f667, %f773;
	st.shared.f32 	[%r63+132], %f668;
$L__BB29_131:
	add.s32 	%r187, %r52, 64;
	setp.ge.s32 	%p116, %r187, %r91;
	@%p116 bra 	$L__BB29_133;
	max.f32 	%f669, %f764, 0f00000000;
	mul.f32 	%f670, %f669, %f772;
	st.shared.f32 	[%r63+260], %f670;
$L__BB29_133:
	add.s32 	%r188, %r52, 96;
	setp.ge.s32 	%p117, %r188, %r91;
	@%p117 bra 	$L__BB29_135;
	max.f32 	%f671, %f851, 0f00000000;
	mul.f32 	%f672, %f671, %f855;
	st.shared.f32 	[%r63+388], %f672;
$L__BB29_135:
	add.s32 	%r227, %r227, 1024;
	setp.lt.s32 	%p118, %r227, %r91;
	@%p118 bra 	$L__BB29_32;
$L__BB29_136:
	bar.sync 	0;
	setp.ge.s32 	%p119, %r230, %r90;
	@%p119 bra 	$L__BB29_204;
	and.b32  	%r65, %r91, 1;
	and.b32  	%r66, %r91, 2147483646;
	cvta.to.global.u64 	%rd165, %rd24;
	add.s64 	%rd11, %rd165, %rd37;
	neg.s32 	%r67, %r66;
	shl.b32 	%r68, %r90, 1;
	shl.b32 	%r189, %r91, 2;
	add.s32 	%r69, %r189, 12;
$L__BB29_138:
	setp.lt.s32 	%p120, %r91, 1;
	mov.f32 	%f927, 0f00000000;
	mov.f32 	%f928, %f927;
	mov.f32 	%f929, %f927;
	mov.f32 	%f930, %f927;
	mov.f32 	%f867, %f927;
	mov.f32 	%f868, %f927;
	mov.f32 	%f869, %f927;
	mov.f32 	%f870, %f927;
	@%p120 bra 	$L__BB29_185;
	setp.eq.s32 	%p121, %r91, 1;
	add.s32 	%r71, %r230, %r9;
	mov.b32 	%r231, 0;
	mov.f32 	%f927, 0f00000000;
	@%p121 bra 	$L__BB29_170;
	cvt.u64.u32 	%rd12, %r71;
	add.s32 	%r72, %r71, 32;
	add.s32 	%r73, %r71, 64;
	add.s32 	%r74, %r71, 96;
	mov.f32 	%f927, 0f00000000;
	mov.b32 	%r234, 0;
	mov.u32 	%r232, %r90;
	mov.u32 	%r233, %r38;
	mov.u32 	%r235, %r67;
	mov.f32 	%f928, %f927;
	mov.f32 	%f929, %f927;
	mov.f32 	%f930, %f927;
	mov.f32 	%f867, %f927;
	mov.f32 	%f868, %f927;
	mov.f32 	%f869, %f927;
	mov.f32 	%f870, %f927;
$L__BB29_141:
	.pragma "nounroll";
	setp.ge.s32 	%p122, %r71, %r90;
	cvt.s64.s32 	%rd167, %r234;
	add.s64 	%rd168, %rd167, %rd3;
	add.s64 	%rd169, %rd168, %rd12;
	shl.b64 	%rd170, %rd169, 1;
	add.s64 	%rd14, %rd21, %rd170;
	@%p122 bra 	$L__BB29_143;
	// begin inline asm
	ld.global.nc.b16 %rs109, [%rd14];
	// end inline asm
	// begin inline asm
	{ cvt.f32.bf16 %f906, %rs109;}

	// end inline asm
$L__BB29_143:
	setp.ge.s32 	%p123, %r72, %r90;
	@%p123 bra 	$L__BB29_145;
	add.s64 	%rd172, %rd14, 64;
	// begin inline asm
	ld.global.nc.b16 %rs111, [%rd172];
	// end inline asm
	// begin inline asm
	{ cvt.f32.bf16 %f905, %rs111;}

	// end inline asm
$L__BB29_145:
	setp.ge.s32 	%p124, %r73, %r90;
	@%p124 bra 	$L__BB29_147;
	add.s64 	%rd173, %rd14, 128;
	// begin inline asm
	ld.global.nc.b16 %rs113, [%rd173];
	// end inline asm
	// begin inline asm
	{ cvt.f32.bf16 %f904, %rs113;}

	// end inline asm
$L__BB29_147:
	setp.ge.s32 	%p125, %r74, %r90;
	@%p125 bra 	$L__BB29_149;
	add.s64 	%rd174, %rd14, 192;
	// begin inline asm
	ld.global.nc.b16 %rs115, [%rd174];
	// end inline asm
	// begin inline asm
	{ cvt.f32.bf16 %f903, %rs115;}

	// end inline asm
$L__BB29_149:
	setp.ge.s32 	%p126, %r10, %r7;
	@%p126 bra 	$L__BB29_152;
	setp.ge.s32 	%p127, %r74, %r90;
	setp.lt.s32 	%p128, %r73, %r90;
	setp.lt.s32 	%p129, %r72, %r90;
	setp.lt.s32 	%p130, %r71, %r90;
	ld.shared.f32 	%f293, [%r233+8];
	fma.rn.f32 	%f681, %f293, %f906, %f870;
	selp.f32 	%f870, %f681, %f870, %p130;
	fma.rn.f32 	%f682, %f293, %f905, %f869;
	selp.f32 	%f869, %f682, %f869, %p129;
	fma.rn.f32 	%f683, %f293, %f904, %f868;
	selp.f32 	%f868, %f683, %f868, %p128;
	@%p127 bra 	$L__BB29_152;
	fma.rn.f32 	%f867, %f293, %f903, %f867;
$L__BB29_152:
	setp.ge.s32 	%p131, %r27, %r7;
	@%p131 bra 	$L__BB29_155;
	setp.ge.s32 	%p132, %r74, %r90;
	setp.lt.s32 	%p133, %r73, %r90;
	setp.lt.s32 	%p134, %r72, %r90;
	setp.lt.s32 	%p135, %r71, %r90;
	add.s32 	%r192, %r233, %r69;
	ld.shared.f32 	%f302, [%r192];
	fma.rn.f32 	%f684, %f302, %f906, %f930;
	selp.f32 	%f930, %f684, %f930, %p135;
	fma.rn.f32 	%f685, %f302, %f905, %f929;
	selp.f32 	%f929, %f685, %f929, %p134;
	fma.rn.f32 	%f686, %f302, %f904, %f928;
	selp.f32 	%f928, %f686, %f928, %p133;
	@%p132 bra 	$L__BB29_155;
	fma.rn.f32 	%f927, %f302, %f903, %f927;
$L__BB29_155:
	setp.ge.s32 	%p136, %r71, %r90;
	cvt.s64.s32 	%rd175, %r232;
	add.s64 	%rd176, %rd175, %rd3;
	add.s64 	%rd177, %rd176, %rd12;
	shl.b64 	%rd178, %rd177, 1;
	add.s64 	%rd15, %rd21, %rd178;
	@%p136 bra 	$L__BB29_157;
	// begin inline asm
	ld.global.nc.b16 %rs117, [%rd15];
	// end inline asm
	// begin inline asm
	{ cvt.f32.bf16 %f906, %rs117;}

	// end inline asm
$L__BB29_157:
	setp.ge.s32 	%p137, %r72, %r90;
	@%p137 bra 	$L__BB29_159;
	add.s64 	%rd180, %rd15, 64;
	// begin inline asm
	ld.global.nc.b16 %rs119, [%rd180];
	// end inline asm
	// begin inline asm
	{ cvt.f32.bf16 %f905, %rs119;}

	// end inline asm
$L__BB29_159:
	setp.ge.s32 	%p138, %r73, %r90;
	@%p138 bra 	$L__BB29_161;
	add.s64 	%rd181, %rd15, 128;
	// begin inline asm
	ld.global.nc.b16 %rs121, [%rd181];
	// end inline asm
	// begin inline asm
	{ cvt.f32.bf16 %f904, %rs121;}

	// end inline asm
$L__BB29_161:
	setp.ge.s32 	%p139, %r74, %r90;
	@%p139 bra 	$L__BB29_163;
	add.s64 	%rd182, %rd15, 192;
	// begin inline asm
	ld.global.nc.b16 %rs123, [%rd182];
	// end inline asm
	// begin inline asm
	{ cvt.f32.bf16 %f903, %rs123;}

	// end inline asm
$L__BB29_163:
	setp.ge.s32 	%p140, %r10, %r7;
	@%p140 bra 	$L__BB29_166;
	setp.ge.s32 	%p141, %r74, %r90;
	setp.lt.s32 	%p142, %r73, %r90;
	setp.lt.s32 	%p143, %r72, %r90;
	setp.lt.s32 	%p144, %r71, %r90;
	ld.shared.f32 	%f319, [%r233+12];
	fma.rn.f32 	%f691, %f319, %f906, %f870;
	selp.f32 	%f870, %f691, %f870, %p144;
	fma.rn.f32 	%f692, %f319, %f905, %f869;
	selp.f32 	%f869, %f692, %f869, %p143;
	fma.rn.f32 	%f693, %f319, %f904, %f868;
	selp.f32 	%f868, %f693, %f868, %p142;
	@%p141 bra 	$L__BB29_166;
	fma.rn.f32 	%f867, %f319, %f903, %f867;
$L__BB29_166:
	setp.ge.s32 	%p145, %r27, %r7;
	@%p145 bra 	$L__BB29_169;
	setp.ge.s32 	%p146, %r74, %r90;
	setp.lt.s32 	%p147, %r73, %r90;
	setp.lt.s32 	%p148, %r72, %r90;
	setp.lt.s32 	%p149, %r71, %r90;
	add.s32 	%r193, %r233, %r69;
	ld.shared.f32 	%f328, [%r193+4];
	fma.rn.f32 	%f694, %f328, %f906, %f930;
	selp.f32 	%f930, %f694, %f930, %p149;
	fma.rn.f32 	%f695, %f328, %f905, %f929;
	selp.f32 	%f929, %f695, %f929, %p148;
	fma.rn.f32 	%f696, %f328, %f904, %f928;
	selp.f32 	%f928, %f696, %f928, %p147;
	@%p146 bra 	$L__BB29_169;
	fma.rn.f32 	%f927, %f328, %f903, %f927;
$L__BB29_169:
	add.s32 	%r235, %r235, 2;
	add.s32 	%r234, %r234, %r68;
	add.s32 	%r233, %r233, 8;
	add.s32 	%r232, %r232, %r68;
	setp.eq.s32 	%p150, %r235, 0;
	mov.u32 	%r231, %r66;
	@%p150 bra 	$L__BB29_170;
	bra.uni 	$L__BB29_141;
$L__BB29_170:
	setp.eq.s32 	%p151, %r65, 0;
	@%p151 bra 	$L__BB29_185;
	mul.lo.s32 	%r194, %r231, %r90;
	cvt.s64.s32 	%rd183, %r194;
	add.s64 	%rd184, %rd183, %rd3;
	setp.ge.s32 	%p152, %r71, %r90;
	cvt.u64.u32 	%rd185, %r71;
	add.s64 	%rd186, %rd184, %rd185;
	shl.b64 	%rd187, %rd186, 1;
	add.s64 	%rd13, %rd21, %rd187;
	@%p152 bra 	$L__BB29_173;
	// begin inline asm
	ld.global.nc.b16 %rs125, [%rd13];
	// end inline asm
	// begin inline asm
	{ cvt.f32.bf16 %f906, %rs125;}

	// end inline asm
$L__BB29_173:
	add.s32 	%r76, %r71, 32;
	setp.ge.s32 	%p153, %r76, %r90;
	@%p153 bra 	$L__BB29_175;
	add.s64 	%rd189, %rd13, 64;
	// begin inline asm
	ld.global.nc.b16 %rs127, [%rd189];
	// end inline asm
	// begin inline asm
	{ cvt.f32.bf16 %f905, %rs127;}

	// end inline asm
$L__BB29_175:
	add.s32 	%r77, %r71, 64;
	setp.ge.s32 	%p154, %r77, %r90;
	@%p154 bra 	$L__BB29_177;
	add.s64 	%rd190, %rd13, 128;
	// begin inline asm
	ld.global.nc.b16 %rs129, [%rd190];
	// end inline asm
	// begin inline asm
	{ cvt.f32.bf16 %f904, %rs129;}

	// end inline asm
$L__BB29_177:
	add.s32 	%r78, %r71, 96;
	setp.ge.s32 	%p155, %r78, %r90;
	@%p155 bra 	$L__BB29_179;
	add.s64 	%rd191, %rd13, 192;
	// begin inline asm
	ld.global.nc.b16 %rs131, [%rd191];
	// end inline asm
	// begin inline asm
	{ cvt.f32.bf16 %f903, %rs131;}

	// end inline asm
$L__BB29_179:
	setp.ge.s32 	%p156, %r10, %r7;
	@%p156 bra 	$L__BB29_182;
	setp.ge.s32 	%p157, %r78, %r90;
	setp.lt.s32 	%p158, %r77, %r90;
	setp.lt.s32 	%p159, %r76, %r90;
	setp.lt.s32 	%p160, %r71, %r90;
	shl.b32 	%r195, %r231, 2;
	add.s32 	%r196, %r38, %r195;
	ld.shared.f32 	%f247, [%r196+8];
	fma.rn.f32 	%f701, %f247, %f906, %f870;
	selp.f32 	%f870, %f701, %f870, %p160;
	fma.rn.f32 	%f702, %f247, %f905, %f869;
	selp.f32 	%f869, %f702, %f869, %p159;
	fma.rn.f32 	%f703, %f247, %f904, %f868;
	selp.f32 	%f868, %f703, %f868, %p158;
	@%p157 bra 	$L__BB29_182;
	fma.rn.f32 	%f867, %f247, %f903, %f867;
$L__BB29_182:
	setp.ge.s32 	%p161, %r27, %r7;
	@%p161 bra 	$L__BB29_185;
	setp.ge.s32 	%p162, %r78, %r90;
	setp.lt.s32 	%p163, %r77, %r90;
	setp.lt.s32 	%p164, %r76, %r90;
	setp.lt.s32 	%p165, %r71, %r90;
	add.s32 	%r197, %r91, %r231;
	shl.b32 	%r198, %r197, 2;
	add.s32 	%r199, %r39, %r198;
	ld.shared.f32 	%f256, [%r199+4];
	fma.rn.f32 	%f704, %f256, %f906, %f930;
	selp.f32 	%f930, %f704, %f930, %p165;
	fma.rn.f32 	%f705, %f256, %f905, %f929;
	selp.f32 	%f929, %f705, %f929, %p164;
	fma.rn.f32 	%f706, %f256, %f904, %f928;
	selp.f32 	%f928, %f706, %f928, %p163;
	@%p162 bra 	$L__BB29_185;
	fma.rn.f32 	%f927, %f256, %f903, %f927;
$L__BB29_185:
	setp.lt.s32 	%p166, %r10, %r7;
	add.s32 	%r79, %r230, %r9;
	@%p166 bra 	$L__BB29_186;
	bra.uni 	$L__BB29_194;
$L__BB29_186:
	ld.global.nc.u32 	%r200, [%rd4];
	ld.global.nc.u32 	%r201, [%rd11];
	mad.lo.s32 	%r202, %r200, %r92, %r201;
	mul.wide.s32 	%rd192, %r202, 4;
	add.s64 	%rd193, %rd1, %rd192;
	ld.global.nc.f32 	%f337, [%rd193];
	mul.lo.s32 	%r203, %r200, %r90;
	cvt.s64.s32 	%rd194, %r203;
	setp.ge.s32 	%p167, %r79, %r90;
	cvt.u64.u32 	%rd195, %r79;
	add.s64 	%rd196, %rd195, %rd194;
	shl.b64 	%rd197, %rd196, 1;
	add.s64 	%rd16, %rd25, %rd197;
	@%p167 bra 	$L__BB29_188;
	mul.f32 	%f707, %f337, %f870;
	// begin inline asm
	{  cvt.rn.bf16.f32 %rs133, %f707;}

	// end inline asm
	// begin inline asm
	{ atom.add.noftz.bf16 %rs134,[%rd16],%rs133; }

	// end inline asm
$L__BB29_188:
	add.s32 	%r204, %r79, 32;
	setp.ge.s32 	%p168, %r204, %r90;
	@%p168 bra 	$L__BB29_190;
	add.s64 	%rd199, %rd16, 64;
	mul.f32 	%f708, %f337, %f869;
	// begin inline asm
	{  cvt.rn.bf16.f32 %rs136, %f708;}

	// end inline asm
	// begin inline asm
	{ atom.add.noftz.bf16 %rs137,[%rd199],%rs136; }

	// end inline asm
$L__BB29_190:
	add.s32 	%r205, %r79, 64;
	setp.ge.s32 	%p169, %r205, %r90;
	@%p169 bra 	$L__BB29_192;
	add.s64 	%rd200, %rd16, 128;
	mul.f32 	%f709, %f337, %f868;
	// begin inline asm
	{  cvt.rn.bf16.f32 %rs139, %f709;}

	// end inline asm
	// begin inline asm
	{ atom.add.noftz.bf16 %rs140,[%rd200],%rs139; }

	// end inline asm
$L__BB29_192:
	add.s32 	%r206, %r79, 96;
	setp.ge.s32 	%p170, %r206, %r90;
	@%p170 bra 	$L__BB29_194;
	add.s64 	%rd201, %rd16, 192;
	mul.f32 	%f710, %f337, %f867;
	// begin inline asm
	{  cvt.rn.bf16.f32 %rs142, %f710;}

	// end inline asm
	// begin inline asm
	{ atom.add.noftz.bf16 %rs143,[%rd201],%rs142; }

	// end inline asm
$L__BB29_194:
	setp.ge.s32 	%p171, %r27, %r7;
	@%p171 bra 	$L__BB29_203;
	ld.global.nc.u32 	%r207, [%rd4+4];
	ld.global.nc.u32 	%r208, [%rd11+4];
	mad.lo.s32 	%r209, %r207, %r92, %r208;
	mul.wide.s32 	%rd202, %r209, 4;
	add.s64 	%rd203, %rd1, %rd202;
	ld.global.nc.f32 	%f338, [%rd203];
	mul.lo.s32 	%r210, %r207, %r90;
	cvt.s64.s32 	%rd204, %r210;
	setp.ge.s32 	%p172, %r79, %r90;
	cvt.u64.u32 	%rd205, %r79;
	add.s64 	%rd206, %rd205, %rd204;
	shl.b64 	%rd207, %rd206, 1;
	add.s64 	%rd17, %rd25, %rd207;
	@%p172 bra 	$L__BB29_197;
	mul.f32 	%f711, %f338, %f930;
	// begin inline asm
	{  cvt.rn.bf16.f32 %rs145, %f711;}

	// end inline asm
	// begin inline asm
	{ atom.add.noftz.bf16 %rs146,[%rd17],%rs145; }

	// end inline asm
$L__BB29_197:
	add.s32 	%r211, %r79, 32;
	setp.ge.s32 	%p173, %r211, %r90;
	@%p173 bra 	$L__BB29_199;
	add.s64 	%rd209, %rd17, 64;
	mul.f32 	%f712, %f338, %f929;
	// begin inline asm
	{  cvt.rn.bf16.f32 %rs148, %f712;}

	// end inline asm
	// begin inline asm
	{ atom.add.noftz.bf16 %rs149,[%rd209],%rs148; }

	// end inline asm
$L__BB29_199:
	add.s32 	%r212, %r79, 64;
	setp.ge.s32 	%p174, %r212, %r90;
	@%p174 bra 	$L__BB29_201;
	add.s64 	%rd210, %rd17, 128;
	mul.f32 	%f713, %f338, %f928;
	// begin inline asm
	{  cvt.rn.bf16.f32 %rs151, %f713;}

	// end inline asm
	// begin inline asm
	{ atom.add.noftz.bf16 %rs152,[%rd210],%rs151; }

	// end inline asm
$L__BB29_201:
	add.s32 	%r213, %r79, 96;
	setp.ge.s32 	%p175, %r213, %r90;
	@%p175 bra 	$L__BB29_203;
	add.s64 	%rd211, %rd17, 192;
	mul.f32 	%f714, %f338, %f927;
	// begin inline asm
	{  cvt.rn.bf16.f32 %rs154, %f714;}

	// end inline asm
	// begin inline asm
	{ atom.add.noftz.bf16 %rs155,[%rd211],%rs154; }

	// end inline asm
$L__BB29_203:
	add.s32 	%r230, %r230, 1024;
	setp.lt.s32 	%p176, %r230, %r90;
	@%p176 bra 	$L__BB29_138;
$L__BB29_204:
	ret;

}
	// .globl	_Z15moe_mega_kernelI13__nv_bfloat16Lb0ELi2EEvPKT_S3_S3_S3_PKfPKiS7_S7_S7_PS1_iiiiii
.visible .entry _Z15moe_mega_kernelI13__nv_bfloat16Lb0ELi2EEvPKT_S3_S3_S3_PKfPKiS7_S7_S7_PS1_iiiiii(
	.param .u64 .ptr .align 1 _Z15moe_mega_kernelI13__nv_bfloat16Lb0ELi2EEvPKT_S3_S3_S3_PKfPKiS7_S7_S7_PS1_iiiiii_param_0,
	.param .u64 .ptr .align 1 _Z15moe_mega_kernelI13__nv_bfloat16Lb0ELi2EEvPKT_S3_S3_S3_PKfPKiS7_S7_S7_PS1_iiiiii_param_1,
	.param .u64 .ptr .align 1 _Z15moe_mega_kernelI13__nv_bfloat16Lb0ELi2EEvPKT_S3_S3_S3_PKfPKiS7_S7_S7_PS1_iiiiii_param_2,
	.param .u64 .ptr .align 1 _Z15moe_mega_kernelI13__nv_bfloat16Lb0ELi2EEvPKT_S3_S3_S3_PKfPKiS7_S7_S7_PS1_iiiiii_param_3,
	.param .u64 .ptr .align 1 _Z15moe_mega_kernelI13__nv_bfloat16Lb0ELi2EEvPKT_S3_S3_S3_PKfPKiS7_S7_S7_PS1_iiiiii_param_4,
	.param .u64 .ptr .align 1 _Z15moe_mega_kernelI13__nv_bfloat16Lb0ELi2EEvPKT_S3_S3_S3_PKfPKiS7_S7_S7_PS1_iiiiii_param_5,
	.param .u64 .ptr .align 1 _Z15moe_mega_kernelI13__nv_bfloat16Lb0ELi2EEvPKT_S3_S3_S3_PKfPKiS7_S7_S7_PS1_iiiiii_param_6,
	.param .u64 .ptr .align 1 _Z15moe_mega_kernelI13__nv_bfloat16Lb0ELi2EEvPKT_S3_S3_S3_PKfPKiS7_S7_S7_PS1_iiiiii_param_7,
	.param .u64 .ptr .align 1 _Z15moe_mega_kernelI13__nv_bfloat16Lb0ELi2EEvPKT_S3_S3_S3_PKfPKiS7_S7_S7_PS1_iiiiii_param_8,
	.param .u64 .ptr .align 1 _Z15moe_mega_kernelI13__nv_bfloat16Lb0ELi2EEvPKT_S3_S3_S3_PKfPKiS7_S7_S7_PS1_iiiiii_param_9,
	.param .u32 _Z15moe_mega_kernelI13__nv_bfloat16Lb0ELi2EEvPKT_S3_S3_S3_PKfPKiS7_S7_S7_PS1_iiiiii_param_10,
	.param .u32 _Z15moe_mega_kernelI13__nv_bfloat16Lb0ELi2EEvPKT_S3_S3_S3_PKfPKiS7_S7_S7_PS1_iiiiii_param_11,
	.param .u32 _Z15moe_mega_kernelI13__nv_bfloat16Lb0ELi2EEvPKT_S3_S3_S3_PKfPKiS7_S7_S7_PS1_iiiiii_param_12,
	.param .u32 _Z15moe_mega_kernelI13__nv_bfloat16Lb0ELi2EEvPKT_S3_S3_S3_PKfPKiS7_S7_S7_PS1_iiiiii_param_13,
	.param .u32 _Z15moe_mega_kernelI13__nv_bfloat16Lb0ELi2EEvPKT_S3_S3_S3_PKfPKiS7_S7_S7_PS1_iiiiii_param_14,
	.param .u32 _Z15moe_mega_kernelI13__nv_bfloat16Lb0ELi2EEvPKT_S3_S3_S3_PKfPKiS7_S7_S7_PS1_iiiiii_param_15
)
.maxntid 256
.minnctapersm 2
{
	.reg .pred 	%p<156>;
	.reg .b16 	%rs<105>;
	.reg .b32 	%r<263>;
	.reg .b32 	%f<581>;
	.reg .b64 	%rd<153>;

	ld.param.u64 	%rd23, [_Z15moe_mega_kernelI13__nv_bfloat16Lb0ELi2EEvPKT_S3_S3_S3_PKfPKiS7_S7_S7_PS1_iiiiii_param_0];
	ld.param.u64 	%rd24, [_Z15moe_mega_kernelI13__nv_bfloat16Lb0ELi2EEvPKT_S3_S3_S3_PKfPKiS7_S7_S7_PS1_iiiiii_param_1];
	ld.param.u64 	%rd25, [_Z15moe_mega_kernelI13__nv_bfloat16Lb0ELi2EEvPKT_S3_S3_S3_PKfPKiS7_S7_S7_PS1_iiiiii_param_2];
	ld.param.u64 	%rd29, [_Z15moe_mega_kernelI13__nv_bfloat16Lb0ELi2EEvPKT_S3_S3_S3_PKfPKiS7_S7_S7_PS1_iiiiii_param_4];
	ld.param.u64 	%rd26, [_Z15moe_mega_kernelI13__nv_bfloat16Lb0ELi2EEvPKT_S3_S3_S3_PKfPKiS7_S7_S7_PS1_iiiiii_param_5];
	ld.param.u64 	%rd30, [_Z15moe_mega_kernelI13__nv_bfloat16Lb0ELi2EEvPKT_S3_S3_S3_PKfPKiS7_S7_S7_PS1_iiiiii_param_6];
	ld.param.u64 	%rd27, [_Z15moe_mega_kernelI13__nv_bfloat16Lb0ELi2EEvPKT_S3_S3_S3_PKfPKiS7_S7_S7_PS1_iiiiii_param_7];
	ld.param.u64 	%rd31, [_Z15moe_mega_kernelI13__nv_bfloat16Lb0ELi2EEvPKT_S3_S3_S3_PKfPKiS7_S7_S7_PS1_iiiiii_param_8];
	ld.param.u64 	%rd28, [_Z15moe_mega_kernelI13__nv_bfloat16Lb0ELi2EEvPKT_S3_S3_S3_PKfPKiS7_S7_S7_PS1_iiiiii_param_9];
	ld.param.u32 	%r240, [_Z15moe_mega_kernelI13__nv_bfloat16Lb0ELi2EEvPKT_S3_S3_S3_PKfPKiS7_S7_S7_PS1_iiiiii_param_10];
	ld.param.u32 	%r91, [_Z15moe_mega_kernelI13__nv_bfloat16Lb0ELi2EEvPKT_S3_S3_S3_PKfPKiS7_S7_S7_PS1_iiiiii_param_12];
	ld.param.u32 	%r92, [_Z15moe_mega_kernelI13__nv_bfloat16Lb0ELi2EEvPKT_S3_S3_S3_PKfPKiS7_S7_S7_PS1_iiiiii_param_13];
	ld.param.u32 	%r93, [_Z15moe_mega_kernelI13__nv_bfloat16Lb0ELi2EEvPKT_S3_S3_S3_PKfPKiS7_S7_S7_PS1_iiiiii_param_14];
	ld.param.u32 	%r94, [_Z15moe_mega_kernelI13__nv_bfloat16Lb0ELi2EEvPKT_S3_S3_S3_PKfPKiS7_S7_S7_PS1_iiiiii_param_15];
	cvta.to.global.u64 	%rd1, %rd29;
	cvta.to.global.u64 	%rd2, %rd31;
	cvta.to.global.u64 	%rd3, %rd30;
	mul.wide.s32 	%rd32, %r240, 4;
	add.s64 	%rd33, %rd3, %rd32;
	ld.global.nc.u32 	%r95, [%rd33];
	mov.u32 	%r1, %ctaid.x;
	setp.ge.u32 	%p1, %r1, %r95;
	@%p1 bra 	$L__BB30_183;
	setp.lt.s32 	%p2, %r240, 1;
	mov.b32 	%r242, 0;
	@%p2 bra 	$L__BB30_4;
	mov.b32 	%r242, 0;
$L__BB30_3:
	add.s32 	%r98, %r242, %r240;
	add.s32 	%r99, %r98, 1;
	shr.u32 	%r100, %r99, 1;
	mul.wide.u32 	%rd34, %r100, 4;
	add.s64 	%rd35, %rd3, %rd34;
	ld.global.nc.u32 	%r101, [%rd35];
	setp.gt.u32 	%p3, %r101, %r1;
	add.s32 	%r102, %r100, -1;
	selp.b32 	%r242, %r242, %r100, %p3;
	selp.b32 	%r240, %r102, %r240, %p3;
	setp.lt.s32 	%p4, %r242, %r240;
	@%p4 bra 	$L__BB30_3;
$L__BB30_4:
	mul.wide.u32 	%rd36, %r242, 4;
	add.s64 	%rd37, %rd3, %rd36;
	ld.global.nc.u32 	%r103, [%rd37];
	sub.s32 	%r104, %r1, %r103;
	cvta.to.global.u64 	%rd38, %rd26;
	add.s64 	%rd39, %rd38, %rd36;
	ld.global.nc.u32 	%r105, [%rd39];
	ld.global.nc.u32 	%r7, [%rd39+4];
	shl.b32 	%r106, %r104, 1;
	shl.b32 	%r8, %r91, 1;
	add.s32 	%r9, %r8, 2;
	mov.u32 	%r250, %tid.x;
	shr.u32 	%r258, %r250, 5;
	and.b32  	%r12, %r250, 31;
	mul.lo.s32 	%r107, %r92, %r91;
	mul.lo.s32 	%r108, %r107, %r242;
	cvt.s64.s32 	%rd4, %r108;
	add.s32 	%r13, %r106, %r105;
	add.s32 	%r14, %r91, -1;
	sub.s32 	%r15, %r14, %r250;
	shr.u32 	%r109, %r15, 8;
	add.s32 	%r16, %r109, 1;
	and.b32  	%r17, %r16, 7;
	and.b32  	%r18, %r16, 3;
	add.s32 	%r19, %r18, -1;
	setp.ge.s32 	%p5, %r13, %r7;
	cvta.to.global.u64 	%rd40, %rd27;
	mul.wide.s32 	%rd41, %r13, 4;
	add.s64 	%rd5, %rd40, %rd41;
	@%p5 bra 	$L__BB30_17;
	setp.ge.s32 	%p6, %r250, %r91;
	ld.global.nc.u32 	%r110, [%rd5];
	mul.lo.s32 	%r111, %r110, %r91;
	cvt.s64.s32 	%rd6, %r111;
	@%p6 bra 	$L__BB30_17;
	setp.lt.u32 	%p7, %r15, 1792;
	mov.u32 	%r245, %r250;
	@%p7 bra 	$L__BB30_9;
	and.b32  	%r20, %r16, 33554424;
	mov.b32 	%r244, 0;
	mov.u32 	%r114, smem;
	mov.u32 	%r245, %r250;
$L__BB30_8:
	.pragma "nounroll";
	cvt.u64.u32 	%rd50, %r245;
	add.s64 	%rd51, %rd50, %rd6;
	shl.b64 	%rd52, %rd51, 1;
	add.s64 	%rd42, %rd23, %rd52;
	// begin inline asm
	ld.global.nc.b16 %rs1, [%rd42];
	// end inline asm
	// begin inline asm
	{ cvt.f32.bf16 %f161, %rs1;}

	// end inline asm
	shl.b32 	%r113, %r245, 2;
	add.s32 	%r115, %r114, %r113;
	st.shared.f32 	[%r115], %f161;
	add.s64 	%rd43, %rd42, 512;
	// begin inline asm
	ld.global.nc.b16 %rs3, [%rd43];
	// end inline asm
	// begin inline asm
	{ cvt.f32.bf16 %f162, %rs3;}

	// end inline asm
	st.shared.f32 	[%r115+1024], %f162;
	add.s64 	%rd44, %rd42, 1024;
	// begin inline asm
	ld.global.nc.b16 %rs5, [%rd44];
	// end inline asm
	// begin inline asm
	{ cvt.f32.bf16 %f163, %rs5;}

	// end inline asm
	st.shared.f32 	[%r115+2048], %f163;
	add.s64 	%rd45, %rd42, 1536;
	// begin inline asm
	ld.global.nc.b16 %rs7, [%rd45];
	// end inline asm
	// begin inline asm
	{ cvt.f32.bf16 %f164, %rs7;}

	// end inline asm
	st.shared.f32 	[%r115+3072], %f164;
	add.s64 	%rd46, %rd42, 2048;
	// begin inline asm
	ld.global.nc.b16 %rs9, [%rd46];
	// end inline asm
	// begin inline asm
	{ cvt.f32.bf16 %f165, %rs9;}

	// end inline asm
	st.shared.f32 	[%r115+4096], %f165;
	add.s64 	%rd47, %rd42, 2560;
	// begin inline asm
	ld.global.nc.b16 %rs11, [%rd47];
	// end inline asm
	// begin inline asm
	{ cvt.f32.bf16 %f166, %rs11;}

	// end inline asm
	st.shared.f32 	[%r115+5120], %f166;
	add.s64 	%rd48, %rd42, 3072;
	// begin inline asm
	ld.global.nc.b16 %rs13, [%rd48];
	// end inline asm
	// begin inline asm
	{ cvt.f32.bf16 %f167, %rs13;}

	// end inline asm
	st.shared.f32 	[%r115+6144], %f167;
	add.s64 	%rd49, %rd42, 3584;
	// begin inline asm
	ld.global.nc.b16 %rs15, [%rd49];
	// end inline asm
	// begin inline asm
	{ cvt.f32.bf16 %f168, %rs15;}

	// end inline asm
	st.shared.f32 	[%r115+7168], %f168;
	add.s32 	%r245, %r245, 2048;
	add.s32 	%r244, %r244, 8;
	setp.ne.s32 	%p8, %r244, %r20;
	@%p8 bra 	$L__BB30_8;
$L__BB30_9:
	setp.eq.s32 	%p9, %r17, 0;
	@%p9 bra 	$L__BB30_17;
	setp.lt.u32 	%p10, %r17, 4;
	@%p10 bra 	$L__BB30_12;
	cvt.u64.u32 	%rd57, %r245;
	add.s64 	%rd58, %rd57, %rd6;
	shl.b64 	%rd59, %rd58, 1;
	add.s64 	%rd53, %rd23, %rd59;
	// begin inline asm
	ld.global.nc.b16 %rs17, [%rd53];
	// end inline asm
	// begin inline asm
	{ cvt.f32.bf16 %f169, %rs17;}

	// end inline asm
	shl.b32 	%r116, %r245, 2;
	mov.u32 	%r117, smem;
	add.s32 	%r118, %r117, %r116;
	st.shared.f32 	[%r118], %f169;
	add.s64 	%rd54, %rd53, 512;
	// begin inline asm
	ld.global.nc.b16 %rs19, [%rd54];
	// end inline asm
	// begin inline asm
	{ cvt.f32.bf16 %f170, %rs19;}

	// end inline asm
	st.shared.f32 	[%r118+1024], %f170;
	add.s64 	%rd55, %rd53, 1024;
	// begin inline asm
	ld.global.nc.b16 %rs21, [%rd55];
	// end inline asm
	// begin inline asm
	{ cvt.f32.bf16 %f171, %rs21;}

	// end inline asm
	st.shared.f32 	[%r118+2048], %f171;
	add.s64 	%rd56, %rd53, 1536;
	// begin inline asm
	ld.global.nc.b16 %rs23, [%rd56];
	// end inline asm
	// begin inline asm
	{ cvt.f32.bf16 %f172, %rs23;}

	// end inline asm
	st.shared.f32 	[%r118+3072], %f172;
	add.s32 	%r245, %r245, 1024;
$L__BB30_12:
	setp.eq.s32 	%p11, %r18, 0;
	@%p11 bra 	$L__BB30_17;
	setp.eq.s32 	%p12, %r19, 0;
	@%p12 bra 	$L__BB30_15;
	cvt.u64.u32 	%rd62, %r245;
	add.s64 	%rd63, %rd62, %rd6;
	shl.b64 	%rd64, %rd63, 1;
	add.s64 	%rd60, %rd23, %rd64;
	// begin inline asm
	ld.global.nc.b16 %rs25, [%rd60];
	// end inline asm
	// begin inline asm
	{ cvt.f32.bf16 %f173, %rs25;}

	// end inline asm
	shl.b32 	%r119, %r245, 2;
	mov.u32 	%r120, smem;
	add.s32 	%r121, %r120, %r119;
	st.shared.f32 	[%r121], %f173;
	add.s64 	%rd61, %rd60, 512;
	// begin inline asm
	ld.global.nc.b16 %rs27, [%rd61];
	// end inline asm
	// begin inline asm
	{ cvt.f32.bf16 %f174, %rs27;}

	// end inline asm
	st.shared.f32 	[%r121+1024], %f174;
	add.s32 	%r245, %r245, 512;
$L__BB30_15:
	and.b32  	%r122, %r15, 256;
	setp.ne.s32 	%p13, %r122, 0;
	@%p13 bra 	$L__BB30_17;
	cvt.u64.u32 	%rd66, %r245;
	add.s64 	%rd67, %rd66, %rd6;
	shl.b64 	%rd68, %rd67, 1;
	add.s64 	%rd65, %rd23, %rd68;
	// begin inline asm
	ld.global.nc.b16 %rs29, [%rd65];
	// end inline asm
	// begin inline asm
	{ cvt.f32.bf16 %f175, %rs29;}

	// end inline asm
	shl.b32 	%r123, %r245, 2;
	mov.u32 	%r124, smem;
	add.s32 	%r125, %r124, %r123;
	st.shared.f32 	[%r125], %f175;
$L__BB30_17:
	add.s32 	%r30, %r13, 1;
	setp.ge.s32 	%p14, %r30, %r7;
	@%p14 bra 	$L__BB30_30;
	setp.ge.s32 	%p15, %r250, %r91;
	ld.global.nc.u32 	%r126, [%rd5+4];
	mul.lo.s32 	%r127, %r126, %r91;
	cvt.s64.s32 	%rd7, %r127;
	@%p15 bra 	$L__BB30_30;
	setp.lt.u32 	%p16, %r15, 1792;
	@%p16 bra 	$L__BB30_22;
	and.b32  	%r31, %r16, 33554424;
	mov.b32 	%r249, 0;
	mov.u32 	%r131, smem;
$L__BB30_21:
	.pragma "nounroll";
	cvt.u64.u32 	%rd77, %r250;
	add.s64 	%rd78, %rd77, %rd7;
	shl.b64 	%rd79, %rd78, 1;
	add.s64 	%rd69, %rd23, %rd79;
	// begin inline asm
	ld.global.nc.b16 %rs31, [%rd69];
	// end inline asm
	// begin inline asm
	{ cvt.f32.bf16 %f176, %rs31;}

	// end inline asm
	add.s32 	%r129, %r250, %r91;
	shl.b32 	%r130, %r129, 2;
	add.s32 	%r132, %r131, %r130;
	st.shared.f32 	[%r132+4], %f176;
	add.s64 	%rd70, %rd69, 512;
	// begin inline asm
	ld.global.nc.b16 %rs33, [%rd70];
	// end inline asm
	// begin inline asm
	{ cvt.f32.bf16 %f177, %rs33;}

	// end inline asm
	st.shared.f32 	[%r132+1028], %f177;
	add.s64 	%rd71, %rd69, 1024;
	// begin inline asm
	ld.global.nc.b16 %rs35, [%rd71];
	// end inline asm
	// begin inline asm
	{ cvt.f32.bf16 %f178, %rs35;}

	// end inline asm
	st.shared.f32 	[%r132+2052], %f178;
	add.s64 	%rd72, %rd69, 1536;
	// begin inline asm
	ld.global.nc.b16 %rs37, [%rd72];
	// end inline asm
	// begin inline asm
	{ cvt.f32.bf16 %f179, %rs37;}

	// end inline asm
	st.shared.f32 	[%r132+3076], %f179;
	add.s64 	%rd73, %rd69, 2048;
	// begin inline asm
	ld.global.nc.b16 %rs39, [%rd73];
	// end inline asm
	// begin inline asm
	{ cvt.f32.bf16 %f180, %rs39;}

	// end inline asm
	st.shared.f32 	[%r132+4100], %f180;
	add.s64 	%rd74, %rd69, 2560;
	// begin inline asm
	ld.global.nc.b16 %rs41, [%rd74];
	// end inline asm
	// begin inline asm
	{ cvt.f32.bf16 %f181, %rs41;}

	// end inline asm
	st.shared.f32 	[%r132+5124], %f181;
	add.s64 	%rd75, %rd69, 3072;
	// begin inline asm
	ld.global.nc.b16 %rs43, [%rd75];
	// end inline asm
	// begin inline asm
	{ cvt.f32.bf16 %f182, %rs43;}

	// end inline asm
	st.shared.f32 	[%r132+6148], %f182;
	add.s64 	%rd76, %rd69, 3584;
	// begin inline asm
	ld.global.nc.b16 %rs45, [%rd76];
	// end inline asm
	// begin inline asm
	{ cvt.f32.bf16 %f183, %rs45;}

	// end inline asm
	st.shared.f32 	[%r132+7172], %f183;
	add.s32 	%r250, %r250, 2048;
	add.s32 	%r249, %r249, 8;
	setp.ne.s32 	%p17, %r249, %r31;
	@%p17 bra 	$L__BB30_21;
$L__BB30_22:
	setp.eq.s32 	%p18, %r17, 0;
	@%p18 bra 	$L__BB30_30;
	setp.lt.u32 	%p19, %r17, 4;
	@%p19 bra 	$L__BB30_25;
	cvt.u64.u32 	%rd84, %r250;
	add.s64 	%rd85, %rd84, %rd7;
	shl.b64 	%rd86, %rd85, 1;
	add.s64 	%rd80, %rd23, %rd86;
	// begin inline asm
	ld.global.nc.b16 %rs47, [%rd80];
	// end inline asm
	// begin inline asm
	{ cvt.f32.bf16 %f184, %rs47;}

	// end inline asm
	add.s32 	%r133, %r250, %r91;
	shl.b32 	%r134, %r133, 2;
	mov.u32 	%r135, smem;
	add.s32 	%r136, %r135, %r134;
	st.shared.f32 	[%r136+4], %f184;
	add.s64 	%rd81, %rd80, 512;
	// begin inline asm
	ld.global.nc.b16 %rs49, [%rd81];
	// end inline asm
	// begin inline asm
	{ cvt.f32.bf16 %f185, %rs49;}

	// end inline asm
	st.shared.f32 	[%r136+1028], %f185;
	add.s64 	%rd82, %rd80, 1024;
	// begin inline asm
	ld.global.nc.b16 %rs51, [%rd82];
	// end inline asm
	// begin inline asm
	{ cvt.f32.bf16 %f186, %rs51;}

	// end inline asm
	st.shared.f32 	[%r136+2052], %f186;
	add.s64 	%rd83, %rd80, 1536;
	// begin inline asm
	ld.global.nc.b16 %rs53, [%rd83];
	// end inline asm
	// begin inline asm
	{ cvt.f32.bf16 %f187, %rs53;}

	// end inline asm
	st.shared.f32 	[%r136+3076], %f187;
	add.s32 	%r250, %r250, 1024;
$L__BB30_25:
	setp.eq.s32 	%p20, %r18, 0;
	@%p20 bra 	$L__BB30_30;
	setp.eq.s32 	%p21, %r19, 0;
	@%p21 bra 	$L__BB30_28;
	cvt.u64.u32 	%rd89, %r250;
	add.s64 	%rd90, %rd89, %rd7;
	shl.b64 	%rd91, %rd90, 1;
	add.s64 	%rd87, %rd23, %rd91;
	// begin inline asm
	ld.global.nc.b16 %rs55, [%rd87];
	// end inline asm
	// begin inline asm
	{ cvt.f32.bf16 %f188, %rs55;}

	// end inline asm
	add.s32 	%r137, %r250, %r91;
	shl.b32 	%r138, %r137, 2;
	mov.u32 	%r139, smem;
	add.s32 	%r140, %r139, %r138;
	st.shared.f32 	[%r140+4], %f188;
	add.s64 	%rd88, %rd87, 512;
	// begin inline asm
	ld.global.nc.b16 %rs57, [%rd88];
	// end inline asm
	// begin inline asm
	{ cvt.f32.bf16 %f189, %rs57;}

	// end inline asm
	st.shared.f32 	[%r140+1028], %f189;
	add.s32 	%r250, %r250, 512;
$L__BB30_28:
	and.b32  	%r141, %r15, 256;
	setp.ne.s32 	%p22, %r141, 0;
	@%p22 bra 	$L__BB30_30;
	cvt.u64.u32 	%rd93, %r250;
	add.s64 	%rd94, %rd93, %rd7;
	shl.b64 	%rd95, %rd94, 1;
	add.s64 	%rd92, %rd23, %rd95;
	// begin inline asm
	ld.global.nc.b16 %rs59, [%rd92];
	// end inline asm
	// begin inline asm
	{ cvt.f32.bf16 %f190, %rs59;}

	// end inline asm
	add.s32 	%r142, %r250, %r91;
	shl.b32 	%r143, %r142, 2;
	mov.u32 	%r144, smem;
	add.s32 	%r145, %r144, %r143;
	st.shared.f32 	[%r145+4], %f190;
$L__BB30_30:
	bar.sync 	0;
	shl.b32 	%r253, %r258, 7;
	setp.ge.s32 	%p23, %r253, %r92;
	@%p23 bra 	$L__BB30_136;
	and.b32  	%r42, %r91, 1;
	and.b32  	%r43, %r91, 2147483646;
$L__BB30_32:
	setp.lt.s32 	%p24, %r91, 1;
	mov.f32 	%f512, 0f00000000;
	mov.f32 	%f513, %f512;
	mov.f32 	%f514, %f512;
	mov.f32 	%f515, %f512;
	mov.f32 	%f516, %f512;
	mov.f32 	%f517, %f512;
	mov.f32 	%f522, %f512;
	mov.f32 	%f559, %f512;
	@%p24 bra 	$L__BB30_79;
	setp.eq.s32 	%p25, %r14, 0;
	add.s32 	%r45, %r253, %r12;
	mov.b32 	%r254, 0;
	mov.f32 	%f512, 0f00000000;
	@%p25 bra 	$L__BB30_64;
	cvt.u64.u32 	%rd8, %r45;
	add.s32 	%r46, %r45, 32;
	add.s32 	%r47, %r45, 64;
	add.s32 	%r48, %r45, 96;
	mov.b32 	%r255, 0;
	mov.f32 	%f512, 0f00000000;
	mov.f32 	%f513, %f512;
	mov.f32 	%f514, %f512;
	mov.f32 	%f515, %f512;
	mov.f32 	%f516, %f512;
	mov.f32 	%f517, %f512;
	mov.f32 	%f522, %f512;
	mov.f32 	%f559, %f512;
$L__BB30_35:
	.pragma "nounroll";
	setp.ge.s32 	%p26, %r45, %r92;
	mul.lo.s32 	%r59, %r255, %r92;
	cvt.s64.s32 	%rd96, %r59;
	add.s64 	%rd97, %rd96, %rd4;
	add.s64 	%rd98, %rd97, %rd8;
	shl.b64 	%rd99, %rd98, 1;
	add.s64 	%rd10, %rd24, %rd99;
	@%p26 bra 	$L__BB30_37;
	// begin inline asm
	ld.global.nc.b16 %rs61, [%rd10];
	// end inline asm
	// begin inline asm
	{ cvt.f32.bf16 %f533, %rs61;}

	// end inline asm
$L__BB30_37:
	setp.ge.s32 	%p27, %r46, %r92;
	@%p27 bra 	$L__BB30_39;
	add.s64 	%rd101, %rd10, 64;
	// begin inline asm
	ld.global.nc.b16 %rs63, [%rd101];
	// end inline asm
	// begin inline asm
	{ cvt.f32.bf16 %f532, %rs63;}

	// end inline asm
$L__BB30_39:
	setp.ge.s32 	%p28, %r47, %r92;
	@%p28 bra 	$L__BB30_41;
	add.s64 	%rd102, %rd10, 128;
	// begin inline asm
	ld.global.nc.b16 %rs65, [%rd102];
	// end inline asm
	// begin inline asm
	{ cvt.f32.bf16 %f531, %rs65;}

	// end inline asm
$L__BB30_41:
	setp.ge.s32 	%p29, %r48, %r92;
	@%p29 bra 	$L__BB30_43;
	add.s64 	%rd103, %rd10, 192;
	// begin inline asm
	ld.global.nc.b16 %rs67, [%rd103];
	// end inline asm
	// begin inline asm
	{ cvt.f32.bf16 %f530, %rs67;}

	// end inline asm
$L__BB30_43:
	setp.ge.s32 	%p30, %r13, %r7;
	shl.b32 	%r148, %r255, 2;
	mov.u32 	%r149, smem;
	add.s32 	%r60, %r149, %r148;
	@%p30 bra 	$L__BB30_46;
	setp.ge.s32 	%p31, %r48, %r92;
	setp.lt.s32 	%p32, %r47, %r92;
	setp.lt.s32 	%p33, %r46, %r92;
	setp.lt.s32 	%p34, %r45, %r92;
	ld.shared.f32 	%f71, [%r60];
	fma.rn.f32 	%f199, %f71, %f533, %f517;
	selp.f32 	%f517, %f199, %f517, %p34;
	fma.rn.f32 	%f200, %f71, %f532, %f516;
	selp.f32 	%f516, %f200, %f516, %p33;
	fma.rn.f32 	%f201, %f71, %f531, %f515;
	selp.f32 	%f515, %f201, %f515, %p32;
	@%p31 bra 	$L__BB30_46;
	fma.rn.f32 	%f514, %f71, %f530, %f514;
$L__BB30_46:
	setp.ge.s32 	%p35, %r30, %r7;
	shl.b32 	%r150, %r91, 2;
	add.s32 	%r61, %r60, %r150;
	@%p35 bra 	$L__BB30_49;
	setp.ge.s32 	%p36, %r48, %r92;
	setp.lt.s32 	%p37, %r47, %r92;
	setp.lt.s32 	%p38, %r46, %r92;
	setp.lt.s32 	%p39, %r45, %r92;
	ld.shared.f32 	%f80, [%r61+4];
	fma.rn.f32 	%f202, %f80, %f533, %f513;
	selp.f32 	%f513, %f202, %f513, %p39;
	fma.rn.f32 	%f203, %f80, %f532, %f512;
	selp.f32 	%f512, %f203, %f512, %p38;
	fma.rn.f32 	%f204, %f80, %f531, %f522;
	selp.f32 	%f522, %f204, %f522, %p37;
	@%p36 bra 	$L__BB30_49;
	fma.rn.f32 	%f559, %f80, %f530, %f559;
$L__BB30_49:
	setp.ge.s32 	%p40, %r45, %r92;
	add.s32 	%r151, %r59, %r92;
	cvt.s64.s32 	%rd104, %r151;
	add.s64 	%rd105, %rd104, %rd4;
	add.s64 	%rd106, %rd105, %rd8;
	shl.b64 	%rd107, %rd106, 1;
	add.s64 	%rd11, %rd24, %rd107;
	@%p40 bra 	$L__BB30_51;
	// begin inline asm
	ld.global.nc.b16 %rs69, [%rd11];
	// end inline asm
	// begin inline asm
	{ cvt.f32.bf16 %f533, %rs69;}

	// end inline asm
$L__BB30_51:
	setp.ge.s32 	%p41, %r46, %r92;
	@%p41 bra 	$L__BB30_53;
	add.s64 	%rd109, %rd11, 64;
	// begin inline asm
	ld.global.nc.b16 %rs71, [%rd109];
	// end inline asm
	// begin inline asm
	{ cvt.f32.bf16 %f532, %rs71;}

	// end inline asm
$L__BB30_53:
	setp.ge.s32 	%p42, %r47, %r92;
	@%p42 bra 	$L__BB30_55;
	add.s64 	%rd110, %rd11, 128;
	// begin inline asm
	ld.global.nc.b16 %rs73, [%rd110];
	// end inline asm
	// begin inline asm
	{ cvt.f32.bf16 %f531, %rs73;}

	// end inline asm
$L__BB30_55:
	setp.ge.s32 	%p43, %r48, %r92;
	@%p43 bra 	$L__BB30_57;
	add.s64 	%rd111, %rd11, 192;
	// begin inline asm
	ld.global.nc.b16 %rs75, [%rd111];
	// end inline asm
	// begin inline asm
	{ cvt.f32.bf16 %f530, %rs75;}

	// end inline asm
$L__BB30_57:
	setp.ge.s32 	%p44, %r13, %r7;
	@%p44 bra 	$L__BB30_60;
	setp.ge.s32 	%p45, %r48, %r92;
	setp.lt.s32 	%p46, %r47, %r92;
	setp.lt.s32 	%p47, %r46, %r92;
	setp.lt.s32 	%p48, %r45, %r92;
	ld.shared.f32 	%f97, [%r60+4];
	fma.rn.f32 	%f209, %f97, %f533, %f517;
	selp.f32 	%f517, %f209, %f517, %p48;
	fma.rn.f32 	%f210, %f97, %f532, %f516;
	selp.f32 	%f516, %f210, %f516, %p47;
	fma.rn.f32 	%f211, %f97, %f531, %f515;
	selp.f32 	%f515, %f211, %f515, %p46;
	@%p45 bra 	$L__BB30_60;
	fma.rn.f32 	%f514, %f97, %f530, %f514;
$L__BB30_60:
	setp.ge.s32 	%p49, %r30, %r7;
	@%p49 bra 	$L__BB30_63;
	setp.ge.s32 	%p50, %r48, %r92;
	setp.lt.s32 	%p51, %r47, %r92;
	setp.lt.s32 	%p52, %r46, %r92;
	setp.lt.s32 	%p53, %r45, %r92;
	ld.shared.f32 	%f106, [%r61+8];
	fma.rn.f32 	%f212, %f106, %f533, %f513;
	selp.f32 	%f513, %f212, %f513, %p53;
	fma.rn.f32 	%f213, %f106, %f532, %f512;
	selp.f32 	%f512, %f213, %f512, %p52;
	fma.rn.f32 	%f214, %f106, %f531, %f522;
	selp.f32 	%f522, %f214, %f522, %p51;
	@%p50 bra 	$L__BB30_63;
	fma.rn.f32 	%f559, %f106, %f530, %f559;
$L__BB30_63:
	add.s32 	%r255, %r255, 2;
	setp.eq.s32 	%p54, %r255, %r43;
	mov.u32 	%r254, %r43;
	@%p54 bra 	$L__BB30_64;
	bra.uni 	$L__BB30_35;
$L__BB30_64:
	setp.eq.s32 	%p55, %r42, 0;
	@%p55 bra 	$L__BB30_79;
	mul.lo.s32 	%r152, %r254, %r92;
	cvt.s64.s32 	%rd112, %r152;
	add.s64 	%rd113, %rd112, %rd4;
	setp.ge.s32 	%p56, %r45, %r92;
	cvt.u64.u32 	%rd114, %r45;
	add.s64 	%rd115, %rd113, %rd114;
	shl.b64 	%rd116, %rd115, 1;
	add.s64 	%rd9, %rd24, %rd116;
	@%p56 bra 	$L__BB30_67;
	// begin inline asm
	ld.global.nc.b16 %rs77, [%rd9];
	// end inline asm
	// begin inline asm
	{ cvt.f32.bf16 %f533, %rs77;}

	// end inline asm
$L__BB30_67:
	add.s32 	%r50, %r45, 32;
	setp.ge.s32 	%p57, %r50, %r92;
	@%p57 bra 	$L__BB30_69;
	add.s64 	%rd118, %rd9, 64;
	// begin inline asm
	ld.global.nc.b16 %rs79, [%rd118];
	// end inline asm
	// begin inline asm
	{ cvt.f32.bf16 %f532, %rs79;}

	// end inline asm
$L__BB30_69:
	add.s32 	%r51, %r45, 64;
	setp.ge.s32 	%p58, %r51, %r92;
	@%p58 bra 	$L__BB30_71;
	add.s64 	%rd119, %rd9, 128;
	// begin inline asm
	ld.global.nc.b16 %rs81, [%rd119];
	// end inline asm
	// begin inline asm
	{ cvt.f32.bf16 %f531, %rs81;}

	// end inline asm
$L__BB30_71:
	add.s32 	%r52, %r45, 96;
	setp.ge.s32 	%p59, %r52, %r92;
	@%p59 bra 	$L__BB30_73;
	add.s64 	%rd120, %rd9, 192;
	// begin inline asm
	ld.global.nc.b16 %rs83, [%rd120];
	// end inline asm
	// begin inline asm
	{ cvt.f32.bf16 %f530, %rs83;}

	// end inline asm
$L__BB30_73:
	setp.ge.s32 	%p60, %r13, %r7;
	@%p60 bra 	$L__BB30_76;
	setp.ge.s32 	%p61, %r52, %r92;
	setp.lt.s32 	%p62, %r51, %r92;
	setp.lt.s32 	%p63, %r50, %r92;
	setp.lt.s32 	%p64, %r45, %r92;
	shl.b32 	%r153, %r254, 2;
	mov.u32 	%r154, smem;
	add.s32 	%r155, %r154, %r153;
	ld.shared.f32 	%f25, [%r155];
	fma.rn.f32 	%f219, %f25, %f533, %f517;
	selp.f32 	%f517, %f219, %f517, %p64;
	fma.rn.f32 	%f220, %f25, %f532, %f516;
	selp.f32 	%f516, %f220, %f516, %p63;
	fma.rn.f32 	%f221, %f25, %f531, %f515;
	selp.f32 	%f515, %f221, %f515, %p62;
	@%p61 bra 	$L__BB30_76;
	fma.rn.f32 	%f514, %f25, %f530, %f514;
$L__BB30_76:
	setp.ge.s32 	%p65, %r30, %r7;
	@%p65 bra 	$L__BB30_79;
	setp.ge.s32 	%p66, %r52, %r92;
	setp.lt.s32 	%p67, %r51, %r92;
	setp.lt.s32 	%p68, %r50, %r92;
	setp.lt.s32 	%p69, %r45, %r92;
	add.s32 	%r156, %r91, %r254;
	shl.b32 	%r157, %r156, 2;
	mov.u32 	%r158, smem;
	add.s32 	%r159, %r158, %r157;
	ld.shared.f32 	%f34, [%r159+4];
	fma.rn.f32 	%f222, %f34, %f533, %f513;
	selp.f32 	%f513, %f222, %f513, %p69;
	fma.rn.f32 	%f223, %f34, %f532, %f512;
	selp.f32 	%f512, %f223, %f512, %p68;
	fma.rn.f32 	%f224, %f34, %f531, %f522;
	selp.f32 	%f522, %f224, %f522, %p67;
	@%p66 bra 	$L__BB30_79;
	fma.rn.f32 	%f559, %f34, %f530, %f559;
$L__BB30_79:
	add.s32 	%r53, %r253, %r12;
	setp.eq.s32 	%p70, %r94, 1;
	@%p70 bra 	$L__BB30_99;
	setp.ne.s32 	%p71, %r94, 0;
	@%p71 bra 	$L__BB30_117;
	setp.lt.s32 	%p98, %r13, %r7;
	@%p98 bra 	$L__BB30_91;
$L__BB30_82:
	setp.ge.s32 	%p103, %r30, %r7;
	@%p103 bra 	$L__BB30_135;
	setp.ge.s32 	%p104, %r53, %r92;
	add.s32 	%r179, %r92, %r9;
	add.s32 	%r180, %r179, %r53;
	shl.b32 	%r181, %r180, 2;
	mov.u32 	%r182, smem;
	add.s32 	%r54, %r182, %r181;
	@%p104 bra 	$L__BB30_85;
	mul.f32 	%f417, %f513, 0fBFB8AA3B;
	ex2.approx.f32 	%f418, %f417;
	add.f32 	%f419, %f418, 0f3F800000;
	div.rn.f32 	%f420, %f513, %f419;
	st.shared.f32 	[%r54+4], %f420;
$L__BB30_85:
	add.s32 	%r183, %r53, 32;
	setp.ge.s32 	%p105, %r183, %r92;
	@%p105 bra 	$L__BB30_87;
	mul.f32 	%f421, %f512, 0fBFB8AA3B;
	ex2.approx.f32 	%f422, %f421;
	add.f32 	%f423, %f422, 0f3F800000;
	div.rn.f32 	%f424, %f512, %f423;
	st.shared.f32 	[%r54+132], %f424;
$L__BB30_87:
	add.s32 	%r184, %r53, 64;
	setp.ge.s32 	%p106, %r184, %r92;
	@%p106 bra 	$L__BB30_89;
	mul.f32 	%f425, %f522, 0fBFB8AA3B;
	ex2.approx.f32 	%f426, %f425;
	add.f32 	%f427, %f426, 0f3F800000;
	div.rn.f32 	%f428, %f522, %f427;
	st.shared.f32 	[%r54+260], %f428;
$L__BB30_89:
	add.s32 	%r185, %r53, 96;
	setp.ge.s32 	%p107, %r185, %r92;
	@%p107 bra 	$L__BB30_135;
	mul.f32 	%f429, %f559, 0fBFB8AA3B;
	ex2.approx.f32 	%f430, %f429;
	add.f32 	%f431, %f430, 0f3F800000;
	div.rn.f32 	%f432, %f559, %f431;
	st.shared.f32 	[%r54+388], %f432;
	bra.uni 	$L__BB30_135;
$L__BB30_91:
	setp.ge.s32 	%p99, %r53, %r92;
	add.s32 	%r173, %r8, %r53;
	shl.b32 	%r174, %r173, 2;
	mov.u32 	%r175, smem;
	add.s32 	%r55, %r175, %r174;
	@%p99 bra 	$L__BB30_93;
	mul.f32 	%f401, %f517, 0fBFB8AA3B;
	ex2.approx.f32 	%f402, %f401;
	add.f32 	%f403, %f402, 0f3F800000;
	div.rn.f32 	%f404, %f517, %f403;
	st.shared.f32 	[%r55+8], %f404;
$L__BB30_93:
	add.s32 	%r176, %r53, 32;
	setp.ge.s32 	%p100, %r176, %r92;
	@%p100 bra 	$L__BB30_95;
	mul.f32 	%f405, %f516, 0fBFB8AA3B;
	ex2.approx.f32 	%f406, %f405;
	add.f32 	%f407, %f406, 0f3F800000;
	div.rn.f32 	%f408, %f516, %f407;
	st.shared.f32 	[%r55+136], %f408;
$L__BB30_95:
	add.s32 	%r177, %r53, 64;
	setp.ge.s32 	%p101, %r177, %r92;
	@%p101 bra 	$L__BB30_97;
	mul.f32 	%f409, %f515, 0fBFB8AA3B;
	ex2.approx.f32 	%f410, %f409;
	add.f32 	%f411, %f410, 0f3F800000;
	div.rn.f32 	%f412, %f515, %f411;
	st.shared.f32 	[%r55+264], %f412;
$L__BB30_97:
	add.s32 	%r178, %r53, 96;
	setp.ge.s32 	%p102, %r178, %r92;
	@%p102 bra 	$L__BB30_82;
	mul.f32 	%f413, %f514, 0fBFB8AA3B;
	ex2.approx.f32 	%f414, %f413;
	add.f32 	%f415, %f414, 0f3F800000;
	div.rn.f32 	%f416, %f514, %f415;
	st.shared.f32 	[%r55+392], %f416;
	bra.uni 	$L__BB30_82;
$L__BB30_99:
	setp.lt.s32 	%p72, %r13, %r7;
	@%p72 bra 	$L__BB30_109;
$L__BB30_100:
	setp.ge.s32 	%p85, %r30, %r7;
	@%p85 bra 	$L__BB30_135;
	setp.ge.s32 	%p86, %r53, %r92;
	add.s32 	%r166, %r92, %r9;
	add.s32 	%r167, %r166, %r53;
	shl.b32 	%r168, %r167, 2;
	mov.u32 	%r169, smem;
	add.s32 	%r56, %r169, %r168;
	@%p86 bra 	$L__BB30_103;
	mul.f32 	%f313, %f513, 0f3F000000;
	mul.f32 	%f314, %f513, 0f3D372713;
	mul.f32 	%f315, %f513, %f314;
	fma.rn.f32 	%f316, %f513, %f315, %f513;
	mul.f32 	%f317, %f316, 0f3F4C422A;
	abs.f32 	%f318, %f317;
	mul.f32 	%f319, %f318, 0f4038AA3B;
	ex2.approx.ftz.f32 	%f320, %f319;
	add.f32 	%f321, %f320, 0f3F800000;
	rcp.approx.ftz.f32 	%f322, %f321;
	fma.rn.f32 	%f323, %f322, 0fC0000000, 0f3F800000;
	setp.ge.f32 	%p87, %f318, 0f41102CB4;
	selp.f32 	%f324, 0f3F800000, %f323, %p87;
	copysign.f32 	%f325, %f317, %f324;
	mul.f32 	%f326, %f317, %f317;
	fma.rn.f32 	%f327, %f326, 0f3C80F082, 0fBD563CAE;
	fma.rn.f32 	%f328, %f327, %f326, 0f3E085941;
	fma.rn.f32 	%f329, %f328, %f326, 0fBEAAA9ED;
	fma.rn.f32 	%f330, %f329, %f326, 0f00000000;
	fma.rn.f32 	%f331, %f330, %f317, %f317;
	setp.ge.f32 	%p88, %f318, 0f3F19999A;
	selp.f32 	%f332, %f325, %f331, %p88;
	add.f32 	%f333, %f332, 0f3F800000;
	mul.f32 	%f334, %f313, %f333;
	st.shared.f32 	[%r56+4], %f334;
$L__BB30_103:
	add.s32 	%r170, %r53, 32;
	setp.ge.s32 	%p89, %r170, %r92;
	@%p89 bra 	$L__BB30_105;
	mul.f32 	%f335, %f512, 0f3F000000;
	mul.f32 	%f336, %f512, 0f3D372713;
	mul.f32 	%f337, %f512, %f336;
	fma.rn.f32 	%f338, %f512, %f337, %f512;
	mul.f32 	%f339, %f338, 0f3F4C422A;
	abs.f32 	%f340, %f339;
	mul.f32 	%f341, %f340, 0f4038AA3B;
	ex2.approx.ftz.f32 	%f342, %f341;
	add.f32 	%f343, %f342, 0f3F800000;
	rcp.approx.ftz.f32 	%f344, %f343;
	fma.rn.f32 	%f345, %f344, 0fC0000000, 0f3F800000;
	setp.ge.f32 	%p90, %f340, 0f41102CB4;
	selp.f32 	%f346, 0f3F800000, %f345, %p90;
	copysign.f32 	%f347, %f339, %f346;
	mul.f32 	%f348, %f339, %f339;
	fma.rn.f32 	%f349, %f348, 0f3C80F082, 0fBD563CAE;
	fma.rn.f32 	%f350, %f349, %f348, 0f3E085941;
	fma.rn.f32 	%f351, %f350, %f348, 0fBEAAA9ED;
	fma.rn.f32 	%f352, %f351, %f348, 0f00000000;
	fma.rn.f32 	%f353, %f352, %f339, %f339;
	setp.ge.f32 	%p91, %f340, 0f3F19999A;
	selp.f32 	%f354, %f347, %f353, %p91;
	add.f32 	%f355, %f354, 0f3F800000;
	mul.f32 	%f356, %f335, %f355;
	st.shared.f32 	[%r56+132], %f356;
$L__BB30_105:
	add.s32 	%r171, %r53, 64;
	setp.ge.s32 	%p92, %r171, %r92;
	@%p92 bra 	$L__BB30_107;
	mul.f32 	%f357, %f522, 0f3F000000;
	mul.f32 	%f358, %f522, 0f3D372713;
	mul.f32 	%f359, %f522, %f358;
	fma.rn.f32 	%f360, %f522, %f359, %f522;
	mul.f32 	%f361, %f360, 0f3F4C422A;
	abs.f32 	%f362, %f361;
	mul.f32 	%f363, %f362, 0f4038AA3B;
	ex2.approx.ftz.f32 	%f364, %f363;
	add.f32 	%f365, %f364, 0f3F800000;
	rcp.approx.ftz.f32 	%f366, %f365;
	fma.rn.f32 	%f367, %f366, 0fC0000000, 0f3F800000;
	setp.ge.f32 	%p93, %f362, 0f41102CB4;
	selp.f32 	%f368, 0f3F800000, %f367, %p93;
	copysign.f32 	%f369, %f361, %f368;
	mul.f32 	%f370, %f361, %f361;
	fma.rn.f32 	%f371, %f370, 0f3C80F082, 0fBD563CAE;
	fma.rn.f32 	%f372, %f371, %f370, 0f3E085941;
	fma.rn.f32 	%f373, %f372, %f370, 0fBEAAA9ED;
	fma.rn.f32 	%f374, %f373, %f370, 0f00000000;
	fma.rn.f32 	%f375, %f374, %f361, %f361;
	setp.ge.f32 	%p94, %f362, 0f3F19999A;
	selp.f32 	%f376, %f369, %f375, %p94;
	add.f32 	%f377, %f376, 0f3F800000;
	mul.f32 	%f378, %f357, %f377;
	st.shared.f32 	[%r56+260], %f378;
$L__BB30_107:
	add.s32 	%r172, %r53, 96;
	setp.ge.s32 	%p95, %r172, %r92;
	@%p95 bra 	$L__BB30_135;
	mul.f32 	%f379, %f559, 0f3F000000;
	mul.f32 	%f380, %f559, 0f3D372713;
	mul.f32 	%f381, %f559, %f380;
	fma.rn.f32 	%f382, %f559, %f381, %f559;
	mul.f32 	%f383, %f382, 0f3F4C422A;
	abs.f32 	%f384, %f383;
	mul.f32 	%f385, %f384, 0f4038AA3B;
	ex2.approx.ftz.f32 	%f386, %f385;
	add.f32 	%f387, %f386, 0f3F800000;
	rcp.approx.ftz.f32 	%f388, %f387;
	fma.rn.f32 	%f389, %f388, 0fC0000000, 0f3F800000;
	setp.ge.f32 	%p96, %f384, 0f41102CB4;
	selp.f32 	%f390, 0f3F800000, %f389, %p96;
	copysign.f32 	%f391, %f383, %f390;
	mul.f32 	%f392, %f383, %f383;
	fma.rn.f32 	%f393, %f392, 0f3C80F082, 0fBD563CAE;
	fma.rn.f32 	%f394, %f393, %f392, 0f3E085941;
	fma.rn.f32 	%f395, %f394, %f392, 0fBEAAA9ED;
	fma.rn.f32 	%f396, %f395, %f392, 0f00000000;
	fma.rn.f32 	%f397, %f396, %f383, %f383;
	setp.ge.f32 	%p97, %f384, 0f3F19999A;
	selp.f32 	%f398, %f391, %f397, %p97;
	add.f32 	%f399, %f398, 0f3F800000;
	mul.f32 	%f400, %f379, %f399;
	st.shared.f32 	[%r56+388], %f400;
	bra.uni 	$L__BB30_135;
$L__BB30_109:
	setp.ge.s32 	%p73, %r53, %r92;
	add.s32 	%r160, %r8, %r53;
	shl.b32 	%r161, %r160, 2;
	mov.u32 	%r162, smem;
	add.s32 	%r57, %r162, %r161;
	@%p73 bra 	$L__BB30_111;
	mul.f32 	%f225, %f517, 0f3F000000;
	mul.f32 	%f226, %f517, 0f3D372713;
	mul.f32 	%f227, %f517, %f226;
	fma.rn.f32 	%f228, %f517, %f227, %f517;
	mul.f32 	%f229, %f228, 0f3F4C422A;
	abs.f32 	%f230, %f229;
	mul.f32 	%f231, %f230, 0f4038AA3B;
	ex2.approx.ftz.f32 	%f232, %f231;
	add.f32 	%f233, %f232, 0f3F800000;
	rcp.approx.ftz.f32 	%f234, %f233;
	fma.rn.f32 	%f235, %f234, 0fC0000000, 0f3F800000;
	setp.ge.f32 	%p74, %f230, 0f41102CB4;
	selp.f32 	%f236, 0f3F800000, %f235, %p74;
	copysign.f32 	%f237, %f229, %f236;
	mul.f32 	%f238, %f229, %f229;
	fma.rn.f32 	%f239, %f238, 0f3C80F082, 0fBD563CAE;
	fma.rn.f32 	%f240, %f239, %f238, 0f3E085941;
	fma.rn.f32 	%f241, %f240, %f238, 0fBEAAA9ED;
	fma.rn.f32 	%f242, %f241, %f238, 0f00000000;
	fma.rn.f32 	%f243, %f242, %f229, %f229;
	setp.ge.f32 	%p75, %f230, 0f3F19999A;
	selp.f32 	%f244, %f237, %f243, %p75;
	add.f32 	%f245, %f244, 0f3F800000;
	mul.f32 	%f246, %f225, %f245;
	st.shared.f32 	[%r57+8], %f246;
$L__BB30_111:
	add.s32 	%r163, %r53, 32;
	setp.ge.s32 	%p76, %r163, %r92;
	@%p76 bra 	$L__BB30_113;
	mul.f32 	%f247, %f516, 0f3F000000;
	mul.f32 	%f248, %f516, 0f3D372713;
	mul.f32 	%f249, %f516, %f248;
	fma.rn.f32 	%f250, %f516, %f249, %f516;
	mul.f32 	%f251, %f250, 0f3F4C422A;
	abs.f32 	%f252, %f251;
	mul.f32 	%f253, %f252, 0f4038AA3B;
	ex2.approx.ftz.f32 	%f254, %f253;
	add.f32 	%f255, %f254, 0f3F800000;
	rcp.approx.ftz.f32 	%f256, %f255;
	fma.rn.f32 	%f257, %f256, 0fC0000000, 0f3F800000;
	setp.ge.f32 	%p77, %f252, 0f41102CB4;
	selp.f32 	%f258, 0f3F800000, %f257, %p77;
	copysign.f32 	%f259, %f251, %f258;
	mul.f32 	%f260, %f251, %f251;
	fma.rn.f32 	%f261, %f260, 0f3C80F082, 0fBD563CAE;
	fma.rn.f32 	%f262, %f261, %f260, 0f3E085941;
	fma.rn.f32 	%f263, %f262, %f260, 0fBEAAA9ED;
	fma.rn.f32 	%f264, %f263, %f260, 0f00000000;
	fma.rn.f32 	%f265, %f264, %f251, %f251;
	setp.ge.f32 	%p78, %f252, 0f3F19999A;
	selp.f32 	%f266, %f259, %f265, %p78;
	add.f32 	%f267, %f266, 0f3F800000;
	mul.f32 	%f268, %f247, %f267;
	st.shared.f32 	[%r57+136], %f268;
$L__BB30_113:
	add.s32 	%r164, %r53, 64;
	setp.ge.s32 	%p79, %r164, %r92;
	@%p79 bra 	$L__BB30_115;
	mul.f32 	%f269, %f515, 0f3F000000;
	mul.f32 	%f270, %f515, 0f3D372713;
	mul.f32 	%f271, %f515, %f270;
	fma.rn.f32 	%f272, %f515, %f271, %f515;
	mul.f32 	%f273, %f272, 0f3F4C422A;
	abs.f32 	%f274, %f273;
	mul.f32 	%f275, %f274, 0f4038AA3B;
	ex2.approx.ftz.f32 	%f276, %f275;
	add.f32 	%f277, %f276, 0f3F800000;
	rcp.approx.ftz.f32 	%f278, %f277;
	fma.rn.f32 	%f279, %f278, 0fC0000000, 0f3F800000;
	setp.ge.f32 	%p80, %f274, 0f41102CB4;
	selp.f32 	%f280, 0f3F800000, %f279, %p80;
	copysign.f32 	%f281, %f273, %f280;
	mul.f32 	%f282, %f273, %f273;
	fma.rn.f32 	%f283, %f282, 0f3C80F082, 0fBD563CAE;
	fma.rn.f32 	%f284, %f283, %f282, 0f3E085941;
	fma.rn.f32 	%f285, %f284, %f282, 0fBEAAA9ED;
	fma.rn.f32 	%f286, %f285, %f282, 0f00000000;
	fma.rn.f32 	%f287, %f286, %f273, %f273;
	setp.ge.f32 	%p81, %f274, 0f3F19999A;
	selp.f32 	%f288, %f281, %f287, %p81;
	add.f32 	%f289, %f288, 0f3F800000;
	mul.f32 	%f290, %f269, %f289;
	st.shared.f32 	[%r57+264], %f290;
$L__BB30_115:
	add.s32 	%r165, %r53, 96;
	setp.ge.s32 	%p82, %r165, %r92;
	@%p82 bra 	$L__BB30_100;
	mul.f32 	%f291, %f514, 0f3F000000;
	mul.f32 	%f292, %f514, 0f3D372713;
	mul.f32 	%f293, %f514, %f292;
	fma.rn.f32 	%f294, %f514, %f293, %f514;
	mul.f32 	%f295, %f294, 0f3F4C422A;
	abs.f32 	%f296, %f295;
	mul.f32 	%f297, %f296, 0f4038AA3B;
	ex2.approx.ftz.f32 	%f298, %f297;
	add.f32 	%f299, %f298, 0f3F800000;
	rcp.approx.ftz.f32 	%f300, %f299;
	fma.rn.f32 	%f301, %f300, 0fC0000000, 0f3F800000;
	setp.ge.f32 	%p83, %f296, 0f41102CB4;
	selp.f32 	%f302, 0f3F800000, %f301, %p83;
	copysign.f32 	%f303, %f295, %f302;
	mul.f32 	%f304, %f295, %f295;
	fma.rn.f32 	%f305, %f304, 0f3C80F082, 0fBD563CAE;
	fma.rn.f32 	%f306, %f305, %f304, 0f3E085941;
	fma.rn.f32 	%f307, %f306, %f304, 0fBEAAA9ED;
	fma.rn.f32 	%f308, %f307, %f304, 0f00000000;
	fma.rn.f32 	%f309, %f308, %f295, %f295;
	setp.ge.f32 	%p84, %f296, 0f3F19999A;
	selp.f32 	%f310, %f303, %f309, %p84;
	add.f32 	%f311, %f310, 0f3F800000;
	mul.f32 	%f312, %f291, %f311;
	st.shared.f32 	[%r57+392], %f312;
	bra.uni 	$L__BB30_100;
$L__BB30_117:
	setp.ge.s32 	%p108, %r13, %r7;
	@%p108 bra 	$L__BB30_126;
	setp.ge.s32 	%p109, %r53, %r92;
	add.s32 	%r186, %r8, %r53;
	shl.b32 	%r187, %r186, 2;
	mov.u32 	%r188, smem;
	add.s32 	%r63, %r188, %r187;
	@%p109 bra 	$L__BB30_120;
	max.f32 	%f433, %f517, 0f00000000;
	st.shared.f32 	[%r63+8], %f433;
$L__BB30_120:
	add.s32 	%r189, %r53, 32;
	setp.ge.s32 	%p110, %r189, %r92;
	@%p110 bra 	$L__BB30_122;
	max.f32 	%f434, %f516, 0f00000000;
	st.shared.f32 	[%r63+136], %f434;
$L__BB30_122:
	add.s32 	%r190, %r53, 64;
	setp.ge.s32 	%p111, %r190, %r92;
	@%p111 bra 	$L__BB30_124;
	max.f32 	%f435, %f515, 0f00000000;
	st.shared.f32 	[%r63+264], %f435;
$L__BB30_124:
	add.s32 	%r191, %r53, 96;
	setp.ge.s32 	%p112, %r191, %r92;
	@%p112 bra 	$L__BB30_126;
	max.f32 	%f436, %f514, 0f00000000;
	st.shared.f32 	[%r63+392], %f436;
$L__BB30_126:
	setp.ge.s32 	%p113, %r30, %r7;
	@%p113 bra 	$L__BB30_135;
	setp.ge.s32 	%p114, %r53, %r92;
	add.s32 	%r192, %r92, %r9;
	add.s32 	%r193, %r192, %r53;
	shl.b32 	%r194, %r193, 2;
	mov.u32 	%r195, smem;
	add.s32 	%r64, %r195, %r194;
	@%p114 bra 	$L__BB30_129;
	max.f32 	%f437, %f513, 0f00000000;
	st.shared.f32 	[%r64+4], %f437;
$L__BB30_129:
	add.s32 	%r196, %r53, 32;
	setp.ge.s32 	%p115, %r196, %r92;
	@%p115 bra 	$L__BB30_131;
	max.f32 	%f438, %f512, 0f00000000;
	st.shared.f32 	[%r64+132], %f438;
$L__BB30_131:
	add.s32 	%r197, %r53, 64;
	setp.ge.s32 	%p116, %r197, %r92;
	@%p116 bra 	$L__BB30_133;
	max.f32 	%f439, %f522, 0f00000000;
	st.shared.f32 	[%r64+260], %f439;
$L__BB30_133:
	add.s32 	%r198, %r53, 96;
	setp.ge.s32 	%p117, %r198, %r92;
	@%p117 bra 	$L__BB30_135;
	max.f32 	%f440, %f559, 0f00000000;
	st.shared.f32 	[%r64+388], %f440;
$L__BB30_135:
	add.s32 	%r253, %r253, 1024;
	setp.lt.s32 	%p118, %r253, %r92;
	@%p118 bra 	$L__BB30_32;
$L__BB30_136:
	setp.lt.s32 	%p119, %r13, %r7;
	bar.sync 	0;
	@%p119 bra 	$L__BB30_137;
	bra.uni 	$L__BB30_138;
$L__BB30_137:
	ld.global.nc.u32 	%r200, [%rd5];
	add.s64 	%rd123, %rd2, %rd41;
	ld.global.nc.u32 	%r201, [%rd123];
	mad.lo.s32 	%r202, %r200, %r93, %r201;
	mul.wide.s32 	%rd124, %r202, 4;
	add.s64 	%rd125, %rd1, %rd124;
	ld.global.nc.f32 	%f560, [%rd125];
	mul.lo.s32 	%r203, %r200, %r91;
	mul.wide.s32 	%rd126, %r203, 2;
	add.s64 	%rd150, %rd28, %rd126;
	shl.b32 	%r204, %r8, 2;
	mov.u32 	%r205, smem;
	add.s32 	%r206, %r205, %r204;
	add.s32 	%r256, %r206, 8;
$L__BB30_138:
	setp.ge.s32 	%p120, %r30, %r7;
	@%p120 bra 	$L__BB30_140;
	ld.global.nc.u32 	%r208, [%rd5+4];
	add.s64 	%rd129, %rd2, %rd41;
	ld.global.nc.u32 	%r209, [%rd129+4];
	mad.lo.s32 	%r210, %r208, %r93, %r209;
	mul.wide.s32 	%rd130, %r210, 4;
	add.s64 	%rd131, %rd1, %rd130;
	ld.global.nc.f32 	%f561, [%rd131];
	mul.lo.s32 	%r211, %r208, %r91;
	mul.wide.s32 	%rd132, %r211, 2;
	add.s64 	%rd151, %rd28, %rd132;
	add.s32 	%r212, %r92, %r9;
	shl.b32 	%r213, %r212, 2;
	mov.u32 	%r214, smem;
	add.s32 	%r215, %r214, %r213;
	add.s32 	%r257, %r215, 4;
$L__BB30_140:
	setp.lt.s32 	%p121, %r258, %r91;
	@%p121 bra 	$L__BB30_141;
	bra.uni 	$L__BB30_183;
$L__BB30_141:
	not.b32 	%r216, %r12;
	add.s32 	%r66, %r92, %r216;
	and.b32  	%r67, %r66, 96;
	cvt.u64.u32 	%rd12, %r12;
	shl.b32 	%r217, %r12, 2;
	add.s32 	%r68, %r256, %r217;
	add.s32 	%r69, %r257, %r217;
	or.b32  	%r70, %r12, 32;
	or.b32  	%r71, %r12, 64;
	or.b32  	%r72, %r12, 96;
	add.s64 	%rd13, %rd25, 128;
	add.s32 	%r73, %r257, 256;
	add.s32 	%r74, %r256, 256;
$L__BB30_142:
	setp.ge.s32 	%p122, %r12, %r92;
	mov.f32 	%f572, 0f00000000;
	mov.f32 	%f571, %f572;
	@%p122 bra 	$L__BB30_177;
	setp.eq.s32 	%p123, %r67, 96;
	mul.lo.s32 	%r218, %r258, %r92;
	cvt.s64.s32 	%rd133, %r218;
	add.s64 	%rd18, %rd133, %rd4;
	mov.f32 	%f572, 0f00000000;
	mov.u32 	%r259, %r12;
	@%p123 bra 	$L__BB30_158;
	setp.ge.s32 	%p124, %r13, %r7;
	add.s64 	%rd135, %rd18, %rd12;
	shl.b64 	%rd136, %rd135, 1;
	add.s64 	%rd134, %rd25, %rd136;
	// begin inline asm
	ld.global.nc.b16 %rs85, [%rd134];
	// end inline asm
	// begin inline asm
	{ cvt.f32.bf16 %f445, %rs85;}

	// end inline asm
	mov.f32 	%f571, 0f00000000;
	@%p124 bra 	$L__BB30_146;
	ld.shared.f32 	%f447, [%r68];
	fma.rn.f32 	%f571, %f445, %f447, 0f00000000;
$L__BB30_146:
	setp.ge.s32 	%p125, %r30, %r7;
	mov.f32 	%f572, 0f00000000;
	@%p125 bra 	$L__BB30_148;
	ld.shared.f32 	%f449, [%r69];
	fma.rn.f32 	%f572, %f445, %f449, 0f00000000;
$L__BB30_148:
	setp.eq.s32 	%p126, %r67, 0;
	mov.u32 	%r259, %r70;
	@%p126 bra 	$L__BB30_158;
	setp.ge.s32 	%p127, %r13, %r7;
	add.s64 	%rd137, %rd134, 64;
	// begin inline asm
	ld.global.nc.b16 %rs87, [%rd137];
	// end inline asm
	// begin inline asm
	{ cvt.f32.bf16 %f450, %rs87;}

	// end inline asm
	@%p127 bra 	$L__BB30_151;
	ld.shared.f32 	%f451, [%r68+128];
	fma.rn.f32 	%f571, %f450, %f451, %f571;
$L__BB30_151:
	setp.ge.s32 	%p128, %r30, %r7;
	@%p128 bra 	$L__BB30_153;
	ld.shared.f32 	%f452, [%r69+128];
	fma.rn.f32 	%f572, %f450, %f452, %f572;
$L__BB30_153:
	setp.eq.s32 	%p129, %r67, 32;
	mov.u32 	%r259, %r71;
	@%p129 bra 	$L__BB30_158;
	setp.ge.s32 	%p130, %r13, %r7;
	add.s64 	%rd138, %rd134, 128;
	// begin inline asm
	ld.global.nc.b16 %rs89, [%rd138];
	// end inline asm
	// begin inline asm
	{ cvt.f32.bf16 %f453, %rs89;}

	// end inline asm
	@%p130 bra 	$L__BB30_156;
	ld.shared.f32 	%f454, [%r68+256];
	fma.rn.f32 	%f571, %f453, %f454, %f571;
$L__BB30_156:
	setp.ge.s32 	%p131, %r30, %r7;
	mov.u32 	%r259, %r72;
	@%p131 bra 	$L__BB30_158;
	ld.shared.f32 	%f455, [%r69+256];
	fma.rn.f32 	%f572, %f453, %f455, %f572;
	mov.u32 	%r259, %r72;
$L__BB30_158:
	setp.lt.u32 	%p132, %r66, 96;
	@%p132 bra 	$L__BB30_177;
	cvt.u64.u32 	%rd139, %r259;
	add.s64 	%rd140, %rd18, %rd139;
	shl.b64 	%rd141, %rd140, 1;
	add.s64 	%rd152, %rd13, %rd141;
	shl.b32 	%r219, %r259, 2;
	add.s32 	%r261, %r73, %r219;
	add.s32 	%r260, %r74, %r219;
$L__BB30_160:
	setp.ge.s32 	%p133, %r13, %r7;
	add.s64 	%rd142, %rd152, -128;
	// begin inline asm
	ld.global.nc.b16 %rs91, [%rd142];
	// end inline asm
	// begin inline asm
	{ cvt.f32.bf16 %f456, %rs91;}

	// end inline asm
	@%p133 bra 	$L__BB30_162;
	ld.shared.f32 	%f457, [%r260+-256];
	fma.rn.f32 	%f571, %f456, %f457, %f571;
$L__BB30_162:
	setp.ge.s32 	%p134, %r30, %r7;
	@%p134 bra 	$L__BB30_164;
	ld.shared.f32 	%f458, [%r261+-256];
	fma.rn.f32 	%f572, %f456, %f458, %f572;
$L__BB30_164:
	setp.ge.s32 	%p135, %r13, %r7;
	add.s64 	%rd143, %rd152, -64;
	// begin inline asm
	ld.global.nc.b16 %rs93, [%rd143];
	// end inline asm
	// begin inline asm
	{ cvt.f32.bf16 %f459, %rs93;}

	// end inline asm
	@%p135 bra 	$L__BB30_166;
	ld.shared.f32 	%f460, [%r260+-128];
	fma.rn.f32 	%f571, %f459, %f460, %f571;
$L__BB30_166:
	setp.ge.s32 	%p136, %r30, %r7;
	@%p136 bra 	$L__BB30_168;
	ld.shared.f32 	%f461, [%r261+-128];
	fma.rn.f32 	%f572, %f459, %f461, %f572;
$L__BB30_168:
	setp.ge.s32 	%p137, %r13, %r7;
	// begin inline asm
	ld.global.nc.b16 %rs95, [%rd152];
	// end inline asm
	// begin inline asm
	{ cvt.f32.bf16 %f462, %rs95;}

	// end inline asm
	@%p137 bra 	$L__BB30_170;
	ld.shared.f32 	%f463, [%r260];
	fma.rn.f32 	%f571, %f462, %f463, %f571;
$L__BB30_170:
	setp.ge.s32 	%p138, %r30, %r7;
	@%p138 bra 	$L__BB30_172;
	ld.shared.f32 	%f464, [%r261];
	fma.rn.f32 	%f572, %f462, %f464, %f572;
$L__BB30_172:
	setp.ge.s32 	%p139, %r13, %r7;
	add.s64 	%rd145, %rd152, 64;
	// begin inline asm
	ld.global.nc.b16 %rs97, [%rd145];
	// end inline asm
	// begin inline asm
	{ cvt.f32.bf16 %f465, %rs97;}

	// end inline asm
	@%p139 bra 	$L__BB30_174;
	ld.shared.f32 	%f466, [%r260+128];
	fma.rn.f32 	%f571, %f465, %f466, %f571;
$L__BB30_174:
	setp.ge.s32 	%p140, %r30, %r7;
	@%p140 bra 	$L__BB30_176;
	ld.shared.f32 	%f467, [%r261+128];
	fma.rn.f32 	%f572, %f465, %f467, %f572;
$L__BB30_176:
	add.s32 	%r259, %r259, 128;
	add.s64 	%rd152, %rd152, 256;
	add.s32 	%r261, %r261, 512;
	add.s32 	%r260, %r260, 512;
	setp.lt.s32 	%p141, %r259, %r92;
	@%p141 bra 	$L__BB30_160;
$L__BB30_177:
	setp.ne.s32 	%p142, %r12, 0;
	mov.b32 	%r220, %f571;
	shfl.sync.bfly.b32	%r221|%p143, %r220, 16, 31, -1;
	mov.b32 	%f468, %r221;
	add.f32 	%f469, %f571, %f468;
	mov.b32 	%r222, %f572;
	shfl.sync.bfly.b32	%r223|%p144, %r222, 16, 31, -1;
	mov.b32 	%f470, %r223;
	add.f32 	%f471, %f572, %f470;
	mov.b32 	%r224, %f469;
	shfl.sync.bfly.b32	%r225|%p145, %r224, 8, 31, -1;
	mov.b32 	%f472, %r225;
	add.f32 	%f473, %f469, %f472;
	mov.b32 	%r226, %f471;
	shfl.sync.bfly.b32	%r227|%p146, %r226, 8, 31, -1;
	mov.b32 	%f474, %r227;
	add.f32 	%f475, %f471, %f474;
	mov.b32 	%r228, %f473;
	shfl.sync.bfly.b32	%r229|%p147, %r228, 4, 31, -1;
	mov.b32 	%f476, %r229;
	add.f32 	%f477, %f473, %f476;
	mov.b32 	%r230, %f475;
	shfl.sync.bfly.b32	%r231|%p148, %r230, 4, 31, -1;
	mov.b32 	%f478, %r231;
	add.f32 	%f479, %f475, %f478;
	mov.b32 	%r232, %f477;
	shfl.sync.bfly.b32	%r233|%p149, %r232, 2, 31, -1;
	mov.b32 	%f480, %r233;
	add.f32 	%f481, %f477, %f480;
	mov.b32 	%r234, %f479;
	shfl.sync.bfly.b32	%r235|%p150, %r234, 2, 31, -1;
	mov.b32 	%f482, %r235;
	add.f32 	%f483, %f479, %f482;
	mov.b32 	%r236, %f481;
	shfl.sync.bfly.b32	%r237|%p151, %r236, 1, 31, -1;
	mov.b32 	%f484, %r237;
	add.f32 	%f159, %f481, %f484;
	mov.b32 	%r238, %f483;
	shfl.sync.bfly.b32	%r239|%p152, %r238, 1, 31, -1;
	mov.b32 	%f485, %r239;
	add.f32 	%f160, %f483, %f485;
	@%p142 bra 	$L__BB30_182;
	setp.ge.s32 	%p153, %r13, %r7;
	@%p153 bra 	$L__BB30_180;
	mul.wide.u32 	%rd147, %r258, 2;
	add.s64 	%rd146, %rd150, %rd147;
	mul.f32 	%f486, %f159, %f560;
	// begin inline asm
	{  cvt.rn.bf16.f32 %rs99, %f486;}

	// end inline asm
	// begin inline asm
	{ atom.add.noftz.bf16 %rs100,[%rd146],%rs99; }

	// end inline asm
$L__BB30_180:
	setp.ge.s32 	%p154, %r30, %r7;
	@%p154 bra 	$L__BB30_182;
	mul.wide.u32 	%rd149, %r258, 2;
	add.s64 	%rd148, %rd151, %rd149;
	mul.f32 	%f487, %f160, %f561;
	// begin inline asm
	{  cvt.rn.bf16.f32 %rs102, %f487;}

	// end inline asm
	// begin inline asm
	{ atom.add.noftz.bf16 %rs103,[%rd148],%rs102; }

	// end inline asm
$L__BB30_182:
	add.s32 	%r258, %r258, 8;
	setp.lt.s32 	%p155, %r258, %r91;
	@%p155 bra 	$L__BB30_142;
$L__BB30_183:
	ret;

}
	// .globl	_Z15moe_mega_kernelI13__nv_bfloat16Lb1ELi1EEvPKT_S3_S3_S3_PKfPKiS7_S7_S7_PS1_iiiiii
.visible .entry _Z15moe_mega_kernelI13__nv_bfloat16Lb1ELi1EEvPKT_S3_S3_S3_PKfPKiS7_S7_S7_PS1_iiiiii(
	.param .u64 .ptr .align 1 _Z15moe_mega_kernelI13__nv_bfloat16Lb1ELi1EEvPKT_S3_S3_S3_PKfPKiS7_S7_S7_PS1_iiiiii_param_0,
	.param .u64 .ptr .align 1 _Z15moe_mega_kernelI13__nv_bfloat16Lb1ELi1EEvPKT_S3_S3_S3_PKfPKiS7_S7_S7_PS1_iiiiii_param_1,
	.param .u64 .ptr .align 1 _Z15moe_mega_kernelI13__nv_bfloat16Lb1ELi1EEvPKT_S3_S3_S3_PKfPKiS7_S7_S7_PS1_iiiiii_param_2,
	.param .u64 .ptr .align 1 _Z15moe_mega_kernelI13__nv_bfloat16Lb1ELi1EEvPKT_S3_S3_S3_PKfPKiS7_S7_S7_PS1_iiiiii_param_3,
	.param .u64 .ptr .align 1 _Z15moe_mega_kernelI13__nv_bfloat16Lb1ELi1EEvPKT_S3_S3_S3_PKfPKiS7_S7_S7_PS1_iiiiii_param_4,
	.param .u64 .ptr .align 1 _Z15moe_mega_kernelI13__nv_bfloat16Lb1ELi1EEvPKT_S3_S3_S3_PKfPKiS7_S7_S7_PS1_iiiiii_param_5,
	.param .u64 .ptr .align 1 _Z15moe_mega_kernelI13__nv_bfloat16Lb1ELi1EEvPKT_S3_S3_S3_PKfPKiS7_S7_S7_PS1_iiiiii_param_6,
	.param .u64 .ptr .align 1 _Z15moe_mega_kernelI13__nv_bfloat16Lb1ELi1EEvPKT_S3_S3_S3_PKfPKiS7_S7_S7_PS1_iiiiii_param_7,
	.param .u64 .ptr .align 1 _Z15moe_mega_kernelI13__nv_bfloat16Lb1ELi1EEvPKT_S3_S3_S3_PKfPKiS7_S7_S7_PS1_iiiiii_param_8,
	.param .u64 .ptr .align 1 _Z15moe_mega_kernelI13__nv_bfloat16Lb1ELi1EEvPKT_S3_S3_S3_PKfPKiS7_S7_S7_PS1_iiiiii_param_9,
	.param .u32 _Z15moe_mega_kernelI13__nv_bfloat16Lb1ELi1EEvPKT_S3_S3_S3_PKfPKiS7_S7_S7_PS1_iiiiii_param_10,
	.param .u32 _Z15moe_mega_kernelI13__nv_bfloat16Lb1ELi1EEvPKT_S3_S3_S3_PKfPKiS7_S7_S7_PS1_iiiiii_param_11,
	.param .u32 _Z15moe_mega_kernelI13__nv_bfloat16Lb1ELi1EEvPKT_S3_S3_S3_PKfPKiS7_S7_S7_PS1_iiiiii_param_12,
	.param .u32 _Z15moe_mega_kernelI13__nv_bfloat16Lb1ELi1EEvPKT_S3_S3_S3_PKfPKiS7_S7_S7_PS1_iiiiii_param_13,
	.param .u32 _Z15moe_mega_kernelI13__nv_bfloat16Lb1ELi1EEvPKT_S3_S3_S3_PKfPKiS7_S7_S7_PS1_iiiiii_param_14,
	.param .u32 _Z15moe_mega_kernelI13__nv_bfloat16Lb1ELi1EEvPKT_S3_S3_S3_PKfPKiS7_S7_S7_PS1_iiiiii_param_15
)
.maxntid 256
.minnctapersm 2
{
	.reg .pred 	%p<108>;
	.reg .b16 	%rs<115>;
	.reg .b32 	%r<163>;
	.reg .b32 	%f<602>;
	.reg .b64 	%rd<173>;

	ld.param.u64 	%rd16, [_Z15moe_mega_kernelI13__nv_bfloat16Lb1ELi1EEvPKT_S3_S3_S3_PKfPKiS7_S7_S7_PS1_iiiiii_param_0];
	ld.param.u64 	%rd17, [_Z15moe_mega_kernelI13__nv_bfloat16Lb1ELi1EEvPKT_S3_S3_S3_PKfPKiS7_S7_S7_PS1_iiiiii_param_1];
	ld.param.u64 	%rd18, [_Z15moe_mega_kernelI13__nv_bfloat16Lb1ELi1EEvPKT_S3_S3_S3_PKfPKiS7_S7_S7_PS1_iiiiii_param_2];
	ld.param.u64 	%rd19, [_Z15moe_mega_kernelI13__nv_bfloat16Lb1ELi1EEvPKT_S3_S3_S3_PKfPKiS7_S7_S7_PS1_iiiiii_param_3];
	ld.param.u64 	%rd20, [_Z15moe_mega_kernelI13__nv_bfloat16Lb1ELi1EEvPKT_S3_S3_S3_PKfPKiS7_S7_S7_PS1_iiiiii_param_4];
	ld.param.u64 	%rd21, [_Z15moe_mega_kernelI13__nv_bfloat16Lb1ELi1EEvPKT_S3_S3_S3_PKfPKiS7_S7_S7_PS1_iiiiii_param_5];
	ld.param.u64 	%rd25, [_Z15moe_mega_kernelI13__nv_bfloat16Lb1ELi1EEvPKT_S3_S3_S3_PKfPKiS7_S7_S7_PS1_iiiiii_param_6];
	ld.param.u64 	%rd22, [_Z15moe_mega_kernelI13__nv_bfloat16Lb1ELi1EEvPKT_S3_S3_S3_PKfPKiS7_S7_S7_PS1_iiiiii_param_7];
	ld.param.u64 	%rd23, [_Z15moe_mega_kernelI13__nv_bfloat16Lb1ELi1EEvPKT_S3_S3_S3_PKfPKiS7_S7_S7_PS1_iiiiii_param_8];
	ld.param.u64 	%rd24, [_Z15moe_mega_kernelI13__nv_bfloat16Lb1ELi1EEvPKT_S3_S3_S3_PKfPKiS7_S7_S7_PS1_iiiiii_param_9];
	ld.param.u32 	%r146, [_Z15moe_mega_kernelI13__nv_bfloat16Lb1ELi1EEvPKT_S3_S3_S3_PKfPKiS7_S7_S7_PS1_iiiiii_param_10];
	ld.param.u32 	%r71, [_Z15moe_mega_kernelI13__nv_bfloat16Lb1ELi1EEvPKT_S3_S3_S3_PKfPKiS7_S7_S7_PS1_iiiiii_param_12];
	ld.param.u32 	%r72, [_Z15moe_mega_kernelI13__nv_bfloat16Lb1ELi1EEvPKT_S3_S3_S3_PKfPKiS7_S7_S7_PS1_iiiiii_param_13];
	ld.param.u32 	%r73, [_Z15moe_mega_kernelI13__nv_bfloat16Lb1ELi1EEvPKT_S3_S3_S3_PKfPKiS7_S7_S7_PS1_iiiiii_param_14];
	ld.param.u32 	%r74, [_Z15moe_mega_kernelI13__nv_bfloat16Lb1ELi1EEvPKT_S3_S3_S3_PKfPKiS7_S7_S7_PS1_iiiiii_param_15];
	cvta.to.global.u64 	%rd1, %rd25;
	mul.wide.s32 	%rd26, %r146, 4;
	add.s64 	%rd27, %rd1, %rd26;
	ld.global.nc.u32 	%r75, [%rd27];
	mov.u32 	%r1, %ctaid.x;
	setp.ge.u32 	%p1, %r1, %r75;
	@%p1 bra 	$L__BB31_135;
	setp.lt.s32 	%p2, %r146, 1;
	mov.b32 	%r148, 0;
	@%p2 bra 	$L__BB31_4;
	mov.b32 	%r148, 0;
$L__BB31_3:
	add.s32 	%r78, %r148, %r146;
	add.s32 	%r79, %r78, 1;
	shr.u32 	%r80, %r79, 1;
	mul.wide.u32 	%rd28, %r80, 4;
	add.s64 	%rd29, %rd1, %rd28;
	ld.global.nc.u32 	%r81, [%rd29];
	setp.gt.u32 	%p3, %r81, %r1;
	add.s32 	%r82, %r80, -1;
	selp.b32 	%r148, %r148, %r80, %p3;
	selp.b32 	%r146, %r82, %r146, %p3;
	setp.lt.s32 	%p4, %r148, %r146;
	@%p4 bra 	$L__BB31_3;
$L__BB31_4:
	mul.wide.u32 	%rd30, %r148, 4;
	add.s64 	%rd31, %rd1, %rd30;
	ld.global.nc.u32 	%r83, [%rd31];
	sub.s32 	%r84, %r1, %r83;
	cvta.to.global.u64 	%rd32, %rd21;
	add.s64 	%rd33, %rd32, %rd30;
	ld.global.nc.u32 	%r85, [%rd33];
	ld.global.nc.u32 	%r7, [%rd33+4];
	mov.u32 	%r8, %tid.x;
	and.b32  	%r9, %r8, 31;
	mul.lo.s32 	%r86, %r72, %r71;
	mul.lo.s32 	%r87, %r86, %r148;
	cvt.s64.s32 	%rd2, %r87;
	add.s32 	%r10, %r85, %r84;
	setp.ge.s32 	%p5, %r10, %r7;
	cvta.to.global.u64 	%rd34, %rd22;
	mul.wide.s32 	%rd35, %r10, 4;
	add.s64 	%rd3, %rd34, %rd35;
	@%p5 bra 	$L__BB31_17;
	ld.global.nc.u32 	%r88, [%rd3];
	mul.lo.s32 	%r89, %r88, %r71;
	cvt.s64.s32 	%rd4, %r89;
	setp.ge.s32 	%p6, %r8, %r71;
	@%p6 bra 	$L__BB31_17;
	not.b32 	%r90, %r8;
	add.s32 	%r11, %r71, %r90;
	shr.u32 	%r91, %r11, 8;
	add.s32 	%r12, %r91, 1;
	and.b32  	%r13, %r12, 7;
	setp.lt.u32 	%p7, %r11, 1792;
	mov.u32 	%r151, %r8;
	@%p7 bra 	$L__BB31_9;
	and.b32  	%r14, %r12, 33554424;
	mov.b32 	%r150, 0;
	mov.u32 	%r151, %r8;
$L__BB31_8:
	.pragma "nounroll";
	cvt.u64.u32 	%rd44, %r151;
	add.s64 	%rd45, %rd44, %rd4;
	shl.b64 	%rd46, %rd45, 1;
	add.s64 	%rd36, %rd16, %rd46;
	// begin inline asm
	ld.global.nc.b16 %rs1, [%rd36];
	// end inline asm
	// begin inline asm
	{ cvt.f32.bf16 %f236, %rs1;}

	// end inline asm
	shl.b32 	%r93, %r151, 2;
	mov.u32 	%r94, smem;
	add.s32 	%r95, %r94, %r93;
	st.shared.f32 	[%r95], %f236;
	add.s64 	%rd37, %rd36, 512;
	// begin inline asm
	ld.global.nc.b16 %rs3, [%rd37];
	// end inline asm
	// begin inline asm
	{ cvt.f32.bf16 %f237, %rs3;}

	// end inline asm
	st.shared.f32 	[%r95+1024], %f237;
	add.s64 	%rd38, %rd36, 1024;
	// begin inline asm
	ld.global.nc.b16 %rs5, [%rd38];
	// end inline asm
	// begin inline asm
	{ cvt.f32.bf16 %f238, %rs5;}

	// end inline asm
	st.shared.f32 	[%r95+2048], %f238;
	add.s64 	%rd39, %rd36, 1536;
	// begin inline asm
	ld.global.nc.b16 %rs7, [%rd39];
	// end inline asm
	// begin inline asm
	{ cvt.f32.bf16 %f239, %rs7;}

	// end inline asm
	st.shared.f32 	[%r95+3072], %f239;
	add.s64 	%rd40, %rd36, 2048;
	// begin inline asm
	ld.global.nc.b16 %rs9, [%rd40];
	// end inline asm
	// begin inline asm
	{ cvt.f32.bf16 %f240, %rs9;}

	// end inline asm
	st.shared.f32 	[%r95+4096], %f240;
	add.s64 	%rd41, %rd36, 2560;
	// begin inline asm
	ld.global.nc.b16 %rs11, [%rd41];
	// end inline asm
	// begin inline asm
	{ cvt.f32.bf16 %f241, %rs11;}

	// end inline asm
	st.shared.f32 	[%r95+5120], %f241;
	add.s64 	%rd42, %rd36, 3072;
	// begin inline asm
	ld.global.nc.b16 %rs13, [%rd42];
	// end inline asm
	// begin inline asm
	{ cvt.f32.bf16 %f242, %rs13;}

	// end inline asm
	st.shared.f32 	[%r95+6144], %f242;
	add.s64 	%rd43, %rd36, 3584;
	// begin inline asm
	ld.global.nc.b16 %rs15, [%rd43];
	// end inline asm
	// begin inline asm
	{ cvt.f32.bf16 %f243, %rs15;}

	// end inline asm
	st.shared.f32 	[%r95+7168], %f243;
	add.s32 	%r151, %r151, 2048;
	add.s32 	%r150, %r150, 8;
	setp.ne.s32 	%p8, %r150, %r14;
	@%p8 bra 	$L__BB31_8;
$L__BB31_9:
	setp.eq.s32 	%p9, %r13, 0;
	@%p9 bra 	$L__BB31_17;
	setp.lt.u32 	%p10, %r13, 4;
	@%p10 bra 	$L__BB31_12;
	cvt.u64.u32 	%rd51, %r151;
	add.s64 	%rd52, %rd51, %rd4;
	shl.b64 	%rd53, %rd52, 1;
	add.s64 	%rd47, %rd16, %rd53;
	// begin inline asm
	ld.global.nc.b16 %rs17, [%rd47];
	// end inline asm
	// begin inline asm
	{ cvt.f32.bf16 %f244, %rs17;}

	// end inline asm
	shl.b32 	%r96, %r151, 2;
	mov.u32 	%r97, smem;
	add.s32 	%r98, %r97, %r96;
	st.shared.f32 	[%r98], %f244;
	add.s64 	%rd48, %rd47, 512;
	// begin inline asm
	ld.global.nc.b16 %rs19, [%rd48];
	// end inline asm
	// begin inline asm
	{ cvt.f32.bf16 %f245, %rs19;}

	// end inline asm
	st.shared.f32 	[%r98+1024], %f245;
	add.s64 	%rd49, %rd47, 1024;
	// begin inline asm
	ld.global.nc.b16 %rs21, [%rd49];
	// end inline asm
	// begin inline asm
	{ cvt.f32.bf16 %f246, %rs21;}

	// end inline asm
	st.shared.f32 	[%r98+2048], %f246;
	add.s64 	%rd50, %rd47, 1536;
	// begin inline asm
	ld.global.nc.b16 %rs23, [%rd50];
	// end inline asm
	// begin inline asm
	{ cvt.f32.bf16 %f247, %rs23;}

	// end inline asm
	st.shared.f32 	[%r98+3072], %f247;
	add.s32 	%r151, %r151, 1024;
$L__BB31_12:
	and.b32  	%r99, %r12, 3;
	setp.eq.s32 	%p11, %r99, 0;
	@%p11 bra 	$L__BB31_17;
	setp.eq.s32 	%p12, %r99, 1;
	@%p12 bra 	$L__BB31_15;
	cvt.u64.u32 	%rd56, %r151;
	add.s64 	%rd57, %rd56, %rd4;
	shl.b64 	%rd58, %rd57, 1;
	add.s64 	%rd54, %rd16, %rd58;
	// begin inline asm
	ld.global.nc.b16 %rs25, [%rd54];
	// end inline asm
	// begin inline asm
	{ cvt.f32.bf16 %f248, %rs25;}

	// end inline asm
	shl.b32 	%r100, %r151, 2;
	mov.u32 	%r101, smem;
	add.s32 	%r102, %r101, %r100;
	st.shared.f32 	[%r102], %f248;
	add.s64 	%rd55, %rd54, 512;
	// begin inline asm
	ld.global.nc.b16 %rs27, [%rd55];
	// end inline asm
	// begin inline asm
	{ cvt.f32.bf16 %f249, %rs27;}

	// end inline asm
	st.shared.f32 	[%r102+1024], %f249;
	add.s32 	%r151, %r151, 512;
$L__BB31_15:
	and.b32  	%r103, %r11, 256;
	setp.ne.s32 	%p13, %r103, 0;
	@%p13 bra 	$L__BB31_17;
	cvt.u64.u32 	%rd60, %r151;
	add.s64 	%rd61, %rd60, %rd4;
	shl.b64 	%rd62, %rd61, 1;
	add.s64 	%rd59, %rd16, %rd62;
	// begin inline asm
	ld.global.nc.b16 %rs29, [%rd59];
	// end inline asm
	// begin inline asm
	{ cvt.f32.bf16 %f250, %rs29;}

	// end inline asm
	shl.b32 	%r104, %r151, 2;
	mov.u32 	%r105, smem;
	add.s32 	%r106, %r105, %r104;
	st.shared.f32 	[%r106], %f250;
$L__BB31_17:
	shl.b32 	%r107, %r71, 2;
	mov.u32 	%r108, smem;
	add.s32 	%r24, %r108, %r107;
	bar.sync 	0;
	shl.b32 	%r109, %r8, 2;
	and.b32  	%r157, %r109, 896;
	setp.ge.s32 	%p14, %r157, %r72;
	@%p14 bra 	$L__BB31_85;
	and.b32  	%r26, %r71, 1;
	and.b32  	%r27, %r71, 2147483646;
	mov.u32 	%r154, %r157;
$L__BB31_19:
	setp.lt.s32 	%p15, %r71, 1;
	mov.f32 	%f454, 0f00000000;
	mov.f32 	%f455, %f454;
	mov.f32 	%f456, %f454;
	mov.f32 	%f457, %f454;
	mov.f32 	%f458, %f454;
	mov.f32 	%f459, %f454;
	mov.f32 	%f460, %f454;
	mov.f32 	%f461, %f454;
	@%p15 bra 	$L__BB31_57;
	setp.eq.s32 	%p16, %r71, 1;
	add.s32 	%r29, %r154, %r9;
	mov.b32 	%r156, 0;
	mov.f32 	%f454, 0f00000000;
	@%p16 bra 	$L__BB31_45;
	cvt.u64.u32 	%rd5, %r29;
	add.s32 	%r30, %r29, 32;
	add.s32 	%r31, %r29, 64;
	add.s32 	%r32, %r29, 96;
	mov.b32 	%r155, 0;
	mov.f32 	%f454, 0f00000000;
	mov.f32 	%f455, %f454;
	mov.f32 	%f456, %f454;
	mov.f32 	%f457, %f454;
	mov.f32 	%f458, %f454;
	mov.f32 	%f459, %f454;
	mov.f32 	%f460, %f454;
	mov.f32 	%f461, %f454;
$L__BB31_22:
	.pragma "nounroll";
	setp.ge.s32 	%p17, %r29, %r72;
	mul.lo.s32 	%r34, %r155, %r72;
	cvt.s64.s32 	%rd63, %r34;
	add.s64 	%rd6, %rd63, %rd2;
	@%p17 bra 	$L__BB31_24;
	add.s64 	%rd66, %rd6, %rd5;
	shl.b64 	%rd67, %rd66, 1;
	add.s64 	%rd64, %rd17, %rd67;
	// begin inline asm
	ld.global.nc.b16 %rs31, [%rd64];
	// end inline asm
	// begin inline asm
	{ cvt.f32.bf16 %f545, %rs31;}

	// end inline asm
	add.s64 	%rd65, %rd18, %rd67;
	// begin inline asm
	ld.global.nc.b16 %rs33, [%rd65];
	// end inline asm
	// begin inline asm
	{ cvt.f32.bf16 %f549, %rs33;}

	// end inline asm
$L__BB31_24:
	setp.ge.s32 	%p18, %r30, %r72;
	@%p18 bra 	$L__BB31_26;
	add.s64 	%rd70, %rd6, %rd5;
	shl.b64 	%rd71, %rd70, 1;
	add.s64 	%rd72, %rd17, %rd71;
	add.s64 	%rd68, %rd72, 64;
	// begin inline asm
	ld.global.nc.b16 %rs35, [%rd68];
	// end inline asm
	// begin inline asm
	{ cvt.f32.bf16 %f544, %rs35;}

	// end inline asm
	add.s64 	%rd73, %rd18, %rd71;
	add.s64 	%rd69, %rd73, 64;
	// begin inline asm
	ld.global.nc.b16 %rs37, [%rd69];
	// end inline asm
	// begin inline asm
	{ cvt.f32.bf16 %f548, %rs37;}

	// end inline asm
$L__BB31_26:
	setp.ge.s32 	%p19, %r31, %r72;
	@%p19 bra 	$L__BB31_28;
	add.s64 	%rd76, %rd6, %rd5;
	shl.b64 	%rd77, %rd76, 1;
	add.s64 	%rd78, %rd17, %rd77;
	add.s64 	%rd74, %rd78, 128;
	// begin inline asm
	ld.global.nc.b16 %rs39, [%rd74];
	// end inline asm
	// begin inline asm
	{ cvt.f32.bf16 %f543, %rs39;}

	// end inline asm
	add.s64 	%rd79, %rd18, %rd77;
	add.s64 	%rd75, %rd79, 128;
	// begin inline asm
	ld.global.nc.b16 %rs41, [%rd75];
	// end inline asm
	// begin inline asm
	{ cvt.f32.bf16 %f547, %rs41;}

	// end inline asm
$L__BB31_28:
	setp.ge.s32 	%p20, %r32, %r72;
	@%p20 bra 	$L__BB31_30;
	add.s64 	%rd82, %rd6, %rd5;
	shl.b64 	%rd83, %rd82, 1;
	add.s64 	%rd84, %rd17, %rd83;
	add.s64 	%rd80, %rd84, 192;
	// begin inline asm
	ld.global.nc.b16 %rs43, [%rd80];
	// end inline asm
	// begin inline asm
	{ cvt.f32.bf16 %f542, %rs43;}

	// end inline asm
	add.s64 	%rd85, %rd18, %rd83;
	add.s64 	%rd81, %rd85, 192;
	// begin inline asm
	ld.global.nc.b16 %rs45, [%rd81];
	// end inline asm
	// begin inline asm
	{ cvt.f32.bf16 %f546, %rs45;}

	// end inline asm
$L__BB31_30:
	setp.ge.s32 	%p21, %r10, %r7;
	shl.b32 	%r112, %r155, 2;
	add.s32 	%r35, %r108, %r112;
	@%p21 bra 	$L__BB31_33;
	setp.ge.s32 	%p22, %r32, %r72;
	setp.lt.s32 	%p23, %r31, %r72;
	setp.lt.s32 	%p24, %r30, %r72;
	setp.lt.s32 	%p25, %r29, %r72;
	ld.shared.f32 	%f41, [%r35];
	fma.rn.f32 	%f263, %f41, %f545, %f457;
	fma.rn.f32 	%f264, %f41, %f549, %f461;
	selp.f32 	%f457, %f263, %f457, %p25;
	selp.f32 	%f461, %f264, %f461, %p25;
	fma.rn.f32 	%f265, %f41, %f544, %f456;
	fma.rn.f32 	%f266, %f41, %f548, %f460;
	selp.f32 	%f456, %f265, %f456, %p24;
	selp.f32 	%f460, %f266, %f460, %p24;
	fma.rn.f32 	%f267, %f41, %f543, %f455;
	fma.rn.f32 	%f268, %f41, %f547, %f459;
	selp.f32 	%f455, %f267, %f455, %p23;
	selp.f32 	%f459, %f268, %f459, %p23;
	@%p22 bra 	$L__BB31_33;
	fma.rn.f32 	%f454, %f41, %f542, %f454;
	fma.rn.f32 	%f458, %f41, %f546, %f458;
$L__BB31_33:
	setp.ge.s32 	%p26, %r29, %r72;
	add.s32 	%r114, %r34, %r72;
	cvt.s64.s32 	%rd86, %r114;
	add.s64 	%rd7, %rd86, %rd2;
	@%p26 bra 	$L__BB31_35;
	add.s64 	%rd89, %rd7, %rd5;
	shl.b64 	%rd90, %rd89, 1;
	add.s64 	%rd87, %rd17, %rd90;
	// begin inline asm
	ld.global.nc.b16 %rs47, [%rd87];
	// end inline asm
	// begin inline asm
	{ cvt.f32.bf16 %f545, %rs47;}

	// end inline asm
	add.s64 	%rd88, %rd18, %rd90;
	// begin inline asm
	ld.global.nc.b16 %rs49, [%rd88];
	// end inline asm
	// begin inline asm
	{ cvt.f32.bf16 %f549, %rs49;}

	// end inline asm
$L__BB31_35:
	setp.ge.s32 	%p27, %r30, %r72;
	@%p27 bra 	$L__BB31_37;
	add.s64 	%rd93, %rd7, %rd5;
	shl.b64 	%rd94, %rd93, 1;
	add.s64 	%rd95, %rd17, %rd94;
	add.s64 	%rd91, %rd95, 64;
	// begin inline asm
	ld.global.nc.b16 %rs51, [%rd91];
	// end inline asm
	// begin inline asm
	{ cvt.f32.bf16 %f544, %rs51;}

	// end inline asm
	add.s64 	%rd96, %rd18, %rd94;
	add.s64 	%rd92, %rd96, 64;
	// begin inline asm
	ld.global.nc.b16 %rs53, [%rd92];
	// end inline asm
	// begin inline asm
	{ cvt.f32.bf16 %f548, %rs53;}

	// end inline asm
$L__BB31_37:
	setp.ge.s32 	%p28, %r31, %r72;
	@%p28 bra 	$L__BB31_39;
	add.s64 	%rd99, %rd7, %rd5;
	shl.b64 	%rd100, %rd99, 1;
	add.s64 	%rd101, %rd17, %rd100;
	add.s64 	%rd97, %rd101, 128;
	// begin inline asm
	ld.global.nc.b16 %rs55, [%rd97];
	// end inline asm
	// begin inline asm
	{ cvt.f32.bf16 %f543, %rs55;}

	// end inline asm
	add.s64 	%rd102, %rd18, %rd100;
	add.s64 	%rd98, %rd102, 128;
	// begin inline asm
	ld.global.nc.b16 %rs57, [%rd98];
	// end inline asm
	// begin inline asm
	{ cvt.f32.bf16 %f547, %rs57;}

	// end inline asm
$L__BB31_39:
	setp.ge.s32 	%p29, %r32, %r72;
	@%p29 bra 	$L__BB31_41;
	add.s64 	%rd105, %rd7, %rd5;
	shl.b64 	%rd106, %rd105, 1;
	add.s64 	%rd107, %rd17, %rd106;
	add.s64 	%rd103, %rd107, 192;
	// begin inline asm
	ld.global.nc.b16 %rs59, [%rd103];
	// end inline asm
	// begin inline asm
	{ cvt.f32.bf16 %f542, %rs59;}

	// end inline asm
	add.s64 	%rd108, %rd18, %rd106;
	add.s64 	%rd104, %rd108, 192;
	// begin inline asm
	ld.global.nc.b16 %rs61, [%rd104];
	// end inline asm
	// begin inline asm
	{ cvt.f32.bf16 %f546, %rs61;}

	// end inline asm
$L__BB31_41:
	setp.ge.s32 	%p30, %r10, %r7;
	@%p30 bra 	$L__BB31_44;
	setp.ge.s32 	%p31, %r32, %r72;
	setp.lt.s32 	%p32, %r31, %r72;
	setp.lt.s32 	%p33, %r30, %r72;
	setp.lt.s32 	%p34, %r29, %r72;
	ld.shared.f32 	%f74, [%r35+4];
	fma.rn.f32 	%f277, %f74, %f545, %f457;
	fma.rn.f32 	%f278, %f74, %f549, %f461;
	selp.f32 	%f457, %f277, %f457, %p34;
	selp.f32 	%f461, %f278, %f461, %p34;
	fma.rn.f32 	%f279, %f74, %f544, %f456;
	fma.rn.f32 	%f280, %f74, %f548, %f460;
	selp.f32 	%f456, %f279, %f456, %p33;
	selp.f32 	%f460, %f280, %f460, %p33;
	fma.rn.f32 	%f281, %f74, %f543, %f455;
	fma.rn.f32 	%f282, %f74, %f547, %f459;
	selp.f32 	%f455, %f281, %f455, %p32;
	selp.f32 	%f459, %f282, %f459, %p32;
	@%p31 bra 	$L__BB31_44;
	fma.rn.f32 	%f454, %f74, %f542, %f454;
	fma.rn.f32 	%f458, %f74, %f546, %f458;
$L__BB31_44:
	add.s32 	%r155, %r155, 2;
	setp.ne.s32 	%p35, %r155, %r27;
	mov.u32 	%r156, %r27;
	@%p35 bra 	$L__BB31_22;
$L__BB31_45:
	setp.eq.s32 	%p36, %r26, 0;
	@%p36 bra 	$L__BB31_57;
	mul.lo.s32 	%r115, %r156, %r72;
	cvt.s64.s32 	%rd109, %r115;
	add.s64 	%rd8, %rd109, %rd2;
	setp.ge.s32 	%p37, %r29, %r72;
	@%p37 bra 	$L__BB31_48;
	cvt.u64.u32 	%rd112, %r29;
	add.s64 	%rd113, %rd8, %rd112;
	shl.b64 	%rd114, %rd113, 1;
	add.s64 	%rd110, %rd17, %rd114;
	// begin inline asm
	ld.global.nc.b16 %rs63, [%rd110];
	// end inline asm
	// begin inline asm
	{ cvt.f32.bf16 %f545, %rs63;}

	// end inline asm
	add.s64 	%rd111, %rd18, %rd114;
	// begin inline asm
	ld.global.nc.b16 %rs65, [%rd111];
	// end inline asm
	// begin inline asm
	{ cvt.f32.bf16 %f549, %rs65;}

	// end inline asm
$L__BB31_48:
	add.s32 	%r38, %r29, 32;
	setp.ge.s32 	%p38, %r38, %r72;
	@%p38 bra 	$L__BB31_50;
	cvt.u64.u32 	%rd117, %r29;
	add.s64 	%rd118, %rd8, %rd117;
	shl.b64 	%rd119, %rd118, 1;
	add.s64 	%rd120, %rd17, %rd119;
	add.s64 	%rd115, %rd120, 64;
	// begin inline asm
	ld.global.nc.b16 %rs67, [%rd115];
	// end inline asm
	// begin inline asm
	{ cvt.f32.bf16 %f544, %rs67;}

	// end inline asm
	add.s64 	%rd121, %rd18, %rd119;
	add.s64 	%rd116, %rd121, 64;
	// begin inline asm
	ld.global.nc.b16 %rs69, [%rd116];
	// end inline asm
	// begin inline asm
	{ cvt.f32.bf16 %f548, %rs69;}

	// end inline asm
$L__BB31_50:
	add.s32 	%r39, %r29, 64;
	setp.ge.s32 	%p39, %r39, %r72;
	@%p39 bra 	$L__BB31_52;
	cvt.u64.u32 	%rd124, %r29;
	add.s64 	%rd125, %rd8, %rd124;
	shl.b64 	%rd126, %rd125, 1;
	add.s64 	%rd127, %rd17, %rd126;
	add.s64 	%rd122, %rd127, 128;
	// begin inline asm
	ld.global.nc.b16 %rs71, [%rd122];
	// end inline asm
	// begin inline asm
	{ cvt.f32.bf16 %f543, %rs71;}

	// end inline asm
	add.s64 	%rd128, %rd18, %rd126;
	add.s64 	%rd123, %rd128, 128;
	// begin inline asm
	ld.global.nc.b16 %rs73, [%rd123];
	// end inline asm
	// begin inline asm
	{ cvt.f32.bf16 %f547, %rs73;}

	// end inline asm
$L__BB31_52:
	add.s32 	%r40, %r29, 96;
	setp.ge.s32 	%p40, %r40, %r72;
	@%p40 bra 	$L__BB31_54;
	cvt.u64.u32 	%rd131, %r29;
	add.s64 	%rd132, %rd8, %rd131;
	shl.b64 	%rd133, %rd132, 1;
	add.s64 	%rd134, %rd17, %rd133;
	add.s64 	%rd129, %rd134, 192;
	// begin inline asm
	ld.global.nc.b16 %rs75, [%rd129];
	// end inline asm
	// begin inline asm
	{ cvt.f32.bf16 %f542, %rs75;}

	// end inline asm
	add.s64 	%rd135, %rd18, %rd133;
	add.s64 	%rd130, %rd135, 192;
	// begin inline asm
	ld.global.nc.b16 %rs77, [%rd130];
	// end inline asm
	// begin inline asm
	{ cvt.f32.bf16 %f546, %rs77;}

	// end inline asm
$L__BB31_54:
	setp.ge.s32 	%p41, %r10, %r7;
	@%p41 bra 	$L__BB31_84;
	setp.ge.s32 	%p42, %r40, %r72;
	setp.lt.s32 	%p43, %r39, %r72;
	setp.lt.s32 	%p44, %r38, %r72;
	setp.lt.s32 	%p45, %r29, %r72;
	shl.b32 	%r116, %r156, 2;
	add.s32 	%r118, %r108, %r116;
	ld.shared.f32 	%f123, [%r118];
	fma.rn.f32 	%f291, %f123, %f545, %f457;
	fma.rn.f32 	%f292, %f123, %f549, %f461;
	selp.f32 	%f457, %f291, %f457, %p45;
	selp.f32 	%f461, %f292, %f461, %p45;
	fma.rn.f32 	%f293, %f123, %f544, %f456;
	fma.rn.f32 	%f294, %f123, %f548, %f460;
	selp.f32 	%f456, %f293, %f456, %p44;
	selp.f32 	%f460, %f294, %f460, %p44;
	fma.rn.f32 	%f295, %f123, %f543, %f455;
	fma.rn.f32 	%f296, %f123, %f547, %f459;
	selp.f32 	%f455, %f295, %f455, %p43;
	selp.f32 	%f459, %f296, %f459, %p43;
	@%p42 bra 	$L__BB31_57;
	fma.rn.f32 	%f454, %f123, %f542, %f454;
	fma.rn.f32 	%f458, %f123, %f546, %f458;
$L__BB31_57:
	setp.ge.s32 	%p46, %r10, %r7;
	@%p46 bra 	$L__BB31_84;
	add.s32 	%r41, %r154, %r9;
	setp.eq.s32 	%p47, %r74, 1;
	@%p47 bra 	$L__BB31_68;
	setp.ne.s32 	%p48, %r74, 0;
	@%p48 bra 	$L__BB31_76;
	setp.ge.s32 	%p61, %r41, %r72;
	shl.b32 	%r123, %r41, 2;
	add.s32 	%r42, %r24, %r123;
	@%p61 bra 	$L__BB31_62;
	mul.f32 	%f389, %f457, 0fBFB8AA3B;
	ex2.approx.f32 	%f390, %f389;
	add.f32 	%f391, %f390, 0f3F800000;
	div.rn.f32 	%f392, %f457, %f391;
	mul.f32 	%f393, %f392, %f461;
	st.shared.f32 	[%r42+4], %f393;
$L__BB31_62:
	add.s32 	%r124, %r41, 32;
	setp.ge.s32 	%p62, %r124, %r72;
	@%p62 bra 	$L__BB31_64;
	mul.f32 	%f394, %f456, 0fBFB8AA3B;
	ex2.approx.f32 	%f395, %f394;
	add.f32 	%f396, %f395, 0f3F800000;
	div.rn.f32 	%f397, %f456, %f396;
	mul.f32 	%f398, %f397, %f460;
	st.shared.f32 	[%r42+132], %f398;
$L__BB31_64:
	add.s32 	%r125, %r41, 64;
	setp.ge.s32 	%p63, %r125, %r72;
	@%p63 bra 	$L__BB31_66;
	mul.f32 	%f399, %f455, 0fBFB8AA3B;
	ex2.approx.f32 	%f400, %f399;
	add.f32 	%f401, %f400, 0f3F800000;
	div.rn.f32 	%f402, %f455, %f401;
	mul.f32 	%f403, %f402, %f459;
	st.shared.f32 	[%r42+260], %f403;
$L__BB31_66:
	add.s32 	%r126, %r41, 96;
	setp.ge.s32 	%p64, %r126, %r72;
	@%p64 bra 	$L__BB31_84;
	mul.f32 	%f404, %f454, 0fBFB8AA3B;
	ex2.approx.f32 	%f405, %f404;
	add.f32 	%f406, %f405, 0f3F800000;
	div.rn.f32 	%f407, %f454, %f406;
	mul.f32 	%f408, %f407, %f458;
	st.shared.f32 	[%r42+388], %f408;
	bra.uni 	$L__BB31_84;
$L__BB31_68:
	setp.ge.s32 	%p49, %r41, %r72;
	shl.b32 	%r119, %r41, 2;
	add.s32 	%r43, %r24, %r119;
	@%p49 bra 	$L__BB31_70;
	mul.f32 	%f297, %f457, 0f3F000000;
	mul.f32 	%f298, %f457, 0f3D372713;
	mul.f32 	%f299, %f457, %f298;
	fma.rn.f32 	%f300, %f457, %f299, %f457;
	mul.f32 	%f301, %f300, 0f3F4C422A;
	abs.f32 	%f302, %f301;
	mul.f32 	%f303, %f302, 0f4038AA3B;
	ex2.approx.ftz.f32 	%f304, %f303;
	add.f32 	%f305, %f304, 0f3F800000;
	rcp.approx.ftz.f32 	%f306, %f305;
	fma.rn.f32 	%f307, %f306, 0fC0000000, 0f3F800000;
	setp.ge.f32 	%p50, %f302, 0f41102CB4;
	selp.f32 	%f308, 0f3F800000, %f307, %p50;
	copysign.f32 	%f309, %f301, %f308;
	mul.f32 	%f310, %f301, %f301;
	fma.rn.f32 	%f311, %f310, 0f3C80F082, 0fBD563CAE;
	fma.rn.f32 	%f312, %f311, %f310, 0f3E085941;
	fma.rn.f32 	%f313, %f312, %f310, 0fBEAAA9ED;
	fma.rn.f32 	%f314, %f313, %f310, 0f00000000;
	fma.rn.f32 	%f315, %f314, %f301, %f301;
	setp.ge.f32 	%p51, %f302, 0f3F19999A;
	selp.f32 	%f316, %f309, %f315, %p51;
	add.f32 	%f317, %f316, 0f3F800000;
	mul.f32 	%f318, %f297, %f317;
	mul.f32 	%f319, %f318, %f461;
	st.shared.f32 	[%r43+4], %f319;
$L__BB31_70:
	add.s32 	%r120, %r41, 32;
	setp.ge.s32 	%p52, %r120, %r72;
	@%p52 bra 	$L__BB31_72;
	mul.f32 	%f320, %f456, 0f3F000000;
	mul.f32 	%f321, %f456, 0f3D372713;
	mul.f32 	%f322, %f456, %f321;
	fma.rn.f32 	%f323, %f456, %f322, %f456;
	mul.f32 	%f324, %f323, 0f3F4C422A;
	abs.f32 	%f325, %f324;
	mul.f32 	%f326, %f325, 0f4038AA3B;
	ex2.approx.ftz.f32 	%f327, %f326;
	add.f32 	%f328, %f327, 0f3F800000;
	rcp.approx.ftz.f32 	%f329, %f328;
	fma.rn.f32 	%f330, %f329, 0fC0000000, 0f3F800000;
	setp.ge.f32 	%p53, %f325, 0f41102CB4;
	selp.f32 	%f331, 0f3F800000, %f330, %p53;
	copysign.f32 	%f332, %f324, %f331;
	mul.f32 	%f333, %f324, %f324;
	fma.rn.f32 	%f334, %f333, 0f3C80F082, 0fBD563CAE;
	fma.rn.f32 	%f335, %f334, %f333, 0f3E085941;
	fma.rn.f32 	%f336, %f335, %f333, 0fBEAAA9ED;
	fma.rn.f32 	%f337, %f336, %f333, 0f00000000;
	fma.rn.f32 	%f338, %f337, %f324, %f324;
	setp.ge.f32 	%p54, %f325, 0f3F19999A;
	selp.f32 	%f339, %f332, %f338, %p54;
	add.f32 	%f340, %f339, 0f3F800000;
	mul.f32 	%f341, %f320, %f340;
	mul.f32 	%f342, %f341, %f460;
	st.shared.f32 	[%r43+132], %f342;
$L__BB31_72:
	add.s32 	%r121, %r41, 64;
	setp.ge.s32 	%p55, %r121, %r72;
	@%p55 bra 	$L__BB31_74;
	mul.f32 	%f343, %f455, 0f3F000000;
	mul.f32 	%f344, %f455, 0f3D372713;
	mul.f32 	%f345, %f455, %f344;
	fma.rn.f32 	%f346, %f455, %f345, %f455;
	mul.f32 	%f347, %f346, 0f3F4C422A;
	abs.f32 	%f348, %f347;
	mul.f32 	%f349, %f348, 0f4038AA3B;
	ex2.approx.ftz.f32 	%f350, %f349;
	add.f32 	%f351, %f350, 0f3F800000;
	rcp.approx.ftz.f32 	%f352, %f351;
	fma.rn.f32 	%f353, %f352, 0fC0000000, 0f3F800000;
	setp.ge.f32 	%p56, %f348, 0f41102CB4;
	selp.f32 	%f354, 0f3F800000, %f353, %p56;
	copysign.f32 	%f355, %f347, %f354;
	mul.f32 	%f356, %f347, %f347;
	fma.rn.f32 	%f357, %f356, 0f3C80F082, 0fBD563CAE;
	fma.rn.f32 	%f358, %f357, %f356, 0f3E085941;
	fma.rn.f32 	%f359, %f358, %f356, 0fBEAAA9ED;
	fma.rn.f32 	%f360, %f359, %f356, 0f00000000;
	fma.rn.f32 	%f361, %f360, %f347, %f347;
	setp.ge.f32 	%p57, %f348, 0f3F19999A;
	selp.f32 	%f362, %f355, %f361, %p57;
	add.f32 	%f363, %f362, 0f3F800000;
	mul.f32 	%f364, %f343, %f363;
	mul.f32 	%f365, %f364, %f459;
	st.shared.f32 	[%r43+260], %f365;
$L__BB31_74:
	add.s32 	%r122, %r41, 96;
	setp.ge.s32 	%p58, %r122, %r72;
	@%p58 bra 	$L__BB31_84;
	mul.f32 	%f366, %f454, 0f3F000000;
	mul.f32 	%f367, %f454, 0f3D372713;
	mul.f32 	%f368, %f454, %f367;
	fma.rn.f32 	%f369, %f454, %f368, %f454;
	mul.f32 	%f370, %f369, 0f3F4C422A;
	abs.f32 	%f371, %f370;
	mul.f32 	%f372, %f371, 0f4038AA3B;
	ex2.approx.ftz.f32 	%f373, %f372;
	add.f32 	%f374, %f373, 0f3F800000;
	rcp.approx.ftz.f32 	%f375, %f374;
	fma.rn.f32 	%f376, %f375, 0fC0000000, 0f3F800000;
	setp.ge.f32 	%p59, %f371, 0f41102CB4;
	selp.f32 	%f377, 0f3F800000, %f376, %p59;
	copysign.f32 	%f378, %f370, %f377;
	mul.f32 	%f379, %f370, %f370;
	fma.rn.f32 	%f380, %f379, 0f3C80F082, 0fBD563CAE;
	fma.rn.f32 	%f381, %f380, %f379, 0f3E085941;
	fma.rn.f32 	%f382, %f381, %f379, 0fBEAAA9ED;
	fma.rn.f32 	%f383, %f382, %f379, 0f00000000;
	fma.rn.f32 	%f384, %f383, %f370, %f370;
	setp.ge.f32 	%p60, %f371, 0f3F19999A;
	selp.f32 	%f385, %f378, %f384, %p60;
	add.f32 	%f386, %f385, 0f3F800000;
	mul.f32 	%f387, %f366, %f386;
	mul.f32 	%f388, %f387, %f458;
	st.shared.f32 	[%r43+388], %f388;
	bra.uni 	$L__BB31_84;
$L__BB31_76:
	setp.ge.s32 	%p65, %r41, %r72;
	shl.b32 	%r127, %r41, 2;
	add.s32 	%r44, %r24, %r127;
	@%p65 bra 	$L__BB31_78;
	max.f32 	%f409, %f457, 0f00000000;
	mul.f32 	%f410, %f409, %f461;
	st.shared.f32 	[%r44+4], %f410;
$L__BB31_78:
	add.s32 	%r128, %r41, 32;
	setp.ge.s32 	%p66, %r128, %r72;
	@%p66 bra 	$L__BB31_80;
	max.f32 	%f411, %f456, 0f00000000;
	mul.f32 	%f412, %f411, %f460;
	st.shared.f32 	[%r44+132], %f412;
$L__BB31_80:
	add.s32 	%r129, %r41, 64;
	setp.ge.s32 	%p67, %r129, %r72;
	@%p67 bra 	$L__BB31_82;
	max.f32 	%f413, %f455, 0f00000000;
	mul.f32 	%f414, %f413, %f459;
	st.shared.f32 	[%r44+260], %f414;
$L__BB31_82:
	add.s32 	%r130, %r41, 96;
	setp.ge.s32 	%p68, %r130, %r72;
	@%p68 bra 	$L__BB31_84;
	max.f32 	%f415, %f454, 0f00000000;
	mul.f32 	%f416, %f415, %f458;
	st.shared.f32 	[%r44+388], %f416;
$L__BB31_84:
	add.s32 	%r154, %r154, 1024;
	setp.lt.s32 	%p69, %r154, %r72;
	@%p69 bra 	$L__BB31_19;
$L__BB31_85:
	bar.sync 	0;
	setp.ge.s32 	%p70, %r157, %r71;
	@%p70 bra 	$L__BB31_135;
	cvta.to.global.u64 	%rd136, %rd23;
	add.s64 	%rd9, %rd136, %rd35;
	and.b32  	%r46, %r72, 1;
	and.b32  	%r47, %r72, 2147483646;
	neg.s32 	%r48, %r47;
	add.s32 	%r133, %r107, %r108;
	add.s32 	%r49, %r133, 8;
	shl.b32 	%r50, %r71, 1;
	cvta.to.global.u64 	%rd10, %rd20;
$L__BB31_87:
	setp.lt.s32 	%p71, %r72, 1;
	mov.f32 	%f554, 0f00000000;
	mov.f32 	%f555, %f554;
	mov.f32 	%f556, %f554;
	mov.f32 	%f557, %f554;
	@%p71 bra 	$L__BB31_125;
	setp.eq.s32 	%p72, %r72, 1;
	add.s32 	%r52, %r157, %r9;
	mov.b32 	%r162, 0;
	mov.f32 	%f554, 0f00000000;
	@%p72 bra 	$L__BB31_113;
	cvt.u64.u32 	%rd11, %r52;
	add.s32 	%r53, %r52, 32;
	add.s32 	%r54, %r52, 64;
	add.s32 	%r55, %r52, 96;
	mov.f32 	%f554, 0f00000000;
	mov.b32 	%r158, 0;
	mov.u32 	%r159, %r71;
	mov.u32 	%r160, %r49;
	mov.u32 	%r161, %r48;
	mov.f32 	%f555, %f554;
	mov.f32 	%f556, %f554;
	mov.f32 	%f557, %f554;
$L__BB31_90:
	.pragma "nounroll";
	setp.ge.s32 	%p73, %r52, %r71;
	cvt.s64.s32 	%rd138, %r158;
	add.s64 	%rd139, %rd138, %rd2;
	add.s64 	%rd140, %rd139, %rd11;
	shl.b64 	%rd141, %rd140, 1;
	add.s64 	%rd12, %rd19, %rd141;
	@%p73 bra 	$L__BB31_92;
	// begin inline asm
	ld.global.nc.b16 %rs79, [%rd12];
	// end inline asm
	// begin inline asm
	{ cvt.f32.bf16 %f601, %rs79;}

	// end inline asm
$L__BB31_92:
	setp.ge.s32 	%p74, %r53, %r71;
	@%p74 bra 	$L__BB31_94;
	add.s64 	%rd143, %rd12, 64;
	// begin inline asm
	ld.global.nc.b16 %rs81, [%rd143];
	// end inline asm
	// begin inline asm
	{ cvt.f32.bf16 %f600, %rs81;}

	// end inline asm
$L__BB31_94:
	setp.ge.s32 	%p75, %r54, %r71;
	@%p75 bra 	$L__BB31_96;
	add.s64 	%rd144, %rd12, 128;
	// begin inline asm
	ld.global.nc.b16 %rs83, [%rd144];
	// end inline asm
	// begin inline asm
	{ cvt.f32.bf16 %f599, %rs83;}

	// end inline asm
$L__BB31_96:
	setp.ge.s32 	%p76, %r55, %r71;
	@%p76 bra 	$L__BB31_98;
	add.s64 	%rd145, %rd12, 192;
	// begin inline asm
	ld.global.nc.b16 %rs85, [%rd145];
	// end inline asm
	// begin inline asm
	{ cvt.f32.bf16 %f598, %rs85;}

	// end inline asm
$L__BB31_98:
	setp.ge.s32 	%p77, %r10, %r7;
	@%p77 bra 	$L__BB31_101;
	setp.ge.s32 	%p78, %r55, %r71;
	setp.lt.s32 	%p79, %r54, %r71;
	setp.lt.s32 	%p80, %r53, %r71;
	setp.lt.s32 	%p81, %r52, %r71;
	ld.shared.f32 	%f176, [%r160+-4];
	fma.rn.f32 	%f425, %f176, %f601, %f557;
	selp.f32 	%f557, %f425, %f557, %p81;
	fma.rn.f32 	%f426, %f176, %f600, %f556;
	selp.f32 	%f556, %f426, %f556, %p80;
	fma.rn.f32 	%f427, %f176, %f599, %f555;
	selp.f32 	%f555, %f427, %f555, %p79;
	@%p78 bra 	$L__BB31_101;
	fma.rn.f32 	%f554, %f176, %f598, %f554;
$L__BB31_101:
	setp.ge.s32 	%p82, %r52, %r71;
	cvt.s64.s32 	%rd146, %r159;
	add.s64 	%rd147, %rd146, %rd2;
	add.s64 	%rd148, %rd147, %rd11;
	shl.b64 	%rd149, %rd148, 1;
	add.s64 	%rd13, %rd19, %rd149;
	@%p82 bra 	$L__BB31_103;
	// begin inline asm
	ld.global.nc.b16 %rs87, [%rd13];
	// end inline asm
	// begin inline asm
	{ cvt.f32.bf16 %f601, %rs87;}

	// end inline asm
$L__BB31_103:
	setp.ge.s32 	%p83, %r53, %r71;
	@%p83 bra 	$L__BB31_105;
	add.s64 	%rd151, %rd13, 64;
	// begin inline asm
	ld.global.nc.b16 %rs89, [%rd151];
	// end inline asm
	// begin inline asm
	{ cvt.f32.bf16 %f600, %rs89;}

	// end inline asm
$L__BB31_105:
	setp.ge.s32 	%p84, %r54, %r71;
	@%p84 bra 	$L__BB31_107;
	add.s64 	%rd152, %rd13, 128;
	// begin inline asm
	ld.global.nc.b16 %rs91, [%rd152];
	// end inline asm
	// begin inline asm
	{ cvt.f32.bf16 %f599, %rs91;}

	// end inline asm
$L__BB31_107:
	setp.ge.s32 	%p85, %r55, %r71;
	@%p85 bra 	$L__BB31_109;
	add.s64 	%rd153, %rd13, 192;
	// begin inline asm
	ld.global.nc.b16 %rs93, [%rd153];
	// end inline asm
	// begin inline asm
	{ cvt.f32.bf16 %f598, %rs93;}

	// end inline asm
$L__BB31_109:
	setp.ge.s32 	%p86, %r10, %r7;
	@%p86 bra 	$L__BB31_112;
	setp.ge.s32 	%p87, %r55, %r71;
	setp.lt.s32 	%p88, %r54, %r71;
	setp.lt.s32 	%p89, %r53, %r71;
	setp.lt.s32 	%p90, %r52, %r71;
	ld.shared.f32 	%f193, [%r160];
	fma.rn.f32 	%f432, %f193, %f601, %f557;
	selp.f32 	%f557, %f432, %f557, %p90;
	fma.rn.f32 	%f433, %f193, %f600, %f556;
	selp.f32 	%f556, %f433, %f556, %p89;
	fma.rn.f32 	%f434, %f193, %f599, %f555;
	selp.f32 	%f555, %f434, %f555, %p88;
	@%p87 bra 	$L__BB31_112;
	fma.rn.f32 	%f554, %f193, %f598, %f554;
$L__BB31_112:
	add.s32 	%r161, %r161, 2;
	add.s32 	%r160, %r160, 8;
	add.s32 	%r159, %r159, %r50;
	add.s32 	%r158, %r158, %r50;
	setp.ne.s32 	%p91, %r161, 0;
	mov.u32 	%r162, %r47;
	@%p91 bra 	$L__BB31_90;
$L__BB31_113:
	setp.eq.s32 	%p92, %r46, 0;
	@%p92 bra 	$L__BB31_125;
	mul.lo.s32 	%r136, %r162, %r71;
	cvt.s64.s32 	%rd154, %r136;
	add.s64 	%rd155, %rd154, %rd2;
	setp.ge.s32 	%p93, %r52, %r71;
	cvt.u64.u32 	%rd156, %r52;
	add.s64 	%rd157, %rd155, %rd156;
	shl.b64 	%rd158, %rd157, 1;
	add.s64 	%rd14, %rd19, %rd158;
	@%p93 bra 	$L__BB31_116;
	// begin inline asm
	ld.global.nc.b16 %rs95, [%rd14];
	// end inline asm
	// begin inline asm
	{ cvt.f32.bf16 %f601, %rs95;}

	// end inline asm
$L__BB31_116:
	add.s32 	%r65, %r52, 32;
	setp.ge.s32 	%p94, %r65, %r71;
	@%p94 bra 	$L__BB31_118;
	add.s64 	%rd160, %rd14, 64;
	// begin inline asm
	ld.global.nc.b16 %rs97, [%rd160];
	// end inline asm
	// begin inline asm
	{ cvt.f32.bf16 %f600, %rs97;}

	// end inline asm
$L__BB31_118:
	add.s32 	%r66, %r52, 64;
	setp.ge.s32 	%p95, %r66, %r71;
	@%p95 bra 	$L__BB31_120;
	add.s64 	%rd161, %rd14, 128;
	// begin inline asm
	ld.global.nc.b16 %rs99, [%rd161];
	// end inline asm
	// begin inline asm
	{ cvt.f32.bf16 %f599, %rs99;}

	// end inline asm
$L__BB31_120:
	add.s32 	%r67, %r52, 96;
	setp.ge.s32 	%p96, %r67, %r71;
	@%p96 bra 	$L__BB31_122;
	add.s64 	%rd162, %rd14, 192;
	// begin inline asm
	ld.global.nc.b16 %rs101, [%rd162];
	// end inline asm
	// begin inline asm
	{ cvt.f32.bf16 %f598, %rs101;}

	// end inline asm
$L__BB31_122:
	setp.ge.s32 	%p97, %r10, %r7;
	@%p97 bra 	$L__BB31_134;
	setp.ge.s32 	%p98, %r67, %r71;
	setp.lt.s32 	%p99, %r66, %r71;
	setp.lt.s32 	%p100, %r65, %r71;
	setp.lt.s32 	%p101, %r52, %r71;
	shl.b32 	%r137, %r162, 2;
	add.s32 	%r138, %r24, %r137;
	ld.shared.f32 	%f218, [%r138+4];
	fma.rn.f32 	%f439, %f218, %f601, %f557;
	selp.f32 	%f557, %f439, %f557, %p101;
	fma.rn.f32 	%f440, %f218, %f600, %f556;
	selp.f32 	%f556, %f440, %f556, %p100;
	fma.rn.f32 	%f441, %f218, %f599, %f555;
	selp.f32 	%f555, %f441, %f555, %p99;
	@%p98 bra 	$L__BB31_125;
	fma.rn.f32 	%f554, %f218, %f598, %f554;
$L__BB31_125:
	setp.ge.s32 	%p102, %r10, %r7;
	@%p102 bra 	$L__BB31_134;
	ld.global.nc.u32 	%r139, [%rd3];
	ld.global.nc.u32 	%r140, [%rd9];
	mad.lo.s32 	%r141, %r139, %r73, %r140;
	mul.wide.s32 	%rd163, %r141, 4;
	add.s64 	%rd164, %rd10, %rd163;
	ld.global.nc.f32 	%f231, [%rd164];
	mul.lo.s32 	%r142, %r139, %r71;
	cvt.s64.s32 	%rd165, %r142;
	add.s32 	%r68, %r157, %r9;
	setp.ge.s32 	%p103, %r68, %r71;
	cvt.u64.u32 	%rd166, %r68;
	add.s64 	%rd167, %rd166, %rd165;
	shl.b64 	%rd168, %rd167, 1;
	add.s64 	%rd15, %rd24, %rd168;
	@%p103 bra 	$L__BB31_128;
	mul.f32 	%f442, %f231, %f557;
	// begin inline asm
	{  cvt.rn.bf16.f32 %rs103, %f442;}

	// end inline asm
	// begin inline asm
	{ atom.add.noftz.bf16 %rs104,[%rd15],%rs103; }

	// end inline asm
$L__BB31_128:
	add.s32 	%r143, %r68, 32;
	setp.ge.s32 	%p104, %r143, %r71;
	@%p104 bra 	$L__BB31_130;
	add.s64 	%rd170, %rd15, 64;
	mul.f32 	%f443, %f231, %f556;
	// begin inline asm
	{  cvt.rn.bf16.f32 %rs106, %f443;}

	// end inline asm
	// begin inline asm
	{ atom.add.noftz.bf16 %rs107,[%rd170],%rs106; }

	// end inline asm
$L__BB31_130:
	add.s32 	%r144, %r68, 64;
	setp.ge.s32 	%p105, %r144, %r71;
	@%p105 bra 	$L__BB31_132;
	add.s64 	%rd171, %rd15, 128;
	mul.f32 	%f444, %f231, %f555;
	// begin inline asm
	{  cvt.rn.bf16.f32 %rs109, %f444;}

	// end inline asm
	// begin inline asm
	{ atom.add.noftz.bf16 %rs110,[%rd171],%rs109; }

	// end inline asm
$L__BB31_132:
	add.s32 	%r145, %r68, 96;
	setp.ge.s32 	%p106, %r145, %r71;
	@%p106 bra 	$L__BB31_134;
	add.s64 	%rd172, %rd15, 192;
	mul.f32 	%f445, %f231, %f554;
	// begin inline asm
	{  cvt.rn.bf16.f32 %rs112, %f445;}

	// end inline asm
	// begin inline asm
	{ atom.add.noftz.bf16 %rs113,[%rd172],%rs112; }

	// end inline asm
$L__BB31_134:
	add.s32 	%r157, %r157, 1024;
	setp.lt.s32 	%p107, %r157, %r71;
	@%p107 bra 	$L__BB31_87;
$L__BB31_135:
	ret;

}
	// .globl	_Z15moe_mega_kernelI13__nv_bfloat16Lb0ELi1EEvPKT_S3_S3_S3_PKfPKiS7_S7_S7_PS1_iiiiii
.visible .entry _Z15moe_mega_kernelI13__nv_bfloat16Lb0ELi1EEvPKT_S3_S3_S3_PKfPKiS7_S7_S7_PS1_iiiiii(
	.param .u64 .ptr .align 1 _Z15moe_mega_kernelI13__nv_bfloat16Lb0ELi1EEvPKT_S3_S3_S3_PKfPKiS7_S7_S7_PS1_iiiiii_param_0,
	.param .u64 .ptr .align 1 _Z15moe_mega_kernelI13__nv_bfloat16Lb0ELi1EEvPKT_S3_S3_S3_PKfPKiS7_S7_S7_PS1_iiiiii_param_1,
	.param .u64 .ptr .align 1 _Z15moe_mega_kernelI13__nv_bfloat16Lb0ELi1EEvPKT_S3_S3_S3_PKfPKiS7_S7_S7_PS1_iiiiii_param_2,
	.param .u64 .ptr .align 1 _Z15moe_mega_kernelI13__nv_bfloat16Lb0ELi1EEvPKT_S3_S3_S3_PKfPKiS7_S7_S7_PS1_iiiiii_param_3,
	.param .u64 .ptr .align 1 _Z15moe_mega_kernelI13__nv_bfloat16Lb0ELi1EEvPKT_S3_S3_S3_PKfPKiS7_S7_S7_PS1_iiiiii_param_4,
	.param .u64 .ptr .align 1 _Z15moe_mega_kernelI13__nv_bfloat16Lb0ELi1EEvPKT_S3_S3_S3_PKfPKiS7_S7_S7_PS1_iiiiii_param_5,
	.param .u64 .ptr .align 1 _Z15moe_mega_kernelI13__nv_bfloat16Lb0ELi1EEvPKT_S3_S3_S3_PKfPKiS7_S7_S7_PS1_iiiiii_param_6,
	.param .u64 .ptr .align 1 _Z15moe_mega_kernelI13__nv_bfloat16Lb0ELi1EEvPKT_S3_S3_S3_PKfPKiS7_S7_S7_PS1_iiiiii_param_7,
	.param .u64 .ptr .align 1 _Z15moe_mega_kernelI13__nv_bfloat16Lb0ELi1EEvPKT_S3_S3_S3_PKfPKiS7_S7_S7_PS1_iiiiii_param_8,
	.param .u64 .ptr .align 1 _Z15moe_mega_kernelI13__nv_bfloat16Lb0ELi1EEvPKT_S3_S3_S3_PKfPKiS7_S7_S7_PS1_iiiiii_param_9,
	.param .u32 _Z15moe_mega_kernelI13__nv_bfloat16Lb0ELi1EEvPKT_S3_S3_S3_PKfPKiS7_S7_S7_PS1_iiiiii_param_10,
	.param .u32 _Z15moe_mega_kernelI13__nv_bfloat16Lb0ELi1EEvPKT_S3_S3_S3_PKfPKiS7_S7_S7_PS1_iiiiii_param_11,
	.param .u32 _Z15moe_mega_kernelI13__nv_bfloat16Lb0ELi1EEvPKT_S3_S3_S3_PKfPKiS7_S7_S7_PS1_iiiiii_param_12,
	.param .u32 _Z15moe_mega_kernelI13__nv_bfloat16Lb0ELi1EEvPKT_S3_S3_S3_PKfPKiS7_S7_S7_PS1_iiiiii_param_13,
	.param .u32 _Z15moe_mega_kernelI13__nv_bfloat16Lb0ELi1EEvPKT_S3_S3_S3_PKfPKiS7_S7_S7_PS1_iiiiii_param_14,
	.param .u32 _Z15moe_mega_kernelI13__nv_bfloat16Lb0ELi1EEvPKT_S3_S3_S3_PKfPKiS7_S7_S7_PS1_iiiiii_param_15
)
.maxntid 256
.minnctapersm 2
{
	.reg .pred 	%p<104>;
	.reg .b16 	%rs<88>;
	.reg .b32 	%r<177>;
	.reg .b32 	%f<405>;
	.reg .b64 	%rd<131>;

	ld.param.u64 	%rd20, [_Z15moe_mega_kernelI13__nv_bfloat16Lb0ELi1EEvPKT_S3_S3_S3_PKfPKiS7_S7_S7_PS1_iiiiii_param_0];
	ld.param.u64 	%rd21, [_Z15moe_mega_kernelI13__nv_bfloat16Lb0ELi1EEvPKT_S3_S3_S3_PKfPKiS7_S7_S7_PS1_iiiiii_param_1];
	ld.param.u64 	%rd22, [_Z15moe_mega_kernelI13__nv_bfloat16Lb0ELi1EEvPKT_S3_S3_S3_PKfPKiS7_S7_S7_PS1_iiiiii_param_2];
	ld.param.u64 	%rd23, [_Z15moe_mega_kernelI13__nv_bfloat16Lb0ELi1EEvPKT_S3_S3_S3_PKfPKiS7_S7_S7_PS1_iiiiii_param_4];
	ld.param.u64 	%rd24, [_Z15moe_mega_kernelI13__nv_bfloat16Lb0ELi1EEvPKT_S3_S3_S3_PKfPKiS7_S7_S7_PS1_iiiiii_param_5];
	ld.param.u64 	%rd28, [_Z15moe_mega_kernelI13__nv_bfloat16Lb0ELi1EEvPKT_S3_S3_S3_PKfPKiS7_S7_S7_PS1_iiiiii_param_6];
	ld.param.u64 	%rd25, [_Z15moe_mega_kernelI13__nv_bfloat16Lb0ELi1EEvPKT_S3_S3_S3_PKfPKiS7_S7_S7_PS1_iiiiii_param_7];
	ld.param.u64 	%rd26, [_Z15moe_mega_kernelI13__nv_bfloat16Lb0ELi1EEvPKT_S3_S3_S3_PKfPKiS7_S7_S7_PS1_iiiiii_param_8];
	ld.param.u64 	%rd27, [_Z15moe_mega_kernelI13__nv_bfloat16Lb0ELi1EEvPKT_S3_S3_S3_PKfPKiS7_S7_S7_PS1_iiiiii_param_9];
	ld.param.u32 	%r158, [_Z15moe_mega_kernelI13__nv_bfloat16Lb0ELi1EEvPKT_S3_S3_S3_PKfPKiS7_S7_S7_PS1_iiiiii_param_10];
	ld.param.u32 	%r73, [_Z15moe_mega_kernelI13__nv_bfloat16Lb0ELi1EEvPKT_S3_S3_S3_PKfPKiS7_S7_S7_PS1_iiiiii_param_12];
	ld.param.u32 	%r74, [_Z15moe_mega_kernelI13__nv_bfloat16Lb0ELi1EEvPKT_S3_S3_S3_PKfPKiS7_S7_S7_PS1_iiiiii_param_13];
	ld.param.u32 	%r75, [_Z15moe_mega_kernelI13__nv_bfloat16Lb0ELi1EEvPKT_S3_S3_S3_PKfPKiS7_S7_S7_PS1_iiiiii_param_14];
	ld.param.u32 	%r76, [_Z15moe_mega_kernelI13__nv_bfloat16Lb0ELi1EEvPKT_S3_S3_S3_PKfPKiS7_S7_S7_PS1_iiiiii_param_15];
	cvta.to.global.u64 	%rd1, %rd28;
	mul.wide.s32 	%rd29, %r158, 4;
	add.s64 	%rd30, %rd1, %rd29;
	ld.global.nc.u32 	%r77, [%rd30];
	mov.u32 	%r1, %ctaid.x;
	setp.ge.u32 	%p2, %r1, %r77;
	@%p2 bra 	$L__BB32_133;
	setp.lt.s32 	%p3, %r158, 1;
	mov.b32 	%r160, 0;
	@%p3 bra 	$L__BB32_4;
	mov.b32 	%r160, 0;
$L__BB32_3:
	add.s32 	%r80, %r160, %r158;
	add.s32 	%r81, %r80, 1;
	shr.u32 	%r82, %r81, 1;
	mul.wide.u32 	%rd31, %r82, 4;
	add.s64 	%rd32, %rd1, %rd31;
	ld.global.nc.u32 	%r83, [%rd32];
	setp.gt.u32 	%p4, %r83, %r1;
	add.s32 	%r84, %r82, -1;
	selp.b32 	%r160, %r160, %r82, %p4;
	selp.b32 	%r158, %r84, %r158, %p4;
	setp.lt.s32 	%p5, %r160, %r158;
	@%p5 bra 	$L__BB32_3;
$L__BB32_4:
	mul.wide.u32 	%rd33, %r160, 4;
	add.s64 	%rd34, %rd1, %rd33;
	ld.global.nc.u32 	%r85, [%rd34];
	sub.s32 	%r86, %r1, %r85;
	cvta.to.global.u64 	%rd35, %rd24;
	add.s64 	%rd36, %rd35, %rd33;
	ld.global.nc.u32 	%r87, [%rd36];
	ld.global.nc.u32 	%r7, [%rd36+4];
	shl.b32 	%r88, %r73, 2;
	mov.u32 	%r89, smem;
	add.s32 	%r8, %r89, %r88;
	add.s32 	%r169, %r8, 4;
	mov.u32 	%r10, %tid.x;
	shr.u32 	%r170, %r10, 5;
	and.b32  	%r12, %r10, 31;
	mul.lo.s32 	%r90, %r74, %r73;
	mul.lo.s32 	%r91, %r90, %r160;
	cvt.s64.s32 	%rd2, %r91;
	add.s32 	%r13, %r87, %r86;
	setp.ge.s32 	%p6, %r13, %r7;
	cvta.to.global.u64 	%rd37, %rd25;
	mul.wide.s32 	%rd38, %r13, 4;
	add.s64 	%rd3, %rd37, %rd38;
	@%p6 bra 	$L__BB32_17;
	ld.global.nc.u32 	%r92, [%rd3];
	mul.lo.s32 	%r93, %r92, %r73;
	cvt.s64.s32 	%rd4, %r93;
	setp.ge.s32 	%p7, %r10, %r73;
	@%p7 bra 	$L__BB32_17;
	not.b32 	%r94, %r10;
	add.s32 	%r14, %r73, %r94;
	shr.u32 	%r95, %r14, 8;
	add.s32 	%r15, %r95, 1;
	and.b32  	%r16, %r15, 7;
	setp.lt.u32 	%p8, %r14, 1792;
	mov.u32 	%r163, %r10;
	@%p8 bra 	$L__BB32_9;
	and.b32  	%r17, %r15, 33554424;
	mov.b32 	%r162, 0;
	mov.u32 	%r163, %r10;
$L__BB32_8:
	.pragma "nounroll";
	cvt.u64.u32 	%rd47, %r163;
	add.s64 	%rd48, %rd47, %rd4;
	shl.b64 	%rd49, %rd48, 1;
	add.s64 	%rd39, %rd20, %rd49;
	// begin inline asm
	ld.global.nc.b16 %rs1, [%rd39];
	// end inline asm
	// begin inline asm
	{ cvt.f32.bf16 %f135, %rs1;}

	// end inline asm
	shl.b32 	%r97, %r163, 2;
	add.s32 	%r99, %r89, %r97;
	st.shared.f32 	[%r99], %f135;
	add.s64 	%rd40, %rd39, 512;
	// begin inline asm
	ld.global.nc.b16 %rs3, [%rd40];
	// end inline asm
	// begin inline asm
	{ cvt.f32.bf16 %f136, %rs3;}

	// end inline asm
	st.shared.f32 	[%r99+1024], %f136;
	add.s64 	%rd41, %rd39, 1024;
	// begin inline asm
	ld.global.nc.b16 %rs5, [%rd41];
	// end inline asm
	// begin inline asm
	{ cvt.f32.bf16 %f137, %rs5;}

	// end inline asm
	st.shared.f32 	[%r99+2048], %f137;
	add.s64 	%rd42, %rd39, 1536;
	// begin inline asm
	ld.global.nc.b16 %rs7, [%rd42];
	// end inline asm
	// begin inline asm
	{ cvt.f32.bf16 %f138, %rs7;}

	// end inline asm
	st.shared.f32 	[%r99+3072], %f138;
	add.s64 	%rd43, %rd39, 2048;
	// begin inline asm
	ld.global.nc.b16 %rs9, [%rd43];
	// end inline asm
	// begin inline asm
	{ cvt.f32.bf16 %f139, %rs9;}

	// end inline asm
	st.shared.f32 	[%r99+4096], %f139;
	add.s64 	%rd44, %rd39, 2560;
	// begin inline asm
	ld.global.nc.b16 %rs11, [%rd44];
	// end inline asm
	// begin inline asm
	{ cvt.f32.bf16 %f140, %rs11;}

	// end inline asm
	st.shared.f32 	[%r99+5120], %f140;
	add.s64 	%rd45, %rd39, 3072;
	// begin inline asm
	ld.global.nc.b16 %rs13, [%rd45];
	// end inline asm
	// begin inline asm
	{ cvt.f32.bf16 %f141, %rs13;}

	// end inline asm
	st.shared.f32 	[%r99+6144], %f141;
	add.s64 	%rd46, %rd39, 3584;
	// begin inline asm
	ld.global.nc.b16 %rs15, [%rd46];
	// end inline asm
	// begin inline asm
	{ cvt.f32.bf16 %f142, %rs15;}

	// end inline asm
	st.shared.f32 	[%r99+7168], %f142;
	add.s32 	%r163, %r163, 2048;
	add.s32 	%r162, %r162, 8;
	setp.ne.s32 	%p9, %r162, %r17;
	@%p9 bra 	$L__BB32_8;
$L__BB32_9:
	setp.eq.s32 	%p10, %r16, 0;
	@%p10 bra 	$L__BB32_17;
	setp.lt.u32 	%p11, %r16, 4;
	@%p11 bra 	$L__BB32_12;
	cvt.u64.u32 	%rd54, %r163;
	add.s64 	%rd55, %rd54, %rd4;
	shl.b64 	%rd56, %rd55, 1;
	add.s64 	%rd50, %rd20, %rd56;
	// begin inline asm
	ld.global.nc.b16 %rs17, [%rd50];
	// end inline asm
	// begin inline asm
	{ cvt.f32.bf16 %f143, %rs17;}

	// end inline asm
	shl.b32 	%r100, %r163, 2;
	add.s32 	%r102, %r89, %r100;
	st.shared.f32 	[%r102], %f143;
	add.s64 	%rd51, %rd50, 512;
	// begin inline asm
	ld.global.nc.b16 %rs19, [%rd51];
	// end inline asm
	// begin inline asm
	{ cvt.f32.bf16 %f144, %rs19;}

	// end inline asm
	st.shared.f32 	[%r102+1024], %f144;
	add.s64 	%rd52, %rd50, 1024;
	// begin inline asm
	ld.global.nc.b16 %rs21, [%rd52];
	// end inline asm
	// begin inline asm
	{ cvt.f32.bf16 %f145, %rs21;}

	// end inline asm
	st.shared.f32 	[%r102+2048], %f145;
	add.s64 	%rd53, %rd50, 1536;
	// begin inline asm
	ld.global.nc.b16 %rs23, [%rd53];
	// end inline asm
	// begin inline asm
	{ cvt.f32.bf16 %f146, %rs23;}

	// end inline asm
	st.shared.f32 	[%r102+3072], %f146;
	add.s32 	%r163, %r163, 1024;
$L__BB32_12:
	and.b32  	%r103, %r15, 3;
	setp.eq.s32 	%p12, %r103, 0;
	@%p12 bra 	$L__BB32_17;
	setp.eq.s32 	%p13, %r103, 1;
	@%p13 bra 	$L__BB32_15;
	cvt.u64.u32 	%rd59, %r163;
	add.s64 	%rd60, %rd59, %rd4;
	shl.b64 	%rd61, %rd60, 1;
	add.s64 	%rd57, %rd20, %rd61;
	// begin inline asm
	ld.global.nc.b16 %rs25, [%rd57];
	// end inline asm
	// begin inline asm
	{ cvt.f32.bf16 %f147, %rs25;}

	// end inline asm
	shl.b32 	%r104, %r163, 2;
	add.s32 	%r106, %r89, %r104;
	st.shared.f32 	[%r106], %f147;
	add.s64 	%rd58, %rd57, 512;
	// begin inline asm
	ld.global.nc.b16 %rs27, [%rd58];
	// end inline asm
	// begin inline asm
	{ cvt.f32.bf16 %f148, %rs27;}

	// end inline asm
	st.shared.f32 	[%r106+1024], %f148;
	add.s32 	%r163, %r163, 512;
$L__BB32_15:
	and.b32  	%r107, %r14, 256;
	setp.ne.s32 	%p14, %r107, 0;
	@%p14 bra 	$L__BB32_17;
	cvt.u64.u32 	%rd63, %r163;
	add.s64 	%rd64, %rd63, %rd4;
	shl.b64 	%rd65, %rd64, 1;
	add.s64 	%rd62, %rd20, %rd65;
	// begin inline asm
	ld.global.nc.b16 %rs29, [%rd62];
	// end inline asm
	// begin inline asm
	{ cvt.f32.bf16 %f149, %rs29;}

	// end inline asm
	shl.b32 	%r108, %r163, 2;
	add.s32 	%r110, %r89, %r108;
	st.shared.f32 	[%r110], %f149;
$L__BB32_17:
	bar.sync 	0;
	shl.b32 	%r166, %r170, 7;
	setp.ge.s32 	%p15, %r166, %r74;
	@%p15 bra 	$L__BB32_85;
	and.b32  	%r28, %r73, 1;
	and.b32  	%r29, %r73, 2147483646;
$L__BB32_19:
	setp.lt.s32 	%p16, %r73, 1;
	mov.f32 	%f334, 0f00000000;
	mov.f32 	%f335, %f334;
	mov.f32 	%f336, %f334;
	mov.f32 	%f337, %f334;
	@%p16 bra 	$L__BB32_57;
	setp.eq.s32 	%p17, %r73, 1;
	add.s32 	%r31, %r166, %r12;
	mov.b32 	%r168, 0;
	mov.f32 	%f334, 0f00000000;
	@%p17 bra 	$L__BB32_45;
	cvt.u64.u32 	%rd5, %r31;
	add.s32 	%r32, %r31, 32;
	add.s32 	%r33, %r31, 64;
	add.s32 	%r34, %r31, 96;
	mov.b32 	%r167, 0;
	mov.f32 	%f334, 0f00000000;
	mov.f32 	%f335, %f334;
	mov.f32 	%f336, %f334;
	mov.f32 	%f337, %f334;
$L__BB32_22:
	.pragma "nounroll";
	setp.ge.s32 	%p18, %r31, %r74;
	mul.lo.s32 	%r36, %r167, %r74;
	cvt.s64.s32 	%rd66, %r36;
	add.s64 	%rd67, %rd66, %rd2;
	add.s64 	%rd68, %rd67, %rd5;
	shl.b64 	%rd69, %rd68, 1;
	add.s64 	%rd6, %rd21, %rd69;
	@%p18 bra 	$L__BB32_24;
	// begin inline asm
	ld.global.nc.b16 %rs31, [%rd6];
	// end inline asm
	// begin inline asm
	{ cvt.f32.bf16 %f381, %rs31;}

	// end inline asm
$L__BB32_24:
	setp.ge.s32 	%p19, %r32, %r74;
	@%p19 bra 	$L__BB32_26;
	add.s64 	%rd71, %rd6, 64;
	// begin inline asm
	ld.global.nc.b16 %rs33, [%rd71];
	// end inline asm
	// begin inline asm
	{ cvt.f32.bf16 %f380, %rs33;}

	// end inline asm
$L__BB32_26:
	setp.ge.s32 	%p20, %r33, %r74;
	@%p20 bra 	$L__BB32_28;
	add.s64 	%rd72, %rd6, 128;
	// begin inline asm
	ld.global.nc.b16 %rs35, [%rd72];
	// end inline asm
	// begin inline asm
	{ cvt.f32.bf16 %f379, %rs35;}

	// end inline asm
$L__BB32_28:
	setp.ge.s32 	%p21, %r34, %r74;
	@%p21 bra 	$L__BB32_30;
	add.s64 	%rd73, %rd6, 192;
	// begin inline asm
	ld.global.nc.b16 %rs37, [%rd73];
	// end inline asm
	// begin inline asm
	{ cvt.f32.bf16 %f378, %rs37;}

	// end inline asm
$L__BB32_30:
	setp.ge.s32 	%p22, %r13, %r7;
	shl.b32 	%r113, %r167, 2;
	add.s32 	%r37, %r89, %r113;
	@%p22 bra 	$L__BB32_33;
	setp.ge.s32 	%p23, %r34, %r74;
	setp.lt.s32 	%p24, %r33, %r74;
	setp.lt.s32 	%p25, %r32, %r74;
	setp.lt.s32 	%p26, %r31, %r74;
	ld.shared.f32 	%f21, [%r37];
	fma.rn.f32 	%f158, %f21, %f381, %f337;
	selp.f32 	%f337, %f158, %f337, %p26;
	fma.rn.f32 	%f159, %f21, %f380, %f336;
	selp.f32 	%f336, %f159, %f336, %p25;
	fma.rn.f32 	%f160, %f21, %f379, %f335;
	selp.f32 	%f335, %f160, %f335, %p24;
	@%p23 bra 	$L__BB32_33;
	fma.rn.f32 	%f334, %f21, %f378, %f334;
$L__BB32_33:
	setp.ge.s32 	%p27, %r31, %r74;
	add.s32 	%r115, %r36, %r74;
	cvt.s64.s32 	%rd74, %r115;
	add.s64 	%rd75, %rd74, %rd2;
	add.s64 	%rd76, %rd75, %rd5;
	shl.b64 	%rd77, %rd76, 1;
	add.s64 	%rd7, %rd21, %rd77;
	@%p27 bra 	$L__BB32_35;
	// begin inline asm
	ld.global.nc.b16 %rs39, [%rd7];
	// end inline asm
	// begin inline asm
	{ cvt.f32.bf16 %f381, %rs39;}

	// end inline asm
$L__BB32_35:
	setp.ge.s32 	%p28, %r32, %r74;
	@%p28 bra 	$L__BB32_37;
	add.s64 	%rd79, %rd7, 64;
	// begin inline asm
	ld.global.nc.b16 %rs41, [%rd79];
	// end inline asm
	// begin inline asm
	{ cvt.f32.bf16 %f380, %rs41;}

	// end inline asm
$L__BB32_37:
	setp.ge.s32 	%p29, %r33, %r74;
	@%p29 bra 	$L__BB32_39;
	add.s64 	%rd80, %rd7, 128;
	// begin inline asm
	ld.global.nc.b16 %rs43, [%rd80];
	// end inline asm
	// begin inline asm
	{ cvt.f32.bf16 %f379, %rs43;}

	// end inline asm
$L__BB32_39:
	setp.ge.s32 	%p30, %r34, %r74;
	@%p30 bra 	$L__BB32_41;
	add.s64 	%rd81, %rd7, 192;
	// begin inline asm
	ld.global.nc.b16 %rs45, [%rd81];
	// end inline asm
	// begin inline asm
	{ cvt.f32.bf16 %f378, %rs45;}

	// end inline asm
$L__BB32_41:
	setp.ge.s32 	%p31, %r13, %r7;
	@%p31 bra 	$L__BB32_44;
	setp.ge.s32 	%p32, %r34, %r74;
	setp.lt.s32 	%p33, %r33, %r74;
	setp.lt.s32 	%p34, %r32, %r74;
	setp.lt.s32 	%p35, %r31, %r74;
	ld.shared.f32 	%f38, [%r37+4];
	fma.rn.f32 	%f165, %f38, %f381, %f337;
	selp.f32 	%f337, %f165, %f337, %p35;
	fma.rn.f32 	%f166, %f38, %f380, %f336;
	selp.f32 	%f336, %f166, %f336, %p34;
	fma.rn.f32 	%f167, %f38, %f379, %f335;
	selp.f32 	%f335, %f167, %f335, %p33;
	@%p32 bra 	$L__BB32_44;
	fma.rn.f32 	%f334, %f38, %f378, %f334;
$L__BB32_44:
	add.s32 	%r167, %r167, 2;
	setp.ne.s32 	%p36, %r167, %r29;
	mov.u32 	%r168, %r29;
	@%p36 bra 	$L__BB32_22;
$L__BB32_45:
	setp.eq.s32 	%p37, %r28, 0;
	@%p37 bra 	$L__BB32_57;
	mul.lo.s32 	%r116, %r168, %r74;
	cvt.s64.s32 	%rd82, %r116;
	add.s64 	%rd83, %rd82, %rd2;
	setp.ge.s32 	%p38, %r31, %r74;
	cvt.u64.u32 	%rd84, %r31;
	add.s64 	%rd85, %rd83, %rd84;
	shl.b64 	%rd86, %rd85, 1;
	add.s64 	%rd8, %rd21, %rd86;
	@%p38 bra 	$L__BB32_48;
	// begin inline asm
	ld.global.nc.b16 %rs47, [%rd8];
	// end inline asm
	// begin inline asm
	{ cvt.f32.bf16 %f381, %rs47;}

	// end inline asm
$L__BB32_48:
	add.s32 	%r40, %r31, 32;
	setp.ge.s32 	%p39, %r40, %r74;
	@%p39 bra 	$L__BB32_50;
	add.s64 	%rd88, %rd8, 64;
	// begin inline asm
	ld.global.nc.b16 %rs49, [%rd88];
	// end inline asm
	// begin inline asm
	{ cvt.f32.bf16 %f380, %rs49;}

	// end inline asm
$L__BB32_50:
	add.s32 	%r41, %r31, 64;
	setp.ge.s32 	%p40, %r41, %r74;
	@%p40 bra 	$L__BB32_52;
	add.s64 	%rd89, %rd8, 128;
	// begin inline asm
	ld.global.nc.b16 %rs51, [%rd89];
	// end inline asm
	// begin inline asm
	{ cvt.f32.bf16 %f379, %rs51;}

	// end inline asm
$L__BB32_52:
	add.s32 	%r42, %r31, 96;
	setp.ge.s32 	%p41, %r42, %r74;
	@%p41 bra 	$L__BB32_54;
	add.s64 	%rd90, %rd8, 192;
	// begin inline asm
	ld.global.nc.b16 %rs53, [%rd90];
	// end inline asm
	// begin inline asm
	{ cvt.f32.bf16 %f378, %rs53;}

	// end inline asm
$L__BB32_54:
	setp.ge.s32 	%p42, %r13, %r7;
	@%p42 bra 	$L__BB32_84;
	setp.ge.s32 	%p43, %r42, %r74;
	setp.lt.s32 	%p44, %r41, %r74;
	setp.lt.s32 	%p45, %r40, %r74;
	setp.lt.s32 	%p46, %r31, %r74;
	shl.b32 	%r117, %r168, 2;
	add.s32 	%r119, %r89, %r117;
	ld.shared.f32 	%f63, [%r119];
	fma.rn.f32 	%f172, %f63, %f381, %f337;
	selp.f32 	%f337, %f172, %f337, %p46;
	fma.rn.f32 	%f173, %f63, %f380, %f336;
	selp.f32 	%f336, %f173, %f336, %p45;
	fma.rn.f32 	%f174, %f63, %f379, %f335;
	selp.f32 	%f335, %f174, %f335, %p44;
	@%p43 bra 	$L__BB32_57;
	fma.rn.f32 	%f334, %f63, %f378, %f334;
$L__BB32_57:
	setp.ge.s32 	%p47, %r13, %r7;
	@%p47 bra 	$L__BB32_84;
	add.s32 	%r43, %r166, %r12;
	setp.eq.s32 	%p48, %r76, 1;
	@%p48 bra 	$L__BB32_68;
	setp.ne.s32 	%p49, %r76, 0;
	@%p49 bra 	$L__BB32_76;
	setp.ge.s32 	%p62, %r43, %r74;
	shl.b32 	%r124, %r43, 2;
	add.s32 	%r44, %r8, %r124;
	@%p62 bra 	$L__BB32_62;
	mul.f32 	%f263, %f337, 0fBFB8AA3B;
	ex2.approx.f32 	%f264, %f263;
	add.f32 	%f265, %f264, 0f3F800000;
	div.rn.f32 	%f266, %f337, %f265;
	st.shared.f32 	[%r44+4], %f266;
$L__BB32_62:
	add.s32 	%r125, %r43, 32;
	setp.ge.s32 	%p63, %r125, %r74;
	@%p63 bra 	$L__BB32_64;
	mul.f32 	%f267, %f336, 0fBFB8AA3B;
	ex2.approx.f32 	%f268, %f267;
	add.f32 	%f269, %f268, 0f3F800000;
	div.rn.f32 	%f270, %f336, %f269;
	st.shared.f32 	[%r44+132], %f270;
$L__BB32_64:
	add.s32 	%r126, %r43, 64;
	setp.ge.s32 	%p64, %r126, %r74;
	@%p64 bra 	$L__BB32_66;
	mul.f32 	%f271, %f335, 0fBFB8AA3B;
	ex2.approx.f32 	%f272, %f271;
	add.f32 	%f273, %f272, 0f3F800000;
	div.rn.f32 	%f274, %f335, %f273;
	st.shared.f32 	[%r44+260], %f274;
$L__BB32_66:
	add.s32 	%r127, %r43, 96;
	setp.ge.s32 	%p65, %r127, %r74;
	@%p65 bra 	$L__BB32_84;
	mul.f32 	%f275, %f334, 0fBFB8AA3B;
	ex2.approx.f32 	%f276, %f275;
	add.f32 	%f277, %f276, 0f3F800000;
	div.rn.f32 	%f278, %f334, %f277;
	st.shared.f32 	[%r44+388], %f278;
	bra.uni 	$L__BB32_84;
$L__BB32_68:
	setp.ge.s32 	%p50, %r43, %r74;
	shl.b32 	%r120, %r43, 2;
	add.s32 	%r45, %r8, %r120;
	@%p50 bra 	$L__BB32_70;
	mul.f32 	%f175, %f337, 0f3F000000;
	mul.f32 	%f176, %f337, 0f3D372713;
	mul.f32 	%f177, %f337, %f176;
	fma.rn.f32 	%f178, %f337, %f177, %f337;
	mul.f32 	%f179, %f178, 0f3F4C422A;
	abs.f32 	%f180, %f179;
	mul.f32 	%f181, %f180, 0f4038AA3B;
	ex2.approx.ftz.f32 	%f182, %f181;
	add.f32 	%f183, %f182, 0f3F800000;
	rcp.approx.ftz.f32 	%f184, %f183;
	fma.rn.f32 	%f185, %f184, 0fC0000000, 0f3F800000;
	setp.ge.f32 	%p51, %f180, 0f41102CB4;
	selp.f32 	%f186, 0f3F800000, %f185, %p51;
	copysign.f32 	%f187, %f179, %f186;
	mul.f32 	%f188, %f179, %f179;
	fma.rn.f32 	%f189, %f188, 0f3C80F082, 0fBD563CAE;
	fma.rn.f32 	%f190, %f189, %f188, 0f3E085941;
	fma.rn.f32 	%f191, %f190, %f188, 0fBEAAA9ED;
	fma.rn.f32 	%f192, %f191, %f188, 0f00000000;
	fma.rn.f32 	%f193, %f192, %f179, %f179;
	setp.ge.f32 	%p52, %f180, 0f3F19999A;
	selp.f32 	%f194, %f187, %f193, %p52;
	add.f32 	%f195, %f194, 0f3F800000;
	mul.f32 	%f196, %f175, %f195;
	st.shared.f32 	[%r45+4], %f196;
$L__BB32_70:
	add.s32 	%r121, %r43, 32;
	setp.ge.s32 	%p53, %r121, %r74;
	@%p53 bra 	$L__BB32_72;
	mul.f32 	%f197, %f336, 0f3F000000;
	mul.f32 	%f198, %f336, 0f3D372713;
	mul.f32 	%f199, %f336, %f198;
	fma.rn.f32 	%f200, %f336, %f199, %f336;
	mul.f32 	%f201, %f200, 0f3F4C422A;
	abs.f32 	%f202, %f201;
	mul.f32 	%f203, %f202, 0f4038AA3B;
	ex2.approx.ftz.f32 	%f204, %f203;
	add.f32 	%f205, %f204, 0f3F800000;
	rcp.approx.ftz.f32 	%f206, %f205;
	fma.rn.f32 	%f207, %f206, 0fC0000000, 0f3F800000;
	setp.ge.f32 	%p54, %f202, 0f41102CB4;
	selp.f32 	%f208, 0f3F800000, %f207, %p54;
	copysign.f32 	%f209, %f201, %f208;
	mul.f32 	%f210, %f201, %f201;
	fma.rn.f32 	%f211, %f210, 0f3C80F082, 0fBD563CAE;
	fma.rn.f32 	%f212, %f211, %f210, 0f3E085941;
	fma.rn.f32 	%f213, %f212, %f210, 0fBEAAA9ED;
	fma.rn.f32 	%f214, %f213, %f210, 0f00000000;
	fma.rn.f32 	%f215, %f214, %f201, %f201;
	setp.ge.f32 	%p55, %f202, 0f3F19999A;
	selp.f32 	%f216, %f209, %f215, %p55;
	add.f32 	%f217, %f216, 0f3F800000;
	mul.f32 	%f218, %f197, %f217;
	st.shared.f32 	[%r45+132], %f218;
$L__BB32_72:
	add.s32 	%r122, %r43, 64;
	setp.ge.s32 	%p56, %r122, %r74;
	@%p56 bra 	$L__BB32_74;
	mul.f32 	%f219, %f335, 0f3F000000;
	mul.f32 	%f220, %f335, 0f3D372713;
	mul.f32 	%f221, %f335, %f220;
	fma.rn.f32 	%f222, %f335, %f221, %f335;
	mul.f32 	%f223, %f222, 0f3F4C422A;
	abs.f32 	%f224, %f223;
	mul.f32 	%f225, %f224, 0f4038AA3B;
	ex2.approx.ftz.f32 	%f226, %f225;
	add.f32 	%f227, %f226, 0f3F800000;
	rcp.approx.ftz.f32 	%f228, %f227;
	fma.rn.f32 	%f229, %f228, 0fC0000000, 0f3F800000;
	setp.ge.f32 	%p57, %f224, 0f41102CB4;
	selp.f32 	%f230, 0f3F800000, %f229, %p57;
	copysign.f32 	%f231, %f223, %f230;
	mul.f32 	%f232, %f223, %f223;
	fma.rn.f32 	%f233, %f232, 0f3C80F082, 0fBD563CAE;
	fma.rn.f32 	%f234, %f233, %f232, 0f3E085941;
	fma.rn.f32 	%f235, %f234, %f232, 0fBEAAA9ED;
	fma.rn.f32 	%f236, %f235, %f232, 0f00000000;
	fma.rn.f32 	%f237, %f236, %f223, %f223;
	setp.ge.f32 	%p58, %f224, 0f3F19999A;
	selp.f32 	%f238, %f231, %f237, %p58;
	add.f32 	%f239, %f238, 0f3F800000;
	mul.f32 	%f240, %f219, %f239;
	st.shared.f32 	[%r45+260], %f240;
$L__BB32_74:
	add.s32 	%r123, %r43, 96;
	setp.ge.s32 	%p59, %r123, %r74;
	@%p59 bra 	$L__BB32_84;
	mul.f32 	%f241, %f334, 0f3F000000;
	mul.f32 	%f242, %f334, 0f3D372713;
	mul.f32 	%f243, %f334, %f242;
	fma.rn.f32 	%f244, %f334, %f243, %f334;
	mul.f32 	%f245, %f244, 0f3F4C422A;
	abs.f32 	%f246, %f245;
	mul.f32 	%f247, %f246, 0f4038AA3B;
	ex2.approx.ftz.f32 	%f248, %f247;
	add.f32 	%f249, %f248, 0f3F800000;
	rcp.approx.ftz.f32 	%f250, %f249;
	fma.rn.f32 	%f251, %f250, 0fC0000000, 0f3F800000;
	setp.ge.f32 	%p60, %f246, 0f41102CB4;
	selp.f32 	%f252, 0f3F800000, %f251, %p60;
	copysign.f32 	%f253, %f245, %f252;
	mul.f32 	%f254, %f245, %f245;
	fma.rn.f32 	%f255, %f254, 0f3C80F082, 0fBD563CAE;
	fma.rn.f32 	%f256, %f255, %f254, 0f3E085941;
	fma.rn.f32 	%f257, %f256, %f254, 0fBEAAA9ED;
	fma.rn.f32 	%f258, %f257, %f254, 0f00000000;
	fma.rn.f32 	%f259, %f258, %f245, %f245;
	setp.ge.f32 	%p61, %f246, 0f3F19999A;
	selp.f32 	%f260, %f253, %f259, %p61;
	add.f32 	%f261, %f260, 0f3F800000;
	mul.f32 	%f262, %f241, %f261;
	st.shared.f32 	[%r45+388], %f262;
	bra.uni 	$L__BB32_84;
$L__BB32_76:
	setp.ge.s32 	%p66, %r43, %r74;
	shl.b32 	%r128, %r43, 2;
	add.s32 	%r46, %r8, %r128;
	@%p66 bra 	$L__BB32_78;
	max.f32 	%f279, %f337, 0f00000000;
	st.shared.f32 	[%r46+4], %f279;
$L__BB32_78:
	add.s32 	%r129, %r43, 32;
	setp.ge.s32 	%p67, %r129, %r74;
	@%p67 bra 	$L__BB32_80;
	max.f32 	%f280, %f336, 0f00000000;
	st.shared.f32 	[%r46+132], %f280;
$L__BB32_80:
	add.s32 	%r130, %r43, 64;
	setp.ge.s32 	%p68, %r130, %r74;
	@%p68 bra 	$L__BB32_82;
	max.f32 	%f281, %f335, 0f00000000;
	st.shared.f32 	[%r46+260], %f281;
$L__BB32_82:
	add.s32 	%r131, %r43, 96;
	setp.ge.s32 	%p69, %r131, %r74;
	@%p69 bra 	$L__BB32_84;
	max.f32 	%f282, %f334, 0f00000000;
	st.shared.f32 	[%r46+388], %f282;
$L__BB32_84:
	add.s32 	%r166, %r166, 1024;
	setp.lt.s32 	%p70, %r166, %r74;
	@%p70 bra 	$L__BB32_19;
$L__BB32_85:
	bar.sync 	0;
	setp.ge.s32 	%p71, %r13, %r7;
	@%p71 bra 	$L__BB32_87;
	ld.global.nc.u32 	%r133, [%rd3];
	cvta.to.global.u64 	%rd92, %rd26;
	add.s64 	%rd94, %rd92, %rd38;
	ld.global.nc.u32 	%r134, [%rd94];
	mad.lo.s32 	%r135, %r133, %r75, %r134;
	cvta.to.global.u64 	%rd95, %rd23;
	mul.wide.s32 	%rd96, %r135, 4;
	add.s64 	%rd97, %rd95, %rd96;
	ld.global.nc.f32 	%f382, [%rd97];
	mul.lo.s32 	%r136, %r133, %r73;
	mul.wide.s32 	%rd98, %r136, 2;
	add.s64 	%rd129, %rd27, %rd98;
$L__BB32_87:
	setp.ge.s32 	%p72, %r170, %r73;
	@%p72 bra 	$L__BB32_133;
	setp.ge.s32 	%p73, %r13, %r7;
	setp.ne.s32 	%p74, %r12, 0;
	or.pred  	%p1, %p74, %p73;
	not.b32 	%r137, %r12;
	add.s32 	%r49, %r74, %r137;
	shr.u32 	%r138, %r49, 5;
	add.s32 	%r139, %r138, 1;
	and.b32  	%r50, %r139, 7;
	add.s32 	%r51, %r50, -1;
	and.b32  	%r52, %r139, 3;
	and.b32  	%r53, %r49, 96;
	and.b32  	%r54, %r49, 32;
	and.b32  	%r140, %r139, 268435448;
	neg.s32 	%r55, %r140;
	add.s64 	%rd11, %rd22, 256;
	cvt.u64.u32 	%rd99, %r10;
	and.b64  	%rd100, %rd99, 31;
	add.s64 	%rd12, %rd2, %rd100;
	shl.b32 	%r141, %r12, 2;
	add.s32 	%r142, %r141, %r169;
	add.s32 	%r56, %r142, 512;
$L__BB32_89:
	setp.ge.s32 	%p75, %r12, %r74;
	mov.f32 	%f396, 0f00000000;
	@%p75 bra 	$L__BB32_130;
	setp.lt.u32 	%p76, %r49, 224;
	mul.lo.s32 	%r143, %r170, %r74;
	cvt.s64.s32 	%rd13, %r143;
	add.s64 	%rd14, %rd13, %rd2;
	mov.f32 	%f396, 0f00000000;
	mov.u32 	%r176, %r12;
	@%p76 bra 	$L__BB32_109;
	add.s64 	%rd101, %rd12, %rd13;
	shl.b64 	%rd102, %rd101, 1;
	add.s64 	%rd130, %rd11, %rd102;
	mov.f32 	%f396, 0f00000000;
	mov.u32 	%r174, %r56;
	mov.u32 	%r175, %r55;
	mov.u32 	%r176, %r12;
$L__BB32_92:
	.pragma "nounroll";
	setp.ge.s32 	%p77, %r13, %r7;
	add.s64 	%rd103, %rd130, -256;
	// begin inline asm
	ld.global.nc.b16 %rs55, [%rd103];
	// end inline asm
	// begin inline asm
	{ cvt.f32.bf16 %f288, %rs55;}

	// end inline asm
	@%p77 bra 	$L__BB32_94;
	ld.shared.f32 	%f289, [%r174+-512];
	fma.rn.f32 	%f396, %f288, %f289, %f396;
$L__BB32_94:
	setp.ge.s32 	%p78, %r13, %r7;
	add.s64 	%rd104, %rd130, -192;
	// begin inline asm
	ld.global.nc.b16 %rs57, [%rd104];
	// end inline asm
	// begin inline asm
	{ cvt.f32.bf16 %f290, %rs57;}

	// end inline asm
	@%p78 bra 	$L__BB32_96;
	ld.shared.f32 	%f291, [%r174+-384];
	fma.rn.f32 	%f396, %f290, %f291, %f396;
$L__BB32_96:
	setp.ge.s32 	%p79, %r13, %r7;
	add.s64 	%rd105, %rd130, -128;
	// begin inline asm
	ld.global.nc.b16 %rs59, [%rd105];
	// end inline asm
	// begin inline asm
	{ cvt.f32.bf16 %f292, %rs59;}

	// end inline asm
	@%p79 bra 	$L__BB32_98;
	ld.shared.f32 	%f293, [%r174+-256];
	fma.rn.f32 	%f396, %f292, %f293, %f396;
$L__BB32_98:
	setp.ge.s32 	%p80, %r13, %r7;
	add.s64 	%rd106, %rd130, -64;
	// begin inline asm
	ld.global.nc.b16 %rs61, [%rd106];
	// end inline asm
	// begin inline asm
	{ cvt.f32.bf16 %f294, %rs61;}

	// end inline asm
	@%p80 bra 	$L__BB32_100;
	ld.shared.f32 	%f295, [%r174+-128];
	fma.rn.f32 	%f396, %f294, %f295, %f396;
$L__BB32_100:
	setp.ge.s32 	%p81, %r13, %r7;
	// begin inline asm
	ld.global.nc.b16 %rs63, [%rd130];
	// end inline asm
	// begin inline asm
	{ cvt.f32.bf16 %f296, %rs63;}

	// end inline asm
	@%p81 bra 	$L__BB32_102;
	ld.shared.f32 	%f297, [%r174];
	fma.rn.f32 	%f396, %f296, %f297, %f396;
$L__BB32_102:
	setp.ge.s32 	%p82, %r13, %r7;
	add.s64 	%rd108, %rd130, 64;
	// begin inline asm
	ld.global.nc.b16 %rs65, [%rd108];
	// end inline asm
	// begin inline asm
	{ cvt.f32.bf16 %f298, %rs65;}

	// end inline asm
	@%p82 bra 	$L__BB32_104;
	ld.shared.f32 	%f299, [%r174+128];
	fma.rn.f32 	%f396, %f298, %f299, %f396;
$L__BB32_104:
	setp.ge.s32 	%p83, %r13, %r7;
	add.s64 	%rd109, %rd130, 128;
	// begin inline asm
	ld.global.nc.b16 %rs67, [%rd109];
	// end inline asm
	// begin inline asm
	{ cvt.f32.bf16 %f300, %rs67;}

	// end inline asm
	@%p83 bra 	$L__BB32_106;
	ld.shared.f32 	%f301, [%r174+256];
	fma.rn.f32 	%f396, %f300, %f301, %f396;
$L__BB32_106:
	setp.ge.s32 	%p84, %r13, %r7;
	add.s64 	%rd110, %rd130, 192;
	// begin inline asm
	ld.global.nc.b16 %rs69, [%rd110];
	// end inline asm
	// begin inline asm
	{ cvt.f32.bf16 %f302, %rs69;}

	// end inline asm
	@%p84 bra 	$L__BB32_108;
	ld.shared.f32 	%f303, [%r174+384];
	fma.rn.f32 	%f396, %f302, %f303, %f396;
$L__BB32_108:
	add.s32 	%r176, %r176, 256;
	add.s32 	%r175, %r175, 8;
	add.s64 	%rd130, %rd130, 512;
	add.s32 	%r174, %r174, 1024;
	setp.eq.s32 	%p85, %r175, 0;
	@%p85 bra 	$L__BB32_109;
	bra.uni 	$L__BB32_92;
$L__BB32_109:
	setp.eq.s32 	%p86, %r50, 0;
	@%p86 bra 	$L__BB32_130;
	setp.lt.u32 	%p87, %r51, 3;
	@%p87 bra 	$L__BB32_120;
	setp.ge.s32 	%p88, %r13, %r7;
	cvt.u64.u32 	%rd112, %r176;
	add.s64 	%rd113, %rd14, %rd112;
	shl.b64 	%rd114, %rd113, 1;
	add.s64 	%rd111, %rd22, %rd114;
	// begin inline asm
	ld.global.nc.b16 %rs71, [%rd111];
	// end inline asm
	// begin inline asm
	{ cvt.f32.bf16 %f305, %rs71;}

	// end inline asm
	shl.b32 	%r144, %r176, 2;
	add.s32 	%r59, %r169, %r144;
	@%p88 bra 	$L__BB32_113;
	ld.shared.f32 	%f306, [%r59];
	fma.rn.f32 	%f396, %f305, %f306, %f396;
$L__BB32_113:
	setp.ge.s32 	%p89, %r13, %r7;
	add.s64 	%rd115, %rd111, 64;
	// begin inline asm
	ld.global.nc.b16 %rs73, [%rd115];
	// end inline asm
	// begin inline asm
	{ cvt.f32.bf16 %f307, %rs73;}

	// end inline asm
	@%p89 bra 	$L__BB32_115;
	ld.shared.f32 	%f308, [%r59+128];
	fma.rn.f32 	%f396, %f307, %f308, %f396;
$L__BB32_115:
	setp.ge.s32 	%p90, %r13, %r7;
	add.s64 	%rd116, %rd111, 128;
	// begin inline asm
	ld.global.nc.b16 %rs75, [%rd116];
	// end inline asm
	// begin inline asm
	{ cvt.f32.bf16 %f309, %rs75;}

	// end inline asm
	@%p90 bra 	$L__BB32_117;
	ld.shared.f32 	%f310, [%r59+256];
	fma.rn.f32 	%f396, %f309, %f310, %f396;
$L__BB32_117:
	setp.ge.s32 	%p91, %r13, %r7;
	add.s64 	%rd117, %rd111, 192;
	// begin inline asm
	ld.global.nc.b16 %rs77, [%rd117];
	// end inline asm
	// begin inline asm
	{ cvt.f32.bf16 %f311, %rs77;}

	// end inline asm
	@%p91 bra 	$L__BB32_119;
	ld.shared.f32 	%f312, [%r59+384];
	fma.rn.f32 	%f396, %f311, %f312, %f396;
$L__BB32_119:
	add.s32 	%r176, %r176, 128;
$L__BB32_120:
	setp.eq.s32 	%p92, %r52, 0;
	@%p92 bra 	$L__BB32_130;
	setp.eq.s32 	%p93, %r53, 0;
	@%p93 bra 	$L__BB32_127;
	setp.ge.s32 	%p94, %r13, %r7;
	cvt.u64.u32 	%rd119, %r176;
	add.s64 	%rd120, %rd14, %rd119;
	shl.b64 	%rd121, %rd120, 1;
	add.s64 	%rd118, %rd22, %rd121;
	// begin inline asm
	ld.global.nc.b16 %rs79, [%rd118];
	// end inline asm
	// begin inline asm
	{ cvt.f32.bf16 %f314, %rs79;}

	// end inline asm
	shl.b32 	%r145, %r176, 2;
	add.s32 	%r62, %r169, %r145;
	@%p94 bra 	$L__BB32_124;
	ld.shared.f32 	%f315, [%r62];
	fma.rn.f32 	%f396, %f314, %f315, %f396;
$L__BB32_124:
	setp.ge.s32 	%p95, %r13, %r7;
	add.s64 	%rd122, %rd118, 64;
	// begin inline asm
	ld.global.nc.b16 %rs81, [%rd122];
	// end inline asm
	// begin inline asm
	{ cvt.f32.bf16 %f316, %rs81;}

	// end inline asm
	@%p95 bra 	$L__BB32_126;
	ld.shared.f32 	%f317, [%r62+128];
	fma.rn.f32 	%f396, %f316, %f317, %f396;
$L__BB32_126:
	add.s32 	%r176, %r176, 64;
$L__BB32_127:
	setp.ne.s32 	%p96, %r54, 0;
	@%p96 bra 	$L__BB32_130;
	setp.ge.s32 	%p97, %r13, %r7;
	cvt.u64.u32 	%rd124, %r176;
	add.s64 	%rd125, %rd14, %rd124;
	shl.b64 	%rd126, %rd125, 1;
	add.s64 	%rd123, %rd22, %rd126;
	// begin inline asm
	ld.global.nc.b16 %rs83, [%rd123];
	// end inline asm
	// begin inline asm
	{ cvt.f32.bf16 %f318, %rs83;}

	// end inline asm
	@%p97 bra 	$L__BB32_130;
	shl.b32 	%r146, %r176, 2;
	add.s32 	%r147, %r169, %r146;
	ld.shared.f32 	%f319, [%r147];
	fma.rn.f32 	%f396, %f318, %f319, %f396;
$L__BB32_130:
	mov.b32 	%r148, %f396;
	shfl.sync.bfly.b32	%r149|%p98, %r148, 16, 31, -1;
	mov.b32 	%f320, %r149;
	add.f32 	%f321, %f396, %f320;
	mov.b32 	%r150, %f321;
	shfl.sync.bfly.b32	%r151|%p99, %r150, 8, 31, -1;
	mov.b32 	%f322, %r151;
	add.f32 	%f323, %f321, %f322;
	mov.b32 	%r152, %f323;
	shfl.sync.bfly.b32	%r153|%p100, %r152, 4, 31, -1;
	mov.b32 	%f324, %r153;
	add.f32 	%f325, %f323, %f324;
	mov.b32 	%r154, %f325;
	shfl.sync.bfly.b32	%r155|%p101, %r154, 2, 31, -1;
	mov.b32 	%f326, %r155;
	add.f32 	%f327, %f325, %f326;
	mov.b32 	%r156, %f327;
	shfl.sync.bfly.b32	%r157|%p102, %r156, 1, 31, -1;
	mov.b32 	%f328, %r157;
	add.f32 	%f134, %f327, %f328;
	@%p1 bra 	$L__BB32_132;
	mul.wide.u32 	%rd128, %r170, 2;
	add.s64 	%rd127, %rd129, %rd128;
	mul.f32 	%f329, %f382, %f134;
	// begin inline asm
	{  cvt.rn.bf16.f32 %rs85, %f329;}

	// end inline asm
	// begin inline asm
	{ atom.add.noftz.bf16 %rs86,[%rd127],%rs85; }

	// end inline asm
$L__BB32_132:
	add.s32 	%r170, %r170, 8;
	setp.lt.s32 	%p103, %r170, %r73;
	@%p103 bra 	$L__BB32_89;
$L__BB32_133:
	ret;

}
	// .globl	_Z15moe_mega_kernelIfLb1ELi4EEvPKT_S2_S2_S2_PKfPKiS6_S6_S6_PS0_iiiiii
.visible .entry _Z15moe_mega_kernelIfLb1ELi4EEvPKT_S2_S2_S2_PKfPKiS6_S6_S6_PS0_iiiiii(
	.param .u64 .ptr .align 1 _Z15moe_mega_kernelIfLb1ELi4EEvPKT_S2_S2_S2_PKfPKiS6_S6_S6_PS0_iiiiii_param_0,
	.param .u64 .ptr .align 1 _Z15moe_mega_kernelIfLb1ELi4EEvPKT_S2_S2_S2_PKfPKiS6_S6_S6_PS0_iiiiii_param_1,
	.param .u64 .ptr .align 1 _Z15moe_mega_kernelIfLb1ELi4EEvPKT_S2_S2_S2_PKfPKiS6_S6_S6_PS0_iiiiii_param_2,
	.param .u64 .ptr .align 1 _Z15moe_mega_kernelIfLb1ELi4EEvPKT_S2_S2_S2_PKfPKiS6_S6_S6_PS0_iiiiii_param_3,
	.param .u64 .ptr .align 1 _Z15moe_mega_kernelIfLb1ELi4EEvPKT_S2_S2_S2_PKfPKiS6_S6_S6_PS0_iiiiii_param_4,
	.param .u64 .ptr .align 1 _Z15moe_mega_kernelIfLb1ELi4EEvPKT_S2_S2_S2_PKfPKiS6_S6_S6_PS0_iiiiii_param_5,
	.param .u64 .ptr .align 1 _Z15moe_mega_kernelIfLb1ELi4EEvPKT_S2_S2_S2_PKfPKiS6_S6_S6_PS0_iiiiii_param_6,
	.param .u64 .ptr .align 1 _Z15moe_mega_kernelIfLb1ELi4EEvPKT_S2_S2_S2_PKfPKiS6_S6_S6_PS0_iiiiii_param_7,
	.param .u64 .ptr .align 1 _Z15moe_mega_kernelIfLb1ELi4EEvPKT_S2_S2_S2_PKfPKiS6_S6_S6_PS0_iiiiii_param_8,
	.param .u64 .ptr .align 1 _Z15moe_mega_kernelIfLb1ELi4EEvPKT_S2_S2_S2_PKfPKiS6_S6_S6_PS0_iiiiii_param_9,
	.param .u32 _Z15moe_mega_kernelIfLb1ELi4EEvPKT_S2_S2_S2_PKfPKiS6_S6_S6_PS0_iiiiii_param_10,
	.param .u32 _Z15moe_mega_kernelIfLb1ELi4EEvPKT_S2_S2_S2_PKfPKiS6_S6_S6_PS0_iiiiii_param_11,
	.param .u32 _Z15moe_mega_kernelIfLb1ELi4EEvPKT_S2_S2_S2_PKfPKiS6_S6_S6_PS0_iiiiii_param_12,
	.param .u32 _Z15moe_mega_kernelIfLb1ELi4EEvPKT_S2_S2_S2_PKfPKiS6_S6_S6_PS0_iiiiii_param_13,
	.param .u32 _Z15moe_mega_kernelIfLb1ELi4EEvPKT_S2_S2_S2_PKfPKiS6_S6_S6_PS0_iiiiii_param_14,
	.param .u32 _Z15moe_mega_kernelIfLb1ELi4EEvPKT_S2_S2_S2_PKfPKiS6_S6_S6_PS0_iiiiii_param_15
)
.maxntid 256
.minnctapersm 2
{
	.reg .pred 	%p<311>;
	.reg .b32 	%r<394>;
	.reg .b32 	%f<1653>;
	.reg .b64 	%rd<275>;

	ld.param.u64 	%rd23, [_Z15moe_mega_kernelIfLb1ELi4EEvPKT_S2_S2_S2_PKfPKiS6_S6_S6_PS0_iiiiii_param_0];
	ld.param.u64 	%rd24, [_Z15moe_mega_kernelIfLb1ELi4EEvPKT_S2_S2_S2_PKfPKiS6_S6_S6_PS0_iiiiii_param_1];
	ld.param.u64 	%rd25, [_Z15moe_mega_kernelIfLb1ELi4EEvPKT_S2_S2_S2_PKfPKiS6_S6_S6_PS0_iiiiii_param_2];
	ld.param.u64 	%rd26, [_Z15moe_mega_kernelIfLb1ELi4EEvPKT_S2_S2_S2_PKfPKiS6_S6_S6_PS0_iiiiii_param_3];
	ld.param.u64 	%rd30, [_Z15moe_mega_kernelIfLb1ELi4EEvPKT_S2_S2_S2_PKfPKiS6_S6_S6_PS0_iiiiii_param_4];
	ld.param.u64 	%rd27, [_Z15moe_mega_kernelIfLb1ELi4EEvPKT_S2_S2_S2_PKfPKiS6_S6_S6_PS0_iiiiii_param_5];
	ld.param.u64 	%rd31, [_Z15moe_mega_kernelIfLb1ELi4EEvPKT_S2_S2_S2_PKfPKiS6_S6_S6_PS0_iiiiii_param_6];
	ld.param.u64 	%rd28, [_Z15moe_mega_kernelIfLb1ELi4EEvPKT_S2_S2_S2_PKfPKiS6_S6_S6_PS0_iiiiii_param_7];
	ld.param.u64 	%rd29, [_Z15moe_mega_kernelIfLb1ELi4EEvPKT_S2_S2_S2_PKfPKiS6_S6_S6_PS0_iiiiii_param_8];
	ld.param.u64 	%rd32, [_Z15moe_mega_kernelIfLb1ELi4EEvPKT_S2_S2_S2_PKfPKiS6_S6_S6_PS0_iiiiii_param_9];
	ld.param.u32 	%r362, [_Z15moe_mega_kernelIfLb1ELi4EEvPKT_S2_S2_S2_PKfPKiS6_S6_S6_PS0_iiiiii_param_10];
	ld.param.u32 	%r131, [_Z15moe_mega_kernelIfLb1ELi4EEvPKT_S2_S2_S2_PKfPKiS6_S6_S6_PS0_iiiiii_param_12];
	ld.param.u32 	%r132, [_Z15moe_mega_kernelIfLb1ELi4EEvPKT_S2_S2_S2_PKfPKiS6_S6_S6_PS0_iiiiii_param_13];
	ld.param.u32 	%r133, [_Z15moe_mega_kernelIfLb1ELi4EEvPKT_S2_S2_S2_PKfPKiS6_S6_S6_PS0_iiiiii_param_14];
	ld.param.u32 	%r134, [_Z15moe_mega_kernelIfLb1ELi4EEvPKT_S2_S2_S2_PKfPKiS6_S6_S6_PS0_iiiiii_param_15];
	cvta.to.global.u64 	%rd1, %rd32;
	cvta.to.global.u64 	%rd2, %rd30;
	cvta.to.global.u64 	%rd3, %rd31;
	mul.wide.s32 	%rd33, %r362, 4;
	add.s64 	%rd34, %rd3, %rd33;
	ld.global.nc.u32 	%r135, [%rd34];
	mov.u32 	%r1, %ctaid.x;
	setp.ge.u32 	%p1, %r1, %r135;
	@%p1 bra 	$L__BB33_338;
	setp.lt.s32 	%p2, %r362, 1;
	mov.b32 	%r364, 0;
	@%p2 bra 	$L__BB33_4;
	mov.b32 	%r364, 0;
$L__BB33_3:
	add.s32 	%r138, %r364, %r362;
	add.s32 	%r139, %r138, 1;
	shr.u32 	%r140, %r139, 1;
	mul.wide.u32 	%rd35, %r140, 4;
	add.s64 	%rd36, %rd3, %rd35;
	ld.global.nc.u32 	%r141, [%rd36];
	setp.gt.u32 	%p3, %r141, %r1;
	add.s32 	%r142, %r140, -1;
	selp.b32 	%r364, %r364, %r140, %p3;
	selp.b32 	%r362, %r142, %r362, %p3;
	setp.lt.s32 	%p4, %r364, %r362;
	@%p4 bra 	$L__BB33_3;
$L__BB33_4:
	mul.wide.u32 	%rd37, %r364, 4;
	add.s64 	%rd38, %rd3, %rd37;
	ld.global.nc.u32 	%r143, [%rd38];
	sub.s32 	%r144, %r1, %r143;
	cvta.to.global.u64 	%rd39, %rd27;
	add.s64 	%rd40, %rd39, %rd37;
	ld.global.nc.u32 	%r145, [%rd40];
	ld.global.nc.u32 	%r7, [%rd40+4];
	shl.b32 	%r146, %r144, 2;
	mov.u32 	%r8, %tid.x;
	and.b32  	%r9, %r8, 31;
	mul.lo.s32 	%r147, %r132, %r131;
	mul.lo.s32 	%r148, %r147, %r364;
	cvt.s64.s32 	%rd4, %r148;
	add.s32 	%r10, %r146, %r145;
	add.s32 	%r11, %r131, 1;
	add.s32 	%r12, %r131, -1;
	sub.s32 	%r13, %r12, %r8;
	shr.u32 	%r149, %r13, 8;
	add.s32 	%r14, %r149, 1;
	and.b32  	%r15, %r14, 7;
	and.b32  	%r16, %r14, 3;
	add.s32 	%r17, %r16, -1;
	setp.ge.s32 	%p5, %r10, %r7;
	cvta.to.global.u64 	%rd41, %rd28;
	mul.wide.s32 	%rd42, %r10, 4;
	add.s64 	%rd5, %rd41, %rd42;
	@%p5 bra 	$L__BB33_17;
	setp.ge.s32 	%p6, %r8, %r131;
	ld.global.nc.u32 	%r150, [%rd5];
	mul.lo.s32 	%r151, %r150, %r131;
	cvt.s64.s32 	%rd6, %r151;
	@%p6 bra 	$L__BB33_17;
	setp.lt.u32 	%p7, %r13, 1792;
	mov.u32 	%r367, %r8;
	@%p7 bra 	$L__BB33_9;
	and.b32  	%r18, %r14, 33554424;
	mov.b32 	%r366, 0;
	mov.u32 	%r154, smem;
	mov.u32 	%r367, %r8;
$L__BB33_8:
	.pragma "nounroll";
	cvt.u64.u32 	%rd51, %r367;
	add.s64 	%rd52, %rd51, %rd6;
	shl.b64 	%rd53, %rd52, 2;
	add.s64 	%rd43, %rd23, %rd53;
	// begin inline asm
	ld.global.nc.f32 %f569, [%rd43];
	// end inline asm
	shl.b32 	%r153, %r367, 2;
	add.s32 	%r155, %r154, %r153;
	st.shared.f32 	[%r155], %f569;
	add.s64 	%rd44, %rd43, 1024;
	// begin inline asm
	ld.global.nc.f32 %f570, [%rd44];
	// end inline asm
	st.shared.f32 	[%r155+1024], %f570;
	add.s64 	%rd45, %rd43, 2048;
	// begin inline asm
	ld.global.nc.f32 %f571, [%rd45];
	// end inline asm
	st.shared.f32 	[%r155+2048], %f571;
	add.s64 	%rd46, %rd43, 3072;
	// begin inline asm
	ld.global.nc.f32 %f572, [%rd46];
	// end inline asm
	st.shared.f32 	[%r155+3072], %f572;
	add.s64 	%rd47, %rd43, 4096;
	// begin inline asm
	ld.global.nc.f32 %f573, [%rd47];
	// end inline asm
	st.shared.f32 	[%r155+4096], %f573;
	add.s64 	%rd48, %rd43, 5120;
	// begin inline asm
	ld.global.nc.f32 %f574, [%rd48];
	// end inline asm
	st.shared.f32 	[%r155+5120], %f574;
	add.s64 	%rd49, %rd43, 6144;
	// begin inline asm
	ld.global.nc.f32 %f575, [%rd49];
	// end inline asm
	st.shared.f32 	[%r155+6144], %f575;
	add.s64 	%rd50, %rd43, 7168;
	// begin inline asm
	ld.global.nc.f32 %f576, [%rd50];
	// end inline asm
	st.shared.f32 	[%r155+7168], %f576;
	add.s32 	%r367, %r367, 2048;
	add.s32 	%r366, %r366, 8;
	setp.ne.s32 	%p8, %r366, %r18;
	@%p8 bra 	$L__BB33_8;
$L__BB33_9:
	setp.eq.s32 	%p9, %r15, 0;
	@%p9 bra 	$L__BB33_17;
	setp.lt.u32 	%p10, %r15, 4;
	@%p10 bra 	$L__BB33_12;
	cvt.u64.u32 	%rd58, %r367;
	add.s64 	%rd59, %rd58, %rd6;
	shl.b64 	%rd60, %rd59, 2;
	add.s64 	%rd54, %rd23, %rd60;
	// begin inline asm
	ld.global.nc.f32 %f577, [%rd54];
	// end inline asm
	shl.b32 	%r156, %r367, 2;
	mov.u32 	%r157, smem;
	add.s32 	%r158, %r157, %r156;
	st.shared.f32 	[%r158], %f577;
	add.s64 	%rd55, %rd54, 1024;
	// begin inline asm
	ld.global.nc.f32 %f578, [%rd55];
	// end inline asm
	st.shared.f32 	[%r158+1024], %f578;
	add.s64 	%rd56, %rd54, 2048;
	// begin inline asm
	ld.global.nc.f32 %f579, [%rd56];
	// end inline asm
	st.shared.f32 	[%r158+2048], %f579;
	add.s64 	%rd57, %rd54, 3072;
	// begin inline asm
	ld.global.nc.f32 %f580, [%rd57];
	// end inline asm
	st.shared.f32 	[%r158+3072], %f580;
	add.s32 	%r367, %r367, 1024;
$L__BB33_12:
	setp.eq.s32 	%p11, %r16, 0;
	@%p11 bra 	$L__BB33_17;
	setp.eq.s32 	%p12, %r17, 0;
	@%p12 bra 	$L__BB33_15;
	cvt.u64.u32 	%rd63, %r367;
	add.s64 	%rd64, %rd63, %rd6;
	shl.b64 	%rd65, %rd64, 2;
	add.s64 	%rd61, %rd23, %rd65;
	// begin inline asm
	ld.global.nc.f32 %f581, [%rd61];
	// end inline asm
	shl.b32 	%r159, %r367, 2;
	mov.u32 	%r160, smem;
	add.s32 	%r161, %r160, %r159;
	st.shared.f32 	[%r161], %f581;
	add.s64 	%rd62, %rd61, 1024;
	// begin inline asm
	ld.global.nc.f32 %f582, [%rd62];
	// end inline asm
	st.shared.f32 	[%r161+1024], %f582;
	add.s32 	%r367, %r367, 512;
$L__BB33_15:
	and.b32  	%r162, %r13, 256;
	setp.ne.s32 	%p13, %r162, 0;
	@%p13 bra 	$L__BB33_17;
	cvt.u64.u32 	%rd67, %r367;
	add.s64 	%rd68, %rd67, %rd6;
	shl.b64 	%rd69, %rd68, 2;
	add.s64 	%rd66, %rd23, %rd69;
	// begin inline asm
	ld.global.nc.f32 %f583, [%rd66];
	// end inline asm
	shl.b32 	%r163, %r367, 2;
	mov.u32 	%r164, smem;
	add.s32 	%r165, %r164, %r163;
	st.shared.f32 	[%r165], %f583;
$L__BB33_17:
	add.s32 	%r28, %r10, 1;
	setp.ge.s32 	%p14, %r28, %r7;
	@%p14 bra 	$L__BB33_30;
	setp.ge.s32 	%p15, %r8, %r131;
	ld.global.nc.u32 	%r166, [%rd5+4];
	mul.lo.s32 	%r167, %r166, %r131;
	cvt.s64.s32 	%rd7, %r167;
	@%p15 bra 	$L__BB33_30;
	setp.lt.u32 	%p16, %r13, 1792;
	mov.u32 	%r372, %r8;
	@%p16 bra 	$L__BB33_22;
	and.b32  	%r29, %r14, 33554424;
	mov.b32 	%r371, 0;
	mov.u32 	%r171, smem;
	mov.u32 	%r372, %r8;
$L__BB33_21:
	.pragma "nounroll";
	cvt.u64.u32 	%rd78, %r372;
	add.s64 	%rd79, %rd78, %rd7;
	shl.b64 	%rd80, %rd79, 2;
	add.s64 	%rd70, %rd23, %rd80;
	// begin inline asm
	ld.global.nc.f32 %f584, [%rd70];
	// end inline asm
	add.s32 	%r169, %r372, %r131;
	shl.b32 	%r170, %r169, 2;
	add.s32 	%r172, %r171, %r170;
	st.shared.f32 	[%r172+4], %f584;
	add.s64 	%rd71, %rd70, 1024;
	// begin inline asm
	ld.global.nc.f32 %f585, [%rd71];
	// end inline asm
	st.shared.f32 	[%r172+1028], %f585;
	add.s64 	%rd72, %rd70, 2048;
	// begin inline asm
	ld.global.nc.f32 %f586, [%rd72];
	// end inline asm
	st.shared.f32 	[%r172+2052], %f586;
	add.s64 	%rd73, %rd70, 3072;
	// begin inline asm
	ld.global.nc.f32 %f587, [%rd73];
	// end inline asm
	st.shared.f32 	[%r172+3076], %f587;
	add.s64 	%rd74, %rd70, 4096;
	// begin inline asm
	ld.global.nc.f32 %f588, [%rd74];
	// end inline asm
	st.shared.f32 	[%r172+4100], %f588;
	add.s64 	%rd75, %rd70, 5120;
	// begin inline asm
	ld.global.nc.f32 %f589, [%rd75];
	// end inline asm
	st.shared.f32 	[%r172+5124], %f589;
	add.s64 	%rd76, %rd70, 6144;
	// begin inline asm
	ld.global.nc.f32 %f590, [%rd76];
	// end inline asm
	st.shared.f32 	[%r172+6148], %f590;
	add.s64 	%rd77, %rd70, 7168;
	// begin inline asm
	ld.global.nc.f32 %f591, [%rd77];
	// end inline asm
	st.shared.f32 	[%r172+7172], %f591;
	add.s32 	%r372, %r372, 2048;
	add.s32 	%r371, %r371, 8;
	setp.ne.s32 	%p17, %r371, %r29;
	@%p17 bra 	$L__BB33_21;
$L__BB33_22:
	setp.eq.s32 	%p18, %r15, 0;
	@%p18 bra 	$L__BB33_30;
	setp.lt.u32 	%p19, %r15, 4;
	@%p19 bra 	$L__BB33_25;
	cvt.u64.u32 	%rd85, %r372;
	add.s64 	%rd86, %rd85, %rd7;
	shl.b64 	%rd87, %rd86, 2;
	add.s64 	%rd81, %rd23, %rd87;
	// begin inline asm
	ld.global.nc.f32 %f592, [%rd81];
	// end inline asm
	add.s32 	%r173, %r372, %r131;
	shl.b32 	%r174, %r173, 2;
	mov.u32 	%r175, smem;
	add.s32 	%r176, %r175, %r174;
	st.shared.f32 	[%r176+4], %f592;
	add.s64 	%rd82, %rd81, 1024;
	// begin inline asm
	ld.global.nc.f32 %f593, [%rd82];
	// end inline asm
	st.shared.f32 	[%r176+1028], %f593;
	add.s64 	%rd83, %rd81, 2048;
	// begin inline asm
	ld.global.nc.f32 %f594, [%rd83];
	// end inline asm
	st.shared.f32 	[%r176+2052], %f594;
	add.s64 	%rd84, %rd81, 3072;
	// begin inline asm
	ld.global.nc.f32 %f595, [%rd84];
	// end inline asm
	st.shared.f32 	[%r176+3076], %f595;
	add.s32 	%r372, %r372, 1024;
$L__BB33_25:
	setp.eq.s32 	%p20, %r16, 0;
	@%p20 bra 	$L__BB33_30;
	setp.eq.s32 	%p21, %r17, 0;
	@%p21 bra 	$L__BB33_28;
	cvt.u64.u32 	%rd90, %r372;
	add.s64 	%rd91, %rd90, %rd7;
	shl.b64 	%rd92, %rd91, 2;
	add.s64 	%rd88, %rd23, %rd92;
	// begin inline asm
	ld.global.nc.f32 %f596, [%rd88];
	// end inline asm
	add.s32 	%r177, %r372, %r131;
	shl.b32 	%r178, %r177, 2;
	mov.u32 	%r179, smem;
	add.s32 	%r180, %r179, %r178;
	st.shared.f32 	[%r180+4], %f596;
	add.s64 	%rd89, %rd88, 1024;
	// begin inline asm
	ld.global.nc.f32 %f597, [%rd89];
	// end inline asm
	st.shared.f32 	[%r180+1028], %f597;
	add.s32 	%r372, %r372, 512;
$L__BB33_28:
	and.b32  	%r181, %r13, 256;
	setp.ne.s32 	%p22, %r181, 0;
	@%p22 bra 	$L__BB33_30;
	cvt.u64.u32 	%rd94, %r372;
	add.s64 	%rd95, %rd94, %rd7;
	shl.b64 	%rd96, %rd95, 2;
	add.s64 	%rd93, %rd23, %rd96;
	// begin inline asm
	ld.global.nc.f32 %f598, [%rd93];
	// end inline asm
	add.s32 	%r182, %r372, %r131;
	shl.b32 	%r183, %r182, 2;
	mov.u32 	%r184, smem;
	add.s32 	%r185, %r184, %r183;
	st.shared.f32 	[%r185+4], %f598;
$L__BB33_30:
	add.s32 	%r39, %r10, 2;
	setp.ge.s32 	%p23, %r39, %r7;
	@%p23 bra 	$L__BB33_43;
	setp.ge.s32 	%p24, %r8, %r131;
	ld.global.nc.u32 	%r186, [%rd5+8];
	mul.lo.s32 	%r187, %r186, %r131;
	cvt.s64.s32 	%rd8, %r187;
	shl.b32 	%r40, %r11, 1;
	@%p24 bra 	$L__BB33_43;
	setp.lt.u32 	%p25, %r13, 1792;
	mov.u32 	%r377, %r8;
	@%p25 bra 	$L__BB33_35;
	and.b32  	%r41, %r14, 33554424;
	mov.b32 	%r376, 0;
	mov.u32 	%r191, smem;
	mov.u32 	%r377, %r8;
$L__BB33_34:
	.pragma "nounroll";
	cvt.u64.u32 	%rd105, %r377;
	add.s64 	%rd106, %rd105, %rd8;
	shl.b64 	%rd107, %rd106, 2;
	add.s64 	%rd97, %rd23, %rd107;
	// begin inline asm
	ld.global.nc.f32 %f599, [%rd97];
	// end inline asm
	add.s32 	%r189, %r377, %r40;
	shl.b32 	%r190, %r189, 2;
	add.s32 	%r192, %r191, %r190;
	st.shared.f32 	[%r192], %f599;
	add.s64 	%rd98, %rd97, 1024;
	// begin inline asm
	ld.global.nc.f32 %f600, [%rd98];
	// end inline asm
	st.shared.f32 	[%r192+1024], %f600;
	add.s64 	%rd99, %rd97, 2048;
	// begin inline asm
	ld.global.nc.f32 %f601, [%rd99];
	// end inline asm
	st.shared.f32 	[%r192+2048], %f601;
	add.s64 	%rd100, %rd97, 3072;
	// begin inline asm
	ld.global.nc.f32 %f602, [%rd100];
	// end inline asm
	st.shared.f32 	[%r192+3072], %f602;
	add.s64 	%rd101, %rd97, 4096;
	// begin inline asm
	ld.global.nc.f32 %f603, [%rd101];
	// end inline asm
	st.shared.f32 	[%r192+4096], %f603;
	add.s64 	%rd102, %rd97, 5120;
	// begin inline asm
	ld.global.nc.f32 %f604, [%rd102];
	// end inline asm
	st.shared.f32 	[%r192+5120], %f604;
	add.s64 	%rd103, %rd97, 6144;
	// begin inline asm
	ld.global.nc.f32 %f605, [%rd103];
	// end inline asm
	st.shared.f32 	[%r192+6144], %f605;
	add.s64 	%rd104, %rd97, 7168;
	// begin inline asm
	ld.global.nc.f32 %f606, [%rd104];
	// end inline asm
	st.shared.f32 	[%r192+7168], %f606;
	add.s32 	%r377, %r377, 2048;
	add.s32 	%r376, %r376, 8;
	setp.ne.s32 	%p26, %r376, %r41;
	@%p26 bra 	$L__BB33_34;
$L__BB33_35:
	setp.eq.s32 	%p27, %r15, 0;
	@%p27 bra 	$L__BB33_43;
	setp.lt.u32 	%p28, %r15, 4;
	@%p28 bra 	$L__BB33_38;
	cvt.u64.u32 	%rd112, %r377;
	add.s64 	%rd113, %rd112, %rd8;
	shl.b64 	%rd114, %rd113, 2;
	add.s64 	%rd108, %rd23, %rd114;
	// begin inline asm
	ld.global.nc.f32 %f607, [%rd108];
	// end inline asm
	add.s32 	%r193, %r377, %r40;
	shl.b32 	%r194, %r193, 2;
	mov.u32 	%r195, smem;
	add.s32 	%r196, %r195, %r194;
	st.shared.f32 	[%r196], %f607;
	add.s64 	%rd109, %rd108, 1024;
	// begin inline asm
	ld.global.nc.f32 %f608, [%rd109];
	// end inline asm
	st.shared.f32 	[%r196+1024], %f608;
	add.s64 	%rd110, %rd108, 2048;
	// begin inline asm
	ld.global.nc.f32 %f609, [%rd110];
	// end inline asm
	st.shared.f32 	[%r196+2048], %f609;
	add.s64 	%rd111, %rd108, 3072;
	// begin inline asm
	ld.global.nc.f32 %f610, [%rd111];
	// end inline asm
	st.shared.f32 	[%r196+3072], %f610;
	add.s32 	%r377, %r377, 1024;
$L__BB33_38:
	setp.eq.s32 	%p29, %r16, 0;
	@%p29 bra 	$L__BB33_43;
	setp.eq.s32 	%p30, %r17, 0;
	@%p30 bra 	$L__BB33_41;
	cvt.u64.u32 	%rd117, %r377;
	add.s64 	%rd118, %rd117, %rd8;
	shl.b64 	%rd119, %rd118, 2;
	add.s64 	%rd115, %rd23, %rd119;
	// begin inline asm
	ld.global.nc.f32 %f611, [%rd115];
	// end inline asm
	add.s32 	%r197, %r377, %r40;
	shl.b32 	%r198, %r197, 2;
	mov.u32 	%r199, smem;
	add.s32 	%r200, %r199, %r198;
	st.shared.f32 	[%r200], %f611;
	add.s64 	%rd116, %rd115, 1024;
	// begin inline asm
	ld.global.nc.f32 %f612, [%rd116];
	// end inline asm
	st.shared.f32 	[%r200+1024], %f612;
	add.s32 	%r377, %r377, 512;
$L__BB33_41:
	and.b32  	%r201, %r13, 256;
	setp.ne.s32 	%p31, %r201, 0;
	@%p31 bra 	$L__BB33_43;
	cvt.u64.u32 	%rd121, %r377;
	add.s64 	%rd122, %rd121, %rd8;
	shl.b64 	%rd123, %rd122, 2;
	add.s64 	%rd120, %rd23, %rd123;
	// begin inline asm
	ld.global.nc.f32 %f613, [%rd120];
	// end inline asm
	add.s32 	%r202, %r377, %r40;
	shl.b32 	%r203, %r202, 2;
	mov.u32 	%r204, smem;
	add.s32 	%r205, %r204, %r203;
	st.shared.f32 	[%r205], %f613;
$L__BB33_43:
	add.s32 	%r51, %r10, 3;
	setp.ge.s32 	%p32, %r51, %r7;
	@%p32 bra 	$L__BB33_56;
	setp.ge.s32 	%p33, %r8, %r131;
	ld.global.nc.u32 	%r206, [%rd5+12];
	mul.lo.s32 	%r207, %r206, %r131;
	cvt.s64.s32 	%rd9, %r207;
	mul.lo.s32 	%r52, %r11, 3;
	@%p33 bra 	$L__BB33_56;
	setp.lt.u32 	%p34, %r13, 1792;
	mov.u32 	%r382, %r8;
	@%p34 bra 	$L__BB33_48;
	and.b32  	%r53, %r14, 33554424;
	mov.b32 	%r381, 0;
	mov.u32 	%r211, smem;
	mov.u32 	%r382, %r8;
$L__BB33_47:
	.pragma "nounroll";
	cvt.u64.u32 	%rd132, %r382;
	add.s64 	%rd133, %rd132, %rd9;
	shl.b64 	%rd134, %rd133, 2;
	add.s64 	%rd124, %rd23, %rd134;
	// begin inline asm
	ld.global.nc.f32 %f614, [%rd124];
	// end inline asm
	add.s32 	%r209, %r382, %r52;
	shl.b32 	%r210, %r209, 2;
	add.s32 	%r212, %r211, %r210;
	st.shared.f32 	[%r212], %f614;
	add.s64 	%rd125, %rd124, 1024;
	// begin inline asm
	ld.global.nc.f32 %f615, [%rd125];
	// end inline asm
	st.shared.f32 	[%r212+1024], %f615;
	add.s64 	%rd126, %rd124, 2048;
	// begin inline asm
	ld.global.nc.f32 %f616, [%rd126];
	// end inline asm
	st.shared.f32 	[%r212+2048], %f616;
	add.s64 	%rd127, %rd124, 3072;
	// begin inline asm
	ld.global.nc.f32 %f617, [%rd127];
	// end inline asm
	st.shared.f32 	[%r212+3072], %f617;
	add.s64 	%rd128, %rd124, 4096;
	// begin inline asm
	ld.global.nc.f32 %f618, [%rd128];
	// end inline asm
	st.shared.f32 	[%r212+4096], %f618;
	add.s64 	%rd129, %rd124, 5120;
	// begin inline asm
	ld.global.nc.f32 %f619, [%rd129];
	// end inline asm
	st.shared.f32 	[%r212+5120], %f619;
	add.s64 	%rd130, %rd124, 6144;
	// begin inline asm
	ld.global.nc.f32 %f620, [%rd130];
	// end inline asm
	st.shared.f32 	[%r212+6144], %f620;
	add.s64 	%rd131, %rd124, 7168;
	// begin inline asm
	ld.global.nc.f32 %f621, [%rd131];
	// end inline asm
	st.shared.f32 	[%r212+7168], %f621;
	add.s32 	%r382, %r382, 2048;
	add.s32 	%r381, %r381, 8;
	setp.ne.s32 	%p35, %r381, %r53;
	@%p35 bra 	$L__BB33_47;
$L__BB33_48:
	setp.eq.s32 	%p36, %r15, 0;
	@%p36 bra 	$L__BB33_56;
	setp.lt.u32 	%p37, %r15, 4;
	@%p37 bra 	$L__BB33_51;
	cvt.u64.u32 	%rd139, %r382;
	add.s64 	%rd140, %rd139, %rd9;
	shl.b64 	%rd141, %rd140, 2;
	add.s64 	%rd135, %rd23, %rd141;
	// begin inline asm
	ld.global.nc.f32 %f622, [%rd135];
	// end inline asm
	add.s32 	%r213, %r382, %r52;
	shl.b32 	%r214, %r213, 2;
	mov.u32 	%r215, smem;
	add.s32 	%r216, %r215, %r214;
	st.shared.f32 	[%r216], %f622;
	add.s64 	%rd136, %rd135, 1024;
	// begin inline asm
	ld.global.nc.f32 %f623, [%rd136];
	// end inline asm
	st.shared.f32 	[%r216+1024], %f623;
	add.s64 	%rd137, %rd135, 2048;
	// begin inline asm
	ld.global.nc.f32 %f624, [%rd137];
	// end inline asm
	st.shared.f32 	[%r216+2048], %f624;
	add.s64 	%rd138, %rd135, 3072;
	// begin inline asm
	ld.global.nc.f32 %f625, [%rd138];
	// end inline asm
	st.shared.f32 	[%r216+3072], %f625;
	add.s32 	%r382, %r382, 1024;
$L__BB33_51:
	setp.eq.s32 	%p38, %r16, 0;
	@%p38 bra 	$L__BB33_56;
	setp.eq.s32 	%p39, %r17, 0;
	@%p39 bra 	$L__BB33_54;
	cvt.u64.u32 	%rd144, %r382;
	add.s64 	%rd145, %rd144, %rd9;
	shl.b64 	%rd146, %rd145, 2;
	add.s64 	%rd142, %rd23, %rd146;
	// begin inline asm
	ld.global.nc.f32 %f626, [%rd142];
	// end inline asm
	add.s32 	%r217, %r382, %r52;
	shl.b32 	%r218, %r217, 2;
	mov.u32 	%r219, smem;
	add.s32 	%r220, %r219, %r218;
	st.shared.f32 	[%r220], %f626;
	add.s64 	%rd143, %rd142, 1024;
	// begin inline asm
	ld.global.nc.f32 %f627, [%rd143];
	// end inline asm
	st.shared.f32 	[%r220+1024], %f627;
	add.s32 	%r382, %r382, 512;
$L__BB33_54:
	and.b32  	%r221, %r13, 256;
	setp.ne.s32 	%p40, %r221, 0;
	@%p40 bra 	$L__BB33_56;
	cvt.u64.u32 	%rd148, %r382;
	add.s64 	%rd149, %rd148, %rd9;
	shl.b64 	%rd150, %rd149, 2;
	add.s64 	%rd147, %rd23, %rd150;
	// begin inline asm
	ld.global.nc.f32 %f628, [%rd147];
	// end inline asm
	add.s32 	%r222, %r382, %r52;
	shl.b32 	%r223, %r222, 2;
	mov.u32 	%r224, smem;
	add.s32 	%r225, %r224, %r223;
	st.shared.f32 	[%r225], %f628;
$L__BB33_56:
	shl.b32 	%r226, %r131, 4;
	mov.u32 	%r227, smem;
	add.s32 	%r63, %r227, %r226;
	add.s32 	%r64, %r63, 16;
	bar.sync 	0;
	shl.b32 	%r228, %r8, 2;
	and.b32  	%r388, %r228, 896;
	setp.ge.s32 	%p41, %r388, %r132;
	@%p41 bra 	$L__BB33_234;
	shl.b32 	%r229, %r132, 1;
	and.b32  	%r66, %r131, 1;
	and.b32  	%r67, %r131, 2147483646;
	shl.b32 	%r68, %r11, 1;
	mul.lo.s32 	%r69, %r11, 3;
	add.s32 	%r70, %r229, 2;
	mad.lo.s32 	%r71, %r132, 3, 3;
	mov.u32 	%r385, %r388;
$L__BB33_58:
	setp.lt.s32 	%p42, %r131, 1;
	mov.f32 	%f1525, 0f00000000;
	mov.f32 	%f1374, %f1525;
	mov.f32 	%f1375, %f1525;
	mov.f32 	%f1376, %f1525;
	mov.f32 	%f1377, %f1525;
	mov.f32 	%f1378, %f1525;
	mov.f32 	%f1379, %f1525;
	mov.f32 	%f1380, %f1525;
	mov.f32 	%f1381, %f1525;
	mov.f32 	%f1382, %f1525;
	mov.f32 	%f1383, %f1525;
	mov.f32 	%f1384, %f1525;
	mov.f32 	%f1385, %f1525;
	mov.f32 	%f1386, %f1525;
	mov.f32 	%f1387, %f1525;
	mov.f32 	%f1388, %f1525;
	mov.f32 	%f1529, %f1525;
	mov.f32 	%f1390, %f1525;
	mov.f32 	%f1391, %f1525;
	mov.f32 	%f1392, %f1525;
	mov.f32 	%f1393, %f1525;
	mov.f32 	%f1394, %f1525;
	mov.f32 	%f1395, %f1525;
	mov.f32 	%f1396, %f1525;
	mov.f32 	%f1397, %f1525;
	mov.f32 	%f1398, %f1525;
	mov.f32 	%f1399, %f1525;
	mov.f32 	%f1400, %f1525;
	mov.f32 	%f1401, %f1525;
	mov.f32 	%f1402, %f1525;
	mov.f32 	%f1403, %f1525;
	mov.f32 	%f1404, %f1525;
	@%p42 bra 	$L__BB33_123;
	setp.eq.s32 	%p43, %r12, 0;
	add.s32 	%r73, %r385, %r9;
	mov.b32 	%r386, 0;
	mov.f32 	%f1525, 0f00000000;
	@%p43 bra 	$L__BB33_102;
	cvt.u64.u32 	%rd10, %r73;
	add.s32 	%r74, %r73, 32;
	add.s32 	%r75, %r73, 64;
	add.s32 	%r76, %r73, 96;
	mov.b32 	%r387, 0;
	mov.f32 	%f1525, 0f00000000;
	mov.f32 	%f1374, %f1525;
	mov.f32 	%f1375, %f1525;
	mov.f32 	%f1376, %f1525;
	mov.f32 	%f1377, %f1525;
	mov.f32 	%f1378, %f1525;
	mov.f32 	%f1379, %f1525;
	mov.f32 	%f1380, %f1525;
	mov.f32 	%f1381, %f1525;
	mov.f32 	%f1382, %f1525;
	mov.f32 	%f1383, %f1525;
	mov.f32 	%f1384, %f1525;
	mov.f32 	%f1385, %f1525;
	mov.f32 	%f1386, %f1525;
	mov.f32 	%f1387, %f1525;
	mov.f32 	%f1388, %f1525;
	mov.f32 	%f1529, %f1525;
	mov.f32 	%f1390, %f1525;
	mov.f32 	%f1391, %f1525;
	mov.f32 	%f1392, %f1525;
	mov.f32 	%f1393, %f1525;
	mov.f32 	%f1394, %f1525;
	mov.f32 	%f1395, %f1525;
	mov.f32 	%f1396, %f1525;
	mov.f32 	%f1397, %f1525;
	mov.f32 	%f1398, %f1525;
	mov.f32 	%f1399, %f1525;
	mov.f32 	%f1400, %f1525;
	mov.f32 	%f1401, %f1525;
	mov.f32 	%f1402, %f1525;
	mov.f32 	%f1403, %f1525;
	mov.f32 	%f1404, %f1525;
$L__BB33_61:
	.pragma "nounroll";
	setp.ge.s32 	%p44, %r73, %r132;
	mul.lo.s32 	%r91, %r387, %r132;
	cvt.s64.s32 	%rd151, %r91;
	add.s64 	%rd12, %rd151, %rd4;
	@%p44 bra 	$L__BB33_63;
	add.s64 	%rd154, %rd12, %rd10;
	shl.b64 	%rd155, %rd154, 2;
	add.s64 	%rd152, %rd24, %rd155;
	// begin inline asm
	ld.global.nc.f32 %f1448, [%rd152];
	// end inline asm
	add.s64 	%rd153, %rd25, %rd155;
	// begin inline asm
	ld.global.nc.f32 %f1452, [%rd153];
	// end inline asm
$L__BB33_63:
	setp.ge.s32 	%p45, %r74, %r132;
	@%p45 bra 	$L__BB33_65;
	add.s64 	%rd158, %rd12, %rd10;
	shl.b64 	%rd159, %rd158, 2;
	add.s64 	%rd160, %rd24, %rd159;
	add.s64 	%rd156, %rd160, 128;
	// begin inline asm
	ld.global.nc.f32 %f1447, [%rd156];
	// end inline asm
	add.s64 	%rd161, %rd25, %rd159;
	add.s64 	%rd157, %rd161, 128;
	// begin inline asm
	ld.global.nc.f32 %f1451, [%rd157];
	// end inline asm
$L__BB33_65:
	setp.ge.s32 	%p46, %r75, %r132;
	@%p46 bra 	$L__BB33_67;
	add.s64 	%rd164, %rd12, %rd10;
	shl.b64 	%rd165, %rd164, 2;
	add.s64 	%rd166, %rd24, %rd165;
	add.s64 	%rd162, %rd166, 256;
	// begin inline asm
	ld.global.nc.f32 %f1446, [%rd162];
	// end inline asm
	add.s64 	%rd167, %rd25, %rd165;
	add.s64 	%rd163, %rd167, 256;
	// begin inline asm
	ld.global.nc.f32 %f1450, [%rd163];
	// end inline asm
$L__BB33_67:
	setp.ge.s32 	%p47, %r76, %r132;
	@%p47 bra 	$L__BB33_69;
	add.s64 	%rd170, %rd12, %rd10;
	shl.b64 	%rd171, %rd170, 2;
	add.s64 	%rd172, %rd24, %rd171;
	add.s64 	%rd168, %rd172, 384;
	// begin inline asm
	ld.global.nc.f32 %f1445, [%rd168];
	// end inline asm
	add.s64 	%rd173, %rd25, %rd171;
	add.s64 	%rd169, %rd173, 384;
	// begin inline asm
	ld.global.nc.f32 %f1449, [%rd169];
	// end inline asm
$L__BB33_69:
	setp.ge.s32 	%p48, %r10, %r7;
	shl.b32 	%r232, %r387, 2;
	add.s32 	%r92, %r227, %r232;
	@%p48 bra 	$L__BB33_72;
	setp.ge.s32 	%p49, %r76, %r132;
	setp.lt.s32 	%p50, %r75, %r132;
	setp.lt.s32 	%p51, %r74, %r132;
	setp.lt.s32 	%p52, %r73, %r132;
	ld.shared.f32 	%f221, [%r92];
	fma.rn.f32 	%f641, %f221, %f1448, %f1388;
	fma.rn.f32 	%f642, %f221, %f1452, %f1404;
	selp.f32 	%f1388, %f641, %f1388, %p52;
	selp.f32 	%f1404, %f642, %f1404, %p52;
	fma.rn.f32 	%f643, %f221, %f1447, %f1387;
	fma.rn.f32 	%f644, %f221, %f1451, %f1403;
	selp.f32 	%f1387, %f643, %f1387, %p51;
	selp.f32 	%f1403, %f644, %f1403, %p51;
	fma.rn.f32 	%f645, %f221, %f1446, %f1386;
	fma.rn.f32 	%f646, %f221, %f1450, %f1402;
	selp.f32 	%f1386, %f645, %f1386, %p50;
	selp.f32 	%f1402, %f646, %f1402, %p50;
	@%p49 bra 	$L__BB33_72;
	fma.rn.f32 	%f1385, %f221, %f1445, %f1385;
	fma.rn.f32 	%f1401, %f221, %f1449, %f1401;
$L__BB33_72:
	setp.ge.s32 	%p53, %r28, %r7;
	shl.b32 	%r234, %r131, 2;
	add.s32 	%r93, %r92, %r234;
	@%p53 bra 	$L__BB33_75;
	setp.ge.s32 	%p54, %r76, %r132;
	setp.lt.s32 	%p55, %r75, %r132;
	setp.lt.s32 	%p56, %r74, %r132;
	setp.lt.s32 	%p57, %r73, %r132;
	ld.shared.f32 	%f238, [%r93+4];
	fma.rn.f32 	%f647, %f238, %f1448, %f1384;
	fma.rn.f32 	%f648, %f238, %f1452, %f1400;
	selp.f32 	%f1384, %f647, %f1384, %p57;
	selp.f32 	%f1400, %f648, %f1400, %p57;
	fma.rn.f32 	%f649, %f238, %f1447, %f1383;
	fma.rn.f32 	%f650, %f238, %f1451, %f1399;
	selp.f32 	%f1383, %f649, %f1383, %p56;
	selp.f32 	%f1399, %f650, %f1399, %p56;
	fma.rn.f32 	%f651, %f238, %f1446, %f1382;
	fma.rn.f32 	%f652, %f238, %f1450, %f1398;
	selp.f32 	%f1382, %f651, %f1382, %p55;
	selp.f32 	%f1398, %f652, %f1398, %p55;
	@%p54 bra 	$L__BB33_75;
	fma.rn.f32 	%f1381, %f238, %f1445, %f1381;
	fma.rn.f32 	%f1397, %f238, %f1449, %f1397;
$L__BB33_75:
	setp.ge.s32 	%p58, %r39, %r7;
	shl.b32 	%r235, %r68, 2;
	add.s32 	%r94, %r92, %r235;
	@%p58 bra 	$L__BB33_78;
	setp.ge.s32 	%p59, %r76, %r132;
	setp.lt.s32 	%p60, %r75, %r132;
	setp.lt.s32 	%p61, %r74, %r132;
	setp.lt.s32 	%p62, %r73, %r132;
	ld.shared.f32 	%f255, [%r94];
	fma.rn.f32 	%f653, %f255, %f1448, %f1380;
	fma.rn.f32 	%f654, %f255, %f1452, %f1396;
	selp.f32 	%f1380, %f653, %f1380, %p62;
	selp.f32 	%f1396, %f654, %f1396, %p62;
	fma.rn.f32 	%f655, %f255, %f1447, %f1379;
	fma.rn.f32 	%f656, %f255, %f1451, %f1395;
	selp.f32 	%f1379, %f655, %f1379, %p61;
	selp.f32 	%f1395, %f656, %f1395, %p61;
	fma.rn.f32 	%f657, %f255, %f1446, %f1378;
	fma.rn.f32 	%f658, %f255, %f1450, %f1394;
	selp.f32 	%f1378, %f657, %f1378, %p60;
	selp.f32 	%f1394, %f658, %f1394, %p60;
	@%p59 bra 	$L__BB33_78;
	fma.rn.f32 	%f1377, %f255, %f1445, %f1377;
	fma.rn.f32 	%f1393, %f255, %f1449, %f1393;
$L__BB33_78:
	setp.ge.s32 	%p63, %r51, %r7;
	shl.b32 	%r236, %r69, 2;
	add.s32 	%r95, %r92, %r236;
	@%p63 bra 	$L__BB33_81;
	setp.ge.s32 	%p64, %r76, %r132;
	setp.lt.s32 	%p65, %r75, %r132;
	setp.lt.s32 	%p66, %r74, %r132;
	setp.lt.s32 	%p67, %r73, %r132;
	ld.shared.f32 	%f272, [%r95];
	fma.rn.f32 	%f659, %f272, %f1448, %f1376;
	fma.rn.f32 	%f660, %f272, %f1452, %f1392;
	selp.f32 	%f1376, %f659, %f1376, %p67;
	selp.f32 	%f1392, %f660, %f1392, %p67;
	fma.rn.f32 	%f661, %f272, %f1447, %f1375;
	fma.rn.f32 	%f662, %f272, %f1451, %f1391;
	selp.f32 	%f1375, %f661, %f1375, %p66;
	selp.f32 	%f1391, %f662, %f1391, %p66;
	fma.rn.f32 	%f663, %f272, %f1446, %f1374;
	fma.rn.f32 	%f664, %f272, %f1450, %f1390;
	selp.f32 	%f1374, %f663, %f1374, %p65;
	selp.f32 	%f1390, %f664, %f1390, %p65;
	@%p64 bra 	$L__BB33_81;
	fma.rn.f32 	%f1525, %f272, %f1445, %f1525;
	fma.rn.f32 	%f1529, %f272, %f1449, %f1529;
$L__BB33_81:
	setp.ge.s32 	%p68, %r73, %r132;
	add.s32 	%r237, %r91, %r132;
	cvt.s64.s32 	%rd174, %r237;
	add.s64 	%rd13, %rd174, %rd4;
	@%p68 bra 	$L__BB33_83;
	add.s64 	%rd177, %rd13, %rd10;
	shl.b64 	%rd178, %rd177, 2;
	add.s64 	%rd175, %rd24, %rd178;
	// begin inline asm
	ld.global.nc.f32 %f1448, [%rd175];
	// end inline asm
	add.s64 	%rd176, %rd25, %rd178;
	// begin inline asm
	ld.global.nc.f32 %f1452, [%rd176];
	// end inline asm
$L__BB33_83:
	setp.ge.s32 	%p69, %r74, %r132;
	@%p69 bra 	$L__BB33_85;
	add.s64 	%rd181, %rd13, %rd10;
	shl.b64 	%rd182, %rd181, 2;
	add.s64 	%rd183, %rd24, %rd182;
	add.s64 	%rd179, %rd183, 128;
	// begin inline asm
	ld.global.nc.f32 %f1447, [%rd179];
	// end inline asm
	add.s64 	%rd184, %rd25, %rd182;
	add.s64 	%rd180, %rd184, 128;
	// begin inline asm
	ld.global.nc.f32 %f1451, [%rd180];
	// end inline asm
$L__BB33_85:
	setp.ge.s32 	%p70, %r75, %r132;
	@%p70 bra 	$L__BB33_87;
	add.s64 	%rd187, %rd13, %rd10;
	shl.b64 	%rd188, %rd187, 2;
	add.s64 	%rd189, %rd24, %rd188;
	add.s64 	%rd185, %rd189, 256;
	// begin inline asm
	ld.global.nc.f32 %f1446, [%rd185];
	// end inline asm
	add.s64 	%rd190, %rd25, %rd188;
	add.s64 	%rd186, %rd190, 256;
	// begin inline asm
	ld.global.nc.f32 %f1450, [%rd186];
	// end inline asm
$L__BB33_87:
	setp.ge.s32 	%p71, %r76, %r132;
	@%p71 bra 	$L__BB33_89;
	add.s64 	%rd193, %rd13, %rd10;
	shl.b64 	%rd194, %rd193, 2;
	add.s64 	%rd195, %rd24, %rd194;
	add.s64 	%rd191, %rd195, 384;
	// begin inline asm
	ld.global.nc.f32 %f1445, [%rd191];
	// end inline asm
	add.s64 	%rd196, %rd25, %rd194;
	add.s64 	%rd192, %rd196, 384;
	// begin inline asm
	ld.global.nc.f32 %f1449, [%rd192];
	// end inline asm
$L__BB33_89:
	setp.ge.s32 	%p72, %r10, %r7;
	@%p72 bra 	$L__BB33_92;
	setp.ge.s32 	%p73, %r76, %r132;
	setp.lt.s32 	%p74, %r75, %r132;
	setp.lt.s32 	%p75, %r74, %r132;
	setp.lt.s32 	%p76, %r73, %r132;
	ld.shared.f32 	%f305, [%r92+4];
	fma.rn.f32 	%f673, %f305, %f1448, %f1388;
	fma.rn.f32 	%f674, %f305, %f1452, %f1404;
	selp.f32 	%f1388, %f673, %f1388, %p76;
	selp.f32 	%f1404, %f674, %f1404, %p76;
	fma.rn.f32 	%f675, %f305, %f1447, %f1387;
	fma.rn.f32 	%f676, %f305, %f1451, %f1403;
	selp.f32 	%f1387, %f675, %f1387, %p75;
	selp.f32 	%f1403, %f676, %f1403, %p75;
	fma.rn.f32 	%f677, %f305, %f1446, %f1386;
	fma.rn.f32 	%f678, %f305, %f1450, %f1402;
	selp.f32 	%f1386, %f677, %f1386, %p74;
	selp.f32 	%f1402, %f678, %f1402, %p74;
	@%p73 bra 	$L__BB33_92;
	fma.rn.f32 	%f1385, %f305, %f1445, %f1385;
	fma.rn.f32 	%f1401, %f305, %f1449, %f1401;
$L__BB33_92:
	setp.ge.s32 	%p77, %r28, %r7;
	@%p77 bra 	$L__BB33_95;
	setp.ge.s32 	%p78, %r76, %r132;
	setp.lt.s32 	%p79, %r75, %r132;
	setp.lt.s32 	%p80, %r74, %r132;
	setp.lt.s32 	%p81, %r73, %r132;
	ld.shared.f32 	%f322, [%r93+8];
	fma.rn.f32 	%f679, %f322, %f1448, %f1384;
	fma.rn.f32 	%f680, %f322, %f1452, %f1400;
	selp.f32 	%f1384, %f679, %f1384, %p81;
	selp.f32 	%f1400, %f680, %f1400, %p81;
	fma.rn.f32 	%f681, %f322, %f1447, %f1383;
	fma.rn.f32 	%f682, %f322, %f1451, %f1399;
	selp.f32 	%f1383, %f681, %f1383, %p80;
	selp.f32 	%f1399, %f682, %f1399, %p80;
	fma.rn.f32 	%f683, %f322, %f1446, %f1382;
	fma.rn.f32 	%f684, %f322, %f1450, %f1398;
	selp.f32 	%f1382, %f683, %f1382, %p79;
	selp.f32 	%f1398, %f684, %f1398, %p79;
	@%p78 bra 	$L__BB33_95;
	fma.rn.f32 	%f1381, %f322, %f1445, %f1381;
	fma.rn.f32 	%f1397, %f322, %f1449, %f1397;
$L__BB33_95:
	setp.ge.s32 	%p82, %r39, %r7;
	@%p82 bra 	$L__BB33_98;
	setp.ge.s32 	%p83, %r76, %r132;
	setp.lt.s32 	%p84, %r75, %r132;
	setp.lt.s32 	%p85, %r74, %r132;
	setp.lt.s32 	%p86, %r73, %r132;
	ld.shared.f32 	%f339, [%r94+4];
	fma.rn.f32 	%f685, %f339, %f1448, %f1380;
	fma.rn.f32 	%f686, %f339, %f1452, %f1396;
	selp.f32 	%f1380, %f685, %f1380, %p86;
	selp.f32 	%f1396, %f686, %f1396, %p86;
	fma.rn.f32 	%f687, %f339, %f1447, %f1379;
	fma.rn.f32 	%f688, %f339, %f1451, %f1395;
	selp.f32 	%f1379, %f687, %f1379, %p85;
	selp.f32 	%f1395, %f688, %f1395, %p85;
	fma.rn.f32 	%f689, %f339, %f1446, %f1378;
	fma.rn.f32 	%f690, %f339, %f1450, %f1394;
	selp.f32 	%f1378, %f689, %f1378, %p84;
	selp.f32 	%f1394, %f690, %f1394, %p84;
	@%p83 bra 	$L__BB33_98;
	fma.rn.f32 	%f1377, %f339, %f1445, %f1377;
	fma.rn.f32 	%f1393, %f339, %f1449, %f1393;
$L__BB33_98:
	setp.ge.s32 	%p87, %r51, %r7;
	@%p87 bra 	$L__BB33_101;
	setp.ge.s32 	%p88, %r76, %r132;
	setp.lt.s32 	%p89, %r75, %r132;
	setp.lt.s32 	%p90, %r74, %r132;
	setp.lt.s32 	%p91, %r73, %r132;
	ld.shared.f32 	%f356, [%r95+4];
	fma.rn.f32 	%f691, %f356, %f1448, %f1376;
	fma.rn.f32 	%f692, %f356, %f1452, %f1392;
	selp.f32 	%f1376, %f691, %f1376, %p91;
	selp.f32 	%f1392, %f692, %f1392, %p91;
	fma.rn.f32 	%f693, %f356, %f1447, %f1375;
	fma.rn.f32 	%f694, %f356, %f1451, %f1391;
	selp.f32 	%f1375, %f693, %f1375, %p90;
	selp.f32 	%f1391, %f694, %f1391, %p90;
	fma.rn.f32 	%f695, %f356, %f1446, %f1374;
	fma.rn.f32 	%f696, %f356, %f1450, %f1390;
	selp.f32 	%f1374, %f695, %f1374, %p89;
	selp.f32 	%f1390, %f696, %f1390, %p89;
	@%p88 bra 	$L__BB33_101;
	fma.rn.f32 	%f1525, %f356, %f1445, %f1525;
	fma.rn.f32 	%f1529, %f356, %f1449, %f1529;
$L__BB33_101:
	add.s32 	%r387, %r387, 2;
	setp.eq.s32 	%p92, %r387, %r67;
	mov.u32 	%r386, %r67;
	@%p92 bra 	$L__BB33_102;
	bra.uni 	$L__BB33_61;
$L__BB33_102:
	setp.eq.s32 	%p93, %r66, 0;
	@%p93 bra 	$L__BB33_123;
	mul.lo.s32 	%r238, %r386, %r132;
	cvt.s64.s32 	%rd197, %r238;
	add.s64 	%rd11, %rd197, %rd4;
	setp.ge.s32 	%p94, %r73, %r132;
	@%p94 bra 	$L__BB33_105;
	cvt.u64.u32 	%rd200, %r73;
	add.s64 	%rd201, %rd11, %rd200;
	shl.b64 	%rd202, %rd201, 2;
	add.s64 	%rd198, %rd24, %rd202;
	// begin inline asm
	ld.global.nc.f32 %f1448, [%rd198];
	// end inline asm
	add.s64 	%rd199, %rd25, %rd202;
	// begin inline asm
	ld.global.nc.f32 %f1452, [%rd199];
	// end inline asm
$L__BB33_105:
	add.s32 	%r78, %r73, 32;
	setp.ge.s32 	%p95, %r78, %r132;
	@%p95 bra 	$L__BB33_107;
	cvt.u64.u32 	%rd205, %r73;
	add.s64 	%rd206, %rd11, %rd205;
	shl.b64 	%rd207, %rd206, 2;
	add.s64 	%rd208, %rd24, %rd207;
	add.s64 	%rd203, %rd208, 128;
	// begin inline asm
	ld.global.nc.f32 %f1447, [%rd203];
	// end inline asm
	add.s64 	%rd209, %rd25, %rd207;
	add.s64 	%rd204, %rd209, 128;
	// begin inline asm
	ld.global.nc.f32 %f1451, [%rd204];
	// end inline asm
$L__BB33_107:
	add.s32 	%r79, %r73, 64;
	setp.ge.s32 	%p96, %r79, %r132;
	@%p96 bra 	$L__BB33_109;
	cvt.u64.u32 	%rd212, %r73;
	add.s64 	%rd213, %rd11, %rd212;
	shl.b64 	%rd214, %rd213, 2;
	add.s64 	%rd215, %rd24, %rd214;
	add.s64 	%rd210, %rd215, 256;
	// begin inline asm
	ld.global.nc.f32 %f1446, [%rd210];
	// end inline asm
	add.s64 	%rd216, %rd25, %rd214;
	add.s64 	%rd211, %rd216, 256;
	// begin inline asm
	ld.global.nc.f32 %f1450, [%rd211];
	// end inline asm
$L__BB33_109:
	add.s32 	%r80, %r73, 96;
	setp.ge.s32 	%p97, %r80, %r132;
	@%p97 bra 	$L__BB33_111;
	cvt.u64.u32 	%rd219, %r73;
	add.s64 	%rd220, %rd11, %rd219;
	shl.b64 	%rd221, %rd220, 2;
	add.s64 	%rd222, %rd24, %rd221;
	add.s64 	%rd217, %rd222, 384;
	// begin inline asm
	ld.global.nc.f32 %f1445, [%rd217];
	// end inline asm
	add.s64 	%rd223, %rd25, %rd221;
	add.s64 	%rd218, %rd223, 384;
	// begin inline asm
	ld.global.nc.f32 %f1449, [%rd218];
	// end inline asm
$L__BB33_111:
	setp.ge.s32 	%p98, %r10, %r7;
	@%p98 bra 	$L__BB33_114;
	setp.ge.s32 	%p99, %r80, %r132;
	setp.lt.s32 	%p100, %r79, %r132;
	setp.lt.s32 	%p101, %r78, %r132;
	setp.lt.s32 	%p102, %r73, %r132;
	shl.b32 	%r239, %r386, 2;
	add.s32 	%r241, %r227, %r239;
	ld.shared.f32 	%f65, [%r241];
	fma.rn.f32 	%f705, %f65, %f1448, %f1388;
	fma.rn.f32 	%f706, %f65, %f1452, %f1404;
	selp.f32 	%f1388, %f705, %f1388, %p102;
	selp.f32 	%f1404, %f706, %f1404, %p102;
	fma.rn.f32 	%f707, %f65, %f1447, %f1387;
	fma.rn.f32 	%f708, %f65, %f1451, %f1403;
	selp.f32 	%f1387, %f707, %f1387, %p101;
	selp.f32 	%f1403, %f708, %f1403, %p101;
	fma.rn.f32 	%f709, %f65, %f1446, %f1386;
	fma.rn.f32 	%f710, %f65, %f1450, %f1402;
	selp.f32 	%f1386, %f709, %f1386, %p100;
	selp.f32 	%f1402, %f710, %f1402, %p100;
	@%p99 bra 	$L__BB33_114;
	fma.rn.f32 	%f1385, %f65, %f1445, %f1385;
	fma.rn.f32 	%f1401, %f65, %f1449, %f1401;
$L__BB33_114:
	setp.ge.s32 	%p103, %r28, %r7;
	@%p103 bra 	$L__BB33_117;
	setp.ge.s32 	%p104, %r80, %r132;
	setp.lt.s32 	%p105, %r79, %r132;
	setp.lt.s32 	%p106, %r78, %r132;
	setp.lt.s32 	%p107, %r73, %r132;
	add.s32 	%r242, %r131, %r386;
	shl.b32 	%r243, %r242, 2;
	add.s32 	%r245, %r227, %r243;
	ld.shared.f32 	%f82, [%r245+4];
	fma.rn.f32 	%f711, %f82, %f1448, %f1384;
	fma.rn.f32 	%f712, %f82, %f1452, %f1400;
	selp.f32 	%f1384, %f711, %f1384, %p107;
	selp.f32 	%f1400, %f712, %f1400, %p107;
	fma.rn.f32 	%f713, %f82, %f1447, %f1383;
	fma.rn.f32 	%f714, %f82, %f1451, %f1399;
	selp.f32 	%f1383, %f713, %f1383, %p106;
	selp.f32 	%f1399, %f714, %f1399, %p106;
	fma.rn.f32 	%f715, %f82, %f1446, %f1382;
	fma.rn.f32 	%f716, %f82, %f1450, %f1398;
	selp.f32 	%f1382, %f715, %f1382, %p105;
	selp.f32 	%f1398, %f716, %f1398, %p105;
	@%p104 bra 	$L__BB33_117;
	fma.rn.f32 	%f1381, %f82, %f1445, %f1381;
	fma.rn.f32 	%f1397, %f82, %f1449, %f1397;
$L__BB33_117:
	setp.ge.s32 	%p108, %r39, %r7;
	@%p108 bra 	$L__BB33_120;
	setp.ge.s32 	%p109, %r80, %r132;
	setp.lt.s32 	%p110, %r79, %r132;
	setp.lt.s32 	%p111, %r78, %r132;
	setp.lt.s32 	%p112, %r73, %r132;
	add.s32 	%r246, %r68, %r386;
	shl.b32 	%r247, %r246, 2;
	add.s32 	%r249, %r227, %r247;
	ld.shared.f32 	%f99, [%r249];
	fma.rn.f32 	%f717, %f99, %f1448, %f1380;
	fma.rn.f32 	%f718, %f99, %f1452, %f1396;
	selp.f32 	%f1380, %f717, %f1380, %p112;
	selp.f32 	%f1396, %f718, %f1396, %p112;
	fma.rn.f32 	%f719, %f99, %f1447, %f1379;
	fma.rn.f32 	%f720, %f99, %f1451, %f1395;
	selp.f32 	%f1379, %f719, %f1379, %p111;
	selp.f32 	%f1395, %f720, %f1395, %p111;
	fma.rn.f32 	%f721, %f99, %f1446, %f1378;
	fma.rn.f32 	%f722, %f99, %f1450, %f1394;
	selp.f32 	%f1378, %f721, %f1378, %p110;
	selp.f32 	%f1394, %f722, %f1394, %p110;
	@%p109 bra 	$L__BB33_120;
	fma.rn.f32 	%f1377, %f99, %f1445, %f1377;
	fma.rn.f32 	%f1393, %f99, %f1449, %f1393;
$L__BB33_120:
	setp.ge.s32 	%p113, %r51, %r7;
	@%p113 bra 	$L__BB33_123;
	setp.ge.s32 	%p114, %r80, %r132;
	setp.lt.s32 	%p115, %r79, %r132;
	setp.lt.s32 	%p116, %r78, %r132;
	setp.lt.s32 	%p117, %r73, %r132;
	add.s32 	%r250, %r69, %r386;
	shl.b32 	%r251, %r250, 2;
	add.s32 	%r253, %r227, %r251;
	ld.shared.f32 	%f116, [%r253];
	fma.rn.f32 	%f723, %f116, %f1448, %f1376;
	fma.rn.f32 	%f724, %f116, %f1452, %f1392;
	selp.f32 	%f1376, %f723, %f1376, %p117;
	selp.f32 	%f1392, %f724, %f1392, %p117;
	fma.rn.f32 	%f725, %f116, %f1447, %f1375;
	fma.rn.f32 	%f726, %f116, %f1451, %f1391;
	selp.f32 	%f1375, %f725, %f1375, %p116;
	selp.f32 	%f1391, %f726, %f1391, %p116;
	fma.rn.f32 	%f727, %f116, %f1446, %f1374;
	fma.rn.f32 	%f728, %f116, %f1450, %f1390;
	selp.f32 	%f1374, %f727, %f1374, %p115;
	selp.f32 	%f1390, %f728, %f1390, %p115;
	@%p114 bra 	$L__BB33_123;
	fma.rn.f32 	%f1525, %f116, %f1445, %f1525;
	fma.rn.f32 	%f1529, %f116, %f1449, %f1529;
$L__BB33_123:
	add.s32 	%r81, %r385, %r9;
	setp.eq.s32 	%p118, %r134, 1;
	@%p118 bra 	$L__BB33_161;
	setp.ne.s32 	%p119, %r134, 0;
	@%p119 bra 	$L__BB33_197;
	setp.lt.s32 	%p172, %r10, %r7;
	@%p172 bra 	$L__BB33_153;
$L__BB33_126:
	setp.ge.s32 	%p177, %r28, %r7;
	@%p177 bra 	$L__BB33_135;
	setp.ge.s32 	%p178, %r81, %r132;
	add.s32 	%r277, %r81, %r132;
	shl.b32 	%r278, %r277, 2;
	add.s32 	%r82, %r64, %r278;
	@%p178 bra 	$L__BB33_129;
	mul.f32 	%f1117, %f1384, 0fBFB8AA3B;
	ex2.approx.f32 	%f1118, %f1117;
	add.f32 	%f1119, %f1118, 0f3F800000;
	div.rn.f32 	%f1120, %f1384, %f1119;
	mul.f32 	%f1121, %f1120, %f1400;
	st.shared.f32 	[%r82+4], %f1121;
$L__BB33_129:
	add.s32 	%r279, %r81, 32;
	setp.ge.s32 	%p179, %r279, %r132;
	@%p179 bra 	$L__BB33_131;
	mul.f32 	%f1122, %f1383, 0fBFB8AA3B;
	ex2.approx.f32 	%f1123, %f1122;
	add.f32 	%f1124, %f1123, 0f3F800000;
	div.rn.f32 	%f1125, %f1383, %f1124;
	mul.f32 	%f1126, %f1125, %f1399;
	st.shared.f32 	[%r82+132], %f1126;
$L__BB33_131:
	add.s32 	%r280, %r81, 64;
	setp.ge.s32 	%p180, %r280, %r132;
	@%p180 bra 	$L__BB33_133;
	mul.f32 	%f1127, %f1382, 0fBFB8AA3B;
	ex2.approx.f32 	%f1128, %f1127;
	add.f32 	%f1129, %f1128, 0f3F800000;
	div.rn.f32 	%f1130, %f1382, %f1129;
	mul.f32 	%f1131, %f1130, %f1398;
	st.shared.f32 	[%r82+260], %f1131;
$L__BB33_133:
	add.s32 	%r281, %r81, 96;
	setp.ge.s32 	%p181, %r281, %r132;
	@%p181 bra 	$L__BB33_135;
	mul.f32 	%f1132, %f1381, 0fBFB8AA3B;
	ex2.approx.f32 	%f1133, %f1132;
	add.f32 	%f1134, %f1133, 0f3F800000;
	div.rn.f32 	%f1135, %f1381, %f1134;
	mul.f32 	%f1136, %f1135, %f1397;
	st.shared.f32 	[%r82+388], %f1136;
$L__BB33_135:
	setp.ge.s32 	%p182, %r39, %r7;
	@%p182 bra 	$L__BB33_144;
	setp.ge.s32 	%p183, %r81, %r132;
	add.s32 	%r282, %r81, %r70;
	shl.b32 	%r283, %r282, 2;
	add.s32 	%r83, %r63, %r283;
	@%p183 bra 	$L__BB33_138;
	mul.f32 	%f1137, %f1380, 0fBFB8AA3B;
	ex2.approx.f32 	%f1138, %f1137;
	add.f32 	%f1139, %f1138, 0f3F800000;
	div.rn.f32 	%f1140, %f1380, %f1139;
	mul.f32 	%f1141, %f1140, %f1396;
	st.shared.f32 	[%r83+16], %f1141;
$L__BB33_138:
	add.s32 	%r284, %r81, 32;
	setp.ge.s32 	%p184, %r284, %r132;
	@%p184 bra 	$L__BB33_140;
	mul.f32 	%f1142, %f1379, 0fBFB8AA3B;
	ex2.approx.f32 	%f1143, %f1142;
	add.f32 	%f1144, %f1143, 0f3F800000;
	div.rn.f32 	%f1145, %f1379, %f1144;
	mul.f32 	%f1146, %f1145, %f1395;
	st.shared.f32 	[%r83+144], %f1146;
$L__BB33_140:
	add.s32 	%r285, %r81, 64;
	setp.ge.s32 	%p185, %r285, %r132;
	@%p185 bra 	$L__BB33_142;
	mul.f32 	%f1147, %f1378, 0fBFB8AA3B;
	ex2.approx.f32 	%f1148, %f1147;
	add.f32 	%f1149, %f1148, 0f3F800000;
	div.rn.f32 	%f1150, %f1378, %f1149;
	mul.f32 	%f1151, %f1150, %f1394;
	st.shared.f32 	[%r83+272], %f1151;
$L__BB33_142:
	add.s32 	%r286, %r81, 96;
	setp.ge.s32 	%p186, %r286, %r132;
	@%p186 bra 	$L__BB33_144;
	mul.f32 	%f1152, %f1377, 0fBFB8AA3B;
	ex2.approx.f32 	%f1153, %f1152;
	add.f32 	%f1154, %f1153, 0f3F800000;
	div.rn.f32 	%f1155, %f1377, %f1154;
	mul.f32 	%f1156, %f1155, %f1393;
	st.shared.f32 	[%r83+400], %f1156;
$L__BB33_144:
	setp.ge.s32 	%p187, %r51, %r7;
	@%p187 bra 	$L__BB33_233;
	setp.ge.s32 	%p188, %r81, %r132;
	add.s32 	%r287, %r81, %r71;
	shl.b32 	%r288, %r287, 2;
	add.s32 	%r84, %r63, %r288;
	@%p188 bra 	$L__BB33_147;
	mul.f32 	%f1157, %f1376, 0fBFB8AA3B;
	ex2.approx.f32 	%f1158, %f1157;
	add.f32 	%f1159, %f1158, 0f3F800000;
	div.rn.f32 	%f1160, %f1376, %f1159;
	mul.f32 	%f1161, %f1160, %f1392;
	st.shared.f32 	[%r84+16], %f1161;
$L__BB33_147:
	add.s32 	%r289, %r81, 32;
	setp.ge.s32 	%p189, %r289, %r132;
	@%p189 bra 	$L__BB33_149;
	mul.f32 	%f1162, %f1375, 0fBFB8AA3B;
	ex2.approx.f32 	%f1163, %f1162;
	add.f32 	%f1164, %f1163, 0f3F800000;
	div.rn.f32 	%f1165, %f1375, %f1164;
	mul.f32 	%f1166, %f1165, %f1391;
	st.shared.f32 	[%r84+144], %f1166;
$L__BB33_149:
	add.s32 	%r290, %r81, 64;
	setp.ge.s32 	%p190, %r290, %r132;
	@%p190 bra 	$L__BB33_151;
	mul.f32 	%f1167, %f1374, 0fBFB8AA3B;
	ex2.approx.f32 	%f1168, %f1167;
	add.f32 	%f1169, %f1168, 0f3F800000;
	div.rn.f32 	%f1170, %f1374, %f1169;
	mul.f32 	%f1171, %f1170, %f1390;
	st.shared.f32 	[%r84+272], %f1171;
$L__BB33_151:
	add.s32 	%r291, %r81, 96;
	setp.ge.s32 	%p191, %r291, %r132;
	@%p191 bra 	$L__BB33_233;
	mul.f32 	%f1172, %f1525, 0fBFB8AA3B;
	ex2.approx.f32 	%f1173, %f1172;
	add.f32 	%f1174, %f1173, 0f3F800000;
	div.rn.f32 	%f1175, %f1525, %f1174;
	mul.f32 	%f1176, %f1175, %f1529;
	st.shared.f32 	[%r84+400], %f1176;
	bra.uni 	$L__BB33_233;
$L__BB33_153:
	setp.ge.s32 	%p173, %r81, %r132;
	shl.b32 	%r273, %r81, 2;
	add.s32 	%r85, %r63, %r273;
	@%p173 bra 	$L__BB33_155;
	mul.f32 	%f1097, %f1388, 0fBFB8AA3B;
	ex2.approx.f32 	%f1098, %f1097;
	add.f32 	%f1099, %f1098, 0f3F800000;
	div.rn.f32 	%f1100, %f1388, %f1099;
	mul.f32 	%f1101, %f1100, %f1404;
	st.shared.f32 	[%r85+16], %f1101;
$L__BB33_155:
	add.s32 	%r274, %r81, 32;
	setp.ge.s32 	%p174, %r274, %r132;
	@%p174 bra 	$L__BB33_157;
	mul.f32 	%f1102, %f1387, 0fBFB8AA3B;
	ex2.approx.f32 	%f1103, %f1102;
	add.f32 	%f1104, %f1103, 0f3F800000;
	div.rn.f32 	%f1105, %f1387, %f1104;
	mul.f32 	%f1106, %f1105, %f1403;
	st.shared.f32 	[%r85+144], %f1106;
$L__BB33_157:
	add.s32 	%r275, %r81, 64;
	setp.ge.s32 	%p175, %r275, %r132;
	@%p175 bra 	$L__BB33_159;
	mul.f32 	%f1107, %f1386, 0fBFB8AA3B;
	ex2.approx.f32 	%f1108, %f1107;
	add.f32 	%f1109, %f1108, 0f3F800000;
	div.rn.f32 	%f1110, %f1386, %f1109;
	mul.f32 	%f1111, %f1110, %f1402;
	st.shared.f32 	[%r85+272], %f1111;
$L__BB33_159:
	add.s32 	%r276, %r81, 96;
	setp.ge.s32 	%p176, %r276, %r132;
	@%p176 bra 	$L__BB33_126;
	mul.f32 	%f1112, %f1385, 0fBFB8AA3B;
	ex2.approx.f32 	%f1113, %f1112;
	add.f32 	%f1114, %f1113, 0f3F800000;
	div.rn.f32 	%f1115, %f1385, %f1114;
	mul.f32 	%f1116, %f1115, %f1401;
	st.shared.f32 	[%r85+400], %f1116;
	bra.uni 	$L__BB33_126;
$L__BB33_161:
	setp.lt.s32 	%p120, %r10, %r7;
	@%p120 bra 	$L__BB33_189;
$L__BB33_162:
	setp.ge.s32 	%p133, %r28, %r7;
	@%p133 bra 	$L__BB33_171;
	setp.ge.s32 	%p134, %r81, %r132;
	add.s32 	%r258, %r81, %r132;
	shl.b32 	%r259, %r258, 2;
	add.s32 	%r86, %r64, %r259;
	@%p134 bra 	$L__BB33_165;
	mul.f32 	%f821, %f1384, 0f3F000000;
	mul.f32 	%f822, %f1384, 0f3D372713;
	mul.f32 	%f823, %f1384, %f822;
	fma.rn.f32 	%f824, %f1384, %f823, %f1384;
	mul.f32 	%f825, %f824, 0f3F4C422A;
	abs.f32 	%f826, %f825;
	mul.f32 	%f827, %f826, 0f4038AA3B;
	ex2.approx.ftz.f32 	%f828, %f827;
	add.f32 	%f829, %f828, 0f3F800000;
	rcp.approx.ftz.f32 	%f830, %f829;
	fma.rn.f32 	%f831, %f830, 0fC0000000, 0f3F800000;
	setp.ge.f32 	%p135, %f826, 0f41102CB4;
	selp.f32 	%f832, 0f3F800000, %f831, %p135;
	copysign.f32 	%f833, %f825, %f832;
	mul.f32 	%f834, %f825, %f825;
	fma.rn.f32 	%f835, %f834, 0f3C80F082, 0fBD563CAE;
	fma.rn.f32 	%f836, %f835, %f834, 0f3E085941;
	fma.rn.f32 	%f837, %f836, %f834, 0fBEAAA9ED;
	fma.rn.f32 	%f838, %f837, %f834, 0f00000000;
	fma.rn.f32 	%f839, %f838, %f825, %f825;
	setp.ge.f32 	%p136, %f826, 0f3F19999A;
	selp.f32 	%f840, %f833, %f839, %p136;
	add.f32 	%f841, %f840, 0f3F800000;
	mul.f32 	%f842, %f821, %f841;
	mul.f32 	%f843, %f842, %f1400;
	st.shared.f32 	[%r86+4], %f843;
$L__BB33_165:
	add.s32 	%r260, %r81, 32;
	setp.ge.s32 	%p137, %r260, %r132;
	@%p137 bra 	$L__BB33_167;
	mul.f32 	%f844, %f1383, 0f3F000000;
	mul.f32 	%f845, %f1383, 0f3D372713;
	mul.f32 	%f846, %f1383, %f845;
	fma.rn.f32 	%f847, %f1383, %f846, %f1383;
	mul.f32 	%f848, %f847, 0f3F4C422A;
	abs.f32 	%f849, %f848;
	mul.f32 	%f850, %f849, 0f4038AA3B;
	ex2.approx.ftz.f32 	%f851, %f850;
	add.f32 	%f852, %f851, 0f3F800000;
	rcp.approx.ftz.f32 	%f853, %f852;
	fma.rn.f32 	%f854, %f853, 0fC0000000, 0f3F800000;
	setp.ge.f32 	%p138, %f849, 0f41102CB4;
	selp.f32 	%f855, 0f3F800000, %f854, %p138;
	copysign.f32 	%f856, %f848, %f855;
	mul.f32 	%f857, %f848, %f848;
	fma.rn.f32 	%f858, %f857, 0f3C80F082, 0fBD563CAE;
	fma.rn.f32 	%f859, %f858, %f857, 0f3E085941;
	fma.rn.f32 	%f860, %f859, %f857, 0fBEAAA9ED;
	fma.rn.f32 	%f861, %f860, %f857, 0f00000000;
	fma.rn.f32 	%f862, %f861, %f848, %f848;
	setp.ge.f32 	%p139, %f849, 0f3F19999A;
	selp.f32 	%f863, %f856, %f862, %p139;
	add.f32 	%f864, %f863, 0f3F800000;
	mul.f32 	%f865, %f844, %f864;
	mul.f32 	%f866, %f865, %f1399;
	st.shared.f32 	[%r86+132], %f866;
$L__BB33_167:
	add.s32 	%r261, %r81, 64;
	setp.ge.s32 	%p140, %r261, %r132;
	@%p140 bra 	$L__BB33_169;
	mul.f32 	%f867, %f1382, 0f3F000000;
	mul.f32 	%f868, %f1382, 0f3D372713;
	mul.f32 	%f869, %f1382, %f868;
	fma.rn.f32 	%f870, %f1382, %f869, %f1382;
	mul.f32 	%f871, %f870, 0f3F4C422A;
	abs.f32 	%f872, %f871;
	mul.f32 	%f873, %f872, 0f4038AA3B;
	ex2.approx.ftz.f32 	%f874, %f873;
	add.f32 	%f875, %f874, 0f3F800000;
	rcp.approx.ftz.f32 	%f876, %f875;
	fma.rn.f32 	%f877, %f876, 0fC0000000, 0f3F800000;
	setp.ge.f32 	%p141, %f872, 0f41102CB4;
	selp.f32 	%f878, 0f3F800000, %f877, %p141;
	copysign.f32 	%f879, %f871, %f878;
	mul.f32 	%f880, %f871, %f871;
	fma.rn.f32 	%f881, %f880, 0f3C80F082, 0fBD563CAE;
	fma.rn.f32 	%f882, %f881, %f880, 0f3E085941;
	fma.rn.f32 	%f883, %f882, %f880, 0fBEAAA9ED;
	fma.rn.f32 	%f884, %f883, %f880, 0f00000000;
	fma.rn.f32 	%f885, %f884, %f871, %f871;
	setp.ge.f32 	%p142, %f872, 0f3F19999A;
	selp.f32 	%f886, %f879, %f885, %p142;
	add.f32 	%f887, %f886, 0f3F800000;
	mul.f32 	%f888, %f867, %f887;
	mul.f32 	%f889, %f888, %f1398;
	st.shared.f32 	[%r86+260], %f889;
$L__BB33_169:
	add.s32 	%r262, %r81, 96;
	setp.ge.s32 	%p143, %r262, %r132;
	@%p143 bra 	$L__BB33_171;
	mul.f32 	%f890, %f1381, 0f3F000000;
	mul.f32 	%f891, %f1381, 0f3D372713;
	mul.f32 	%f892, %f1381, %f891;
	fma.rn.f32 	%f893, %f1381, %f892, %f1381;
	mul.f32 	%f894, %f893, 0f3F4C422A;
	abs.f32 	%f895, %f894;
	mul.f32 	%f896, %f895, 0f4038AA3B;
	ex2.approx.ftz.f32 	%f897, %f896;
	add.f32 	%f898, %f897, 0f3F800000;
	rcp.approx.ftz.f32 	%f899, %f898;
	fma.rn.f32 	%f900, %f899, 0fC0000000, 0f3F800000;
	setp.ge.f32 	%p144, %f895, 0f41102CB4;
	selp.f32 	%f901, 0f3F800000, %f900, %p144;
	copysign.f32 	%f902, %f894, %f901;
	mul.f32 	%f903, %f894, %f894;
	fma.rn.f32 	%f904, %f903, 0f3C80F082, 0fBD563CAE;
	fma.rn.f32 	%f905, %f904, %f903, 0f3E085941;
	fma.rn.f32 	%f906, %f905, %f903, 0fBEAAA9ED;
	fma.rn.f32 	%f907, %f906, %f903, 0f00000000;
	fma.rn.f32 	%f908, %f907, %f894, %f894;
	setp.ge.f32 	%p145, %f895, 0f3F19999A;
	selp.f32 	%f909, %f902, %f908, %p145;
	add.f32 	%f910, %f909, 0f3F800000;
	mul.f32 	%f911, %f890, %f910;
	mul.f32 	%f912, %f911, %f1397;
	st.shared.f32 	[%r86+388], %f912;
$L__BB33_171:
	setp.ge.s32 	%p146, %r39, %r7;
	@%p146 bra 	$L__BB33_180;
	setp.ge.s32 	%p147, %r81, %r132;
	add.s32 	%r263, %r81, %r70;
	shl.b32 	%r264, %r263, 2;
	add.s32 	%r87, %r63, %r264;
	@%p147 bra 	$L__BB33_174;
	mul.f32 	%f913, %f1380, 0f3F000000;
	mul.f32 	%f914, %f1380, 0f3D372713;
	mul.f32 	%f915, %f1380, %f914;
	fma.rn.f32 	%f916, %f1380, %f915, %f1380;
	mul.f32 	%f917, %f916, 0f3F4C422A;
	abs.f32 	%f918, %f917;
	mul.f32 	%f919, %f918, 0f4038AA3B;
	ex2.approx.ftz.f32 	%f920, %f919;
	add.f32 	%f921, %f920, 0f3F800000;
	rcp.approx.ftz.f32 	%f922, %f921;
	fma.rn.f32 	%f923, %f922, 0fC0000000, 0f3F800000;
	setp.ge.f32 	%p148, %f918, 0f41102CB4;
	selp.f32 	%f924, 0f3F800000, %f923, %p148;
	copysign.f32 	%f925, %f917, %f924;
	mul.f32 	%f926, %f917, %f917;
	fma.rn.f32 	%f927, %f926, 0f3C80F082, 0fBD563CAE;
	fma.rn.f32 	%f928, %f927, %f926, 0f3E085941;
	fma.rn.f32 	%f929, %f928, %f926, 0fBEAAA9ED;
	fma.rn.f32 	%f930, %f929, %f926, 0f00000000;
	fma.rn.f32 	%f931, %f930, %f917, %f917;
	setp.ge.f32 	%p149, %f918, 0f3F19999A;
	selp.f32 	%f932, %f925, %f931, %p149;
	add.f32 	%f933, %f932, 0f3F800000;
	mul.f32 	%f934, %f913, %f933;
	mul.f32 	%f935, %f934, %f1396;
	st.shared.f32 	[%r87+16], %f935;
$L__BB33_174:
	add.s32 	%r265, %r81, 32;
	setp.ge.s32 	%p150, %r265, %r132;
	@%p150 bra 	$L__BB33_176;
	mul.f32 	%f936, %f1379, 0f3F000000;
	mul.f32 	%f937, %f1379, 0f3D372713;
	mul.f32 	%f938, %f1379, %f937;
	fma.rn.f32 	%f939, %f1379, %f938, %f1379;
	mul.f32 	%f940, %f939, 0f3F4C422A;
	abs.f32 	%f941, %f940;
	mul.f32 	%f942, %f941, 0f4038AA3B;
	ex2.approx.ftz.f32 	%f943, %f942;
	add.f32 	%f944, %f943, 0f3F800000;
	rcp.approx.ftz.f32 	%f945, %f944;
	fma.rn.f32 	%f946, %f945, 0fC0000000, 0f3F800000;
	setp.ge.f32 	%p151, %f941, 0f41102CB4;
	selp.f32 	%f947, 0f3F800000, %f946, %p151;
	copysign.f32 	%f948, %f940, %f947;
	mul.f32 	%f949, %f940, %f940;
	fma.rn.f32 	%f950, %f949, 0f3C80F082, 0fBD563CAE;
	fma.rn.f32 	%f951, %f950, %f949, 0f3E085941;
	fma.rn.f32 	%f952, %f951, %f949, 0fBEAAA9ED;
	fma.rn.f32 	%f953, %f952, %f949, 0f00000000;
	fma.rn.f32 	%f954, %f953, %f940, %f940;
	setp.ge.f32 	%p152, %f941, 0f3F19999A;
	selp.f32 	%f955, %f948, %f954, %p152;
	add.f32 	%f956, %f955, 0f3F800000;
	mul.f32 	%f957, %f936, %f956;
	mul.f32 	%f958, %f957, %f1395;
	st.shared.f32 	[%r87+144], %f958;
$L__BB33_176:
	add.s32 	%r266, %r81, 64;
	setp.ge.s32 	%p153, %r266, %r132;
	@%p153 bra 	$L__BB33_178;
	mul.f32 	%f959, %f1378, 0f3F000000;
	mul.f32 	%f960, %f1378, 0f3D372713;
	mul.f32 	%f961, %f1378, %f960;
	fma.rn.f32 	%f962, %f1378, %f961, %f1378;
	mul.f32 	%f963, %f962, 0f3F4C422A;
	abs.f32 	%f964, %f963;
	mul.f32 	%f965, %f964, 0f4038AA3B;
	ex2.approx.ftz.f32 	%f966, %f965;
	add.f32 	%f967, %f966, 0f3F800000;
	rcp.approx.ftz.f32 	%f968, %f967;
	fma.rn.f32 	%f969, %f968, 0fC0000000, 0f3F800000;
	setp.ge.f32 	%p154, %f964, 0f41102CB4;
	selp.f32 	%f970, 0f3F800000, %f969, %p154;
	copysign.f32 	%f971, %f963, %f970;
	mul.f32 	%f972, %f963, %f963;
	fma.rn.f32 	%f973, %f972, 0f3C80F082, 0fBD563CAE;
	fma.rn.f32 	%f974, %f973, %f972, 0f3E085941;
	fma.rn.f32 	%f975, %f974, %f972, 0fBEAAA9ED;
	fma.rn.f32 	%f976, %f975, %f972, 0f00000000;
	fma.rn.f32 	%f977, %f976, %f963, %f963;
	setp.ge.f32 	%p155, %f964, 0f3F19999A;
	selp.f32 	%f978, %f971, %f977, %p155;
	add.f32 	%f979, %f978, 0f3F800000;
	mul.f32 	%f980, %f959, %f979;
	mul.f32 	%f981, %f980, %f1394;
	st.shared.f32 	[%r87+272], %f981;
$L__BB33_178:
	add.s32 	%r267, %r81, 96;
	setp.ge.s32 	%p156, %r267, %r132;
	@%p156 bra 	$L__BB33_180;
	mul.f32 	%f982, %f1377, 0f3F000000;
	mul.f32 	%f983, %f1377, 0f3D372713;
	mul.f32 	%f984, %f1377, %f983;
	fma.rn.f32 	%f985, %f1377, %f984, %f1377;
	mul.f32 	%f986, %f985, 0f3F4C422A;
	abs.f32 	%f987, %f986;
	mul.f32 	%f988, %f987, 0f4038AA3B;
	ex2.approx.ftz.f32 	%f989, %f988;
	add.f32 	%f990, %f989, 0f3F800000;
	rcp.approx.ftz.f32 	%f991, %f990;
	fma.rn.f32 	%f992, %f991, 0fC0000000, 0f3F800000;
	setp.ge.f32 	%p157, %f987, 0f41102CB4;
	selp.f32 	%f993, 0f3F800000, %f992, %p157;
	copysign.f32 	%f994, %f986, %f993;
	mul.f32 	%f995, %f986, %f986;
	fma.rn.f32 	%f996, %f995, 0f3C80F082, 0fBD563CAE;
	fma.rn.f32 	%f997, %f996, %f995, 0f3E085941;
	fma.rn.f32 	%f998, %f997, %f995, 0fBEAAA9ED;
	fma.rn.f32 	%f999, %f998, %f995, 0f00000000;
	fma.rn.f32 	%f1000, %f999, %f986, %f986;
	setp.ge.f32 	%p158, %f987, 0f3F19999A;
	selp.f32 	%f1001, %f994, %f1000, %p158;
	add.f32 	%f1002, %f1001, 0f3F800000;
	mul.f32 	%f1003, %f982, %f1002;
	mul.f32 	%f1004, %f1003, %f1393;
	st.shared.f32 	[%r87+400], %f1004;
$L__BB33_180:
	setp.ge.s32 	%p159, %r51, %r7;
	@%p159 bra 	$L__BB33_233;
	setp.ge.s32 	%p160, %r81, %r132;
	add.s32 	%r268, %r81, %r71;
	shl.b32 	%r269, %r268, 2;
	add.s32 	%r88, %r63, %r269;
	@%p160 bra 	$L__BB33_183;
	mul.f32 	%f1005, %f1376, 0f3F000000;
	mul.f32 	%f1006, %f1376, 0f3D372713;
	mul.f32 	%f1007, %f1376, %f1006;
	fma.rn.f32 	%f1008, %f1376, %f1007, %f1376;
	mul.f32 	%f1009, %f1008, 0f3F4C422A;
	abs.f32 	%f1010, %f1009;
	mul.f32 	%f1011, %f1010, 0f4038AA3B;
	ex2.approx.ftz.f32 	%f1012, %f1011;
	add.f32 	%f1013, %f1012, 0f3F800000;
	rcp.approx.ftz.f32 	%f1014, %f1013;
	fma.rn.f32 	%f1015, %f1014, 0fC0000000, 0f3F800000;
	setp.ge.f32 	%p161, %f1010, 0f41102CB4;
	selp.f32 	%f1016, 0f3F800000, %f1015, %p161;
	copysign.f32 	%f1017, %f1009, %f1016;
	mul.f32 	%f1018, %f1009, %f1009;
	fma.rn.f32 	%f1019, %f1018, 0f3C80F082, 0fBD563CAE;
	fma.rn.f32 	%f1020, %f1019, %f1018, 0f3E085941;
	fma.rn.f32 	%f1021, %f1020, %f1018, 0fBEAAA9ED;
	fma.rn.f32 	%f1022, %f1021, %f1018, 0f00000000;
	fma.rn.f32 	%f1023, %f1022, %f1009, %f1009;
	setp.ge.f32 	%p162, %f1010, 0f3F19999A;
	selp.f32 	%f1024, %f1017, %f1023, %p162;
	add.f32 	%f1025, %f1024, 0f3F800000;
	mul.f32 	%f1026, %f1005, %f1025;
	mul.f32 	%f1027, %f1026, %f1392;
	st.shared.f32 	[%r88+16], %f1027;
$L__BB33_183:
	add.s32 	%r270, %r81, 32;
	setp.ge.s32 	%p163, %r270, %r132;
	@%p163 bra 	$L__BB33_185;
	mul.f32 	%f1028, %f1375, 0f3F000000;
	mul.f32 	%f1029, %f1375, 0f3D372713;
	mul.f32 	%f1030, %f1375, %f1029;
	fma.rn.f32 	%f1031, %f1375, %f1030, %f1375;
	mul.f32 	%f1032, %f1031, 0f3F4C422A;
	abs.f32 	%f1033, %f1032;
	mul.f32 	%f1034, %f1033, 0f4038AA3B;
	ex2.approx.ftz.f32 	%f1035, %f1034;
	add.f32 	%f1036, %f1035, 0f3F800000;
	rcp.approx.ftz.f32 	%f1037, %f1036;
	fma.rn.f32 	%f1038, %f1037, 0fC0000000, 0f3F800000;
	setp.ge.f32 	%p164, %f1033, 0f41102CB4;
	selp.f32 	%f1039, 0f3F800000, %f1038, %p164;
	copysign.f32 	%f1040, %f1032, %f1039;
	mul.f32 	%f1041, %f1032, %f1032;
	fma.rn.f32 	%f1042, %f1041, 0f3C80F082, 0fBD563CAE;
	fma.rn.f32 	%f1043, %f1042, %f1041, 0f3E085941;
	fma.rn.f32 	%f1044, %f1043, %f1041, 0fBEAAA9ED;
	fma.rn.f32 	%f1045, %f1044, %f1041, 0f00000000;
	fma.rn.f32 	%f1046, %f1045, %f1032, %f1032;
	setp.ge.f32 	%p165, %f1033, 0f3F19999A;
	selp.f32 	%f1047, %f1040, %f1046, %p165;
	add.f32 	%f1048, %f1047, 0f3F800000;
	mul.f32 	%f1049, %f1028, %f1048;
	mul.f32 	%f1050, %f1049, %f1391;
	st.shared.f32 	[%r88+144], %f1050;
$L__BB33_185:
	add.s32 	%r271, %r81, 64;
	setp.ge.s32 	%p166, %r271, %r132;
	@%p166 bra 	$L__BB33_187;
	mul.f32 	%f1051, %f1374, 0f3F000000;
	mul.f32 	%f1052, %f1374, 0f3D372713;
	mul.f32 	%f1053, %f1374, %f1052;
	fma.rn.f32 	%f1054, %f1374, %f1053, %f1374;
	mul.f32 	%f1055, %f1054, 0f3F4C422A;
	abs.f32 	%f1056, %f1055;
	mul.f32 	%f1057, %f1056, 0f4038AA3B;
	ex2.approx.ftz.f32 	%f1058, %f1057;
	add.f32 	%f1059, %f1058, 0f3F800000;
	rcp.approx.ftz.f32 	%f1060, %f1059;
	fma.rn.f32 	%f1061, %f1060, 0fC0000000, 0f3F800000;
	setp.ge.f32 	%p167, %f1056, 0f41102CB4;
	selp.f32 	%f1062, 0f3F800000, %f1061, %p167;
	copysign.f32 	%f1063, %f1055, %f1062;
	mul.f32 	%f1064, %f1055, %f1055;
	fma.rn.f32 	%f1065, %f1064, 0f3C80F082, 0fBD563CAE;
	fma.rn.f32 	%f1066, %f1065, %f1064, 0f3E085941;
	fma.rn.f32 	%f1067, %f1066, %f1064, 0fBEAAA9ED;
	fma.rn.f32 	%f1068, %f1067, %f1064, 0f00000000;
	fma.rn.f32 	%f1069, %f1068, %f1055, %f1055;
	setp.ge.f32 	%p168, %f1056, 0f3F19999A;
	selp.f32 	%f1070, %f1063, %f1069, %p168;
	add.f32 	%f1071, %f1070, 0f3F800000;
	mul.f32 	%f1072, %f1051, %f1071;
	mul.f32 	%f1073, %f1072, %f1390;
	st.shared.f32 	[%r88+272], %f1073;
$L__BB33_187:
	add.s32 	%r272, %r81, 96;
	setp.ge.s32 	%p169, %r272, %r132;
	@%p169 bra 	$L__BB33_233;
	mul.f32 	%f1074, %f1525, 0f3F000000;
	mul.f32 	%f1075, %f1525, 0f3D372713;
	mul.f32 	%f1076, %f1525, %f1075;
	fma.rn.f32 	%f1077, %f1525, %f1076, %f1525;
	mul.f32 	%f1078, %f1077, 0f3F4C422A;
	abs.f32 	%f1079, %f1078;
	mul.f32 	%f1080, %f1079, 0f4038AA3B;
	ex2.approx.ftz.f32 	%f1081, %f1080;
	add.f32 	%f1082, %f1081, 0f3F800000;
	rcp.approx.ftz.f32 	%f1083, %f1082;
	fma.rn.f32 	%f1084, %f1083, 0fC0000000, 0f3F800000;
	setp.ge.f32 	%p170, %f1079, 0f41102CB4;
	selp.f32 	%f1085, 0f3F800000, %f1084, %p170;
	copysign.f32 	%f1086, %f1078, %f1085;
	mul.f32 	%f1087, %f1078, %f1078;
	fma.rn.f32 	%f1088, %f1087, 0f3C80F082, 0fBD563CAE;
	fma.rn.f32 	%f1089, %f1088, %f1087, 0f3E085941;
	fma.rn.f32 	%f1090, %f1089, %f1087, 0fBEAAA9ED;
	fma.rn.f32 	%f1091, %f1090, %f1087, 0f00000000;
	fma.rn.f32 	%f1092, %f1091, %f1078, %f1078;
	setp.ge.f32 	%p171, %f1079, 0f3F19999A;
	selp.f32 	%f1093, %f1086, %f1092, %p171;
	add.f32 	%f1094, %f1093, 0f3F800000;
	mul.f32 	%f1095, %f1074, %f1094;
	mul.f32 	%f1096, %f1095, %f1529;
	st.shared.f32 	[%r88+400], %f1096;
	bra.uni 	$L__BB33_233;
$L__BB33_189:
	setp.ge.s32 	%p121, %r81, %r132;
	shl.b32 	%r254, %r81, 2;
	add.s32 	%r89, %r63, %r254;
	@%p121 bra 	$L__BB33_191;
	mul.f32 	%f729, %f1388, 0f3F000000;
	mul.f32 	%f730, %f1388, 0f3D372713;
	mul.f32 	%f731, %f1388, %f730;
	fma.rn.f32 	%f732, %f1388, %f731, %f1388;
	mul.f32 	%f733, %f732, 0f3F4C422A;
	abs.f32 	%f734, %f733;
	mul.f32 	%f735, %f734, 0f4038AA3B;
	ex2.approx.ftz.f32 	%f736, %f735;
	add.f32 	%f737, %f736, 0f3F800000;
	rcp.approx.ftz.f32 	%f738, %f737;
	fma.rn.f32 	%f739, %f738, 0fC0000000, 0f3F800000;
	setp.ge.f32 	%p122, %f734, 0f41102CB4;
	selp.f32 	%f740, 0f3F800000, %f739, %p122;
	copysign.f32 	%f741, %f733, %f740;
	mul.f32 	%f742, %f733, %f733;
	fma.rn.f32 	%f743, %f742, 0f3C80F082, 0fBD563CAE;
	fma.rn.f32 	%f744, %f743, %f742, 0f3E085941;
	fma.rn.f32 	%f745, %f744, %f742, 0fBEAAA9ED;
	fma.rn.f32 	%f746, %f745, %f742, 0f00000000;
	fma.rn.f32 	%f747, %f746, %f733, %f733;
	setp.ge.f32 	%p123, %f734, 0f3F19999A;
	selp.f32 	%f748, %f741, %f747, %p123;
	add.f32 	%f749, %f748, 0f3F800000;
	mul.f32 	%f750, %f729, %f749;
	mul.f32 	%f751, %f750, %f1404;
	st.shared.f32 	[%r89+16], %f751;
$L__BB33_191:
	add.s32 	%r255, %r81, 32;
	setp.ge.s32 	%p124, %r255, %r132;
	@%p124 bra 	$L__BB33_193;
	mul.f32 	%f752, %f1387, 0f3F000000;
	mul.f32 	%f753, %f1387, 0f3D372713;
	mul.f32 	%f754, %f1387, %f753;
	fma.rn.f32 	%f755, %f1387, %f754, %f1387;
	mul.f32 	%f756, %f755, 0f3F4C422A;
	abs.f32 	%f757, %f756;
	mul.f32 	%f758, %f757, 0f4038AA3B;
	ex2.approx.ftz.f32 	%f759, %f758;
	add.f32 	%f760, %f759, 0f3F800000;
	rcp.approx.ftz.f32 	%f761, %f760;
	fma.rn.f32 	%f762, %f761, 0fC0000000, 0f3F800000;
	setp.ge.f32 	%p125, %f757, 0f41102CB4;
	selp.f32 	%f763, 0f3F800000, %f762, %p125;
	copysign.f32 	%f764, %f756, %f763;
	mul.f32 	%f765, %f756, %f756;
	fma.rn.f32 	%f766, %f765, 0f3C80F082, 0fBD563CAE;
	fma.rn.f32 	%f767, %f766, %f765, 0f3E085941;
	fma.rn.f32 	%f768, %f767, %f765, 0fBEAAA9ED;
	fma.rn.f32 	%f769, %f768, %f765, 0f00000000;
	fma.rn.f32 	%f770, %f769, %f756, %f756;
	setp.ge.f32 	%p126, %f757, 0f3F19999A;
	selp.f32 	%f771, %f764, %f770, %p126;
	add.f32 	%f772, %f771, 0f3F800000;
	mul.f32 	%f773, %f752, %f772;
	mul.f32 	%f774, %f773, %f1403;
	st.shared.f32 	[%r89+144], %f774;
$L__BB33_193:
	add.s32 	%r256, %r81, 64;
	setp.ge.s32 	%p127, %r256, %r132;
	@%p127 bra 	$L__BB33_195;
	mul.f32 	%f775, %f1386, 0f3F000000;
	mul.f32 	%f776, %f1386, 0f3D372713;
	mul.f32 	%f777, %f1386, %f776;
	fma.rn.f32 	%f778, %f1386, %f777, %f1386;
	mul.f32 	%f779, %f778, 0f3F4C422A;
	abs.f32 	%f780, %f779;
	mul.f32 	%f781, %f780, 0f4038AA3B;
	ex2.approx.ftz.f32 	%f782, %f781;
	add.f32 	%f783, %f782, 0f3F800000;
	rcp.approx.ftz.f32 	%f784, %f783;
	fma.rn.f32 	%f785, %f784, 0fC0000000, 0f3F800000;
	setp.ge.f32 	%p128, %f780, 0f41102CB4;
	selp.f32 	%f786, 0f3F800000, %f785, %p128;
	copysign.f32 	%f787, %f779, %f786;
	mul.f32 	%f788, %f779, %f779;
	fma.rn.f32 	%f789, %f788, 0f3C80F082, 0fBD563CAE;
	fma.rn.f32 	%f790, %f789, %f788, 0f3E085941;
	fma.rn.f32 	%f791, %f790, %f788, 0fBEAAA9ED;
	fma.rn.f32 	%f792, %f791, %f788, 0f00000000;
	fma.rn.f32 	%f793, %f792, %f779, %f779;
	setp.ge.f32 	%p129, %f780, 0f3F19999A;
	selp.f32 	%f794, %f787, %f793, %p129;
	add.f32 	%f795, %f794, 0f3F800000;
	mul.f32 	%f796, %f775, %f795;
	mul.f32 	%f797, %f796, %f1402;
	st.shared.f32 	[%r89+272], %f797;
$L__BB33_195:
	add.s32 	%r257, %r81, 96;
	setp.ge.s32 	%p130, %r257, %r132;
	@%p130 bra 	$L__BB33_162;
	mul.f32 	%f798, %f1385, 0f3F000000;
	mul.f32 	%f799, %f1385, 0f3D372713;
	mul.f32 	%f800, %f1385, %f799;
	fma.rn.f32 	%f801, %f1385, %f800, %f1385;
	mul.f32 	%f802, %f801, 0f3F4C422A;
	abs.f32 	%f803, %f802;
	mul.f32 	%f804, %f803, 0f4038AA3B;
	ex2.approx.ftz.f32 	%f805, %f804;
	add.f32 	%f806, %f805, 0f3F800000;
	rcp.approx.ftz.f32 	%f807, %f806;
	fma.rn.f32 	%f808, %f807, 0fC0000000, 0f3F800000;
	setp.ge.f32 	%p131, %f803, 0f41102CB4;
	selp.f32 	%f809, 0f3F800000, %f808, %p131;
	copysign.f32 	%f810, %f802, %f809;
	mul.f32 	%f811, %f802, %f802;
	fma.rn.f32 	%f812, %f811, 0f3C80F082, 0fBD563CAE;
	fma.rn.f32 	%f813, %f812, %f811, 0f3E085941;
	fma.rn.f32 	%f814, %f813, %f811, 0fBEAAA9ED;
	fma.rn.f32 	%f815, %f814, %f811, 0f00000000;
	fma.rn.f32 	%f816, %f815, %f802, %f802;
	setp.ge.f32 	%p132, %f803, 0f3F19999A;
	selp.f32 	%f817, %f810, %f816, %p132;
	add.f32 	%f818, %f817, 0f3F800000;
	mul.f32 	%f819, %f798, %f818;
	mul.f32 	%f820, %f819, %f1401;
	st.shared.f32 	[%r89+400], %f820;
	bra.uni 	$L__BB33_162;
$L__BB33_197:
	setp.ge.s32 	%p192, %r10, %r7;
	@%p192 bra 	$L__BB33_206;
	setp.ge.s32 	%p193, %r81, %r132;
	shl.b32 	%r292, %r81, 2;
	add.s32 	%r97, %r63, %r292;
	@%p193 bra 	$L__BB33_200;
	max.f32 	%f1177, %f1388, 0f00000000;
	mul.f32 	%f1178, %f1177, %f1404;
	st.shared.f32 	[%r97+16], %f1178;
$L__BB33_200:
	add.s32 	%r293, %r81, 32;
	setp.ge.s32 	%p194, %r293, %r132;
	@%p194 bra 	$L__BB33_202;
	max.f32 	%f1179, %f1387, 0f00000000;
	mul.f32 	%f1180, %f1179, %f1403;
	st.shared.f32 	[%r97+144], %f1180;
$L__BB33_202:
	add.s32 	%r294, %r81, 64;
	setp.ge.s32 	%p195, %r294, %r132;
	@%p195 bra 	$L__BB33_204;
	max.f32 	%f1181, %f1386, 0f00000000;
	mul.f32 	%f1182, %f1181, %f1402;
	st.shared.f32 	[%r97+272], %f1182;
$L__BB33_204:
	add.s32 	%r295, %r81, 96;
	setp.ge.s32 	%p196, %r295, %r132;
	@%p196 bra 	$L__BB33_206;
	max.f32 	%f1183, %f1385, 0f00000000;
	mul.f32 	%f1184, %f1183, %f1401;
	st.shared.f32 	[%r97+400], %f1184;
$L__BB33_206:
	setp.ge.s32 	%p197, %r28, %r7;
	@%p197 bra 	$L__BB33_215;
	setp.ge.s32 	%p198, %r81, %r132;
	add.s32 	%r296, %r81, %r132;
	shl.b32 	%r297, %r296, 2;
	add.s32 	%r98, %r64, %r297;
	@%p198 bra 	$L__BB33_209;
	max.f32 	%f1185, %f1384, 0f00000000;
	mul.f32 	%f1186, %f1185, %f1400;
	st.shared.f32 	[%r98+4], %f1186;
$L__BB33_209:
	add.s32 	%r298, %r81, 32;
	setp.ge.s32 	%p199, %r298, %r132;
	@%p199 bra 	$L__BB33_211;
	max.f32 	%f1187, %f1383, 0f00000000;
	mul.f32 	%f1188, %f1187, %f1399;
	st.shared.f32 	[%r98+132], %f1188;
$L__BB33_211:
	add.s32 	%r299, %r81, 64;
	setp.ge.s32 	%p200, %r299, %r132;
	@%p200 bra 	$L__BB33_213;
	max.f32 	%f1189, %f1382, 0f00000000;
	mul.f32 	%f1190, %f1189, %f1398;
	st.shared.f32 	[%r98+260], %f1190;
$L__BB33_213:
	add.s32 	%r300, %r81, 96;
	setp.ge.s32 	%p201, %r300, %r132;
	@%p201 bra 	$L__BB33_215;
	max.f32 	%f1191, %f1381, 0f00000000;
	mul.f32 	%f1192, %f1191, %f1397;
	st.shared.f32 	[%r98+388], %f1192;
$L__BB33_215:
	setp.ge.s32 	%p202, %r39, %r7;
	@%p202 bra 	$L__BB33_224;
	setp.ge.s32 	%p203, %r81, %r132;
	add.s32 	%r301, %r81, %r70;
	shl.b32 	%r302, %r301, 2;
	add.s32 	%r99, %r63, %r302;
	@%p203 bra 	$L__BB33_218;
	max.f32 	%f1193, %f1380, 0f00000000;
	mul.f32 	%f1194, %f1193, %f1396;
	st.shared.f32 	[%r99+16], %f1194;
$L__BB33_218:
	add.s32 	%r303, %r81, 32;
	setp.ge.s32 	%p204, %r303, %r132;
	@%p204 bra 	$L__BB33_220;
	max.f32 	%f1195, %f1379, 0f00000000;
	mul.f32 	%f1196, %f1195, %f1395;
	st.shared.f32 	[%r99+144], %f1196;
$L__BB33_220:
	add.s32 	%r304, %r81, 64;
	setp.ge.s32 	%p205, %r304, %r132;
	@%p205 bra 	$L__BB33_222;
	max.f32 	%f1197, %f1378, 0f00000000;
	mul.f32 	%f1198, %f1197, %f1394;
	st.shared.f32 	[%r99+272], %f1198;
$L__BB33_222:
	add.s32 	%r305, %r81, 96;
	setp.ge.s32 	%p206, %r305, %r132;
	@%p206 bra 	$L__BB33_224;
	max.f32 	%f1199, %f1377, 0f00000000;
	mul.f32 	%f1200, %f1199, %f1393;
	st.shared.f32 	[%r99+400], %f1200;
$L__BB33_224:
	setp.ge.s32 	%p207, %r51, %r7;
	@%p207 bra 	$L__BB33_233;
	setp.ge.s32 	%p208, %r81, %r132;
	add.s32 	%r306, %r81, %r71;
	shl.b32 	%r307, %r306, 2;
	add.s32 	%r100, %r63, %r307;
	@%p208 bra 	$L__BB33_227;
	max.f32 	%f1201, %f1376, 0f00000000;
	mul.f32 	%f1202, %f1201, %f1392;
	st.shared.f32 	[%r100+16], %f1202;
$L__BB33_227:
	add.s32 	%r308, %r81, 32;
	setp.ge.s32 	%p209, %r308, %r132;
	@%p209 bra 	$L__BB33_229;
	max.f32 	%f1203, %f1375, 0f00000000;
	mul.f32 	%f1204, %f1203, %f1391;
	st.shared.f32 	[%r100+144], %f1204;
$L__BB33_229:
	add.s32 	%r309, %r81, 64;
	setp.ge.s32 	%p210, %r309, %r132;
	@%p210 bra 	$L__BB33_231;
	max.f32 	%f1205, %f1374, 0f00000000;
	mul.f32 	%f1206, %f1205, %f1390;
	st.shared.f32 	[%r100+272], %f1206;
$L__BB33_231:
	add.s32 	%r310, %r81, 96;
	setp.ge.s32 	%p211, %r310, %r132;
	@%p211 bra 	$L__BB33_233;
	max.f32 	%f1207, %f1525, 0f00000000;
	mul.f32 	%f1208, %f1207, %f1529;
	st.shared.f32 	[%r100+400], %f1208;
$L__BB33_233:
	add.s32 	%r385, %r385, 1024;
	setp.lt.s32 	%p212, %r385, %r132;
	@%p212 bra 	$L__BB33_58;
$L__BB33_234:
	bar.sync 	0;
	setp.ge.s32 	%p213, %r388, %r131;
	@%p213 bra 	$L__BB33_338;
	shl.b32 	%r311, %r132, 1;
	and.b32  	%r102, %r132, 1;
	and.b32  	%r103, %r132, 2147483646;
	add.s32 	%r104, %r311, 2;
	mad.lo.s32 	%r105, %r132, 3, 3;
	cvta.to.global.u64 	%rd224, %rd29;
	add.s64 	%rd14, %rd224, %rd42;
	neg.s32 	%r106, %r103;
	shl.b32 	%r107, %r131, 1;
	shl.b32 	%r312, %r132, 2;
	add.s32 	%r108, %r312, 20;
	mad.lo.s32 	%r109, %r132, 12, 32;
	shl.b32 	%r313, %r132, 3;
	add.s32 	%r110, %r313, 28;
$L__BB33_236:
	setp.lt.s32 	%p214, %r132, 1;
	mov.f32 	%f1649, 0f00000000;
	mov.f32 	%f1650, %f1649;
	mov.f32 	%f1651, %f1649;
	mov.f32 	%f1652, %f1649;
	mov.f32 	%f1645, %f1649;
	mov.f32 	%f1646, %f1649;
	mov.f32 	%f1647, %f1649;
	mov.f32 	%f1648, %f1649;
	mov.f32 	%f1641, %f1649;
	mov.f32 	%f1642, %f1649;
	mov.f32 	%f1643, %f1649;
	mov.f32 	%f1644, %f1649;
	mov.f32 	%f1549, %f1649;
	mov.f32 	%f1550, %f1649;
	mov.f32 	%f1551, %f1649;
	mov.f32 	%f1552, %f1649;
	@%p214 bra 	$L__BB33_301;
	setp.eq.s32 	%p215, %r132, 1;
	add.s32 	%r112, %r388, %r9;
	mov.b32 	%r389, 0;
	mov.f32 	%f1649, 0f00000000;
	@%p215 bra 	$L__BB33_280;
	cvt.u64.u32 	%rd15, %r112;
	add.s32 	%r113, %r112, 32;
	add.s32 	%r114, %r112, 64;
	add.s32 	%r115, %r112, 96;
	mov.f32 	%f1649, 0f00000000;
	mov.b32 	%r392, 0;
	mov.u32 	%r390, %r131;
	mov.u32 	%r391, %r63;
	mov.u32 	%r393, %r106;
	mov.f32 	%f1650, %f1649;
	mov.f32 	%f1651, %f1649;
	mov.f32 	%f1652, %f1649;
	mov.f32 	%f1645, %f1649;
	mov.f32 	%f1646, %f1649;
	mov.f32 	%f1647, %f1649;
	mov.f32 	%f1648, %f1649;
	mov.f32 	%f1641, %f1649;
	mov.f32 	%f1642, %f1649;
	mov.f32 	%f1643, %f1649;
	mov.f32 	%f1644, %f1649;
	mov.f32 	%f1549, %f1649;
	mov.f32 	%f1550, %f1649;
	mov.f32 	%f1551, %f1649;
	mov.f32 	%f1552, %f1649;
$L__BB33_239:
	.pragma "nounroll";
	setp.ge.s32 	%p216, %r112, %r131;
	cvt.s64.s32 	%rd226, %r392;
	add.s64 	%rd227, %rd226, %rd4;
	add.s64 	%rd228, %rd227, %rd15;
	shl.b64 	%rd229, %rd228, 2;
	add.s64 	%rd17, %rd26, %rd229;
	@%p216 bra 	$L__BB33_241;
	// begin inline asm
	ld.global.nc.f32 %f1612, [%rd17];
	// end inline asm
$L__BB33_241:
	setp.ge.s32 	%p217, %r113, %r131;
	@%p217 bra 	$L__BB33_243;
	add.s64 	%rd231, %rd17, 128;
	// begin inline asm
	ld.global.nc.f32 %f1611, [%rd231];
	// end inline asm
$L__BB33_243:
	setp.ge.s32 	%p218, %r114, %r131;
	@%p218 bra 	$L__BB33_245;
	add.s64 	%rd232, %rd17, 256;
	// begin inline asm
	ld.global.nc.f32 %f1610, [%rd232];
	// end inline asm
$L__BB33_245:
	setp.ge.s32 	%p219, %r115, %r131;
	@%p219 bra 	$L__BB33_247;
	add.s64 	%rd233, %rd17, 384;
	// begin inline asm
	ld.global.nc.f32 %f1609, [%rd233];
	// end inline asm
$L__BB33_247:
	setp.ge.s32 	%p220, %r10, %r7;
	@%p220 bra 	$L__BB33_250;
	setp.ge.s32 	%p221, %r115, %r131;
	setp.lt.s32 	%p222, %r114, %r131;
	setp.lt.s32 	%p223, %r113, %r131;
	setp.lt.s32 	%p224, %r112, %r131;
	ld.shared.f32 	%f485, [%r391+16];
	fma.rn.f32 	%f1217, %f485, %f1612, %f1552;
	selp.f32 	%f1552, %f1217, %f1552, %p224;
	fma.rn.f32 	%f1218, %f485, %f1611, %f1551;
	selp.f32 	%f1551, %f1218, %f1551, %p223;
	fma.rn.f32 	%f1219, %f485, %f1610, %f1550;
	selp.f32 	%f1550, %f1219, %f1550, %p222;
	@%p221 bra 	$L__BB33_250;
	fma.rn.f32 	%f1549, %f485, %f1609, %f1549;
$L__BB33_250:
	setp.ge.s32 	%p225, %r28, %r7;
	@%p225 bra 	$L__BB33_253;
	setp.ge.s32 	%p226, %r115, %r131;
	setp.lt.s32 	%p227, %r114, %r131;
	setp.lt.s32 	%p228, %r113, %r131;
	setp.lt.s32 	%p229, %r112, %r131;
	add.s32 	%r316, %r391, %r108;
	ld.shared.f32 	%f494, [%r316];
	fma.rn.f32 	%f1220, %f494, %f1612, %f1644;
	selp.f32 	%f1644, %f1220, %f1644, %p229;
	fma.rn.f32 	%f1221, %f494, %f1611, %f1643;
	selp.f32 	%f1643, %f1221, %f1643, %p228;
	fma.rn.f32 	%f1222, %f494, %f1610, %f1642;
	selp.f32 	%f1642, %f1222, %f1642, %p227;
	@%p226 bra 	$L__BB33_253;
	fma.rn.f32 	%f1641, %f494, %f1609, %f1641;
$L__BB33_253:
	setp.ge.s32 	%p230, %r39, %r7;
	@%p230 bra 	$L__BB33_256;
	setp.ge.s32 	%p231, %r115, %r131;
	setp.lt.s32 	%p232, %r114, %r131;
	setp.lt.s32 	%p233, %r113, %r131;
	setp.lt.s32 	%p234, %r112, %r131;
	add.s32 	%r317, %r391, %r110;
	ld.shared.f32 	%f503, [%r317+-4];
	fma.rn.f32 	%f1223, %f503, %f1612, %f1648;
	selp.f32 	%f1648, %f1223, %f1648, %p234;
	fma.rn.f32 	%f1224, %f503, %f1611, %f1647;
	selp.f32 	%f1647, %f1224, %f1647, %p233;
	fma.rn.f32 	%f1225, %f503, %f1610, %f1646;
	selp.f32 	%f1646, %f1225, %f1646, %p232;
	@%p231 bra 	$L__BB33_256;
	fma.rn.f32 	%f1645, %f503, %f1609, %f1645;
$L__BB33_256:
	setp.ge.s32 	%p235, %r51, %r7;
	@%p235 bra 	$L__BB33_259;
	setp.ge.s32 	%p236, %r115, %r131;
	setp.lt.s32 	%p237, %r114, %r131;
	setp.lt.s32 	%p238, %r113, %r131;
	setp.lt.s32 	%p239, %r112, %r131;
	add.s32 	%r318, %r391, %r109;
	ld.shared.f32 	%f512, [%r318+-4];
	fma.rn.f32 	%f1226, %f512, %f1612, %f1652;
	selp.f32 	%f1652, %f1226, %f1652, %p239;
	fma.rn.f32 	%f1227, %f512, %f1611, %f1651;
	selp.f32 	%f1651, %f1227, %f1651, %p238;
	fma.rn.f32 	%f1228, %f512, %f1610, %f1650;
	selp.f32 	%f1650, %f1228, %f1650, %p237;
	@%p236 bra 	$L__BB33_259;
	fma.rn.f32 	%f1649, %f512, %f1609, %f1649;
$L__BB33_259:
	setp.ge.s32 	%p240, %r112, %r131;
	cvt.s64.s32 	%rd234, %r390;
	add.s64 	%rd235, %rd234, %rd4;
	add.s64 	%rd236, %rd235, %rd15;
	shl.b64 	%rd237, %rd236, 2;
	add.s64 	%rd18, %rd26, %rd237;
	@%p240 bra 	$L__BB33_261;
	// begin inline asm
	ld.global.nc.f32 %f1612, [%rd18];
	// end inline asm
$L__BB33_261:
	setp.ge.s32 	%p241, %r113, %r131;
	@%p241 bra 	$L__BB33_263;
	add.s64 	%rd239, %rd18, 128;
	// begin inline asm
	ld.global.nc.f32 %f1611, [%rd239];
	// end inline asm
$L__BB33_263:
	setp.ge.s32 	%p242, %r114, %r131;
	@%p242 bra 	$L__BB33_265;
	add.s64 	%rd240, %rd18, 256;
	// begin inline asm
	ld.global.nc.f32 %f1610, [%rd240];
	// end inline asm
$L__BB33_265:
	setp.ge.s32 	%p243, %r115, %r131;
	@%p243 bra 	$L__BB33_267;
	add.s64 	%rd241, %rd18, 384;
	// begin inline asm
	ld.global.nc.f32 %f1609, [%rd241];
	// end inline asm
$L__BB33_267:
	setp.ge.s32 	%p244, %r10, %r7;
	@%p244 bra 	$L__BB33_270;
	setp.ge.s32 	%p245, %r115, %r131;
	setp.lt.s32 	%p246, %r114, %r131;
	setp.lt.s32 	%p247, %r113, %r131;
	setp.lt.s32 	%p248, %r112, %r131;
	ld.shared.f32 	%f529, [%r391+20];
	fma.rn.f32 	%f1233, %f529, %f1612, %f1552;
	selp.f32 	%f1552, %f1233, %f1552, %p248;
	fma.rn.f32 	%f1234, %f529, %f1611, %f1551;
	selp.f32 	%f1551, %f1234, %f1551, %p247;
	fma.rn.f32 	%f1235, %f529, %f1610, %f1550;
	selp.f32 	%f1550, %f1235, %f1550, %p246;
	@%p245 bra 	$L__BB33_270;
	fma.rn.f32 	%f1549, %f529, %f1609, %f1549;
$L__BB33_270:
	setp.ge.s32 	%p249, %r28, %r7;
	@%p249 bra 	$L__BB33_273;
	setp.ge.s32 	%p250, %r115, %r131;
	setp.lt.s32 	%p251, %r114, %r131;
	setp.lt.s32 	%p252, %r113, %r131;
	setp.lt.s32 	%p253, %r112, %r131;
	add.s32 	%r319, %r391, %r108;
	ld.shared.f32 	%f538, [%r319+4];
	fma.rn.f32 	%f1236, %f538, %f1612, %f1644;
	selp.f32 	%f1644, %f1236, %f1644, %p253;
	fma.rn.f32 	%f1237, %f538, %f1611, %f1643;
	selp.f32 	%f1643, %f1237, %f1643, %p252;
	fma.rn.f32 	%f1238, %f538, %f1610, %f1642;
	selp.f32 	%f1642, %f1238, %f1642, %p251;
	@%p250 bra 	$L__BB33_273;
	fma.rn.f32 	%f1641, %f538, %f1609, %f1641;
$L__BB33_273:
	setp.ge.s32 	%p254, %r39, %r7;
	@%p254 bra 	$L__BB33_276;
	setp.ge.s32 	%p255, %r115, %r131;
	setp.lt.s32 	%p256, %r114, %r131;
	setp.lt.s32 	%p257, %r113, %r131;
	setp.lt.s32 	%p258, %r112, %r131;
	add.s32 	%r320, %r391, %r110;
	ld.shared.f32 	%f547, [%r320];
	fma.rn.f32 	%f1239, %f547, %f1612, %f1648;
	selp.f32 	%f1648, %f1239, %f1648, %p258;
	fma.rn.f32 	%f1240, %f547, %f1611, %f1647;
	selp.f32 	%f1647, %f1240, %f1647, %p257;
	fma.rn.f32 	%f1241, %f547, %f1610, %f1646;
	selp.f32 	%f1646, %f1241, %f1646, %p256;
	@%p255 bra 	$L__BB33_276;
	fma.rn.f32 	%f1645, %f547, %f1609, %f1645;
$L__BB33_276:
	setp.ge.s32 	%p259, %r51, %r7;
	@%p259 bra 	$L__BB33_279;
	setp.ge.s32 	%p260, %r115, %r131;
	setp.lt.s32 	%p261, %r114, %r131;
	setp.lt.s32 	%p262, %r113, %r131;
	setp.lt.s32 	%p263, %r112, %r131;
	add.s32 	%r321, %r391, %r109;
	ld.shared.f32 	%f556, [%r321];
	fma.rn.f32 	%f1242, %f556, %f1612, %f1652;
	selp.f32 	%f1652, %f1242, %f1652, %p263;
	fma.rn.f32 	%f1243, %f556, %f1611, %f1651;
	selp.f32 	%f1651, %f1243, %f1651, %p262;
	fma.rn.f32 	%f1244, %f556, %f1610, %f1650;
	selp.f32 	%f1650, %f1244, %f1650, %p261;
	@%p260 bra 	$L__BB33_279;
	fma.rn.f32 	%f1649, %f556, %f1609, %f1649;
$L__BB33_279:
	add.s32 	%r393, %r393, 2;
	add.s32 	%r392, %r392, %r107;
	add.s32 	%r391, %r391, 8;
	add.s32 	%r390, %r390, %r107;
	setp.eq.s32 	%p264, %r393, 0;
	mov.u32 	%r389, %r103;
	@%p264 bra 	$L__BB33_280;
	bra.uni 	$L__BB33_239;
$L__BB33_280:
	setp.eq.s32 	%p265, %r102, 0;
	@%p265 bra 	$L__BB33_301;
	mul.lo.s32 	%r322, %r389, %r131;
	cvt.s64.s32 	%rd242, %r322;
	add.s64 	%rd243, %rd242, %rd4;
	setp.ge.s32 	%p266, %r112, %r131;
	cvt.u64.u32 	%rd244, %r112;
	add.s64 	%rd245, %rd243, %rd244;
	shl.b64 	%rd246, %rd245, 2;
	add.s64 	%rd16, %rd26, %rd246;
	@%p266 bra 	$L__BB33_283;
	// begin inline asm
	ld.global.nc.f32 %f1612, [%rd16];
	// end inline asm
$L__BB33_283:
	add.s32 	%r117, %r112, 32;
	setp.ge.s32 	%p267, %r117, %r131;
	@%p267 bra 	$L__BB33_285;
	add.s64 	%rd248, %rd16, 128;
	// begin inline asm
	ld.global.nc.f32 %f1611, [%rd248];
	// end inline asm
$L__BB33_285:
	add.s32 	%r118, %r112, 64;
	setp.ge.s32 	%p268, %r118, %r131;
	@%p268 bra 	$L__BB33_287;
	add.s64 	%rd249, %rd16, 256;
	// begin inline asm
	ld.global.nc.f32 %f1610, [%rd249];
	// end inline asm
$L__BB33_287:
	add.s32 	%r119, %r112, 96;
	setp.ge.s32 	%p269, %r119, %r131;
	@%p269 bra 	$L__BB33_289;
	add.s64 	%rd250, %rd16, 384;
	// begin inline asm
	ld.global.nc.f32 %f1609, [%rd250];
	// end inline asm
$L__BB33_289:
	setp.ge.s32 	%p270, %r10, %r7;
	@%p270 bra 	$L__BB33_292;
	setp.ge.s32 	%p271, %r119, %r131;
	setp.lt.s32 	%p272, %r118, %r131;
	setp.lt.s32 	%p273, %r117, %r131;
	setp.lt.s32 	%p274, %r112, %r131;
	shl.b32 	%r323, %r389, 2;
	add.s32 	%r324, %r63, %r323;
	ld.shared.f32 	%f405, [%r324+16];
	fma.rn.f32 	%f1249, %f405, %f1612, %f1552;
	selp.f32 	%f1552, %f1249, %f1552, %p274;
	fma.rn.f32 	%f1250, %f405, %f1611, %f1551;
	selp.f32 	%f1551, %f1250, %f1551, %p273;
	fma.rn.f32 	%f1251, %f405, %f1610, %f1550;
	selp.f32 	%f1550, %f1251, %f1550, %p272;
	@%p271 bra 	$L__BB33_292;
	fma.rn.f32 	%f1549, %f405, %f1609, %f1549;
$L__BB33_292:
	setp.ge.s32 	%p275, %r28, %r7;
	@%p275 bra 	$L__BB33_295;
	setp.ge.s32 	%p276, %r119, %r131;
	setp.lt.s32 	%p277, %r118, %r131;
	setp.lt.s32 	%p278, %r117, %r131;
	setp.lt.s32 	%p279, %r112, %r131;
	add.s32 	%r325, %r132, %r389;
	shl.b32 	%r326, %r325, 2;
	add.s32 	%r327, %r64, %r326;
	ld.shared.f32 	%f414, [%r327+4];
	fma.rn.f32 	%f1252, %f414, %f1612, %f1644;
	selp.f32 	%f1644, %f1252, %f1644, %p279;
	fma.rn.f32 	%f1253, %f414, %f1611, %f1643;
	selp.f32 	%f1643, %f1253, %f1643, %p278;
	fma.rn.f32 	%f1254, %f414, %f1610, %f1642;
	selp.f32 	%f1642, %f1254, %f1642, %p277;
	@%p276 bra 	$L__BB33_295;
	fma.rn.f32 	%f1641, %f414, %f1609, %f1641;
$L__BB33_295:
	setp.ge.s32 	%p280, %r39, %r7;
	@%p280 bra 	$L__BB33_298;
	setp.ge.s32 	%p281, %r119, %r131;
	setp.lt.s32 	%p282, %r118, %r131;
	setp.lt.s32 	%p283, %r117, %r131;
	setp.lt.s32 	%p284, %r112, %r131;
	add.s32 	%r328, %r104, %r389;
	shl.b32 	%r329, %r328, 2;
	add.s32 	%r330, %r63, %r329;
	ld.shared.f32 	%f423, [%r330+16];
	fma.rn.f32 	%f1255, %f423, %f1612, %f1648;
	selp.f32 	%f1648, %f1255, %f1648, %p284;
	fma.rn.f32 	%f1256, %f423, %f1611, %f1647;
	selp.f32 	%f1647, %f1256, %f1647, %p283;
	fma.rn.f32 	%f1257, %f423, %f1610, %f1646;
	selp.f32 	%f1646, %f1257, %f1646, %p282;
	@%p281 bra 	$L__BB33_298;
	fma.rn.f32 	%f1645, %f423, %f1609, %f1645;
$L__BB33_298:
	setp.ge.s32 	%p285, %r51, %r7;
	@%p285 bra 	$L__BB33_301;
	setp.ge.s32 	%p286, %r119, %r131;
	setp.lt.s32 	%p287, %r118, %r131;
	setp.lt.s32 	%p288, %r117, %r131;
	setp.lt.s32 	%p289, %r112, %r131;
	add.s32 	%r331, %r105, %r389;
	shl.b32 	%r332, %r331, 2;
	add.s32 	%r333, %r63, %r332;
	ld.shared.f32 	%f432, [%r333+16];
	fma.rn.f32 	%f1258, %f432, %f1612, %f1652;
	selp.f32 	%f1652, %f1258, %f1652, %p289;
	fma.rn.f32 	%f1259, %f432, %f1611, %f1651;
	selp.f32 	%f1651, %f1259, %f1651, %p288;
	fma.rn.f32 	%f1260, %f432, %f1610, %f1650;
	selp.f32 	%f1650, %f1260, %f1650, %p287;
	@%p286 bra 	$L__BB33_301;
	fma.rn.f32 	%f1649, %f432, %f1609, %f1649;
$L__BB33_301:
	setp.lt.s32 	%p290, %r10, %r7;
	add.s32 	%r120, %r388, %r9;
	@%p290 bra 	$L__BB33_302;
	bra.uni 	$L__BB33_310;
$L__BB33_302:
	ld.global.nc.u32 	%r334, [%rd5];
	ld.global.nc.u32 	%r335, [%rd14];
	mad.lo.s32 	%r336, %r334, %r133, %r335;
	mul.wide.s32 	%rd251, %r336, 4;
	add.s64 	%rd252, %rd2, %rd251;
	ld.global.nc.f32 	%f565, [%rd252];
	mul.lo.s32 	%r337, %r334, %r131;
	cvt.s64.s32 	%rd253, %r337;
	setp.ge.s32 	%p291, %r120, %r131;
	cvt.u64.u32 	%rd254, %r120;
	add.s64 	%rd255, %rd254, %rd253;
	shl.b64 	%rd256, %rd255, 2;
	add.s64 	%rd19, %rd1, %rd256;
	@%p291 bra 	$L__BB33_304;
	mul.f32 	%f1261, %f565, %f1552;
	atom.global.add.f32 	%f1262, [%rd19], %f1261;
$L__BB33_304:
	add.s32 	%r338, %r120, 32;
	setp.ge.s32 	%p292, %r338, %r131;
	@%p292 bra 	$L__BB33_306;
	mul.f32 	%f1263, %f565, %f1551;
	atom.global.add.f32 	%f1264, [%rd19+128], %f1263;
$L__BB33_306:
	add.s32 	%r339, %r120, 64;
	setp.ge.s32 	%p293, %r339, %r131;
	@%p293 bra 	$L__BB33_308;
	mul.f32 	%f1265, %f565, %f1550;
	atom.global.add.f32 	%f1266, [%rd19+256], %f1265;
$L__BB33_308:
	add.s32 	%r340, %r120, 96;
	setp.ge.s32 	%p294, %r340, %r131;
	@%p294 bra 	$L__BB33_310;
	mul.f32 	%f1267, %f565, %f1549;
	atom.global.add.f32 	%f1268, [%rd19+384], %f1267;
$L__BB33_310:
	setp.ge.s32 	%p295, %r28, %r7;
	@%p295 bra 	$L__BB33_319;
	ld.global.nc.u32 	%r341, [%rd5+4];
	ld.global.nc.u32 	%r342, [%rd14+4];
	mad.lo.s32 	%r343, %r341, %r133, %r342;
	mul.wide.s32 	%rd257, %r343, 4;
	add.s64 	%rd258, %rd2, %rd257;
	ld.global.nc.f32 	%f566, [%rd258];
	mul.lo.s32 	%r344, %r341, %r131;
	cvt.s64.s32 	%rd259, %r344;
	setp.ge.s32 	%p296, %r120, %r131;
	cvt.u64.u32 	%rd260, %r120;
	add.s64 	%rd261, %rd260, %rd259;
	shl.b64 	%rd262, %rd261, 2;
	add.s64 	%rd20, %rd1, %rd262;
	@%p296 bra 	$L__BB33_313;
	mul.f32 	%f1269, %f566, %f1644;
	atom.global.add.f32 	%f1270, [%rd20], %f1269;
$L__BB33_313:
	add.s32 	%r345, %r120, 32;
	setp.ge.s32 	%p297, %r345, %r131;
	@%p297 bra 	$L__BB33_315;
	mul.f32 	%f1271, %f566, %f1643;
	atom.global.add.f32 	%f1272, [%rd20+128], %f1271;
$L__BB33_315:
	add.s32 	%r346, %r120, 64;
	setp.ge.s32 	%p298, %r346, %r131;
	@%p298 bra 	$L__BB33_317;
	mul.f32 	%f1273, %f566, %f1642;
	atom.global.add.f32 	%f1274, [%rd20+256], %f1273;
$L__BB33_317:
	add.s32 	%r347, %r120, 96;
	setp.ge.s32 	%p299, %r347, %r131;
	@%p299 bra 	$L__BB33_319;
	mul.f32 	%f1275, %f566, %f1641;
	atom.global.add.f32 	%f1276, [%rd20+384], %f1275;
$L__BB33_319:
	setp.ge.s32 	%p300, %r39, %r7;
	@%p300 bra 	$L__BB33_328;
	ld.global.nc.u32 	%r348, [%rd5+8];
	ld.global.nc.u32 	%r349, [%rd14+8];
	mad.lo.s32 	%r350, %r348, %r133, %r349;
	mul.wide.s32 	%rd263, %r350, 4;
	add.s64 	%rd264, %rd2, %rd263;
	ld.global.nc.f32 	%f567, [%rd264];
	mul.lo.s32 	%r351, %r348, %r131;
	cvt.s64.s32 	%rd265, %r351;
	setp.ge.s32 	%p301, %r120, %r131;
	cvt.u64.u32 	%rd266, %r120;
	add.s64 	%rd267, %rd266, %rd265;
	shl.b64 	%rd268, %rd267, 2;
	add.s64 	%rd21, %rd1, %rd268;
	@%p301 bra 	$L__BB33_322;
	mul.f32 	%f1277, %f567, %f1648;
	atom.global.add.f32 	%f1278, [%rd21], %f1277;
$L__BB33_322:
	add.s32 	%r352, %r120, 32;
	setp.ge.s32 	%p302, %r352, %r131;
	@%p302 bra 	$L__BB33_324;
	mul.f32 	%f1279, %f567, %f1647;
	atom.global.add.f32 	%f1280, [%rd21+128], %f1279;
$L__BB33_324:
	add.s32 	%r353, %r120, 64;
	setp.ge.s32 	%p303, %r353, %r131;
	@%p303 bra 	$L__BB33_326;
	mul.f32 	%f1281, %f567, %f1646;
	atom.global.add.f32 	%f1282, [%rd21+256], %f1281;
$L__BB33_326:
	add.s32 	%r354, %r120, 96;
	setp.ge.s32 	%p304, %r354, %r131;
	@%p304 bra 	$L__BB33_328;
	mul.f32 	%f1283, %f567, %f1645;
	atom.global.add.f32 	%f1284, [%rd21+384], %f1283;
$L__BB33_328:
	setp.ge.s32 	%p305, %r51, %r7;
	@%p305 bra 	$L__BB33_337;
	ld.global.nc.u32 	%r355, [%rd5+12];
	ld.global.nc.u32 	%r356, [%rd14+12];
	mad.lo.s32 	%r357, %r355, %r133, %r356;
	mul.wide.s32 	%rd269, %r357, 4;
	add.s64 	%rd270, %rd2, %rd269;
	ld.global.nc.f32 	%f568, [%rd270];
	mul.lo.s32 	%r358, %r355, %r131;
	cvt.s64.s32 	%rd271, %r358;
	setp.ge.s32 	%p306, %r120, %r131;
	cvt.u64.u32 	%rd272, %r120;
	add.s64 	%rd273, %rd272, %rd271;
	shl.b64 	%rd274, %rd273, 2;
	add.s64 	%rd22, %rd1, %rd274;
	@%p306 bra 	$L__BB33_331;
	mul.f32 	%f1285, %f568, %f1652;
	atom.global.add.f32 	%f1286, [%rd22], %f1285;
$L__BB33_331:
	add.s32 	%r359, %r120, 32;
	setp.ge.s32 	%p307, %r359, %r131;
	@%p307 bra 	$L__BB33_333;
	mul.f32 	%f1287, %f568, %f1651;
	atom.global.add.f32 	%f1288, [%rd22+128], %f1287;
$L__BB33_333:
	add.s32 	%r360, %r120, 64;
	setp.ge.s32 	%p308, %r360, %r131;
	@%p308 bra 	$L__BB33_335;
	mul.f32 	%f1289, %f568, %f1650;
	atom.global.add.f32 	%f1290, [%rd22+256], %f1289;
$L__BB33_335:
	add.s32 	%r361, %r120, 96;
	setp.ge.s32 	%p309, %r361, %r131;
	@%p309 bra 	$L__BB33_337;
	mul.f32 	%f1291, %f568, %f1649;
	atom.global.add.f32 	%f1292, [%rd22+384], %f1291;
$L__BB33_337:
	add.s32 	%r388, %r388, 1024;
	setp.lt.s32 	%p310, %r388, %r131;
	@%p310 bra 	$L__BB33_236;
$L__BB33_338:
	ret;

}
	// .globl	_Z15moe_mega_kernelIfLb0ELi4EEvPKT_S2_S2_S2_PKfPKiS6_S6_S6_PS0_iiiiii
.visible .entry _Z15moe_mega_kernelIfLb0ELi4EEvPKT_S2_S2_S2_PKfPKiS6_S6_S6_PS0_iiiiii(
	.param .u64 .ptr .align 1 _Z15moe_mega_kernelIfLb0ELi4EEvPKT_S2_S2_S2_PKfPKiS6_S6_S6_PS0_iiiiii_param_0,
	.param .u64 .ptr .align 1 _Z15moe_mega_kernelIfLb0ELi4EEvPKT_S2_S2_S2_PKfPKiS6_S6_S6_PS0_iiiiii_param_1,
	.param .u64 .ptr .align 1 _Z15moe_mega_kernelIfLb0ELi4EEvPKT_S2_S2_S2_PKfPKiS6_S6_S6_PS0_iiiiii_param_2,
	.param .u64 .ptr .align 1 _Z15moe_mega_kernelIfLb0ELi4EEvPKT_S2_S2_S2_PKfPKiS6_S6_S6_PS0_iiiiii_param_3,
	.param .u64 .ptr .align 1 _Z15moe_mega_kernelIfLb0ELi4EEvPKT_S2_S2_S2_PKfPKiS6_S6_S6_PS0_iiiiii_param_4,
	.param .u64 .ptr .align 1 _Z15moe_mega_kernelIfLb0ELi4EEvPKT_S2_S2_S2_PKfPKiS6_S6_S6_PS0_iiiiii_param_5,
	.param .u64 .ptr .align 1 _Z15moe_mega_kernelIfLb0ELi4EEvPKT_S2_S2_S2_PKfPKiS6_S6_S6_PS0_iiiiii_param_6,
	.param .u64 .ptr .align 1 _Z15moe_mega_kernelIfLb0ELi4EEvPKT_S2_S2_S2_PKfPKiS6_S6_S6_PS0_iiiiii_param_7,
	.param .u64 .ptr .align 1 _Z15moe_mega_kernelIfLb0ELi4EEvPKT_S2_S2_S2_PKfPKiS6_S6_S6_PS0_iiiiii_param_8,
	.param .u64 .ptr .align 1 _Z15moe_mega_kernelIfLb0ELi4EEvPKT_S2_S2_S2_PKfPKiS6_S6_S6_PS0_iiiiii_param_9,
	.param .u32 _Z15moe_mega_kernelIfLb0ELi4EEvPKT_S2_S2_S2_PKfPKiS6_S6_S6_PS0_iiiiii_param_10,
	.param .u32 _Z15moe_mega_kernelIfLb0ELi4EEvPKT_S2_S2_S2_PKfPKiS6_S6_S6_PS0_iiiiii_param_11,
	.param .u32 _Z15moe_mega_kernelIfLb0ELi4EEvPKT_S2_S2_S2_PKfPKiS6_S6_S6_PS0_iiiiii_param_12,
	.param .u32 _Z15moe_mega_kernelIfLb0ELi4EEvPKT_S2_S2_S2_PKfPKiS6_S6_S6_PS0_iiiiii_param_13,
	.param .u32 _Z15moe_mega_kernelIfLb0ELi4EEvPKT_S2_S2_S2_PKfPKiS6_S6_S6_PS0_iiiiii_param_14,
	.param .u32 _Z15moe_mega_kernelIfLb0ELi4EEvPKT_S2_S2_S2_PKfPKiS6_S6_S6_PS0_iiiiii_param_15
)
.maxntid 256
.minnctapersm 2
{
	.reg .pred 	%p<278>;
	.reg .b32 	%r<461>;
	.reg .b32 	%f<1075>;
	.reg .b64 	%rd<232>;

	ld.param.u64 	%rd30, [_Z15moe_mega_kernelIfLb0ELi4EEvPKT_S2_S2_S2_PKfPKiS6_S6_S6_PS0_iiiiii_param_0];
	ld.param.u64 	%rd31, [_Z15moe_mega_kernelIfLb0ELi4EEvPKT_S2_S2_S2_PKfPKiS6_S6_S6_PS0_iiiiii_param_1];
	ld.param.u64 	%rd32, [_Z15moe_mega_kernelIfLb0ELi4EEvPKT_S2_S2_S2_PKfPKiS6_S6_S6_PS0_iiiiii_param_2];
	ld.param.u64 	%rd35, [_Z15moe_mega_kernelIfLb0ELi4EEvPKT_S2_S2_S2_PKfPKiS6_S6_S6_PS0_iiiiii_param_4];
	ld.param.u64 	%rd33, [_Z15moe_mega_kernelIfLb0ELi4EEvPKT_S2_S2_S2_PKfPKiS6_S6_S6_PS0_iiiiii_param_5];
	ld.param.u64 	%rd36, [_Z15moe_mega_kernelIfLb0ELi4EEvPKT_S2_S2_S2_PKfPKiS6_S6_S6_PS0_iiiiii_param_6];
	ld.param.u64 	%rd34, [_Z15moe_mega_kernelIfLb0ELi4EEvPKT_S2_S2_S2_PKfPKiS6_S6_S6_PS0_iiiiii_param_7];
	ld.param.u64 	%rd37, [_Z15moe_mega_kernelIfLb0ELi4EEvPKT_S2_S2_S2_PKfPKiS6_S6_S6_PS0_iiiiii_param_8];
	ld.param.u64 	%rd38, [_Z15moe_mega_kernelIfLb0ELi4EEvPKT_S2_S2_S2_PKfPKiS6_S6_S6_PS0_iiiiii_param_9];
	ld.param.u32 	%r424, [_Z15moe_mega_kernelIfLb0ELi4EEvPKT_S2_S2_S2_PKfPKiS6_S6_S6_PS0_iiiiii_param_10];
	ld.param.u32 	%r143, [_Z15moe_mega_kernelIfLb0ELi4EEvPKT_S2_S2_S2_PKfPKiS6_S6_S6_PS0_iiiiii_param_12];
	ld.param.u32 	%r144, [_Z15moe_mega_kernelIfLb0ELi4EEvPKT_S2_S2_S2_PKfPKiS6_S6_S6_PS0_iiiiii_param_13];
	ld.param.u32 	%r145, [_Z15moe_mega_kernelIfLb0ELi4EEvPKT_S2_S2_S2_PKfPKiS6_S6_S6_PS0_iiiiii_param_14];
	ld.param.u32 	%r146, [_Z15moe_mega_kernelIfLb0ELi4EEvPKT_S2_S2_S2_PKfPKiS6_S6_S6_PS0_iiiiii_param_15];
	cvta.to.global.u64 	%rd1, %rd38;
	cvta.to.global.u64 	%rd2, %rd35;
	cvta.to.global.u64 	%rd3, %rd37;
	cvta.to.global.u64 	%rd4, %rd36;
	mul.wide.s32 	%rd39, %r424, 4;
	add.s64 	%rd40, %rd4, %rd39;
	ld.global.nc.u32 	%r147, [%rd40];
	mov.u32 	%r1, %ctaid.x;
	setp.ge.u32 	%p1, %r1, %r147;
	@%p1 bra 	$L__BB34_317;
	setp.lt.s32 	%p2, %r424, 1;
	mov.b32 	%r426, 0;
	@%p2 bra 	$L__BB34_4;
	mov.b32 	%r426, 0;
$L__BB34_3:
	add.s32 	%r150, %r426, %r424;
	add.s32 	%r151, %r150, 1;
	shr.u32 	%r152, %r151, 1;
	mul.wide.u32 	%rd41, %r152, 4;
	add.s64 	%rd42, %rd4, %rd41;
	ld.global.nc.u32 	%r153, [%rd42];
	setp.gt.u32 	%p3, %r153, %r1;
	add.s32 	%r154, %r152, -1;
	selp.b32 	%r426, %r426, %r152, %p3;
	selp.b32 	%r424, %r154, %r424, %p3;
	setp.lt.s32 	%p4, %r426, %r424;
	@%p4 bra 	$L__BB34_3;
$L__BB34_4:
	mul.wide.u32 	%rd43, %r426, 4;
	add.s64 	%rd44, %rd4, %rd43;
	ld.global.nc.u32 	%r155, [%rd44];
	sub.s32 	%r156, %r1, %r155;
	cvta.to.global.u64 	%rd45, %rd33;
	add.s64 	%rd46, %rd45, %rd43;
	ld.global.nc.u32 	%r157, [%rd46];
	ld.global.nc.u32 	%r7, [%rd46+4];
	shl.b32 	%r158, %r156, 2;
	shl.b32 	%r8, %r143, 2;
	add.s32 	%r9, %r8, 4;
	mov.u32 	%r444, %tid.x;
	shr.u32 	%r454, %r444, 5;
	and.b32  	%r12, %r444, 31;
	mul.lo.s32 	%r159, %r144, %r143;
	mul.lo.s32 	%r160, %r159, %r426;
	cvt.s64.s32 	%rd5, %r160;
	add.s32 	%r13, %r158, %r157;
	add.s32 	%r14, %r143, 1;
	add.s32 	%r15, %r143, -1;
	sub.s32 	%r16, %r15, %r444;
	shr.u32 	%r161, %r16, 8;
	add.s32 	%r17, %r161, 1;
	and.b32  	%r18, %r17, 7;
	and.b32  	%r19, %r17, 3;
	add.s32 	%r20, %r19, -1;
	setp.ge.s32 	%p5, %r13, %r7;
	cvta.to.global.u64 	%rd47, %rd34;
	mul.wide.s32 	%rd48, %r13, 4;
	add.s64 	%rd6, %rd47, %rd48;
	@%p5 bra 	$L__BB34_17;
	setp.ge.s32 	%p6, %r444, %r143;
	ld.global.nc.u32 	%r162, [%rd6];
	mul.lo.s32 	%r163, %r162, %r143;
	cvt.s64.s32 	%rd7, %r163;
	@%p6 bra 	$L__BB34_17;
	setp.lt.u32 	%p7, %r16, 1792;
	mov.u32 	%r429, %r444;
	@%p7 bra 	$L__BB34_9;
	and.b32  	%r21, %r17, 33554424;
	mov.b32 	%r428, 0;
	mov.u32 	%r166, smem;
	mov.u32 	%r429, %r444;
$L__BB34_8:
	.pragma "nounroll";
	cvt.u64.u32 	%rd57, %r429;
	add.s64 	%rd58, %rd57, %rd7;
	shl.b64 	%rd59, %rd58, 2;
	add.s64 	%rd49, %rd30, %rd59;
	// begin inline asm
	ld.global.nc.f32 %f279, [%rd49];
	// end inline asm
	shl.b32 	%r165, %r429, 2;
	add.s32 	%r167, %r166, %r165;
	st.shared.f32 	[%r167], %f279;
	add.s64 	%rd50, %rd49, 1024;
	// begin inline asm
	ld.global.nc.f32 %f280, [%rd50];
	// end inline asm
	st.shared.f32 	[%r167+1024], %f280;
	add.s64 	%rd51, %rd49, 2048;
	// begin inline asm
	ld.global.nc.f32 %f281, [%rd51];
	// end inline asm
	st.shared.f32 	[%r167+2048], %f281;
	add.s64 	%rd52, %rd49, 3072;
	// begin inline asm
	ld.global.nc.f32 %f282, [%rd52];
	// end inline asm
	st.shared.f32 	[%r167+3072], %f282;
	add.s64 	%rd53, %rd49, 4096;
	// begin inline asm
	ld.global.nc.f32 %f283, [%rd53];
	// end inline asm
	st.shared.f32 	[%r167+4096], %f283;
	add.s64 	%rd54, %rd49, 5120;
	// begin inline asm
	ld.global.nc.f32 %f284, [%rd54];
	// end inline asm
	st.shared.f32 	[%r167+5120], %f284;
	add.s64 	%rd55, %rd49, 6144;
	// begin inline asm
	ld.global.nc.f32 %f285, [%rd55];
	// end inline asm
	st.shared.f32 	[%r167+6144], %f285;
	add.s64 	%rd56, %rd49, 7168;
	// begin inline asm
	ld.global.nc.f32 %f286, [%rd56];
	// end inline asm
	st.shared.f32 	[%r167+7168], %f286;
	add.s32 	%r429, %r429, 2048;
	add.s32 	%r428, %r428, 8;
	setp.ne.s32 	%p8, %r428, %r21;
	@%p8 bra 	$L__BB34_8;
$L__BB34_9:
	setp.eq.s32 	%p9, %r18, 0;
	@%p9 bra 	$L__BB34_17;
	setp.lt.u32 	%p10, %r18, 4;
	@%p10 bra 	$L__BB34_12;
	cvt.u64.u32 	%rd64, %r429;
	add.s64 	%rd65, %rd64, %rd7;
	shl.b64 	%rd66, %rd65, 2;
	add.s64 	%rd60, %rd30, %rd66;
	// begin inline asm
	ld.global.nc.f32 %f287, [%rd60];
	// end inline asm
	shl.b32 	%r168, %r429, 2;
	mov.u32 	%r169, smem;
	add.s32 	%r170, %r169, %r168;
	st.shared.f32 	[%r170], %f287;
	add.s64 	%rd61, %rd60, 1024;
	// begin inline asm
	ld.global.nc.f32 %f288, [%rd61];
	// end inline asm
	st.shared.f32 	[%r170+1024], %f288;
	add.s64 	%rd62, %rd60, 2048;
	// begin inline asm
	ld.global.nc.f32 %f289, [%rd62];
	// end inline asm
	st.shared.f32 	[%r170+2048], %f289;
	add.s64 	%rd63, %rd60, 3072;
	// begin inline asm
	ld.global.nc.f32 %f290, [%rd63];
	// end inline asm
	st.shared.f32 	[%r170+3072], %f290;
	add.s32 	%r429, %r429, 1024;
$L__BB34_12:
	setp.eq.s32 	%p11, %r19, 0;
	@%p11 bra 	$L__BB34_17;
	setp.eq.s32 	%p12, %r20, 0;
	@%p12 bra 	$L__BB34_15;
	cvt.u64.u32 	%rd69, %r429;
	add.s64 	%rd70, %rd69, %rd7;
	shl.b64 	%rd71, %rd70, 2;
	add.s64 	%rd67, %rd30, %rd71;
	// begin inline asm
	ld.global.nc.f32 %f291, [%rd67];
	// end inline asm
	shl.b32 	%r171, %r429, 2;
	mov.u32 	%r172, smem;
	add.s32 	%r173, %r172, %r171;
	st.shared.f32 	[%r173], %f291;
	add.s64 	%rd68, %rd67, 1024;
	// begin inline asm
	ld.global.nc.f32 %f292, [%rd68];
	// end inline asm
	st.shared.f32 	[%r173+1024], %f292;
	add.s32 	%r429, %r429, 512;
$L__BB34_15:
	and.b32  	%r174, %r16, 256;
	setp.ne.s32 	%p13, %r174, 0;
	@%p13 bra 	$L__BB34_17;
	cvt.u64.u32 	%rd73, %r429;
	add.s64 	%rd74, %rd73, %rd7;
	shl.b64 	%rd75, %rd74, 2;
	add.s64 	%rd72, %rd30, %rd75;
	// begin inline asm
	ld.global.nc.f32 %f293, [%rd72];
	// end inline asm
	shl.b32 	%r175, %r429, 2;
	mov.u32 	%r176, smem;
	add.s32 	%r177, %r176, %r175;
	st.shared.f32 	[%r177], %f293;
$L__BB34_17:
	add.s32 	%r31, %r13, 1;
	setp.ge.s32 	%p14, %r31, %r7;
	@%p14 bra 	$L__BB34_30;
	setp.ge.s32 	%p15, %r444, %r143;
	ld.global.nc.u32 	%r178, [%rd6+4];
	mul.lo.s32 	%r179, %r178, %r143;
	cvt.s64.s32 	%rd8, %r179;
	@%p15 bra 	$L__BB34_30;
	setp.lt.u32 	%p16, %r16, 1792;
	mov.u32 	%r434, %r444;
	@%p16 bra 	$L__BB34_22;
	and.b32  	%r32, %r17, 33554424;
	mov.b32 	%r433, 0;
	mov.u32 	%r183, smem;
	mov.u32 	%r434, %r444;
$L__BB34_21:
	.pragma "nounroll";
	cvt.u64.u32 	%rd84, %r434;
	add.s64 	%rd85, %rd84, %rd8;
	shl.b64 	%rd86, %rd85, 2;
	add.s64 	%rd76, %rd30, %rd86;
	// begin inline asm
	ld.global.nc.f32 %f294, [%rd76];
	// end inline asm
	add.s32 	%r181, %r434, %r143;
	shl.b32 	%r182, %r181, 2;
	add.s32 	%r184, %r183, %r182;
	st.shared.f32 	[%r184+4], %f294;
	add.s64 	%rd77, %rd76, 1024;
	// begin inline asm
	ld.global.nc.f32 %f295, [%rd77];
	// end inline asm
	st.shared.f32 	[%r184+1028], %f295;
	add.s64 	%rd78, %rd76, 2048;
	// begin inline asm
	ld.global.nc.f32 %f296, [%rd78];
	// end inline asm
	st.shared.f32 	[%r184+2052], %f296;
	add.s64 	%rd79, %rd76, 3072;
	// begin inline asm
	ld.global.nc.f32 %f297, [%rd79];
	// end inline asm
	st.shared.f32 	[%r184+3076], %f297;
	add.s64 	%rd80, %rd76, 4096;
	// begin inline asm
	ld.global.nc.f32 %f298, [%rd80];
	// end inline asm
	st.shared.f32 	[%r184+4100], %f298;
	add.s64 	%rd81, %rd76, 5120;
	// begin inline asm
	ld.global.nc.f32 %f299, [%rd81];
	// end inline asm
	st.shared.f32 	[%r184+5124], %f299;
	add.s64 	%rd82, %rd76, 6144;
	// begin inline asm
	ld.global.nc.f32 %f300, [%rd82];
	// end inline asm
	st.shared.f32 	[%r184+6148], %f300;
	add.s64 	%rd83, %rd76, 7168;
	// begin inline asm
	ld.global.nc.f32 %f301, [%rd83];
	// end inline asm
	st.shared.f32 	[%r184+7172], %f301;
	add.s32 	%r434, %r434, 2048;
	add.s32 	%r433, %r433, 8;
	setp.ne.s32 	%p17, %r433, %r32;
	@%p17 bra 	$L__BB34_21;
$L__BB34_22:
	setp.eq.s32 	%p18, %r18, 0;
	@%p18 bra 	$L__BB34_30;
	setp.lt.u32 	%p19, %r18, 4;
	@%p19 bra 	$L__BB34_25;
	cvt.u64.u32 	%rd91, %r434;
	add.s64 	%rd92, %rd91, %rd8;
	shl.b64 	%rd93, %rd92, 2;
	add.s64 	%rd87, %rd30, %rd93;
	// begin inline asm
	ld.global.nc.f32 %f302, [%rd87];
	// end inline asm
	add.s32 	%r185, %r434, %r143;
	shl.b32 	%r186, %r185, 2;
	mov.u32 	%r187, smem;
	add.s32 	%r188, %r187, %r186;
	st.shared.f32 	[%r188+4], %f302;
	add.s64 	%rd88, %rd87, 1024;
	// begin inline asm
	ld.global.nc.f32 %f303, [%rd88];
	// end inline asm
	st.shared.f32 	[%r188+1028], %f303;
	add.s64 	%rd89, %rd87, 2048;
	// begin inline asm
	ld.global.nc.f32 %f304, [%rd89];
	// end inline asm
	st.shared.f32 	[%r188+2052], %f304;
	add.s64 	%rd90, %rd87, 3072;
	// begin inline asm
	ld.global.nc.f32 %f305, [%rd90];
	// end inline asm
	st.shared.f32 	[%r188+3076], %f305;
	add.s32 	%r434, %r434, 1024;
$L__BB34_25:
	setp.eq.s32 	%p20, %r19, 0;
	@%p20 bra 	$L__BB34_30;
	setp.eq.s32 	%p21, %r20, 0;
	@%p21 bra 	$L__BB34_28;
	cvt.u64.u32 	%rd96, %r434;
	add.s64 	%rd97, %rd96, %rd8;
	shl.b64 	%rd98, %rd97, 2;
	add.s64 	%rd94, %rd30, %rd98;
	// begin inline asm
	ld.global.nc.f32 %f306, [%rd94];
	// end inline asm
	add.s32 	%r189, %r434, %r143;
	shl.b32 	%r190, %r189, 2;
	mov.u32 	%r191, smem;
	add.s32 	%r192, %r191, %r190;
	st.shared.f32 	[%r192+4], %f306;
	add.s64 	%rd95, %rd94, 1024;
	// begin inline asm
	ld.global.nc.f32 %f307, [%rd95];
	// end inline asm
	st.shared.f32 	[%r192+1028], %f307;
	add.s32 	%r434, %r434, 512;
$L__BB34_28:
	and.b32  	%r193, %r16, 256;
	setp.ne.s32 	%p22, %r193, 0;
	@%p22 bra 	$L__BB34_30;
	cvt.u64.u32 	%rd100, %r434;
	add.s64 	%rd101, %rd100, %rd8;
	shl.b64 	%rd102, %rd101, 2;
	add.s64 	%rd99, %rd30, %rd102;
	// begin inline asm
	ld.global.nc.f32 %f308, [%rd99];
	// end inline asm
	add.s32 	%r194, %r434, %r143;
	shl.b32 	%r195, %r194, 2;
	mov.u32 	%r196, smem;
	add.s32 	%r197, %r196, %r195;
	st.shared.f32 	[%r197+4], %f308;
$L__BB34_30:
	add.s32 	%r42, %r13, 2;
	setp.ge.s32 	%p23, %r42, %r7;
	@%p23 bra 	$L__BB34_43;
	setp.ge.s32 	%p24, %r444, %r143;
	ld.global.nc.u32 	%r198, [%rd6+8];
	mul.lo.s32 	%r199, %r198, %r143;
	cvt.s64.s32 	%rd9, %r199;
	shl.b32 	%r43, %r14, 1;
	@%p24 bra 	$L__BB34_43;
	setp.lt.u32 	%p25, %r16, 1792;
	mov.u32 	%r439, %r444;
	@%p25 bra 	$L__BB34_35;
	and.b32  	%r44, %r17, 33554424;
	mov.b32 	%r438, 0;
	mov.u32 	%r203, smem;
	mov.u32 	%r439, %r444;
$L__BB34_34:
	.pragma "nounroll";
	cvt.u64.u32 	%rd111, %r439;
	add.s64 	%rd112, %rd111, %rd9;
	shl.b64 	%rd113, %rd112, 2;
	add.s64 	%rd103, %rd30, %rd113;
	// begin inline asm
	ld.global.nc.f32 %f309, [%rd103];
	// end inline asm
	add.s32 	%r201, %r439, %r43;
	shl.b32 	%r202, %r201, 2;
	add.s32 	%r204, %r203, %r202;
	st.shared.f32 	[%r204], %f309;
	add.s64 	%rd104, %rd103, 1024;
	// begin inline asm
	ld.global.nc.f32 %f310, [%rd104];
	// end inline asm
	st.shared.f32 	[%r204+1024], %f310;
	add.s64 	%rd105, %rd103, 2048;
	// begin inline asm
	ld.global.nc.f32 %f311, [%rd105];
	// end inline asm
	st.shared.f32 	[%r204+2048], %f311;
	add.s64 	%rd106, %rd103, 3072;
	// begin inline asm
	ld.global.nc.f32 %f312, [%rd106];
	// end inline asm
	st.shared.f32 	[%r204+3072], %f312;
	add.s64 	%rd107, %rd103, 4096;
	// begin inline asm
	ld.global.nc.f32 %f313, [%rd107];
	// end inline asm
	st.shared.f32 	[%r204+4096], %f313;
	add.s64 	%rd108, %rd103, 5120;
	// begin inline asm
	ld.global.nc.f32 %f314, [%rd108];
	// end inline asm
	st.shared.f32 	[%r204+5120], %f314;
	add.s64 	%rd109, %rd103, 6144;
	// begin inline asm
	ld.global.nc.f32 %f315, [%rd109];
	// end inline asm
	st.shared.f32 	[%r204+6144], %f315;
	add.s64 	%rd110, %rd103, 7168;
	// begin inline asm
	ld.global.nc.f32 %f316, [%rd110];
	// end inline asm
	st.shared.f32 	[%r204+7168], %f316;
	add.s32 	%r439, %r439, 2048;
	add.s32 	%r438, %r438, 8;
	setp.ne.s32 	%p26, %r438, %r44;
	@%p26 bra 	$L__BB34_34;
$L__BB34_35:
	setp.eq.s32 	%p27, %r18, 0;
	@%p27 bra 	$L__BB34_43;
	setp.lt.u32 	%p28, %r18, 4;
	@%p28 bra 	$L__BB34_38;
	cvt.u64.u32 	%rd118, %r439;
	add.s64 	%rd119, %rd118, %rd9;
	shl.b64 	%rd120, %rd119, 2;
	add.s64 	%rd114, %rd30, %rd120;
	// begin inline asm
	ld.global.nc.f32 %f317, [%rd114];
	// end inline asm
	add.s32 	%r205, %r439, %r43;
	shl.b32 	%r206, %r205, 2;
	mov.u32 	%r207, smem;
	add.s32 	%r208, %r207, %r206;
	st.shared.f32 	[%r208], %f317;
	add.s64 	%rd115, %rd114, 1024;
	// begin inline asm
	ld.global.nc.f32 %f318, [%rd115];
	// end inline asm
	st.shared.f32 	[%r208+1024], %f318;
	add.s64 	%rd116, %rd114, 2048;
	// begin inline asm
	ld.global.nc.f32 %f319, [%rd116];
	// end inline asm
	st.shared.f32 	[%r208+2048], %f319;
	add.s64 	%rd117, %rd114, 3072;
	// begin inline asm
	ld.global.nc.f32 %f320, [%rd117];
	// end inline asm
	st.shared.f32 	[%r208+3072], %f320;
	add.s32 	%r439, %r439, 1024;
$L__BB34_38:
	setp.eq.s32 	%p29, %r19, 0;
	@%p29 bra 	$L__BB34_43;
	setp.eq.s32 	%p30, %r20, 0;
	@%p30 bra 	$L__BB34_41;
	cvt.u64.u32 	%rd123, %r439;
	add.s64 	%rd124, %rd123, %rd9;
	shl.b64 	%rd125, %rd124, 2;
	add.s64 	%rd121, %rd30, %rd125;
	// begin inline asm
	ld.global.nc.f32 %f321, [%rd121];
	// end inline asm
	add.s32 	%r209, %r439, %r43;
	shl.b32 	%r210, %r209, 2;
	mov.u32 	%r211, smem;
	add.s32 	%r212, %r211, %r210;
	st.shared.f32 	[%r212], %f321;
	add.s64 	%rd122, %rd121, 1024;
	// begin inline asm
	ld.global.nc.f32 %f322, [%rd122];
	// end inline asm
	st.shared.f32 	[%r212+1024], %f322;
	add.s32 	%r439, %r439, 512;
$L__BB34_41:
	and.b32  	%r213, %r16, 256;
	setp.ne.s32 	%p31, %r213, 0;
	@%p31 bra 	$L__BB34_43;
	cvt.u64.u32 	%rd127, %r439;
	add.s64 	%rd128, %rd127, %rd9;
	shl.b64 	%rd129, %rd128, 2;
	add.s64 	%rd126, %rd30, %rd129;
	// begin inline asm
	ld.global.nc.f32 %f323, [%rd126];
	// end inline asm
	add.s32 	%r214, %r439, %r43;
	shl.b32 	%r215, %r214, 2;
	mov.u32 	%r216, smem;
	add.s32 	%r217, %r216, %r215;
	st.shared.f32 	[%r217], %f323;
$L__BB34_43:
	add.s32 	%r54, %r13, 3;
	setp.ge.s32 	%p32, %r54, %r7;
	@%p32 bra 	$L__BB34_56;
	setp.ge.s32 	%p33, %r444, %r143;
	ld.global.nc.u32 	%r218, [%rd6+12];
	mul.lo.s32 	%r219, %r218, %r143;
	cvt.s64.s32 	%rd10, %r219;
	mul.lo.s32 	%r55, %r14, 3;
	@%p33 bra 	$L__BB34_56;
	setp.lt.u32 	%p34, %r16, 1792;
	@%p34 bra 	$L__BB34_48;
	and.b32  	%r56, %r17, 33554424;
	mov.b32 	%r443, 0;
	mov.u32 	%r223, smem;
$L__BB34_47:
	.pragma "nounroll";
	cvt.u64.u32 	%rd138, %r444;
	add.s64 	%rd139, %rd138, %rd10;
	shl.b64 	%rd140, %rd139, 2;
	add.s64 	%rd130, %rd30, %rd140;
	// begin inline asm
	ld.global.nc.f32 %f324, [%rd130];
	// end inline asm
	add.s32 	%r221, %r444, %r55;
	shl.b32 	%r222, %r221, 2;
	add.s32 	%r224, %r223, %r222;
	st.shared.f32 	[%r224], %f324;
	add.s64 	%rd131, %rd130, 1024;
	// begin inline asm
	ld.global.nc.f32 %f325, [%rd131];
	// end inline asm
	st.shared.f32 	[%r224+1024], %f325;
	add.s64 	%rd132, %rd130, 2048;
	// begin inline asm
	ld.global.nc.f32 %f326, [%rd132];
	// end inline asm
	st.shared.f32 	[%r224+2048], %f326;
	add.s64 	%rd133, %rd130, 3072;
	// begin inline asm
	ld.global.nc.f32 %f327, [%rd133];
	// end inline asm
	st.shared.f32 	[%r224+3072], %f327;
	add.s64 	%rd134, %rd130, 4096;
	// begin inline asm
	ld.global.nc.f32 %f328, [%rd134];
	// end inline asm
	st.shared.f32 	[%r224+4096], %f328;
	add.s64 	%rd135, %rd130, 5120;
	// begin inline asm
	ld.global.nc.f32 %f329, [%rd135];
	// end inline asm
	st.shared.f32 	[%r224+5120], %f329;
	add.s64 	%rd136, %rd130, 6144;
	// begin inline asm
	ld.global.nc.f32 %f330, [%rd136];
	// end inline asm
	st.shared.f32 	[%r224+6144], %f330;
	add.s64 	%rd137, %rd130, 7168;
	// begin inline asm
	ld.global.nc.f32 %f331, [%rd137];
	// end inline asm
	st.shared.f32 	[%r224+7168], %f331;
	add.s32 	%r444, %r444, 2048;
	add.s32 	%r443, %r443, 8;
	setp.ne.s32 	%p35, %r443, %r56;
	@%p35 bra 	$L__BB34_47;
$L__BB34_48:
	setp.eq.s32 	%p36, %r18, 0;
	@%p36 bra 	$L__BB34_56;
	setp.lt.u32 	%p37, %r18, 4;
	@%p37 bra 	$L__BB34_51;
	cvt.u64.u32 	%rd145, %r444;
	add.s64 	%rd146, %rd145, %rd10;
	shl.b64 	%rd147, %rd146, 2;
	add.s64 	%rd141, %rd30, %rd147;
	// begin inline asm
	ld.global.nc.f32 %f332, [%rd141];
	// end inline asm
	add.s32 	%r225, %r444, %r55;
	shl.b32 	%r226, %r225, 2;
	mov.u32 	%r227, smem;
	add.s32 	%r228, %r227, %r226;
	st.shared.f32 	[%r228], %f332;
	add.s64 	%rd142, %rd141, 1024;
	// begin inline asm
	ld.global.nc.f32 %f333, [%rd142];
	// end inline asm
	st.shared.f32 	[%r228+1024], %f333;
	add.s64 	%rd143, %rd141, 2048;
	// begin inline asm
	ld.global.nc.f32 %f334, [%rd143];
	// end inline asm
	st.shared.f32 	[%r228+2048], %f334;
	add.s64 	%rd144, %rd141, 3072;
	// begin inline asm
	ld.global.nc.f32 %f335, [%rd144];
	// end inline asm
	st.shared.f32 	[%r228+3072], %f335;
	add.s32 	%r444, %r444, 1024;
$L__BB34_51:
	setp.eq.s32 	%p38, %r19, 0;
	@%p38 bra 	$L__BB34_56;
	setp.eq.s32 	%p39, %r20, 0;
	@%p39 bra 	$L__BB34_54;
	cvt.u64.u32 	%rd150, %r444;
	add.s64 	%rd151, %rd150, %rd10;
	shl.b64 	%rd152, %rd151, 2;
	add.s64 	%rd148, %rd30, %rd152;
	// begin inline asm
	ld.global.nc.f32 %f336, [%rd148];
	// end inline asm
	add.s32 	%r229, %r444, %r55;
	shl.b32 	%r230, %r229, 2;
	mov.u32 	%r231, smem;
	add.s32 	%r232, %r231, %r230;
	st.shared.f32 	[%r232], %f336;
	add.s64 	%rd149, %rd148, 1024;
	// begin inline asm
	ld.global.nc.f32 %f337, [%rd149];
	// end inline asm
	st.shared.f32 	[%r232+1024], %f337;
	add.s32 	%r444, %r444, 512;
$L__BB34_54:
	and.b32  	%r233, %r16, 256;
	setp.ne.s32 	%p40, %r233, 0;
	@%p40 bra 	$L__BB34_56;
	cvt.u64.u32 	%rd154, %r444;
	add.s64 	%rd155, %rd154, %rd10;
	shl.b64 	%rd156, %rd155, 2;
	add.s64 	%rd153, %rd30, %rd156;
	// begin inline asm
	ld.global.nc.f32 %f338, [%rd153];
	// end inline asm
	add.s32 	%r234, %r444, %r55;
	shl.b32 	%r235, %r234, 2;
	mov.u32 	%r236, smem;
	add.s32 	%r237, %r236, %r235;
	st.shared.f32 	[%r237], %f338;
$L__BB34_56:
	bar.sync 	0;
	shl.b32 	%r447, %r454, 7;
	setp.ge.s32 	%p41, %r447, %r144;
	@%p41 bra 	$L__BB34_234;
	shl.b32 	%r238, %r144, 1;
	and.b32  	%r67, %r143, 1;
	and.b32  	%r68, %r143, 2147483646;
	shl.b32 	%r69, %r14, 1;
	mul.lo.s32 	%r70, %r14, 3;
	add.s32 	%r71, %r238, 2;
	mad.lo.s32 	%r72, %r144, 3, 3;
$L__BB34_58:
	setp.lt.s32 	%p42, %r143, 1;
	mov.f32 	%f952, 0f00000000;
	mov.f32 	%f953, %f952;
	mov.f32 	%f954, %f952;
	mov.f32 	%f955, %f952;
	mov.f32 	%f956, %f952;
	mov.f32 	%f957, %f952;
	mov.f32 	%f958, %f952;
	mov.f32 	%f959, %f952;
	mov.f32 	%f960, %f952;
	mov.f32 	%f961, %f952;
	mov.f32 	%f962, %f952;
	mov.f32 	%f963, %f952;
	mov.f32 	%f968, %f952;
	mov.f32 	%f969, %f952;
	mov.f32 	%f970, %f952;
	mov.f32 	%f1031, %f952;
	@%p42 bra 	$L__BB34_123;
	setp.eq.s32 	%p43, %r15, 0;
	add.s32 	%r74, %r447, %r12;
	mov.b32 	%r448, 0;
	mov.f32 	%f952, 0f00000000;
	@%p43 bra 	$L__BB34_102;
	cvt.u64.u32 	%rd11, %r74;
	add.s32 	%r75, %r74, 32;
	add.s32 	%r76, %r74, 64;
	add.s32 	%r77, %r74, 96;
	mov.b32 	%r449, 0;
	mov.f32 	%f952, 0f00000000;
	mov.f32 	%f953, %f952;
	mov.f32 	%f954, %f952;
	mov.f32 	%f955, %f952;
	mov.f32 	%f956, %f952;
	mov.f32 	%f957, %f952;
	mov.f32 	%f958, %f952;
	mov.f32 	%f959, %f952;
	mov.f32 	%f960, %f952;
	mov.f32 	%f961, %f952;
	mov.f32 	%f962, %f952;
	mov.f32 	%f963, %f952;
	mov.f32 	%f968, %f952;
	mov.f32 	%f969, %f952;
	mov.f32 	%f970, %f952;
	mov.f32 	%f1031, %f952;
$L__BB34_61:
	.pragma "nounroll";
	setp.ge.s32 	%p44, %r74, %r144;
	mul.lo.s32 	%r92, %r449, %r144;
	cvt.s64.s32 	%rd157, %r92;
	add.s64 	%rd158, %rd157, %rd5;
	add.s64 	%rd159, %rd158, %rd11;
	shl.b64 	%rd160, %rd159, 2;
	add.s64 	%rd13, %rd31, %rd160;
	@%p44 bra 	$L__BB34_63;
	// begin inline asm
	ld.global.nc.f32 %f987, [%rd13];
	// end inline asm
$L__BB34_63:
	setp.ge.s32 	%p45, %r75, %r144;
	@%p45 bra 	$L__BB34_65;
	add.s64 	%rd162, %rd13, 128;
	// begin inline asm
	ld.global.nc.f32 %f986, [%rd162];
	// end inline asm
$L__BB34_65:
	setp.ge.s32 	%p46, %r76, %r144;
	@%p46 bra 	$L__BB34_67;
	add.s64 	%rd163, %rd13, 256;
	// begin inline asm
	ld.global.nc.f32 %f985, [%rd163];
	// end inline asm
$L__BB34_67:
	setp.ge.s32 	%p47, %r77, %r144;
	@%p47 bra 	$L__BB34_69;
	add.s64 	%rd164, %rd13, 384;
	// begin inline asm
	ld.global.nc.f32 %f984, [%rd164];
	// end inline asm
$L__BB34_69:
	setp.ge.s32 	%p48, %r13, %r7;
	shl.b32 	%r241, %r449, 2;
	mov.u32 	%r242, smem;
	add.s32 	%r93, %r242, %r241;
	@%p48 bra 	$L__BB34_72;
	setp.ge.s32 	%p49, %r77, %r144;
	setp.lt.s32 	%p50, %r76, %r144;
	setp.lt.s32 	%p51, %r75, %r144;
	setp.lt.s32 	%p52, %r74, %r144;
	ld.shared.f32 	%f113, [%r93];
	fma.rn.f32 	%f347, %f113, %f987, %f963;
	selp.f32 	%f963, %f347, %f963, %p52;
	fma.rn.f32 	%f348, %f113, %f986, %f962;
	selp.f32 	%f962, %f348, %f962, %p51;
	fma.rn.f32 	%f349, %f113, %f985, %f961;
	selp.f32 	%f961, %f349, %f961, %p50;
	@%p49 bra 	$L__BB34_72;
	fma.rn.f32 	%f960, %f113, %f984, %f960;
$L__BB34_72:
	setp.ge.s32 	%p53, %r31, %r7;
	add.s32 	%r94, %r93, %r8;
	@%p53 bra 	$L__BB34_75;
	setp.ge.s32 	%p54, %r77, %r144;
	setp.lt.s32 	%p55, %r76, %r144;
	setp.lt.s32 	%p56, %r75, %r144;
	setp.lt.s32 	%p57, %r74, %r144;
	ld.shared.f32 	%f122, [%r94+4];
	fma.rn.f32 	%f350, %f122, %f987, %f959;
	selp.f32 	%f959, %f350, %f959, %p57;
	fma.rn.f32 	%f351, %f122, %f986, %f958;
	selp.f32 	%f958, %f351, %f958, %p56;
	fma.rn.f32 	%f352, %f122, %f985, %f957;
	selp.f32 	%f957, %f352, %f957, %p55;
	@%p54 bra 	$L__BB34_75;
	fma.rn.f32 	%f956, %f122, %f984, %f956;
$L__BB34_75:
	setp.ge.s32 	%p58, %r42, %r7;
	shl.b32 	%r244, %r69, 2;
	add.s32 	%r95, %r93, %r244;
	@%p58 bra 	$L__BB34_78;
	setp.ge.s32 	%p59, %r77, %r144;
	setp.lt.s32 	%p60, %r76, %r144;
	setp.lt.s32 	%p61, %r75, %r144;
	setp.lt.s32 	%p62, %r74, %r144;
	ld.shared.f32 	%f131, [%r95];
	fma.rn.f32 	%f353, %f131, %f987, %f955;
	selp.f32 	%f955, %f353, %f955, %p62;
	fma.rn.f32 	%f354, %f131, %f986, %f954;
	selp.f32 	%f954, %f354, %f954, %p61;
	fma.rn.f32 	%f355, %f131, %f985, %f953;
	selp.f32 	%f953, %f355, %f953, %p60;
	@%p59 bra 	$L__BB34_78;
	fma.rn.f32 	%f952, %f131, %f984, %f952;
$L__BB34_78:
	setp.ge.s32 	%p63, %r54, %r7;
	shl.b32 	%r245, %r70, 2;
	add.s32 	%r96, %r93, %r245;
	@%p63 bra 	$L__BB34_81;
	setp.ge.s32 	%p64, %r77, %r144;
	setp.lt.s32 	%p65, %r76, %r144;
	setp.lt.s32 	%p66, %r75, %r144;
	setp.lt.s32 	%p67, %r74, %r144;
	ld.shared.f32 	%f140, [%r96];
	fma.rn.f32 	%f356, %f140, %f987, %f968;
	selp.f32 	%f968, %f356, %f968, %p67;
	fma.rn.f32 	%f357, %f140, %f986, %f969;
	selp.f32 	%f969, %f357, %f969, %p66;
	fma.rn.f32 	%f358, %f140, %f985, %f970;
	selp.f32 	%f970, %f358, %f970, %p65;
	@%p64 bra 	$L__BB34_81;
	fma.rn.f32 	%f1031, %f140, %f984, %f1031;
$L__BB34_81:
	setp.ge.s32 	%p68, %r74, %r144;
	add.s32 	%r246, %r92, %r144;
	cvt.s64.s32 	%rd165, %r246;
	add.s64 	%rd166, %rd165, %rd5;
	add.s64 	%rd167, %rd166, %rd11;
	shl.b64 	%rd168, %rd167, 2;
	add.s64 	%rd14, %rd31, %rd168;
	@%p68 bra 	$L__BB34_83;
	// begin inline asm
	ld.global.nc.f32 %f987, [%rd14];
	// end inline asm
$L__BB34_83:
	setp.ge.s32 	%p69, %r75, %r144;
	@%p69 bra 	$L__BB34_85;
	add.s64 	%rd170, %rd14, 128;
	// begin inline asm
	ld.global.nc.f32 %f986, [%rd170];
	// end inline asm
$L__BB34_85:
	setp.ge.s32 	%p70, %r76, %r144;
	@%p70 bra 	$L__BB34_87;
	add.s64 	%rd171, %rd14, 256;
	// begin inline asm
	ld.global.nc.f32 %f985, [%rd171];
	// end inline asm
$L__BB34_87:
	setp.ge.s32 	%p71, %r77, %r144;
	@%p71 bra 	$L__BB34_89;
	add.s64 	%rd172, %rd14, 384;
	// begin inline asm
	ld.global.nc.f32 %f984, [%rd172];
	// end inline asm
$L__BB34_89:
	setp.ge.s32 	%p72, %r13, %r7;
	@%p72 bra 	$L__BB34_92;
	setp.ge.s32 	%p73, %r77, %r144;
	setp.lt.s32 	%p74, %r76, %r144;
	setp.lt.s32 	%p75, %r75, %r144;
	setp.lt.s32 	%p76, %r74, %r144;
	ld.shared.f32 	%f157, [%r93+4];
	fma.rn.f32 	%f363, %f157, %f987, %f963;
	selp.f32 	%f963, %f363, %f963, %p76;
	fma.rn.f32 	%f364, %f157, %f986, %f962;
	selp.f32 	%f962, %f364, %f962, %p75;
	fma.rn.f32 	%f365, %f157, %f985, %f961;
	selp.f32 	%f961, %f365, %f961, %p74;
	@%p73 bra 	$L__BB34_92;
	fma.rn.f32 	%f960, %f157, %f984, %f960;
$L__BB34_92:
	setp.ge.s32 	%p77, %r31, %r7;
	@%p77 bra 	$L__BB34_95;
	setp.ge.s32 	%p78, %r77, %r144;
	setp.lt.s32 	%p79, %r76, %r144;
	setp.lt.s32 	%p80, %r75, %r144;
	setp.lt.s32 	%p81, %r74, %r144;
	ld.shared.f32 	%f166, [%r94+8];
	fma.rn.f32 	%f366, %f166, %f987, %f959;
	selp.f32 	%f959, %f366, %f959, %p81;
	fma.rn.f32 	%f367, %f166, %f986, %f958;
	selp.f32 	%f958, %f367, %f958, %p80;
	fma.rn.f32 	%f368, %f166, %f985, %f957;
	selp.f32 	%f957, %f368, %f957, %p79;
	@%p78 bra 	$L__BB34_95;
	fma.rn.f32 	%f956, %f166, %f984, %f956;
$L__BB34_95:
	setp.ge.s32 	%p82, %r42, %r7;
	@%p82 bra 	$L__BB34_98;
	setp.ge.s32 	%p83, %r77, %r144;
	setp.lt.s32 	%p84, %r76, %r144;
	setp.lt.s32 	%p85, %r75, %r144;
	setp.lt.s32 	%p86, %r74, %r144;
	ld.shared.f32 	%f175, [%r95+4];
	fma.rn.f32 	%f369, %f175, %f987, %f955;
	selp.f32 	%f955, %f369, %f955, %p86;
	fma.rn.f32 	%f370, %f175, %f986, %f954;
	selp.f32 	%f954, %f370, %f954, %p85;
	fma.rn.f32 	%f371, %f175, %f985, %f953;
	selp.f32 	%f953, %f371, %f953, %p84;
	@%p83 bra 	$L__BB34_98;
	fma.rn.f32 	%f952, %f175, %f984, %f952;
$L__BB34_98:
	setp.ge.s32 	%p87, %r54, %r7;
	@%p87 bra 	$L__BB34_101;
	setp.ge.s32 	%p88, %r77, %r144;
	setp.lt.s32 	%p89, %r76, %r144;
	setp.lt.s32 	%p90, %r75, %r144;
	setp.lt.s32 	%p91, %r74, %r144;
	ld.shared.f32 	%f184, [%r96+4];
	fma.rn.f32 	%f372, %f184, %f987, %f968;
	selp.f32 	%f968, %f372, %f968, %p91;
	fma.rn.f32 	%f373, %f184, %f986, %f969;
	selp.f32 	%f969, %f373, %f969, %p90;
	fma.rn.f32 	%f374, %f184, %f985, %f970;
	selp.f32 	%f970, %f374, %f970, %p89;
	@%p88 bra 	$L__BB34_101;
	fma.rn.f32 	%f1031, %f184, %f984, %f1031;
$L__BB34_101:
	add.s32 	%r449, %r449, 2;
	setp.eq.s32 	%p92, %r449, %r68;
	mov.u32 	%r448, %r68;
	@%p92 bra 	$L__BB34_102;
	bra.uni 	$L__BB34_61;
$L__BB34_102:
	setp.eq.s32 	%p93, %r67, 0;
	@%p93 bra 	$L__BB34_123;
	mul.lo.s32 	%r247, %r448, %r144;
	cvt.s64.s32 	%rd173, %r247;
	add.s64 	%rd174, %rd173, %rd5;
	setp.ge.s32 	%p94, %r74, %r144;
	cvt.u64.u32 	%rd175, %r74;
	add.s64 	%rd176, %rd174, %rd175;
	shl.b64 	%rd177, %rd176, 2;
	add.s64 	%rd12, %rd31, %rd177;
	@%p94 bra 	$L__BB34_105;
	// begin inline asm
	ld.global.nc.f32 %f987, [%rd12];
	// end inline asm
$L__BB34_105:
	add.s32 	%r79, %r74, 32;
	setp.ge.s32 	%p95, %r79, %r144;
	@%p95 bra 	$L__BB34_107;
	add.s64 	%rd179, %rd12, 128;
	// begin inline asm
	ld.global.nc.f32 %f986, [%rd179];
	// end inline asm
$L__BB34_107:
	add.s32 	%r80, %r74, 64;
	setp.ge.s32 	%p96, %r80, %r144;
	@%p96 bra 	$L__BB34_109;
	add.s64 	%rd180, %rd12, 256;
	// begin inline asm
	ld.global.nc.f32 %f985, [%rd180];
	// end inline asm
$L__BB34_109:
	add.s32 	%r81, %r74, 96;
	setp.ge.s32 	%p97, %r81, %r144;
	@%p97 bra 	$L__BB34_111;
	add.s64 	%rd181, %rd12, 384;
	// begin inline asm
	ld.global.nc.f32 %f984, [%rd181];
	// end inline asm
$L__BB34_111:
	setp.ge.s32 	%p98, %r13, %r7;
	@%p98 bra 	$L__BB34_114;
	setp.ge.s32 	%p99, %r81, %r144;
	setp.lt.s32 	%p100, %r80, %r144;
	setp.lt.s32 	%p101, %r79, %r144;
	setp.lt.s32 	%p102, %r74, %r144;
	shl.b32 	%r248, %r448, 2;
	mov.u32 	%r249, smem;
	add.s32 	%r250, %r249, %r248;
	ld.shared.f32 	%f33, [%r250];
	fma.rn.f32 	%f379, %f33, %f987, %f963;
	selp.f32 	%f963, %f379, %f963, %p102;
	fma.rn.f32 	%f380, %f33, %f986, %f962;
	selp.f32 	%f962, %f380, %f962, %p101;
	fma.rn.f32 	%f381, %f33, %f985, %f961;
	selp.f32 	%f961, %f381, %f961, %p100;
	@%p99 bra 	$L__BB34_114;
	fma.rn.f32 	%f960, %f33, %f984, %f960;
$L__BB34_114:
	setp.ge.s32 	%p103, %r31, %r7;
	@%p103 bra 	$L__BB34_117;
	setp.ge.s32 	%p104, %r81, %r144;
	setp.lt.s32 	%p105, %r80, %r144;
	setp.lt.s32 	%p106, %r79, %r144;
	setp.lt.s32 	%p107, %r74, %r144;
	add.s32 	%r251, %r143, %r448;
	shl.b32 	%r252, %r251, 2;
	mov.u32 	%r253, smem;
	add.s32 	%r254, %r253, %r252;
	ld.shared.f32 	%f42, [%r254+4];
	fma.rn.f32 	%f382, %f42, %f987, %f959;
	selp.f32 	%f959, %f382, %f959, %p107;
	fma.rn.f32 	%f383, %f42, %f986, %f958;
	selp.f32 	%f958, %f383, %f958, %p106;
	fma.rn.f32 	%f384, %f42, %f985, %f957;
	selp.f32 	%f957, %f384, %f957, %p105;
	@%p104 bra 	$L__BB34_117;
	fma.rn.f32 	%f956, %f42, %f984, %f956;
$L__BB34_117:
	setp.ge.s32 	%p108, %r42, %r7;
	@%p108 bra 	$L__BB34_120;
	setp.ge.s32 	%p109, %r81, %r144;
	setp.lt.s32 	%p110, %r80, %r144;
	setp.lt.s32 	%p111, %r79, %r144;
	setp.lt.s32 	%p112, %r74, %r144;
	add.s32 	%r255, %r69, %r448;
	shl.b32 	%r256, %r255, 2;
	mov.u32 	%r257, smem;
	add.s32 	%r258, %r257, %r256;
	ld.shared.f32 	%f51, [%r258];
	fma.rn.f32 	%f385, %f51, %f987, %f955;
	selp.f32 	%f955, %f385, %f955, %p112;
	fma.rn.f32 	%f386, %f51, %f986, %f954;
	selp.f32 	%f954, %f386, %f954, %p111;
	fma.rn.f32 	%f387, %f51, %f985, %f953;
	selp.f32 	%f953, %f387, %f953, %p110;
	@%p109 bra 	$L__BB34_120;
	fma.rn.f32 	%f952, %f51, %f984, %f952;
$L__BB34_120:
	setp.ge.s32 	%p113, %r54, %r7;
	@%p113 bra 	$L__BB34_123;
	setp.ge.s32 	%p114, %r81, %r144;
	setp.lt.s32 	%p115, %r80, %r144;
	setp.lt.s32 	%p116, %r79, %r144;
	setp.lt.s32 	%p117, %r74, %r144;
	add.s32 	%r259, %r70, %r448;
	shl.b32 	%r260, %r259, 2;
	mov.u32 	%r261, smem;
	add.s32 	%r262, %r261, %r260;
	ld.shared.f32 	%f60, [%r262];
	fma.rn.f32 	%f388, %f60, %f987, %f968;
	selp.f32 	%f968, %f388, %f968, %p117;
	fma.rn.f32 	%f389, %f60, %f986, %f969;
	selp.f32 	%f969, %f389, %f969, %p116;
	fma.rn.f32 	%f390, %f60, %f985, %f970;
	selp.f32 	%f970, %f390, %f970, %p115;
	@%p114 bra 	$L__BB34_123;
	fma.rn.f32 	%f1031, %f60, %f984, %f1031;
$L__BB34_123:
	add.s32 	%r82, %r447, %r12;
	setp.eq.s32 	%p118, %r146, 1;
	@%p118 bra 	$L__BB34_161;
	setp.ne.s32 	%p119, %r146, 0;
	@%p119 bra 	$L__BB34_197;
	setp.lt.s32 	%p172, %r13, %r7;
	@%p172 bra 	$L__BB34_153;
$L__BB34_126:
	setp.ge.s32 	%p177, %r31, %r7;
	@%p177 bra 	$L__BB34_135;
	setp.ge.s32 	%p178, %r82, %r144;
	add.s32 	%r296, %r144, %r9;
	add.s32 	%r297, %r296, %r82;
	shl.b32 	%r298, %r297, 2;
	mov.u32 	%r299, smem;
	add.s32 	%r83, %r299, %r298;
	@%p178 bra 	$L__BB34_129;
	mul.f32 	%f759, %f959, 0fBFB8AA3B;
	ex2.approx.f32 	%f760, %f759;
	add.f32 	%f761, %f760, 0f3F800000;
	div.rn.f32 	%f762, %f959, %f761;
	st.shared.f32 	[%r83+4], %f762;
$L__BB34_129:
	add.s32 	%r300, %r82, 32;
	setp.ge.s32 	%p179, %r300, %r144;
	@%p179 bra 	$L__BB34_131;
	mul.f32 	%f763, %f958, 0fBFB8AA3B;
	ex2.approx.f32 	%f764, %f763;
	add.f32 	%f765, %f764, 0f3F800000;
	div.rn.f32 	%f766, %f958, %f765;
	st.shared.f32 	[%r83+132], %f766;
$L__BB34_131:
	add.s32 	%r301, %r82, 64;
	setp.ge.s32 	%p180, %r301, %r144;
	@%p180 bra 	$L__BB34_133;
	mul.f32 	%f767, %f957, 0fBFB8AA3B;
	ex2.approx.f32 	%f768, %f767;
	add.f32 	%f769, %f768, 0f3F800000;
	div.rn.f32 	%f770, %f957, %f769;
	st.shared.f32 	[%r83+260], %f770;
$L__BB34_133:
	add.s32 	%r302, %r82, 96;
	setp.ge.s32 	%p181, %r302, %r144;
	@%p181 bra 	$L__BB34_135;
	mul.f32 	%f771, %f956, 0fBFB8AA3B;
	ex2.approx.f32 	%f772, %f771;
	add.f32 	%f773, %f772, 0f3F800000;
	div.rn.f32 	%f774, %f956, %f773;
	st.shared.f32 	[%r83+388], %f774;
$L__BB34_135:
	setp.ge.s32 	%p182, %r42, %r7;
	@%p182 bra 	$L__BB34_144;
	setp.ge.s32 	%p183, %r82, %r144;
	add.s32 	%r303, %r71, %r8;
	add.s32 	%r304, %r303, %r82;
	shl.b32 	%r305, %r304, 2;
	mov.u32 	%r306, smem;
	add.s32 	%r84, %r306, %r305;
	@%p183 bra 	$L__BB34_138;
	mul.f32 	%f775, %f955, 0fBFB8AA3B;
	ex2.approx.f32 	%f776, %f775;
	add.f32 	%f777, %f776, 0f3F800000;
	div.rn.f32 	%f778, %f955, %f777;
	st.shared.f32 	[%r84+16], %f778;
$L__BB34_138:
	add.s32 	%r307, %r82, 32;
	setp.ge.s32 	%p184, %r307, %r144;
	@%p184 bra 	$L__BB34_140;
	mul.f32 	%f779, %f954, 0fBFB8AA3B;
	ex2.approx.f32 	%f780, %f779;
	add.f32 	%f781, %f780, 0f3F800000;
	div.rn.f32 	%f782, %f954, %f781;
	st.shared.f32 	[%r84+144], %f782;
$L__BB34_140:
	add.s32 	%r308, %r82, 64;
	setp.ge.s32 	%p185, %r308, %r144;
	@%p185 bra 	$L__BB34_142;
	mul.f32 	%f783, %f953, 0fBFB8AA3B;
	ex2.approx.f32 	%f784, %f783;
	add.f32 	%f785, %f784, 0f3F800000;
	div.rn.f32 	%f786, %f953, %f785;
	st.shared.f32 	[%r84+272], %f786;
$L__BB34_142:
	add.s32 	%r309, %r82, 96;
	setp.ge.s32 	%p186, %r309, %r144;
	@%p186 bra 	$L__BB34_144;
	mul.f32 	%f787, %f952, 0fBFB8AA3B;
	ex2.approx.f32 	%f788, %f787;
	add.f32 	%f789, %f788, 0f3F800000;
	div.rn.f32 	%f790, %f952, %f789;
	st.shared.f32 	[%r84+400], %f790;
$L__BB34_144:
	setp.ge.s32 	%p187, %r54, %r7;
	@%p187 bra 	$L__BB34_233;
	setp.ge.s32 	%p188, %r82, %r144;
	add.s32 	%r310, %r72, %r8;
	add.s32 	%r311, %r310, %r82;
	shl.b32 	%r312, %r311, 2;
	mov.u32 	%r313, smem;
	add.s32 	%r85, %r313, %r312;
	@%p188 bra 	$L__BB34_147;
	mul.f32 	%f791, %f968, 0fBFB8AA3B;
	ex2.approx.f32 	%f792, %f791;
	add.f32 	%f793, %f792, 0f3F800000;
	div.rn.f32 	%f794, %f968, %f793;
	st.shared.f32 	[%r85+16], %f794;
$L__BB34_147:
	add.s32 	%r314, %r82, 32;
	setp.ge.s32 	%p189, %r314, %r144;
	@%p189 bra 	$L__BB34_149;
	mul.f32 	%f795, %f969, 0fBFB8AA3B;
	ex2.approx.f32 	%f796, %f795;
	add.f32 	%f797, %f796, 0f3F800000;
	div.rn.f32 	%f798, %f969, %f797;
	st.shared.f32 	[%r85+144], %f798;
$L__BB34_149:
	add.s32 	%r315, %r82, 64;
	setp.ge.s32 	%p190, %r315, %r144;
	@%p190 bra 	$L__BB34_151;
	mul.f32 	%f799, %f970, 0fBFB8AA3B;
	ex2.approx.f32 	%f800, %f799;
	add.f32 	%f801, %f800, 0f3F800000;
	div.rn.f32 	%f802, %f970, %f801;
	st.shared.f32 	[%r85+272], %f802;
$L__BB34_151:
	add.s32 	%r316, %r82, 96;
	setp.ge.s32 	%p191, %r316, %r144;
	@%p191 bra 	$L__BB34_233;
	mul.f32 	%f803, %f1031, 0fBFB8AA3B;
	ex2.approx.f32 	%f804, %f803;
	add.f32 	%f805, %f804, 0f3F800000;
	div.rn.f32 	%f806, %f1031, %f805;
	st.shared.f32 	[%r85+400], %f806;
	bra.uni 	$L__BB34_233;
$L__BB34_153:
	setp.ge.s32 	%p173, %r82, %r144;
	add.s32 	%r290, %r8, %r82;
	shl.b32 	%r291, %r290, 2;
	mov.u32 	%r292, smem;
	add.s32 	%r86, %r292, %r291;
	@%p173 bra 	$L__BB34_155;
	mul.f32 	%f743, %f963, 0fBFB8AA3B;
	ex2.approx.f32 	%f744, %f743;
	add.f32 	%f745, %f744, 0f3F800000;
	div.rn.f32 	%f746, %f963, %f745;
	st.shared.f32 	[%r86+16], %f746;
$L__BB34_155:
	add.s32 	%r293, %r82, 32;
	setp.ge.s32 	%p174, %r293, %r144;
	@%p174 bra 	$L__BB34_157;
	mul.f32 	%f747, %f962, 0fBFB8AA3B;
	ex2.approx.f32 	%f748, %f747;
	add.f32 	%f749, %f748, 0f3F800000;
	div.rn.f32 	%f750, %f962, %f749;
	st.shared.f32 	[%r86+144], %f750;
$L__BB34_157:
	add.s32 	%r294, %r82, 64;
	setp.ge.s32 	%p175, %r294, %r144;
	@%p175 bra 	$L__BB34_159;
	mul.f32 	%f751, %f961, 0fBFB8AA3B;
	ex2.approx.f32 	%f752, %f751;
	add.f32 	%f753, %f752, 0f3F800000;
	div.rn.f32 	%f754, %f961, %f753;
	st.shared.f32 	[%r86+272], %f754;
$L__BB34_159:
	add.s32 	%r295, %r82, 96;
	setp.ge.s32 	%p176, %r295, %r144;
	@%p176 bra 	$L__BB34_126;
	mul.f32 	%f755, %f960, 0fBFB8AA3B;
	ex2.approx.f32 	%f756, %f755;
	add.f32 	%f757, %f756, 0f3F800000;
	div.rn.f32 	%f758, %f960, %f757;
	st.shared.f32 	[%r86+400], %f758;
	bra.uni 	$L__BB34_126;
$L__BB34_161:
	setp.lt.s32 	%p120, %r13, %r7;
	@%p120 bra 	$L__BB34_189;
$L__BB34_162:
	setp.ge.s32 	%p133, %r31, %r7;
	@%p133 bra 	$L__BB34_171;
	setp.ge.s32 	%p134, %r82, %r144;
	add.s32 	%r269, %r144, %r9;
	add.s32 	%r270, %r269, %r82;
	shl.b32 	%r271, %r270, 2;
	mov.u32 	%r272, smem;
	add.s32 	%r87, %r272, %r271;
	@%p134 bra 	$L__BB34_165;
	mul.f32 	%f479, %f959, 0f3F000000;
	mul.f32 	%f480, %f959, 0f3D372713;
	mul.f32 	%f481, %f959, %f480;
	fma.rn.f32 	%f482, %f959, %f481, %f959;
	mul.f32 	%f483, %f482, 0f3F4C422A;
	abs.f32 	%f484, %f483;
	mul.f32 	%f485, %f484, 0f4038AA3B;
	ex2.approx.ftz.f32 	%f486, %f485;
	add.f32 	%f487, %f486, 0f3F800000;
	rcp.approx.ftz.f32 	%f488, %f487;
	fma.rn.f32 	%f489, %f488, 0fC0000000, 0f3F800000;
	setp.ge.f32 	%p135, %f484, 0f41102CB4;
	selp.f32 	%f490, 0f3F800000, %f489, %p135;
	copysign.f32 	%f491, %f483, %f490;
	mul.f32 	%f492, %f483, %f483;
	fma.rn.f32 	%f493, %f492, 0f3C80F082, 0fBD563CAE;
	fma.rn.f32 	%f494, %f493, %f492, 0f3E085941;
	fma.rn.f32 	%f495, %f494, %f492, 0fBEAAA9ED;
	fma.rn.f32 	%f496, %f495, %f492, 0f00000000;
	fma.rn.f32 	%f497, %f496, %f483, %f483;
	setp.ge.f32 	%p136, %f484, 0f3F19999A;
	selp.f32 	%f498, %f491, %f497, %p136;
	add.f32 	%f499, %f498, 0f3F800000;
	mul.f32 	%f500, %f479, %f499;
	st.shared.f32 	[%r87+4], %f500;
$L__BB34_165:
	add.s32 	%r273, %r82, 32;
	setp.ge.s32 	%p137, %r273, %r144;
	@%p137 bra 	$L__BB34_167;
	mul.f32 	%f501, %f958, 0f3F000000;
	mul.f32 	%f502, %f958, 0f3D372713;
	mul.f32 	%f503, %f958, %f502;
	fma.rn.f32 	%f504, %f958, %f503, %f958;
	mul.f32 	%f505, %f504, 0f3F4C422A;
	abs.f32 	%f506, %f505;
	mul.f32 	%f507, %f506, 0f4038AA3B;
	ex2.approx.ftz.f32 	%f508, %f507;
	add.f32 	%f509, %f508, 0f3F800000;
	rcp.approx.ftz.f32 	%f510, %f509;
	fma.rn.f32 	%f511, %f510, 0fC0000000, 0f3F800000;
	setp.ge.f32 	%p138, %f506, 0f41102CB4;
	selp.f32 	%f512, 0f3F800000, %f511, %p138;
	copysign.f32 	%f513, %f505, %f512;
	mul.f32 	%f514, %f505, %f505;
	fma.rn.f32 	%f515, %f514, 0f3C80F082, 0fBD563CAE;
	fma.rn.f32 	%f516, %f515, %f514, 0f3E085941;
	fma.rn.f32 	%f517, %f516, %f514, 0fBEAAA9ED;
	fma.rn.f32 	%f518, %f517, %f514, 0f00000000;
	fma.rn.f32 	%f519, %f518, %f505, %f505;
	setp.ge.f32 	%p139, %f506, 0f3F19999A;
	selp.f32 	%f520, %f513, %f519, %p139;
	add.f32 	%f521, %f520, 0f3F800000;
	mul.f32 	%f522, %f501, %f521;
	st.shared.f32 	[%r87+132], %f522;
$L__BB34_167:
	add.s32 	%r274, %r82, 64;
	setp.ge.s32 	%p140, %r274, %r144;
	@%p140 bra 	$L__BB34_169;
	mul.f32 	%f523, %f957, 0f3F000000;
	mul.f32 	%f524, %f957, 0f3D372713;
	mul.f32 	%f525, %f957, %f524;
	fma.rn.f32 	%f526, %f957, %f525, %f957;
	mul.f32 	%f527, %f526, 0f3F4C422A;
	abs.f32 	%f528, %f527;
	mul.f32 	%f529, %f528, 0f4038AA3B;
	ex2.approx.ftz.f32 	%f530, %f529;
	add.f32 	%f531, %f530, 0f3F800000;
	rcp.approx.ftz.f32 	%f532, %f531;
	fma.rn.f32 	%f533, %f532, 0fC0000000, 0f3F800000;
	setp.ge.f32 	%p141, %f528, 0f41102CB4;
	selp.f32 	%f534, 0f3F800000, %f533, %p141;
	copysign.f32 	%f535, %f527, %f534;
	mul.f32 	%f536, %f527, %f527;
	fma.rn.f32 	%f537, %f536, 0f3C80F082, 0fBD563CAE;
	fma.rn.f32 	%f538, %f537, %f536, 0f3E085941;
	fma.rn.f32 	%f539, %f538, %f536, 0fBEAAA9ED;
	fma.rn.f32 	%f540, %f539, %f536, 0f00000000;
	fma.rn.f32 	%f541, %f540, %f527, %f527;
	setp.ge.f32 	%p142, %f528, 0f3F19999A;
	selp.f32 	%f542, %f535, %f541, %p142;
	add.f32 	%f543, %f542, 0f3F800000;
	mul.f32 	%f544, %f523, %f543;
	st.shared.f32 	[%r87+260], %f544;
$L__BB34_169:
	add.s32 	%r275, %r82, 96;
	setp.ge.s32 	%p143, %r275, %r144;
	@%p143 bra 	$L__BB34_171;
	mul.f32 	%f545, %f956, 0f3F000000;
	mul.f32 	%f546, %f956, 0f3D372713;
	mul.f32 	%f547, %f956, %f546;
	fma.rn.f32 	%f548, %f956, %f547, %f956;
	mul.f32 	%f549, %f548, 0f3F4C422A;
	abs.f32 	%f550, %f549;
	mul.f32 	%f551, %f550, 0f4038AA3B;
	ex2.approx.ftz.f32 	%f552, %f551;
	add.f32 	%f553, %f552, 0f3F800000;
	rcp.approx.ftz.f32 	%f554, %f553;
	fma.rn.f32 	%f555, %f554, 0fC0000000, 0f3F800000;
	setp.ge.f32 	%p144, %f550, 0f41102CB4;
	selp.f32 	%f556, 0f3F800000, %f555, %p144;
	copysign.f32 	%f557, %f549, %f556;
	mul.f32 	%f558, %f549, %f549;
	fma.rn.f32 	%f559, %f558, 0f3C80F082, 0fBD563CAE;
	fma.rn.f32 	%f560, %f559, %f558, 0f3E085941;
	fma.rn.f32 	%f561, %f560, %f558, 0fBEAAA9ED;
	fma.rn.f32 	%f562, %f561, %f558, 0f00000000;
	fma.rn.f32 	%f563, %f562, %f549, %f549;
	setp.ge.f32 	%p145, %f550, 0f3F19999A;
	selp.f32 	%f564, %f557, %f563, %p145;
	add.f32 	%f565, %f564, 0f3F800000;
	mul.f32 	%f566, %f545, %f565;
	st.shared.f32 	[%r87+388], %f566;
$L__BB34_171:
	setp.ge.s32 	%p146, %r42, %r7;
	@%p146 bra 	$L__BB34_180;
	setp.ge.s32 	%p147, %r82, %r144;
	add.s32 	%r276, %r71, %r8;
	add.s32 	%r277, %r276, %r82;
	shl.b32 	%r278, %r277, 2;
	mov.u32 	%r279, smem;
	add.s32 	%r88, %r279, %r278;
	@%p147 bra 	$L__BB34_174;
	mul.f32 	%f567, %f955, 0f3F000000;
	mul.f32 	%f568, %f955, 0f3D372713;
	mul.f32 	%f569, %f955, %f568;
	fma.rn.f32 	%f570, %f955, %f569, %f955;
	mul.f32 	%f571, %f570, 0f3F4C422A;
	abs.f32 	%f572, %f571;
	mul.f32 	%f573, %f572, 0f4038AA3B;
	ex2.approx.ftz.f32 	%f574, %f573;
	add.f32 	%f575, %f574, 0f3F800000;
	rcp.approx.ftz.f32 	%f576, %f575;
	fma.rn.f32 	%f577, %f576, 0fC0000000, 0f3F800000;
	setp.ge.f32 	%p148, %f572, 0f41102CB4;
	selp.f32 	%f578, 0f3F800000, %f577, %p148;
	copysign.f32 	%f579, %f571, %f578;
	mul.f32 	%f580, %f571, %f571;
	fma.rn.f32 	%f581, %f580, 0f3C80F082, 0fBD563CAE;
	fma.rn.f32 	%f582, %f581, %f580, 0f3E085941;
	fma.rn.f32 	%f583, %f582, %f580, 0fBEAAA9ED;
	fma.rn.f32 	%f584, %f583, %f580, 0f00000000;
	fma.rn.f32 	%f585, %f584, %f571, %f571;
	setp.ge.f32 	%p149, %f572, 0f3F19999A;
	selp.f32 	%f586, %f579, %f585, %p149;
	add.f32 	%f587, %f586, 0f3F800000;
	mul.f32 	%f588, %f567, %f587;
	st.shared.f32 	[%r88+16], %f588;
$L__BB34_174:
	add.s32 	%r280, %r82, 32;
	setp.ge.s32 	%p150, %r280, %r144;
	@%p150 bra 	$L__BB34_176;
	mul.f32 	%f589, %f954, 0f3F000000;
	mul.f32 	%f590, %f954, 0f3D372713;
	mul.f32 	%f591, %f954, %f590;
	fma.rn.f32 	%f592, %f954, %f591, %f954;
	mul.f32 	%f593, %f592, 0f3F4C422A;
	abs.f32 	%f594, %f593;
	mul.f32 	%f595, %f594, 0f4038AA3B;
	ex2.approx.ftz.f32 	%f596, %f595;
	add.f32 	%f597, %f596, 0f3F800000;
	rcp.approx.ftz.f32 	%f598, %f597;
	fma.rn.f32 	%f599, %f598, 0fC0000000, 0f3F800000;
	setp.ge.f32 	%p151, %f594, 0f41102CB4;
	selp.f32 	%f600, 0f3F800000, %f599, %p151;
	copysign.f32 	%f601, %f593, %f600;
	mul.f32 	%f602, %f593, %f593;
	fma.rn.f32 	%f603, %f602, 0f3C80F082, 0fBD563CAE;
	fma.rn.f32 	%f604, %f603, %f602, 0f3E085941;
	fma.rn.f32 	%f605, %f604, %f602, 0fBEAAA9ED;
	fma.rn.f32 	%f606, %f605, %f602, 0f00000000;
	fma.rn.f32 	%f607, %f606, %f593, %f593;
	setp.ge.f32 	%p152, %f594, 0f3F19999A;
	selp.f32 	%f608, %f601, %f607, %p152;
	add.f32 	%f609, %f608, 0f3F800000;
	mul.f32 	%f610, %f589, %f609;
	st.shared.f32 	[%r88+144], %f610;
$L__BB34_176:
	add.s32 	%r281, %r82, 64;
	setp.ge.s32 	%p153, %r281, %r144;
	@%p153 bra 	$L__BB34_178;
	mul.f32 	%f611, %f953, 0f3F000000;
	mul.f32 	%f612, %f953, 0f3D372713;
	mul.f32 	%f613, %f953, %f612;
	fma.rn.f32 	%f614, %f953, %f613, %f953;
	mul.f32 	%f615, %f614, 0f3F4C422A;
	abs.f32 	%f616, %f615;
	mul.f32 	%f617, %f616, 0f4038AA3B;
	ex2.approx.ftz.f32 	%f618, %f617;
	add.f32 	%f619, %f618, 0f3F800000;
	rcp.approx.ftz.f32 	%f620, %f619;
	fma.rn.f32 	%f621, %f620, 0fC0000000, 0f3F800000;
	setp.ge.f32 	%p154, %f616, 0f41102CB4;
	selp.f32 	%f622, 0f3F800000, %f621, %p154;
	copysign.f32 	%f623, %f615, %f622;
	mul.f32 	%f624, %f615, %f615;
	fma.rn.f32 	%f625, %f624, 0f3C80F082, 0fBD563CAE;
	fma.rn.f32 	%f626, %f625, %f624, 0f3E085941;
	fma.rn.f32 	%f627, %f626, %f624, 0fBEAAA9ED;
	fma.rn.f32 	%f628, %f627, %f624, 0f00000000;
	fma.rn.f32 	%f629, %f628, %f615, %f615;
	setp.ge.f32 	%p155, %f616, 0f3F19999A;
	selp.f32 	%f630, %f623, %f629, %p155;
	add.f32 	%f631, %f630, 0f3F800000;
	mul.f32 	%f632, %f611, %f631;
	st.shared.f32 	[%r88+272], %f632;
$L__BB34_178:
	add.s32 	%r282, %r82, 96;
	setp.ge.s32 	%p156, %r282, %r144;
	@%p156 bra 	$L__BB34_180;
	mul.f32 	%f633, %f952, 0f3F000000;
	mul.f32 	%f634, %f952, 0f3D372713;
	mul.f32 	%f635, %f952, %f634;
	fma.rn.f32 	%f636, %f952, %f635, %f952;
	mul.f32 	%f637, %f636, 0f3F4C422A;
	abs.f32 	%f638, %f637;
	mul.f32 	%f639, %f638, 0f4038AA3B;
	ex2.approx.ftz.f32 	%f640, %f639;
	add.f32 	%f641, %f640, 0f3F800000;
	rcp.approx.ftz.f32 	%f642, %f641;
	fma.rn.f32 	%f643, %f642, 0fC0000000, 0f3F800000;
	setp.ge.f32 	%p157, %f638, 0f41102CB4;
	selp.f32 	%f644, 0f3F800000, %f643, %p157;
	copysign.f32 	%f645, %f637, %f644;
	mul.f32 	%f646, %f637, %f637;
	fma.rn.f32 	%f647, %f646, 0f3C80F082, 0fBD563CAE;
	fma.rn.f32 	%f648, %f647, %f646, 0f3E085941;
	fma.rn.f32 	%f649, %f648, %f646, 0fBEAAA9ED;
	fma.rn.f32 	%f650, %f649, %f646, 0f00000000;
	fma.rn.f32 	%f651, %f650, %f637, %f637;
	setp.ge.f32 	%p158, %f638, 0f3F19999A;
	selp.f32 	%f652, %f645, %f651, %p158;
	add.f32 	%f653, %f652, 0f3F800000;
	mul.f32 	%f654, %f633, %f653;
	st.shared.f32 	[%r88+400], %f654;
$L__BB34_180:
	setp.ge.s32 	%p159, %r54, %r7;
	@%p159 bra 	$L__BB34_233;
	setp.ge.s32 	%p160, %r82, %r144;
	add.s32 	%r283, %r72, %r8;
	add.s32 	%r284, %r283, %r82;
	shl.b32 	%r285, %r284, 2;
	mov.u32 	%r286, smem;
	add.s32 	%r89, %r286, %r285;
	@%p160 bra 	$L__BB34_183;
	mul.f32 	%f655, %f968, 0f3F000000;
	mul.f32 	%f656, %f968, 0f3D372713;
	mul.f32 	%f657, %f968, %f656;
	fma.rn.f32 	%f658, %f968, %f657, %f968;
	mul.f32 	%f659, %f658, 0f3F4C422A;
	abs.f32 	%f660, %f659;
	mul.f32 	%f661, %f660, 0f4038AA3B;
	ex2.approx.ftz.f32 	%f662, %f661;
	add.f32 	%f663, %f662, 0f3F800000;
	rcp.approx.ftz.f32 	%f664, %f663;
	fma.rn.f32 	%f665, %f664, 0fC0000000, 0f3F800000;
	setp.ge.f32 	%p161, %f660, 0f41102CB4;
	selp.f32 	%f666, 0f3F800000, %f665, %p161;
	copysign.f32 	%f667, %f659, %f666;
	mul.f32 	%f668, %f659, %f659;
	fma.rn.f32 	%f669, %f668, 0f3C80F082, 0fBD563CAE;
	fma.rn.f32 	%f670, %f669, %f668, 0f3E085941;
	fma.rn.f32 	%f671, %f670, %f668, 0fBEAAA9ED;
	fma.rn.f32 	%f672, %f671, %f668, 0f00000000;
	fma.rn.f32 	%f673, %f672, %f659, %f659;
	setp.ge.f32 	%p162, %f660, 0f3F19999A;
	selp.f32 	%f674, %f667, %f673, %p162;
	add.f32 	%f675, %f674, 0f3F800000;
	mul.f32 	%f676, %f655, %f675;
	st.shared.f32 	[%r89+16], %f676;
$L__BB34_183:
	add.s32 	%r287, %r82, 32;
	setp.ge.s32 	%p163, %r287, %r144;
	@%p163 bra 	$L__BB34_185;
	mul.f32 	%f677, %f969, 0f3F000000;
	mul.f32 	%f678, %f969, 0f3D372713;
	mul.f32 	%f679, %f969, %f678;
	fma.rn.f32 	%f680, %f969, %f679, %f969;
	mul.f32 	%f681, %f680, 0f3F4C422A;
	abs.f32 	%f682, %f681;
	mul.f32 	%f683, %f682, 0f4038AA3B;
	ex2.approx.ftz.f32 	%f684, %f683;
	add.f32 	%f685, %f684, 0f3F800000;
	rcp.approx.ftz.f32 	%f686, %f685;
	fma.rn.f32 	%f687, %f686, 0fC0000000, 0f3F800000;
	setp.ge.f32 	%p164, %f682, 0f41102CB4;
	selp.f32 	%f688, 0f3F800000, %f687, %p164;
	copysign.f32 	%f689, %f681, %f688;
	mul.f32 	%f690, %f681, %f681;
	fma.rn.f32 	%f691, %f690, 0f3C80F082, 0fBD563CAE;
	fma.rn.f32 	%f692, %f691, %f690, 0f3E085941;
	fma.rn.f32 	%f693, %f692, %f690, 0fBEAAA9ED;
	fma.rn.f32 	%f694, %f693, %f690, 0f00000000;
	fma.rn.f32 	%f695, %f694, %f681, %f681;
	setp.ge.f32 	%p165, %f682, 0f3F19999A;
	selp.f32 	%f696, %f689, %f695, %p165;
	add.f32 	%f697, %f696, 0f3F800000;
	mul.f32 	%f698, %f677, %f697;
	st.shared.f32 	[%r89+144], %f698;
$L__BB34_185:
	add.s32 	%r288, %r82, 64;
	setp.ge.s32 	%p166, %r288, %r144;
	@%p166 bra 	$L__BB34_187;
	mul.f32 	%f699, %f970, 0f3F000000;
	mul.f32 	%f700, %f970, 0f3D372713;
	mul.f32 	%f701, %f970, %f700;
	fma.rn.f32 	%f702, %f970, %f701, %f970;
	mul.f32 	%f703, %f702, 0f3F4C422A;
	abs.f32 	%f704, %f703;
	mul.f32 	%f705, %f704, 0f4038AA3B;
	ex2.approx.ftz.f32 	%f706, %f705;
	add.f32 	%f707, %f706, 0f3F800000;
	rcp.approx.ftz.f32 	%f708, %f707;
	fma.rn.f32 	%f709, %f708, 0fC0000000, 0f3F800000;
	setp.ge.f32 	%p167, %f704, 0f41102CB4;
	selp.f32 	%f710, 0f3F800000, %f709, %p167;
	copysign.f32 	%f711, %f703, %f710;
	mul.f32 	%f712, %f703, %f703;
	fma.rn.f32 	%f713, %f712, 0f3C80F082, 0fBD563CAE;
	fma.rn.f32 	%f714, %f713, %f712, 0f3E085941;
	fma.rn.f32 	%f715, %f714, %f712, 0fBEAAA9ED;
	fma.rn.f32 	%f716, %f715, %f712, 0f00000000;
	fma.rn.f32 	%f717, %f716, %f703, %f703;
	setp.ge.f32 	%p168, %f704, 0f3F19999A;
	selp.f32 	%f718, %f711, %f717, %p168;
	add.f32 	%f719, %f718, 0f3F800000;
	mul.f32 	%f720, %f699, %f719;
	st.shared.f32 	[%r89+272], %f720;
$L__BB34_187:
	add.s32 	%r289, %r82, 96;
	setp.ge.s32 	%p169, %r289, %r144;
	@%p169 bra 	$L__BB34_233;
	mul.f32 	%f721, %f1031, 0f3F000000;
	mul.f32 	%f722, %f1031, 0f3D372713;
	mul.f32 	%f723, %f1031, %f722;
	fma.rn.f32 	%f724, %f1031, %f723, %f1031;
	mul.f32 	%f725, %f724, 0f3F4C422A;
	abs.f32 	%f726, %f725;
	mul.f32 	%f727, %f726, 0f4038AA3B;
	ex2.approx.ftz.f32 	%f728, %f727;
	add.f32 	%f729, %f728, 0f3F800000;
	rcp.approx.ftz.f32 	%f730, %f729;
	fma.rn.f32 	%f731, %f730, 0fC0000000, 0f3F800000;
	setp.ge.f32 	%p170, %f726, 0f41102CB4;
	selp.f32 	%f732, 0f3F800000, %f731, %p170;
	copysign.f32 	%f733, %f725, %f732;
	mul.f32 	%f734, %f725, %f725;
	fma.rn.f32 	%f735, %f734, 0f3C80F082, 0fBD563CAE;
	fma.rn.f32 	%f736, %f735, %f734, 0f3E085941;
	fma.rn.f32 	%f737, %f736, %f734, 0fBEAAA9ED;
	fma.rn.f32 	%f738, %f737, %f734, 0f00000000;
	fma.rn.f32 	%f739, %f738, %f725, %f725;
	setp.ge.f32 	%p171, %f726, 0f3F19999A;
	selp.f32 	%f740, %f733, %f739, %p171;
	add.f32 	%f741, %f740, 0f3F800000;
	mul.f32 	%f742, %f721, %f741;
	st.shared.f32 	[%r89+400], %f742;
	bra.uni 	$L__BB34_233;
$L__BB34_189:
	setp.ge.s32 	%p121, %r82, %r144;
	add.s32 	%r263, %r8, %r82;
	shl.b32 	%r264, %r263, 2;
	mov.u32 	%r265, smem;
	add.s32 	%r90, %r265, %r264;
	@%p121 bra 	$L__BB34_191;
	mul.f32 	%f391, %f963, 0f3F000000;
	mul.f32 	%f392, %f963, 0f3D372713;
	mul.f32 	%f393, %f963, %f392;
	fma.rn.f32 	%f394, %f963, %f393, %f963;
	mul.f32 	%f395, %f394, 0f3F4C422A;
	abs.f32 	%f396, %f395;
	mul.f32 	%f397, %f396, 0f4038AA3B;
	ex2.approx.ftz.f32 	%f398, %f397;
	add.f32 	%f399, %f398, 0f3F800000;
	rcp.approx.ftz.f32 	%f400, %f399;
	fma.rn.f32 	%f401, %f400, 0fC0000000, 0f3F800000;
	setp.ge.f32 	%p122, %f396, 0f41102CB4;
	selp.f32 	%f402, 0f3F800000, %f401, %p122;
	copysign.f32 	%f403, %f395, %f402;
	mul.f32 	%f404, %f395, %f395;
	fma.rn.f32 	%f405, %f404, 0f3C80F082, 0fBD563CAE;
	fma.rn.f32 	%f406, %f405, %f404, 0f3E085941;
	fma.rn.f32 	%f407, %f406, %f404, 0fBEAAA9ED;
	fma.rn.f32 	%f408, %f407, %f404, 0f00000000;
	fma.rn.f32 	%f409, %f408, %f395, %f395;
	setp.ge.f32 	%p123, %f396, 0f3F19999A;
	selp.f32 	%f410, %f403, %f409, %p123;
	add.f32 	%f411, %f410, 0f3F800000;
	mul.f32 	%f412, %f391, %f411;
	st.shared.f32 	[%r90+16], %f412;
$L__BB34_191:
	add.s32 	%r266, %r82, 32;
	setp.ge.s32 	%p124, %r266, %r144;
	@%p124 bra 	$L__BB34_193;
	mul.f32 	%f413, %f962, 0f3F000000;
	mul.f32 	%f414, %f962, 0f3D372713;
	mul.f32 	%f415, %f962, %f414;
	fma.rn.f32 	%f416, %f962, %f415, %f962;
	mul.f32 	%f417, %f416, 0f3F4C422A;
	abs.f32 	%f418, %f417;
	mul.f32 	%f419, %f418, 0f4038AA3B;
	ex2.approx.ftz.f32 	%f420, %f419;
	add.f32 	%f421, %f420, 0f3F800000;
	rcp.approx.ftz.f32 	%f422, %f421;
	fma.rn.f32 	%f423, %f422, 0fC0000000, 0f3F800000;
	setp.ge.f32 	%p125, %f418, 0f41102CB4;
	selp.f32 	%f424, 0f3F800000, %f423, %p125;
	copysign.f32 	%f425, %f417, %f424;
	mul.f32 	%f426, %f417, %f417;
	fma.rn.f32 	%f427, %f426, 0f3C80F082, 0fBD563CAE;
	fma.rn.f32 	%f428, %f427, %f426, 0f3E085941;
	fma.rn.f32 	%f429, %f428, %f426, 0fBEAAA9ED;
	fma.rn.f32 	%f430, %f429, %f426, 0f00000000;
	fma.rn.f32 	%f431, %f430, %f417, %f417;
	setp.ge.f32 	%p126, %f418, 0f3F19999A;
	selp.f32 	%f432, %f425, %f431, %p126;
	add.f32 	%f433, %f432, 0f3F800000;
	mul.f32 	%f434, %f413, %f433;
	st.shared.f32 	[%r90+144], %f434;
$L__BB34_193:
	add.s32 	%r267, %r82, 64;
	setp.ge.s32 	%p127, %r267, %r144;
	@%p127 bra 	$L__BB34_195;
	mul.f32 	%f435, %f961, 0f3F000000;
	mul.f32 	%f436, %f961, 0f3D372713;
	mul.f32 	%f437, %f961, %f436;
	fma.rn.f32 	%f438, %f961, %f437, %f961;
	mul.f32 	%f439, %f438, 0f3F4C422A;
	abs.f32 	%f440, %f439;
	mul.f32 	%f441, %f440, 0f4038AA3B;
	ex2.approx.ftz.f32 	%f442, %f441;
	add.f32 	%f443, %f442, 0f3F800000;
	rcp.approx.ftz.f32 	%f444, %f443;
	fma.rn.f32 	%f445, %f444, 0fC0000000, 0f3F800000;
	setp.ge.f32 	%p128, %f440, 0f41102CB4;
	selp.f32 	%f446, 0f3F800000, %f445, %p128;
	copysign.f32 	%f447, %f439, %f446;
	mul.f32 	%f448, %f439, %f439;
	fma.rn.f32 	%f449, %f448, 0f3C80F082, 0fBD563CAE;
	fma.rn.f32 	%f450, %f449, %f448, 0f3E085941;
	fma.rn.f32 	%f451, %f450, %f448, 0fBEAAA9ED;
	fma.rn.f32 	%f452, %f451, %f448, 0f00000000;
	fma.rn.f32 	%f453, %f452, %f439, %f439;
	setp.ge.f32 	%p129, %f440, 0f3F19999A;
	selp.f32 	%f454, %f447, %f453, %p129;
	add.f32 	%f455, %f454, 0f3F800000;
	mul.f32 	%f456, %f435, %f455;
	st.shared.f32 	[%r90+272], %f456;
$L__BB34_195:
	add.s32 	%r268, %r82, 96;
	setp.ge.s32 	%p130, %r268, %r144;
	@%p130 bra 	$L__BB34_162;
	mul.f32 	%f457, %f960, 0f3F000000;
	mul.f32 	%f458, %f960, 0f3D372713;
	mul.f32 	%f459, %f960, %f458;
	fma.rn.f32 	%f460, %f960, %f459, %f960;
	mul.f32 	%f461, %f460, 0f3F4C422A;
	abs.f32 	%f462, %f461;
	mul.f32 	%f463, %f462, 0f4038AA3B;
	ex2.approx.ftz.f32 	%f464, %f463;
	add.f32 	%f465, %f464, 0f3F800000;
	rcp.approx.ftz.f32 	%f466, %f465;
	fma.rn.f32 	%f467, %f466, 0fC0000000, 0f3F800000;
	setp.ge.f32 	%p131, %f462, 0f41102CB4;
	selp.f32 	%f468, 0f3F800000, %f467, %p131;
	copysign.f32 	%f469, %f461, %f468;
	mul.f32 	%f470, %f461, %f461;
	fma.rn.f32 	%f471, %f470, 0f3C80F082, 0fBD563CAE;
	fma.rn.f32 	%f472, %f471, %f470, 0f3E085941;
	fma.rn.f32 	%f473, %f472, %f470, 0fBEAAA9ED;
	fma.rn.f32 	%f474, %f473, %f470, 0f00000000;
	fma.rn.f32 	%f475, %f474, %f461, %f461;
	setp.ge.f32 	%p132, %f462, 0f3F19999A;
	selp.f32 	%f476, %f469, %f475, %p132;
	add.f32 	%f477, %f476, 0f3F800000;
	mul.f32 	%f478, %f457, %f477;
	st.shared.f32 	[%r90+400], %f478;
	bra.uni 	$L__BB34_162;
$L__BB34_197:
	setp.ge.s32 	%p192, %r13, %r7;
	@%p192 bra 	$L__BB34_206;
	setp.ge.s32 	%p193, %r82, %r144;
	add.s32 	%r317, %r8, %r82;
	shl.b32 	%r318, %r317, 2;
	mov.u32 	%r319, smem;
	add.s32 	%r98, %r319, %r318;
	@%p193 bra 	$L__BB34_200;
	max.f32 	%f807, %f963, 0f00000000;
	st.shared.f32 	[%r98+16], %f807;
$L__BB34_200:
	add.s32 	%r320, %r82, 32;
	setp.ge.s32 	%p194, %r320, %r144;
	@%p194 bra 	$L__BB34_202;
	max.f32 	%f808, %f962, 0f00000000;
	st.shared.f32 	[%r98+144], %f808;
$L__BB34_202:
	add.s32 	%r321, %r82, 64;
	setp.ge.s32 	%p195, %r321, %r144;
	@%p195 bra 	$L__BB34_204;
	max.f32 	%f809, %f961, 0f00000000;
	st.shared.f32 	[%r98+272], %f809;
$L__BB34_204:
	add.s32 	%r322, %r82, 96;
	setp.ge.s32 	%p196, %r322, %r144;
	@%p196 bra 	$L__BB34_206;
	max.f32 	%f810, %f960, 0f00000000;
	st.shared.f32 	[%r98+400], %f810;
$L__BB34_206:
	setp.ge.s32 	%p197, %r31, %r7;
	@%p197 bra 	$L__BB34_215;
	setp.ge.s32 	%p198, %r82, %r144;
	add.s32 	%r323, %r144, %r9;
	add.s32 	%r324, %r323, %r82;
	shl.b32 	%r325, %r324, 2;
	mov.u32 	%r326, smem;
	add.s32 	%r99, %r326, %r325;
	@%p198 bra 	$L__BB34_209;
	max.f32 	%f811, %f959, 0f00000000;
	st.shared.f32 	[%r99+4], %f811;
$L__BB34_209:
	add.s32 	%r327, %r82, 32;
	setp.ge.s32 	%p199, %r327, %r144;
	@%p199 bra 	$L__BB34_211;
	max.f32 	%f812, %f958, 0f00000000;
	st.shared.f32 	[%r99+132], %f812;
$L__BB34_211:
	add.s32 	%r328, %r82, 64;
	setp.ge.s32 	%p200, %r328, %r144;
	@%p200 bra 	$L__BB34_213;
	max.f32 	%f813, %f957, 0f00000000;
	st.shared.f32 	[%r99+260], %f813;
$L__BB34_213:
	add.s32 	%r329, %r82, 96;
	setp.ge.s32 	%p201, %r329, %r144;
	@%p201 bra 	$L__BB34_215;
	max.f32 	%f814, %f956, 0f00000000;
	st.shared.f32 	[%r99+388], %f814;
$L__BB34_215:
	setp.ge.s32 	%p202, %r42, %r7;
	@%p202 bra 	$L__BB34_224;
	setp.ge.s32 	%p203, %r82, %r144;
	add.s32 	%r330, %r71, %r8;
	add.s32 	%r331, %r330, %r82;
	shl.b32 	%r332, %r331, 2;
	mov.u32 	%r333, smem;
	add.s32 	%r100, %r333, %r332;
	@%p203 bra 	$L__BB34_218;
	max.f32 	%f815, %f955, 0f00000000;
	st.shared.f32 	[%r100+16], %f815;
$L__BB34_218:
	add.s32 	%r334, %r82, 32;
	setp.ge.s32 	%p204, %r334, %r144;
	@%p204 bra 	$L__BB34_220;
	max.f32 	%f816, %f954, 0f00000000;
	st.shared.f32 	[%r100+144], %f816;
$L__BB34_220:
	add.s32 	%r335, %r82, 64;
	setp.ge.s32 	%p205, %r335, %r144;
	@%p205 bra 	$L__BB34_222;
	max.f32 	%f817, %f953, 0f00000000;
	st.shared.f32 	[%r100+272], %f817;
$L__BB34_222:
	add.s32 	%r336, %r82, 96;
	setp.ge.s32 	%p206, %r336, %r144;
	@%p206 bra 	$L__BB34_224;
	max.f32 	%f818, %f952, 0f00000000;
	st.shared.f32 	[%r100+400], %f818;
$L__BB34_224:
	setp.ge.s32 	%p207, %r54, %r7;
	@%p207 bra 	$L__BB34_233;
	setp.ge.s32 	%p208, %r82, %r144;
	add.s32 	%r337, %r72, %r8;
	add.s32 	%r338, %r337, %r82;
	shl.b32 	%r339, %r338, 2;
	mov.u32 	%r340, smem;
	add.s32 	%r101, %r340, %r339;
	@%p208 bra 	$L__BB34_227;
	max.f32 	%f819, %f968, 0f00000000;
	st.shared.f32 	[%r101+16], %f819;
$L__BB34_227:
	add.s32 	%r341, %r82, 32;
	setp.ge.s32 	%p209, %r341, %r144;
	@%p209 bra 	$L__BB34_229;
	max.f32 	%f820, %f969, 0f00000000;
	st.shared.f32 	[%r101+144], %f820;
$L__BB34_229:
	add.s32 	%r342, %r82, 64;
	setp.ge.s32 	%p210, %r342, %r144;
	@%p210 bra 	$L__BB34_231;
	max.f32 	%f821, %f970, 0f00000000;
	st.shared.f32 	[%r101+272], %f821;
$L__BB34_231:
	add.s32 	%r343, %r82, 96;
	setp.ge.s32 	%p211, %r343, %r144;
	@%p211 bra 	$L__BB34_233;
	max.f32 	%f822, %f1031, 0f00000000;
	st.shared.f32 	[%r101+400], %f822;
$L__BB34_233:
	add.s32 	%r447, %r447, 1024;
	setp.lt.s32 	%p212, %r447, %r144;
	@%p212 bra 	$L__BB34_58;
$L__BB34_234:
	setp.lt.s32 	%p213, %r13, %r7;
	bar.sync 	0;
	add.s32 	%r103, %r144, 1;
	@%p213 bra 	$L__BB34_235;
	bra.uni 	$L__BB34_236;
$L__BB34_235:
	ld.global.nc.u32 	%r345, [%rd6];
	add.s64 	%rd184, %rd3, %rd48;
	ld.global.nc.u32 	%r346, [%rd184];
	mad.lo.s32 	%r347, %r345, %r145, %r346;
	mul.wide.s32 	%rd185, %r347, 4;
	add.s64 	%rd186, %rd2, %rd185;
	ld.global.nc.f32 	%f1032, [%rd186];
	mul.lo.s32 	%r348, %r345, %r143;
	mul.wide.s32 	%rd187, %r348, 4;
	add.s64 	%rd227, %rd1, %rd187;
	shl.b32 	%r349, %r8, 2;
	mov.u32 	%r350, smem;
	add.s32 	%r351, %r350, %r349;
	add.s32 	%r450, %r351, 16;
$L__BB34_236:
	setp.ge.s32 	%p214, %r31, %r7;
	@%p214 bra 	$L__BB34_238;
	ld.global.nc.u32 	%r353, [%rd6+4];
	add.s64 	%rd190, %rd3, %rd48;
	ld.global.nc.u32 	%r354, [%rd190+4];
	mad.lo.s32 	%r355, %r353, %r145, %r354;
	mul.wide.s32 	%rd191, %r355, 4;
	add.s64 	%rd192, %rd2, %rd191;
	ld.global.nc.f32 	%f1033, [%rd192];
	mul.lo.s32 	%r356, %r353, %r143;
	mul.wide.s32 	%rd193, %r356, 4;
	add.s64 	%rd228, %rd1, %rd193;
	add.s32 	%r357, %r144, %r9;
	shl.b32 	%r358, %r357, 2;
	mov.u32 	%r359, smem;
	add.s32 	%r360, %r359, %r358;
	add.s32 	%r451, %r360, 4;
$L__BB34_238:
	setp.ge.s32 	%p215, %r42, %r7;
	@%p215 bra 	$L__BB34_240;
	ld.global.nc.u32 	%r362, [%rd6+8];
	add.s64 	%rd196, %rd3, %rd48;
	ld.global.nc.u32 	%r363, [%rd196+8];
	mad.lo.s32 	%r364, %r362, %r145, %r363;
	mul.wide.s32 	%rd197, %r364, 4;
	add.s64 	%rd198, %rd2, %rd197;
	ld.global.nc.f32 	%f1034, [%rd198];
	mul.lo.s32 	%r365, %r362, %r143;
	mul.wide.s32 	%rd199, %r365, 4;
	add.s64 	%rd229, %rd1, %rd199;
	shl.b32 	%r366, %r103, 1;
	add.s32 	%r367, %r366, %r8;
	shl.b32 	%r368, %r367, 2;
	mov.u32 	%r369, smem;
	add.s32 	%r370, %r369, %r368;
	add.s32 	%r452, %r370, 16;
$L__BB34_240:
	setp.ge.s32 	%p216, %r54, %r7;
	@%p216 bra 	$L__BB34_242;
	ld.global.nc.u32 	%r372, [%rd6+12];
	add.s64 	%rd202, %rd3, %rd48;
	ld.global.nc.u32 	%r373, [%rd202+12];
	mad.lo.s32 	%r374, %r372, %r145, %r373;
	mul.wide.s32 	%rd203, %r374, 4;
	add.s64 	%rd204, %rd2, %rd203;
	ld.global.nc.f32 	%f1035, [%rd204];
	mul.lo.s32 	%r375, %r372, %r143;
	mul.wide.s32 	%rd205, %r375, 4;
	add.s64 	%rd230, %rd1, %rd205;
	mad.lo.s32 	%r376, %r103, 3, %r8;
	shl.b32 	%r377, %r376, 2;
	mov.u32 	%r378, smem;
	add.s32 	%r379, %r378, %r377;
	add.s32 	%r453, %r379, 16;
$L__BB34_242:
	setp.lt.s32 	%p217, %r454, %r143;
	@%p217 bra 	$L__BB34_243;
	bra.uni 	$L__BB34_317;
$L__BB34_243:
	not.b32 	%r380, %r12;
	add.s32 	%r104, %r144, %r380;
	and.b32  	%r105, %r104, 96;
	cvt.u64.u32 	%rd15, %r12;
	shl.b32 	%r381, %r12, 2;
	add.s32 	%r106, %r450, %r381;
	add.s32 	%r107, %r451, %r381;
	add.s32 	%r108, %r452, %r381;
	add.s32 	%r109, %r453, %r381;
	or.b32  	%r110, %r12, 32;
	or.b32  	%r111, %r12, 64;
	or.b32  	%r112, %r12, 96;
	add.s64 	%rd16, %rd32, 256;
	add.s32 	%r113, %r453, 256;
	add.s32 	%r114, %r450, 256;
	add.s32 	%r115, %r452, 256;
	add.s32 	%r116, %r451, 256;
$L__BB34_244:
	setp.ge.s32 	%p218, %r12, %r144;
	mov.f32 	%f1058, 0f00000000;
	mov.f32 	%f1057, %f1058;
	mov.f32 	%f1056, %f1058;
	mov.f32 	%f1055, %f1058;
	@%p218 bra 	$L__BB34_307;
	setp.eq.s32 	%p219, %r105, 96;
	mul.lo.s32 	%r382, %r454, %r144;
	cvt.s64.s32 	%rd206, %r382;
	add.s64 	%rd25, %rd206, %rd5;
	mov.f32 	%f1058, 0f00000000;
	mov.u32 	%r455, %r12;
	@%p219 bra 	$L__BB34_272;
	setp.ge.s32 	%p220, %r13, %r7;
	add.s64 	%rd208, %rd25, %rd15;
	shl.b64 	%rd209, %rd208, 2;
	add.s64 	%rd207, %rd32, %rd209;
	// begin inline asm
	ld.global.nc.f32 %f829, [%rd207];
	// end inline asm
	mov.f32 	%f1055, 0f00000000;
	@%p220 bra 	$L__BB34_248;
	ld.shared.f32 	%f831, [%r106];
	fma.rn.f32 	%f1055, %f829, %f831, 0f00000000;
$L__BB34_248:
	setp.ge.s32 	%p221, %r31, %r7;
	mov.f32 	%f1056, 0f00000000;
	@%p221 bra 	$L__BB34_250;
	ld.shared.f32 	%f833, [%r107];
	fma.rn.f32 	%f1056, %f829, %f833, 0f00000000;
$L__BB34_250:
	setp.ge.s32 	%p222, %r42, %r7;
	mov.f32 	%f1057, 0f00000000;
	@%p222 bra 	$L__BB34_252;
	ld.shared.f32 	%f835, [%r108];
	fma.rn.f32 	%f1057, %f829, %f835, 0f00000000;
$L__BB34_252:
	setp.ge.s32 	%p223, %r54, %r7;
	mov.f32 	%f1058, 0f00000000;
	@%p223 bra 	$L__BB34_254;
	ld.shared.f32 	%f837, [%r109];
	fma.rn.f32 	%f1058, %f829, %f837, 0f00000000;
$L__BB34_254:
	setp.eq.s32 	%p224, %r105, 0;
	mov.u32 	%r455, %r110;
	@%p224 bra 	$L__BB34_272;
	setp.ge.s32 	%p225, %r13, %r7;
	add.s64 	%rd210, %rd207, 128;
	// begin inline asm
	ld.global.nc.f32 %f838, [%rd210];
	// end inline asm
	@%p225 bra 	$L__BB34_257;
	ld.shared.f32 	%f839, [%r106+128];
	fma.rn.f32 	%f1055, %f838, %f839, %f1055;
$L__BB34_257:
	setp.ge.s32 	%p226, %r31, %r7;
	@%p226 bra 	$L__BB34_259;
	ld.shared.f32 	%f840, [%r107+128];
	fma.rn.f32 	%f1056, %f838, %f840, %f1056;
$L__BB34_259:
	setp.ge.s32 	%p227, %r42, %r7;
	@%p227 bra 	$L__BB34_261;
	ld.shared.f32 	%f841, [%r108+128];
	fma.rn.f32 	%f1057, %f838, %f841, %f1057;
$L__BB34_261:
	setp.ge.s32 	%p228, %r54, %r7;
	@%p228 bra 	$L__BB34_263;
	ld.shared.f32 	%f842, [%r109+128];
	fma.rn.f32 	%f1058, %f838, %f842, %f1058;
$L__BB34_263:
	setp.eq.s32 	%p229, %r105, 32;
	mov.u32 	%r455, %r111;
	@%p229 bra 	$L__BB34_272;
	setp.ge.s32 	%p230, %r13, %r7;
	add.s64 	%rd211, %rd207, 256;
	// begin inline asm
	ld.global.nc.f32 %f843, [%rd211];
	// end inline asm
	@%p230 bra 	$L__BB34_266;
	ld.shared.f32 	%f844, [%r106+256];
	fma.rn.f32 	%f1055, %f843, %f844, %f1055;
$L__BB34_266:
	setp.ge.s32 	%p231, %r31, %r7;
	@%p231 bra 	$L__BB34_268;
	ld.shared.f32 	%f845, [%r107+256];
	fma.rn.f32 	%f1056, %f843, %f845, %f1056;
$L__BB34_268:
	setp.ge.s32 	%p232, %r42, %r7;
	@%p232 bra 	$L__BB34_270;
	ld.shared.f32 	%f846, [%r108+256];
	fma.rn.f32 	%f1057, %f843, %f846, %f1057;
$L__BB34_270:
	setp.ge.s32 	%p233, %r54, %r7;
	mov.u32 	%r455, %r112;
	@%p233 bra 	$L__BB34_272;
	ld.shared.f32 	%f847, [%r109+256];
	fma.rn.f32 	%f1058, %f843, %f847, %f1058;
	mov.u32 	%r455, %r112;
$L__BB34_272:
	setp.lt.u32 	%p234, %r104, 96;
	@%p234 bra 	$L__BB34_307;
	cvt.u64.u32 	%rd212, %r455;
	add.s64 	%rd213, %rd25, %rd212;
	shl.b64 	%rd214, %rd213, 2;
	add.s64 	%rd231, %rd16, %rd214;
	shl.b32 	%r383, %r455, 2;
	add.s32 	%r459, %r113, %r383;
	add.s32 	%r458, %r114, %r383;
	add.s32 	%r457, %r115, %r383;
	add.s32 	%r456, %r116, %r383;
$L__BB34_274:
	setp.ge.s32 	%p235, %r13, %r7;
	add.s64 	%rd215, %rd231, -256;
	// begin inline asm
	ld.global.nc.f32 %f848, [%rd215];
	// end inline asm
	@%p235 bra 	$L__BB34_276;
	ld.shared.f32 	%f849, [%r458+-256];
	fma.rn.f32 	%f1055, %f848, %f849, %f1055;
$L__BB34_276:
	setp.ge.s32 	%p236, %r31, %r7;
	@%p236 bra 	$L__BB34_278;
	ld.shared.f32 	%f850, [%r456+-256];
	fma.rn.f32 	%f1056, %f848, %f850, %f1056;
$L__BB34_278:
	setp.ge.s32 	%p237, %r42, %r7;
	@%p237 bra 	$L__BB34_280;
	ld.shared.f32 	%f851, [%r457+-256];
	fma.rn.f32 	%f1057, %f848, %f851, %f1057;
$L__BB34_280:
	setp.ge.s32 	%p238, %r54, %r7;
	@%p238 bra 	$L__BB34_282;
	ld.shared.f32 	%f852, [%r459+-256];
	fma.rn.f32 	%f1058, %f848, %f852, %f1058;
$L__BB34_282:
	setp.ge.s32 	%p239, %r13, %r7;
	add.s64 	%rd216, %rd231, -128;
	// begin inline asm
	ld.global.nc.f32 %f853, [%rd216];
	// end inline asm
	@%p239 bra 	$L__BB34_284;
	ld.shared.f32 	%f854, [%r458+-128];
	fma.rn.f32 	%f1055, %f853, %f854, %f1055;
$L__BB34_284:
	setp.ge.s32 	%p240, %r31, %r7;
	@%p240 bra 	$L__BB34_286;
	ld.shared.f32 	%f855, [%r456+-128];
	fma.rn.f32 	%f1056, %f853, %f855, %f1056;
$L__BB34_286:
	setp.ge.s32 	%p241, %r42, %r7;
	@%p241 bra 	$L__BB34_288;
	ld.shared.f32 	%f856, [%r457+-128];
	fma.rn.f32 	%f1057, %f853, %f856, %f1057;
$L__BB34_288:
	setp.ge.s32 	%p242, %r54, %r7;
	@%p242 bra 	$L__BB34_290;
	ld.shared.f32 	%f857, [%r459+-128];
	fma.rn.f32 	%f1058, %f853, %f857, %f1058;
$L__BB34_290:
	setp.ge.s32 	%p243, %r13, %r7;
	// begin inline asm
	ld.global.nc.f32 %f858, [%rd231];
	// end inline asm
	@%p243 bra 	$L__BB34_292;
	ld.shared.f32 	%f859, [%r458];
	fma.rn.f32 	%f1055, %f858, %f859, %f1055;
$L__BB34_292:
	setp.ge.s32 	%p244, %r31, %r7;
	@%p244 bra 	$L__BB34_294;
	ld.shared.f32 	%f860, [%r456];
	fma.rn.f32 	%f1056, %f858, %f860, %f1056;
$L__BB34_294:
	setp.ge.s32 	%p245, %r42, %r7;
	@%p245 bra 	$L__BB34_296;
	ld.shared.f32 	%f861, [%r457];
	fma.rn.f32 	%f1057, %f858, %f861, %f1057;
$L__BB34_296:
	setp.ge.s32 	%p246, %r54, %r7;
	@%p246 bra 	$L__BB34_298;
	ld.shared.f32 	%f862, [%r459];
	fma.rn.f32 	%f1058, %f858, %f862, %f1058;
$L__BB34_298:
	setp.ge.s32 	%p247, %r13, %r7;
	add.s64 	%rd218, %rd231, 128;
	// begin inline asm
	ld.global.nc.f32 %f863, [%rd218];
	// end inline asm
	@%p247 bra 	$L__BB34_300;
	ld.shared.f32 	%f864, [%r458+128];
	fma.rn.f32 	%f1055, %f863, %f864, %f1055;
$L__BB34_300:
	setp.ge.s32 	%p248, %r31, %r7;
	@%p248 bra 	$L__BB34_302;
	ld.shared.f32 	%f865, [%r456+128];
	fma.rn.f32 	%f1056, %f863, %f865, %f1056;
$L__BB34_302:
	setp.ge.s32 	%p249, %r42, %r7;
	@%p249 bra 	$L__BB34_304;
	ld.shared.f32 	%f866, [%r457+128];
	fma.rn.f32 	%f1057, %f863, %f866, %f1057;
$L__BB34_304:
	setp.ge.s32 	%p250, %r54, %r7;
	@%p250 bra 	$L__BB34_306;
	ld.shared.f32 	%f867, [%r459+128];
	fma.rn.f32 	%f1058, %f863, %f867, %f1058;
$L__BB34_306:
	add.s32 	%r455, %r455, 128;
	add.s64 	%rd231, %rd231, 512;
	add.s32 	%r459, %r459, 512;
	add.s32 	%r458, %r458, 512;
	add.s32 	%r457, %r457, 512;
	add.s32 	%r456, %r456, 512;
	setp.lt.s32 	%p251, %r455, %r144;
	@%p251 bra 	$L__BB34_274;
$L__BB34_307:
	setp.ne.s32 	%p252, %r12, 0;
	mov.b32 	%r384, %f1055;
	shfl.sync.bfly.b32	%r385|%p253, %r384, 16, 31, -1;
	mov.b32 	%f868, %r385;
	add.f32 	%f869, %f1055, %f868;
	mov.b32 	%r386, %f1056;
	shfl.sync.bfly.b32	%r387|%p254, %r386, 16, 31, -1;
	mov.b32 	%f870, %r387;
	add.f32 	%f871, %f1056, %f870;
	mov.b32 	%r388, %f1057;
	shfl.sync.bfly.b32	%r389|%p255, %r388, 16, 31, -1;
	mov.b32 	%f872, %r389;
	add.f32 	%f873, %f1057, %f872;
	mov.b32 	%r390, %f1058;
	shfl.sync.bfly.b32	%r391|%p256, %r390, 16, 31, -1;
	mov.b32 	%f874, %r391;
	add.f32 	%f875, %f1058, %f874;
	mov.b32 	%r392, %f869;
	shfl.sync.bfly.b32	%r393|%p257, %r392, 8, 31, -1;
	mov.b32 	%f876, %r393;
	add.f32 	%f877, %f869, %f876;
	mov.b32 	%r394, %f871;
	shfl.sync.bfly.b32	%r395|%p258, %r394, 8, 31, -1;
	mov.b32 	%f878, %r395;
	add.f32 	%f879, %f871, %f878;
	mov.b32 	%r396, %f873;
	shfl.sync.bfly.b32	%r397|%p259, %r396, 8, 31, -1;
	mov.b32 	%f880, %r397;
	add.f32 	%f881, %f873, %f880;
	mov.b32 	%r398, %f875;
	shfl.sync.bfly.b32	%r399|%p260, %r398, 8, 31, -1;
	mov.b32 	%f882, %r399;
	add.f32 	%f883, %f875, %f882;
	mov.b32 	%r400, %f877;
	shfl.sync.bfly.b32	%r401|%p261, %r400, 4, 31, -1;
	mov.b32 	%f884, %r401;
	add.f32 	%f885, %f877, %f884;
	mov.b32 	%r402, %f879;
	shfl.sync.bfly.b32	%r403|%p262, %r402, 4, 31, -1;
	mov.b32 	%f886, %r403;
	add.f32 	%f887, %f879, %f886;
	mov.b32 	%r404, %f881;
	shfl.sync.bfly.b32	%r405|%p263, %r404, 4, 31, -1;
	mov.b32 	%f888, %r405;
	add.f32 	%f889, %f881, %f888;
	mov.b32 	%r406, %f883;
	shfl.sync.bfly.b32	%r407|%p264, %r406, 4, 31, -1;
	mov.b32 	%f890, %r407;
	add.f32 	%f891, %f883, %f890;
	mov.b32 	%r408, %f885;
	shfl.sync.bfly.b32	%r409|%p265, %r408, 2, 31, -1;
	mov.b32 	%f892, %r409;
	add.f32 	%f893, %f885, %f892;
	mov.b32 	%r410, %f887;
	shfl.sync.bfly.b32	%r411|%p266, %r410, 2, 31, -1;
	mov.b32 	%f894, %r411;
	add.f32 	%f895, %f887, %f894;
	mov.b32 	%r412, %f889;
	shfl.sync.bfly.b32	%r413|%p267, %r412, 2, 31, -1;
	mov.b32 	%f896, %r413;
	add.f32 	%f897, %f889, %f896;
	mov.b32 	%r414, %f891;
	shfl.sync.bfly.b32	%r415|%p268, %r414, 2, 31, -1;
	mov.b32 	%f898, %r415;
	add.f32 	%f899, %f891, %f898;
	mov.b32 	%r416, %f893;
	shfl.sync.bfly.b32	%r417|%p269, %r416, 1, 31, -1;
	mov.b32 	%f900, %r417;
	add.f32 	%f275, %f893, %f900;
	mov.b32 	%r418, %f895;
	shfl.sync.bfly.b32	%r419|%p270, %r418, 1, 31, -1;
	mov.b32 	%f901, %r419;
	add.f32 	%f276, %f895, %f901;
	mov.b32 	%r420, %f897;
	shfl.sync.bfly.b32	%r421|%p271, %r420, 1, 31, -1;
	mov.b32 	%f902, %r421;
	add.f32 	%f277, %f897, %f902;
	mov.b32 	%r422, %f899;
	shfl.sync.bfly.b32	%r423|%p272, %r422, 1, 31, -1;
	mov.b32 	%f903, %r423;
	add.f32 	%f278, %f899, %f903;
	@%p252 bra 	$L__BB34_316;
	setp.ge.s32 	%p273, %r13, %r7;
	@%p273 bra 	$L__BB34_310;
	mul.wide.u32 	%rd219, %r454, 4;
	add.s64 	%rd220, %rd227, %rd219;
	mul.f32 	%f904, %f275, %f1032;
	atom.global.add.f32 	%f905, [%rd220], %f904;
$L__BB34_310:
	setp.ge.s32 	%p274, %r31, %r7;
	@%p274 bra 	$L__BB34_312;
	mul.wide.u32 	%rd221, %r454, 4;
	add.s64 	%rd222, %rd228, %rd221;
	mul.f32 	%f906, %f276, %f1033;
	atom.global.add.f32 	%f907, [%rd222], %f906;
$L__BB34_312:
	setp.ge.s32 	%p275, %r42, %r7;
	@%p275 bra 	$L__BB34_314;
	mul.wide.u32 	%rd223, %r454, 4;
	add.s64 	%rd224, %rd229, %rd223;
	mul.f32 	%f908, %f277, %f1034;
	atom.global.add.f32 	%f909, [%rd224], %f908;
$L__BB34_314:
	setp.ge.s32 	%p276, %r54, %r7;
	@%p276 bra 	$L__BB34_316;
	mul.wide.u32 	%rd225, %r454, 4;
	add.s64 	%rd226, %rd230, %rd225;
	mul.f32 	%f910, %f278, %f1035;
	atom.global.add.f32 	%f911, [%rd226], %f910;
$L__BB34_316:
	add.s32 	%r454, %r454, 8;
	setp.lt.s32 	%p277, %r454, %r143;
	@%p277 bra 	$L__BB34_244;
$L__BB34_317:
	ret;

}
	// .globl	_Z15moe_mega_kernelIfLb1ELi2EEvPKT_S2_S2_S2_PKfPKiS6_S6_S6_PS0_iiiiii
.visible .entry _Z15moe_mega_kernelIfLb1ELi2EEvPKT_S2_S2_S2_PKfPKiS6_S6_S6_PS0_iiiiii(
	.param .u64 .ptr .align 1 _Z15moe_mega_kernelIfLb1ELi2EEvPKT_S2_S2_S2_PKfPKiS6_S6_S6_PS0_iiiiii_param_0,
	.param .u64 .ptr .align 1 _Z15moe_mega_kernelIfLb1ELi2EEvPKT_S2_S2_S2_PKfPKiS6_S6_S6_PS0_iiiiii_param_1,
	.param .u64 .ptr .align 1 _Z15moe_mega_kernelIfLb1ELi2EEvPKT_S2_S2_S2_PKfPKiS6_S6_S6_PS0_iiiiii_param_2,
	.param .u64 .ptr .align 1 _Z15moe_mega_kernelIfLb1ELi2EEvPKT_S2_S2_S2_PKfPKiS6_S6_S6_PS0_iiiiii_param_3,
	.param .u64 .ptr .align 1 _Z15moe_mega_kernelIfLb1ELi2EEvPKT_S2_S2_S2_PKfPKiS6_S6_S6_PS0_iiiiii_param_4,
	.param .u64 .ptr .align 1 _Z15moe_mega_kernelIfLb1ELi2EEvPKT_S2_S2_S2_PKfPKiS6_S6_S6_PS0_iiiiii_param_5,
	.param .u64 .ptr .align 1 _Z15moe_mega_kernelIfLb1ELi2EEvPKT_S2_S2_S2_PKfPKiS6_S6_S6_PS0_iiiiii_param_6,
	.param .u64 .ptr .align 1 _Z15moe_mega_kernelIfLb1ELi2EEvPKT_S2_S2_S2_PKfPKiS6_S6_S6_PS0_iiiiii_param_7,
	.param .u64 .ptr .align 1 _Z15moe_mega_kernelIfLb1ELi2EEvPKT_S2_S2_S2_PKfPKiS6_S6_S6_PS0_iiiiii_param_8,
	.param .u64 .ptr .align 1 _Z15moe_mega_kernelIfLb1ELi2EEvPKT_S2_S2_S2_PKfPKiS6_S6_S6_PS0_iiiiii_param_9,
	.param .u32 _Z15moe_mega_kernelIfLb1ELi2EEvPKT_S2_S2_S2_PKfPKiS6_S6_S6_PS0_iiiiii_param_10,
	.param .u32 _Z15moe_mega_kernelIfLb1ELi2EEvPKT_S2_S2_S2_PKfPKiS6_S6_S6_PS0_iiiiii_param_11,
	.param .u32 _Z15moe_mega_kernelIfLb1ELi2EEvPKT_S2_S2_S2_PKfPKiS6_S6_S6_PS0_iiiiii_param_12,
	.param .u32 _Z15moe_mega_kernelIfLb1ELi2EEvPKT_S2_S2_S2_PKfPKiS6_S6_S6_PS0_iiiiii_param_13,
	.param .u32 _Z15moe_mega_kernelIfLb1ELi2EEvPKT_S2_S2_S2_PKfPKiS6_S6_S6_PS0_iiiiii_param_14,
	.param .u32 _Z15moe_mega_kernelIfLb1ELi2EEvPKT_S2_S2_S2_PKfPKiS6_S6_S6_PS0_iiiiii_param_15
)
.maxntid 256
.minnctapersm 2
{
	.reg .pred 	%p<177>;
	.reg .b32 	%r<236>;
	.reg .b32 	%f<939>;
	.reg .b64 	%rd<205>;

	ld.param.u64 	%rd19, [_Z15moe_mega_kernelIfLb1ELi2EEvPKT_S2_S2_S2_PKfPKiS6_S6_S6_PS0_iiiiii_param_0];
	ld.param.u64 	%rd20, [_Z15moe_mega_kernelIfLb1ELi2EEvPKT_S2_S2_S2_PKfPKiS6_S6_S6_PS0_iiiiii_param_1];
	ld.param.u64 	%rd21, [_Z15moe_mega_kernelIfLb1ELi2EEvPKT_S2_S2_S2_PKfPKiS6_S6_S6_PS0_iiiiii_param_2];
	ld.param.u64 	%rd22, [_Z15moe_mega_kernelIfLb1ELi2EEvPKT_S2_S2_S2_PKfPKiS6_S6_S6_PS0_iiiiii_param_3];
	ld.param.u64 	%rd26, [_Z15moe_mega_kernelIfLb1ELi2EEvPKT_S2_S2_S2_PKfPKiS6_S6_S6_PS0_iiiiii_param_4];
	ld.param.u64 	%rd23, [_Z15moe_mega_kernelIfLb1ELi2EEvPKT_S2_S2_S2_PKfPKiS6_S6_S6_PS0_iiiiii_param_5];
	ld.param.u64 	%rd27, [_Z15moe_mega_kernelIfLb1ELi2EEvPKT_S2_S2_S2_PKfPKiS6_S6_S6_PS0_iiiiii_param_6];
	ld.param.u64 	%rd24, [_Z15moe_mega_kernelIfLb1ELi2EEvPKT_S2_S2_S2_PKfPKiS6_S6_S6_PS0_iiiiii_param_7];
	ld.param.u64 	%rd25, [_Z15moe_mega_kernelIfLb1ELi2EEvPKT_S2_S2_S2_PKfPKiS6_S6_S6_PS0_iiiiii_param_8];
	ld.param.u64 	%rd28, [_Z15moe_mega_kernelIfLb1ELi2EEvPKT_S2_S2_S2_PKfPKiS6_S6_S6_PS0_iiiiii_param_9];
	ld.param.u32 	%r214, [_Z15moe_mega_kernelIfLb1ELi2EEvPKT_S2_S2_S2_PKfPKiS6_S6_S6_PS0_iiiiii_param_10];
	ld.param.u32 	%r90, [_Z15moe_mega_kernelIfLb1ELi2EEvPKT_S2_S2_S2_PKfPKiS6_S6_S6_PS0_iiiiii_param_12];
	ld.param.u32 	%r91, [_Z15moe_mega_kernelIfLb1ELi2EEvPKT_S2_S2_S2_PKfPKiS6_S6_S6_PS0_iiiiii_param_13];
	ld.param.u32 	%r92, [_Z15moe_mega_kernelIfLb1ELi2EEvPKT_S2_S2_S2_PKfPKiS6_S6_S6_PS0_iiiiii_param_14];
	ld.param.u32 	%r93, [_Z15moe_mega_kernelIfLb1ELi2EEvPKT_S2_S2_S2_PKfPKiS6_S6_S6_PS0_iiiiii_param_15];
	cvta.to.global.u64 	%rd1, %rd28;
	cvta.to.global.u64 	%rd2, %rd26;
	cvta.to.global.u64 	%rd3, %rd27;
	mul.wide.s32 	%rd29, %r214, 4;
	add.s64 	%rd30, %rd3, %rd29;
	ld.global.nc.u32 	%r94, [%rd30];
	mov.u32 	%r1, %ctaid.x;
	setp.ge.u32 	%p1, %r1, %r94;
	@%p1 bra 	$L__BB35_204;
	setp.lt.s32 	%p2, %r214, 1;
	mov.b32 	%r216, 0;
	@%p2 bra 	$L__BB35_4;
	mov.b32 	%r216, 0;
$L__BB35_3:
	add.s32 	%r97, %r216, %r214;
	add.s32 	%r98, %r97, 1;
	shr.u32 	%r99, %r98, 1;
	mul.wide.u32 	%rd31, %r99, 4;
	add.s64 	%rd32, %rd3, %rd31;
	ld.global.nc.u32 	%r100, [%rd32];
	setp.gt.u32 	%p3, %r100, %r1;
	add.s32 	%r101, %r99, -1;
	selp.b32 	%r216, %r216, %r99, %p3;
	selp.b32 	%r214, %r101, %r214, %p3;
	setp.lt.s32 	%p4, %r216, %r214;
	@%p4 bra 	$L__BB35_3;
$L__BB35_4:
	mul.wide.u32 	%rd33, %r216, 4;
	add.s64 	%rd34, %rd3, %rd33;
	ld.global.nc.u32 	%r102, [%rd34];
	sub.s32 	%r103, %r1, %r102;
	cvta.to.global.u64 	%rd35, %rd23;
	add.s64 	%rd36, %rd35, %rd33;
	ld.global.nc.u32 	%r104, [%rd36];
	ld.global.nc.u32 	%r7, [%rd36+4];
	shl.b32 	%r105, %r103, 1;
	mov.u32 	%r8, %tid.x;
	and.b32  	%r9, %r8, 31;
	mul.lo.s32 	%r106, %r91, %r90;
	mul.lo.s32 	%r107, %r106, %r216;
	cvt.s64.s32 	%rd4, %r107;
	add.s32 	%r10, %r105, %r104;
	add.s32 	%r11, %r90, -1;
	sub.s32 	%r12, %r11, %r8;
	shr.u32 	%r108, %r12, 8;
	add.s32 	%r13, %r108, 1;
	and.b32  	%r14, %r13, 7;
	and.b32  	%r15, %r13, 3;
	add.s32 	%r16, %r15, -1;
	setp.ge.s32 	%p5, %r10, %r7;
	cvta.to.global.u64 	%rd37, %rd24;
	mul.wide.s32 	%rd38, %r10, 4;
	add.s64 	%rd5, %rd37, %rd38;
	@%p5 bra 	$L__BB35_17;
	setp.ge.s32 	%p6, %r8, %r90;
	ld.global.nc.u32 	%r109, [%rd5];
	mul.lo.s32 	%r110, %r109, %r90;
	cvt.s64.s32 	%rd6, %r110;
	@%p6 bra 	$L__BB35_17;
	setp.lt.u32 	%p7, %r12, 1792;
	mov.u32 	%r219, %r8;
	@%p7 bra 	$L__BB35_9;
	and.b32  	%r17, %r13, 33554424;
	mov.b32 	%r218, 0;
	mov.u32 	%r113, smem;
	mov.u32 	%r219, %r8;
$L__BB35_8:
	.pragma "nounroll";
	cvt.u64.u32 	%rd47, %r219;
	add.s64 	%rd48, %rd47, %rd6;
	shl.b64 	%rd49, %rd48, 2;
	add.s64 	%rd39, %rd19, %rd49;
	// begin inline asm
	ld.global.nc.f32 %f339, [%rd39];
	// end inline asm
	shl.b32 	%r112, %r219, 2;
	add.s32 	%r114, %r113, %r112;
	st.shared.f32 	[%r114], %f339;
	add.s64 	%rd40, %rd39, 1024;
	// begin inline asm
	ld.global.nc.f32 %f340, [%rd40];
	// end inline asm
	st.shared.f32 	[%r114+1024], %f340;
	add.s64 	%rd41, %rd39, 2048;
	// begin inline asm
	ld.global.nc.f32 %f341, [%rd41];
	// end inline asm
	st.shared.f32 	[%r114+2048], %f341;
	add.s64 	%rd42, %rd39, 3072;
	// begin inline asm
	ld.global.nc.f32 %f342, [%rd42];
	// end inline asm
	st.shared.f32 	[%r114+3072], %f342;
	add.s64 	%rd43, %rd39, 4096;
	// begin inline asm
	ld.global.nc.f32 %f343, [%rd43];
	// end inline asm
	st.shared.f32 	[%r114+4096], %f343;
	add.s64 	%rd44, %rd39, 5120;
	// begin inline asm
	ld.global.nc.f32 %f344, [%rd44];
	// end inline asm
	st.shared.f32 	[%r114+5120], %f344;
	add.s64 	%rd45, %rd39, 6144;
	// begin inline asm
	ld.global.nc.f32 %f345, [%rd45];
	// end inline asm
	st.shared.f32 	[%r114+6144], %f345;
	add.s64 	%rd46, %rd39, 7168;
	// begin inline asm
	ld.global.nc.f32 %f346, [%rd46];
	// end inline asm
	st.shared.f32 	[%r114+7168], %f346;
	add.s32 	%r219, %r219, 2048;
	add.s32 	%r218, %r218, 8;
	setp.ne.s32 	%p8, %r218, %r17;
	@%p8 bra 	$L__BB35_8;
$L__BB35_9:
	setp.eq.s32 	%p9, %r14, 0;
	@%p9 bra 	$L__BB35_17;
	setp.lt.u32 	%p10, %r14, 4;
	@%p10 bra 	$L__BB35_12;
	cvt.u64.u32 	%rd54, %r219;
	add.s64 	%rd55, %rd54, %rd6;
	shl.b64 	%rd56, %rd55, 2;
	add.s64 	%rd50, %rd19, %rd56;
	// begin inline asm
	ld.global.nc.f32 %f347, [%rd50];
	// end inline asm
	shl.b32 	%r115, %r219, 2;
	mov.u32 	%r116, smem;
	add.s32 	%r117, %r116, %r115;
	st.shared.f32 	[%r117], %f347;
	add.s64 	%rd51, %rd50, 1024;
	// begin inline asm
	ld.global.nc.f32 %f348, [%rd51];
	// end inline asm
	st.shared.f32 	[%r117+1024], %f348;
	add.s64 	%rd52, %rd50, 2048;
	// begin inline asm
	ld.global.nc.f32 %f349, [%rd52];
	// end inline asm
	st.shared.f32 	[%r117+2048], %f349;
	add.s64 	%rd53, %rd50, 3072;
	// begin inline asm
	ld.global.nc.f32 %f350, [%rd53];
	// end inline asm
	st.shared.f32 	[%r117+3072], %f350;
	add.s32 	%r219, %r219, 1024;
$L__BB35_12:
	setp.eq.s32 	%p11, %r15, 0;
	@%p11 bra 	$L__BB35_17;
	setp.eq.s32 	%p12, %r16, 0;
	@%p12 bra 	$L__BB35_15;
	cvt.u64.u32 	%rd59, %r219;
	add.s64 	%rd60, %rd59, %rd6;
	shl.b64 	%rd61, %rd60, 2;
	add.s64 	%rd57, %rd19, %rd61;
	// begin inline asm
	ld.global.nc.f32 %f351, [%rd57];
	// end inline asm
	shl.b32 	%r118, %r219, 2;
	mov.u32 	%r119, smem;
	add.s32 	%r120, %r119, %r118;
	st.shared.f32 	[%r120], %f351;
	add.s64 	%rd58, %rd57, 1024;
	// begin inline asm
	ld.global.nc.f32 %f352, [%rd58];
	// end inline asm
	st.shared.f32 	[%r120+1024], %f352;
	add.s32 	%r219, %r219, 512;
$L__BB35_15:
	and.b32  	%r121, %r12, 256;
	setp.ne.s32 	%p13, %r121, 0;
	@%p13 bra 	$L__BB35_17;
	cvt.u64.u32 	%rd63, %r219;
	add.s64 	%rd64, %rd63, %rd6;
	shl.b64 	%rd65, %rd64, 2;
	add.s64 	%rd62, %rd19, %rd65;
	// begin inline asm
	ld.global.nc.f32 %f353, [%rd62];
	// end inline asm
	shl.b32 	%r122, %r219, 2;
	mov.u32 	%r123, smem;
	add.s32 	%r124, %r123, %r122;
	st.shared.f32 	[%r124], %f353;
$L__BB35_17:
	add.s32 	%r27, %r10, 1;
	setp.ge.s32 	%p14, %r27, %r7;
	@%p14 bra 	$L__BB35_30;
	setp.ge.s32 	%p15, %r8, %r90;
	ld.global.nc.u32 	%r125, [%rd5+4];
	mul.lo.s32 	%r126, %r125, %r90;
	cvt.s64.s32 	%rd7, %r126;
	@%p15 bra 	$L__BB35_30;
	setp.lt.u32 	%p16, %r12, 1792;
	mov.u32 	%r224, %r8;
	@%p16 bra 	$L__BB35_22;
	and.b32  	%r28, %r13, 33554424;
	mov.b32 	%r223, 0;
	mov.u32 	%r130, smem;
	mov.u32 	%r224, %r8;
$L__BB35_21:
	.pragma "nounroll";
	cvt.u64.u32 	%rd74, %r224;
	add.s64 	%rd75, %rd74, %rd7;
	shl.b64 	%rd76, %rd75, 2;
	add.s64 	%rd66, %rd19, %rd76;
	// begin inline asm
	ld.global.nc.f32 %f354, [%rd66];
	// end inline asm
	add.s32 	%r128, %r224, %r90;
	shl.b32 	%r129, %r128, 2;
	add.s32 	%r131, %r130, %r129;
	st.shared.f32 	[%r131+4], %f354;
	add.s64 	%rd67, %rd66, 1024;
	// begin inline asm
	ld.global.nc.f32 %f355, [%rd67];
	// end inline asm
	st.shared.f32 	[%r131+1028], %f355;
	add.s64 	%rd68, %rd66, 2048;
	// begin inline asm
	ld.global.nc.f32 %f356, [%rd68];
	// end inline asm
	st.shared.f32 	[%r131+2052], %f356;
	add.s64 	%rd69, %rd66, 3072;
	// begin inline asm
	ld.global.nc.f32 %f357, [%rd69];
	// end inline asm
	st.shared.f32 	[%r131+3076], %f357;
	add.s64 	%rd70, %rd66, 4096;
	// begin inline asm
	ld.global.nc.f32 %f358, [%rd70];
	// end inline asm
	st.shared.f32 	[%r131+4100], %f358;
	add.s64 	%rd71, %rd66, 5120;
	// begin inline asm
	ld.global.nc.f32 %f359, [%rd71];
	// end inline asm
	st.shared.f32 	[%r131+5124], %f359;
	add.s64 	%rd72, %rd66, 6144;
	// begin inline asm
	ld.global.nc.f32 %f360, [%rd72];
	// end inline asm
	st.shared.f32 	[%r131+6148], %f360;
	add.s64 	%rd73, %rd66, 7168;
	// begin inline asm
	ld.global.nc.f32 %f361, [%rd73];
	// end inline asm
	st.shared.f32 	[%r131+7172], %f361;
	add.s32 	%r224, %r224, 2048;
	add.s32 	%r223, %r223, 8;
	setp.ne.s32 	%p17, %r223, %r28;
	@%p17 bra 	$L__BB35_21;
$L__BB35_22:
	setp.eq.s32 	%p18, %r14, 0;
	@%p18 bra 	$L__BB35_30;
	setp.lt.u32 	%p19, %r14, 4;
	@%p19 bra 	$L__BB35_25;
	cvt.u64.u32 	%rd81, %r224;
	add.s64 	%rd82, %rd81, %rd7;
	shl.b64 	%rd83, %rd82, 2;
	add.s64 	%rd77, %rd19, %rd83;
	// begin inline asm
	ld.global.nc.f32 %f362, [%rd77];
	// end inline asm
	add.s32 	%r132, %r224, %r90;
	shl.b32 	%r133, %r132, 2;
	mov.u32 	%r134, smem;
	add.s32 	%r135, %r134, %r133;
	st.shared.f32 	[%r135+4], %f362;
	add.s64 	%rd78, %rd77, 1024;
	// begin inline asm
	ld.global.nc.f32 %f363, [%rd78];
	// end inline asm
	st.shared.f32 	[%r135+1028], %f363;
	add.s64 	%rd79, %rd77, 2048;
	// begin inline asm
	ld.global.nc.f32 %f364, [%rd79];
	// end inline asm
	st.shared.f32 	[%r135+2052], %f364;
	add.s64 	%rd80, %rd77, 3072;
	// begin inline asm
	ld.global.nc.f32 %f365, [%rd80];
	// end inline asm
	st.shared.f32 	[%r135+3076], %f365;
	add.s32 	%r224, %r224, 1024;
$L__BB35_25:
	setp.eq.s32 	%p20, %r15, 0;
	@%p20 bra 	$L__BB35_30;
	setp.eq.s32 	%p21, %r16, 0;
	@%p21 bra 	$L__BB35_28;
	cvt.u64.u32 	%rd86, %r224;
	add.s64 	%rd87, %rd86, %rd7;
	shl.b64 	%rd88, %rd87, 2;
	add.s64 	%rd84, %rd19, %rd88;
	// begin inline asm
	ld.global.nc.f32 %f366, [%rd84];
	// end inline asm
	add.s32 	%r136, %r224, %r90;
	shl.b32 	%r137, %r136, 2;
	mov.u32 	%r138, smem;
	add.s32 	%r139, %r138, %r137;
	st.shared.f32 	[%r139+4], %f366;
	add.s64 	%rd85, %rd84, 1024;
	// begin inline asm
	ld.global.nc.f32 %f367, [%rd85];
	// end inline asm
	st.shared.f32 	[%r139+1028], %f367;
	add.s32 	%r224, %r224, 512;
$L__BB35_28:
	and.b32  	%r140, %r12, 256;
	setp.ne.s32 	%p22, %r140, 0;
	@%p22 bra 	$L__BB35_30;
	cvt.u64.u32 	%rd90, %r224;
	add.s64 	%rd91, %rd90, %rd7;
	shl.b64 	%rd92, %rd91, 2;
	add.s64 	%rd89, %rd19, %rd92;
	// begin inline asm
	ld.global.nc.f32 %f368, [%rd89];
	// end inline asm
	add.s32 	%r141, %r224, %r90;
	shl.b32 	%r142, %r141, 2;
	mov.u32 	%r143, smem;
	add.s32 	%r144, %r143, %r142;
	st.shared.f32 	[%r144+4], %f368;
$L__BB35_30:
	shl.b32 	%r145, %r90, 3;
	mov.u32 	%r146, smem;
	add.s32 	%r38, %r146, %r145;
	add.s32 	%r39, %r38, 8;
	bar.sync 	0;
	shl.b32 	%r147, %r8, 2;
	and.b32  	%r230, %r147, 896;
	setp.ge.s32 	%p23, %r230, %r91;
	@%p23 bra 	$L__BB35_136;
	and.b32  	%r41, %r90, 1;
	and.b32  	%r42, %r90, 2147483646;
	mov.u32 	%r227, %r230;
$L__BB35_32:
	setp.lt.s32 	%p24, %r90, 1;
	mov.f32 	%f859, 0f00000000;
	mov.f32 	%f772, %f859;
	mov.f32 	%f773, %f859;
	mov.f32 	%f774, %f859;
	mov.f32 	%f775, %f859;
	mov.f32 	%f776, %f859;
	mov.f32 	%f777, %f859;
	mov.f32 	%f778, %f859;
	mov.f32 	%f863, %f859;
	mov.f32 	%f780, %f859;
	mov.f32 	%f781, %f859;
	mov.f32 	%f782, %f859;
	mov.f32 	%f783, %f859;
	mov.f32 	%f784, %f859;
	mov.f32 	%f785, %f859;
	mov.f32 	%f786, %f859;
	@%p24 bra 	$L__BB35_79;
	setp.eq.s32 	%p25, %r11, 0;
	add.s32 	%r44, %r227, %r9;
	mov.b32 	%r228, 0;
	mov.f32 	%f859, 0f00000000;
	@%p25 bra 	$L__BB35_64;
	cvt.u64.u32 	%rd8, %r44;
	add.s32 	%r45, %r44, 32;
	add.s32 	%r46, %r44, 64;
	add.s32 	%r47, %r44, 96;
	mov.b32 	%r229, 0;
	mov.f32 	%f859, 0f00000000;
	mov.f32 	%f772, %f859;
	mov.f32 	%f773, %f859;
	mov.f32 	%f774, %f859;
	mov.f32 	%f775, %f859;
	mov.f32 	%f776, %f859;
	mov.f32 	%f777, %f859;
	mov.f32 	%f778, %f859;
	mov.f32 	%f863, %f859;
	mov.f32 	%f780, %f859;
	mov.f32 	%f781, %f859;
	mov.f32 	%f782, %f859;
	mov.f32 	%f783, %f859;
	mov.f32 	%f784, %f859;
	mov.f32 	%f785, %f859;
	mov.f32 	%f786, %f859;
$L__BB35_35:
	.pragma "nounroll";
	setp.ge.s32 	%p26, %r44, %r91;
	mul.lo.s32 	%r58, %r229, %r91;
	cvt.s64.s32 	%rd93, %r58;
	add.s64 	%rd10, %rd93, %rd4;
	@%p26 bra 	$L__BB35_37;
	add.s64 	%rd96, %rd10, %rd8;
	shl.b64 	%rd97, %rd96, 2;
	add.s64 	%rd94, %rd20, %rd97;
	// begin inline asm
	ld.global.nc.f32 %f814, [%rd94];
	// end inline asm
	add.s64 	%rd95, %rd21, %rd97;
	// begin inline asm
	ld.global.nc.f32 %f818, [%rd95];
	// end inline asm
$L__BB35_37:
	setp.ge.s32 	%p27, %r45, %r91;
	@%p27 bra 	$L__BB35_39;
	add.s64 	%rd100, %rd10, %rd8;
	shl.b64 	%rd101, %rd100, 2;
	add.s64 	%rd102, %rd20, %rd101;
	add.s64 	%rd98, %rd102, 128;
	// begin inline asm
	ld.global.nc.f32 %f813, [%rd98];
	// end inline asm
	add.s64 	%rd103, %rd21, %rd101;
	add.s64 	%rd99, %rd103, 128;
	// begin inline asm
	ld.global.nc.f32 %f817, [%rd99];
	// end inline asm
$L__BB35_39:
	setp.ge.s32 	%p28, %r46, %r91;
	@%p28 bra 	$L__BB35_41;
	add.s64 	%rd106, %rd10, %rd8;
	shl.b64 	%rd107, %rd106, 2;
	add.s64 	%rd108, %rd20, %rd107;
	add.s64 	%rd104, %rd108, 256;
	// begin inline asm
	ld.global.nc.f32 %f812, [%rd104];
	// end inline asm
	add.s64 	%rd109, %rd21, %rd107;
	add.s64 	%rd105, %rd109, 256;
	// begin inline asm
	ld.global.nc.f32 %f816, [%rd105];
	// end inline asm
$L__BB35_41:
	setp.ge.s32 	%p29, %r47, %r91;
	@%p29 bra 	$L__BB35_43;
	add.s64 	%rd112, %rd10, %rd8;
	shl.b64 	%rd113, %rd112, 2;
	add.s64 	%rd114, %rd20, %rd113;
	add.s64 	%rd110, %rd114, 384;
	// begin inline asm
	ld.global.nc.f32 %f811, [%rd110];
	// end inline asm
	add.s64 	%rd115, %rd21, %rd113;
	add.s64 	%rd111, %rd115, 384;
	// begin inline asm
	ld.global.nc.f32 %f815, [%rd111];
	// end inline asm
$L__BB35_43:
	setp.ge.s32 	%p30, %r10, %r7;
	shl.b32 	%r150, %r229, 2;
	add.s32 	%r59, %r146, %r150;
	@%p30 bra 	$L__BB35_46;
	setp.ge.s32 	%p31, %r47, %r91;
	setp.lt.s32 	%p32, %r46, %r91;
	setp.lt.s32 	%p33, %r45, %r91;
	setp.lt.s32 	%p34, %r44, %r91;
	ld.shared.f32 	%f139, [%r59];
	fma.rn.f32 	%f381, %f139, %f814, %f778;
	fma.rn.f32 	%f382, %f139, %f818, %f786;
	selp.f32 	%f778, %f381, %f778, %p34;
	selp.f32 	%f786, %f382, %f786, %p34;
	fma.rn.f32 	%f383, %f139, %f813, %f777;
	fma.rn.f32 	%f384, %f139, %f817, %f785;
	selp.f32 	%f777, %f383, %f777, %p33;
	selp.f32 	%f785, %f384, %f785, %p33;
	fma.rn.f32 	%f385, %f139, %f812, %f776;
	fma.rn.f32 	%f386, %f139, %f816, %f784;
	selp.f32 	%f776, %f385, %f776, %p32;
	selp.f32 	%f784, %f386, %f784, %p32;
	@%p31 bra 	$L__BB35_46;
	fma.rn.f32 	%f775, %f139, %f811, %f775;
	fma.rn.f32 	%f783, %f139, %f815, %f783;
$L__BB35_46:
	setp.ge.s32 	%p35, %r27, %r7;
	shl.b32 	%r152, %r90, 2;
	add.s32 	%r60, %r59, %r152;
	@%p35 bra 	$L__BB35_49;
	setp.ge.s32 	%p36, %r47, %r91;
	setp.lt.s32 	%p37, %r46, %r91;
	setp.lt.s32 	%p38, %r45, %r91;
	setp.lt.s32 	%p39, %r44, %r91;
	ld.shared.f32 	%f156, [%r60+4];
	fma.rn.f32 	%f387, %f156, %f814, %f774;
	fma.rn.f32 	%f388, %f156, %f818, %f782;
	selp.f32 	%f774, %f387, %f774, %p39;
	selp.f32 	%f782, %f388, %f782, %p39;
	fma.rn.f32 	%f389, %f156, %f813, %f773;
	fma.rn.f32 	%f390, %f156, %f817, %f781;
	selp.f32 	%f773, %f389, %f773, %p38;
	selp.f32 	%f781, %f390, %f781, %p38;
	fma.rn.f32 	%f391, %f156, %f812, %f772;
	fma.rn.f32 	%f392, %f156, %f816, %f780;
	selp.f32 	%f772, %f391, %f772, %p37;
	selp.f32 	%f780, %f392, %f780, %p37;
	@%p36 bra 	$L__BB35_49;
	fma.rn.f32 	%f859, %f156, %f811, %f859;
	fma.rn.f32 	%f863, %f156, %f815, %f863;
$L__BB35_49:
	setp.ge.s32 	%p40, %r44, %r91;
	add.s32 	%r153, %r58, %r91;
	cvt.s64.s32 	%rd116, %r153;
	add.s64 	%rd11, %rd116, %rd4;
	@%p40 bra 	$L__BB35_51;
	add.s64 	%rd119, %rd11, %rd8;
	shl.b64 	%rd120, %rd119, 2;
	add.s64 	%rd117, %rd20, %rd120;
	// begin inline asm
	ld.global.nc.f32 %f814, [%rd117];
	// end inline asm
	add.s64 	%rd118, %rd21, %rd120;
	// begin inline asm
	ld.global.nc.f32 %f818, [%rd118];
	// end inline asm
$L__BB35_51:
	setp.ge.s32 	%p41, %r45, %r91;
	@%p41 bra 	$L__BB35_53;
	add.s64 	%rd123, %rd11, %rd8;
	shl.b64 	%rd124, %rd123, 2;
	add.s64 	%rd125, %rd20, %rd124;
	add.s64 	%rd121, %rd125, 128;
	// begin inline asm
	ld.global.nc.f32 %f813, [%rd121];
	// end inline asm
	add.s64 	%rd126, %rd21, %rd124;
	add.s64 	%rd122, %rd126, 128;
	// begin inline asm
	ld.global.nc.f32 %f817, [%rd122];
	// end inline asm
$L__BB35_53:
	setp.ge.s32 	%p42, %r46, %r91;
	@%p42 bra 	$L__BB35_55;
	add.s64 	%rd129, %rd11, %rd8;
	shl.b64 	%rd130, %rd129, 2;
	add.s64 	%rd131, %rd20, %rd130;
	add.s64 	%rd127, %rd131, 256;
	// begin inline asm
	ld.global.nc.f32 %f812, [%rd127];
	// end inline asm
	add.s64 	%rd132, %rd21, %rd130;
	add.s64 	%rd128, %rd132, 256;
	// begin inline asm
	ld.global.nc.f32 %f816, [%rd128];
	// end inline asm
$L__BB35_55:
	setp.ge.s32 	%p43, %r47, %r91;
	@%p43 bra 	$L__BB35_57;
	add.s64 	%rd135, %rd11, %rd8;
	shl.b64 	%rd136, %rd135, 2;
	add.s64 	%rd137, %rd20, %rd136;
	add.s64 	%rd133, %rd137, 384;
	// begin inline asm
	ld.global.nc.f32 %f811, [%rd133];
	// end inline asm
	add.s64 	%rd138, %rd21, %rd136;
	add.s64 	%rd134, %rd138, 384;
	// begin inline asm
	ld.global.nc.f32 %f815, [%rd134];
	// end inline asm
$L__BB35_57:
	setp.ge.s32 	%p44, %r10, %r7;
	@%p44 bra 	$L__BB35_60;
	setp.ge.s32 	%p45, %r47, %r91;
	setp.lt.s32 	%p46, %r46, %r91;
	setp.lt.s32 	%p47, %r45, %r91;
	setp.lt.s32 	%p48, %r44, %r91;
	ld.shared.f32 	%f189, [%r59+4];
	fma.rn.f32 	%f401, %f189, %f814, %f778;
	fma.rn.f32 	%f402, %f189, %f818, %f786;
	selp.f32 	%f778, %f401, %f778, %p48;
	selp.f32 	%f786, %f402, %f786, %p48;
	fma.rn.f32 	%f403, %f189, %f813, %f777;
	fma.rn.f32 	%f404, %f189, %f817, %f785;
	selp.f32 	%f777, %f403, %f777, %p47;
	selp.f32 	%f785, %f404, %f785, %p47;
	fma.rn.f32 	%f405, %f189, %f812, %f776;
	fma.rn.f32 	%f406, %f189, %f816, %f784;
	selp.f32 	%f776, %f405, %f776, %p46;
	selp.f32 	%f784, %f406, %f784, %p46;
	@%p45 bra 	$L__BB35_60;
	fma.rn.f32 	%f775, %f189, %f811, %f775;
	fma.rn.f32 	%f783, %f189, %f815, %f783;
$L__BB35_60:
	setp.ge.s32 	%p49, %r27, %r7;
	@%p49 bra 	$L__BB35_63;
	setp.ge.s32 	%p50, %r47, %r91;
	setp.lt.s32 	%p51, %r46, %r91;
	setp.lt.s32 	%p52, %r45, %r91;
	setp.lt.s32 	%p53, %r44, %r91;
	ld.shared.f32 	%f206, [%r60+8];
	fma.rn.f32 	%f407, %f206, %f814, %f774;
	fma.rn.f32 	%f408, %f206, %f818, %f782;
	selp.f32 	%f774, %f407, %f774, %p53;
	selp.f32 	%f782, %f408, %f782, %p53;
	fma.rn.f32 	%f409, %f206, %f813, %f773;
	fma.rn.f32 	%f410, %f206, %f817, %f781;
	selp.f32 	%f773, %f409, %f773, %p52;
	selp.f32 	%f781, %f410, %f781, %p52;
	fma.rn.f32 	%f411, %f206, %f812, %f772;
	fma.rn.f32 	%f412, %f206, %f816, %f780;
	selp.f32 	%f772, %f411, %f772, %p51;
	selp.f32 	%f780, %f412, %f780, %p51;
	@%p50 bra 	$L__BB35_63;
	fma.rn.f32 	%f859, %f206, %f811, %f859;
	fma.rn.f32 	%f863, %f206, %f815, %f863;
$L__BB35_63:
	add.s32 	%r229, %r229, 2;
	setp.eq.s32 	%p54, %r229, %r42;
	mov.u32 	%r228, %r42;
	@%p54 bra 	$L__BB35_64;
	bra.uni 	$L__BB35_35;
$L__BB35_64:
	setp.eq.s32 	%p55, %r41, 0;
	@%p55 bra 	$L__BB35_79;
	mul.lo.s32 	%r154, %r228, %r91;
	cvt.s64.s32 	%rd139, %r154;
	add.s64 	%rd9, %rd139, %rd4;
	setp.ge.s32 	%p56, %r44, %r91;
	@%p56 bra 	$L__BB35_67;
	cvt.u64.u32 	%rd142, %r44;
	add.s64 	%rd143, %rd9, %rd142;
	shl.b64 	%rd144, %rd143, 2;
	add.s64 	%rd140, %rd20, %rd144;
	// begin inline asm
	ld.global.nc.f32 %f814, [%rd140];
	// end inline asm
	add.s64 	%rd141, %rd21, %rd144;
	// begin inline asm
	ld.global.nc.f32 %f818, [%rd141];
	// end inline asm
$L__BB35_67:
	add.s32 	%r49, %r44, 32;
	setp.ge.s32 	%p57, %r49, %r91;
	@%p57 bra 	$L__BB35_69;
	cvt.u64.u32 	%rd147, %r44;
	add.s64 	%rd148, %rd9, %rd147;
	shl.b64 	%rd149, %rd148, 2;
	add.s64 	%rd150, %rd20, %rd149;
	add.s64 	%rd145, %rd150, 128;
	// begin inline asm
	ld.global.nc.f32 %f813, [%rd145];
	// end inline asm
	add.s64 	%rd151, %rd21, %rd149;
	add.s64 	%rd146, %rd151, 128;
	// begin inline asm
	ld.global.nc.f32 %f817, [%rd146];
	// end inline asm
$L__BB35_69:
	add.s32 	%r50, %r44, 64;
	setp.ge.s32 	%p58, %r50, %r91;
	@%p58 bra 	$L__BB35_71;
	cvt.u64.u32 	%rd154, %r44;
	add.s64 	%rd155, %rd9, %rd154;
	shl.b64 	%rd156, %rd155, 2;
	add.s64 	%rd157, %rd20, %rd156;
	add.s64 	%rd152, %rd157, 256;
	// begin inline asm
	ld.global.nc.f32 %f812, [%rd152];
	// end inline asm
	add.s64 	%rd158, %rd21, %rd156;
	add.s64 	%rd153, %rd158, 256;
	// begin inline asm
	ld.global.nc.f32 %f816, [%rd153];
	// end inline asm
$L__BB35_71:
	add.s32 	%r51, %r44, 96;
	setp.ge.s32 	%p59, %r51, %r91;
	@%p59 bra 	$L__BB35_73;
	cvt.u64.u32 	%rd161, %r44;
	add.s64 	%rd162, %rd9, %rd161;
	shl.b64 	%rd163, %rd162, 2;
	add.s64 	%rd164, %rd20, %rd163;
	add.s64 	%rd159, %rd164, 384;
	// begin inline asm
	ld.global.nc.f32 %f811, [%rd159];
	// end inline asm
	add.s64 	%rd165, %rd21, %rd163;
	add.s64 	%rd160, %rd165, 384;
	// begin inline asm
	ld.global.nc.f32 %f815, [%rd160];
	// end inline asm
$L__BB35_73:
	setp.ge.s32 	%p60, %r10, %r7;
	@%p60 bra 	$L__BB35_76;
	setp.ge.s32 	%p61, %r51, %r91;
	setp.lt.s32 	%p62, %r50, %r91;
	setp.lt.s32 	%p63, %r49, %r91;
	setp.lt.s32 	%p64, %r44, %r91;
	shl.b32 	%r155, %r228, 2;
	add.s32 	%r157, %r146, %r155;
	ld.shared.f32 	%f49, [%r157];
	fma.rn.f32 	%f421, %f49, %f814, %f778;
	fma.rn.f32 	%f422, %f49, %f818, %f786;
	selp.f32 	%f778, %f421, %f778, %p64;
	selp.f32 	%f786, %f422, %f786, %p64;
	fma.rn.f32 	%f423, %f49, %f813, %f777;
	fma.rn.f32 	%f424, %f49, %f817, %f785;
	selp.f32 	%f777, %f423, %f777, %p63;
	selp.f32 	%f785, %f424, %f785, %p63;
	fma.rn.f32 	%f425, %f49, %f812, %f776;
	fma.rn.f32 	%f426, %f49, %f816, %f784;
	selp.f32 	%f776, %f425, %f776, %p62;
	selp.f32 	%f784, %f426, %f784, %p62;
	@%p61 bra 	$L__BB35_76;
	fma.rn.f32 	%f775, %f49, %f811, %f775;
	fma.rn.f32 	%f783, %f49, %f815, %f783;
$L__BB35_76:
	setp.ge.s32 	%p65, %r27, %r7;
	@%p65 bra 	$L__BB35_79;
	setp.ge.s32 	%p66, %r51, %r91;
	setp.lt.s32 	%p67, %r50, %r91;
	setp.lt.s32 	%p68, %r49, %r91;
	setp.lt.s32 	%p69, %r44, %r91;
	add.s32 	%r158, %r90, %r228;
	shl.b32 	%r159, %r158, 2;
	add.s32 	%r161, %r146, %r159;
	ld.shared.f32 	%f66, [%r161+4];
	fma.rn.f32 	%f427, %f66, %f814, %f774;
	fma.rn.f32 	%f428, %f66, %f818, %f782;
	selp.f32 	%f774, %f427, %f774, %p69;
	selp.f32 	%f782, %f428, %f782, %p69;
	fma.rn.f32 	%f429, %f66, %f813, %f773;
	fma.rn.f32 	%f430, %f66, %f817, %f781;
	selp.f32 	%f773, %f429, %f773, %p68;
	selp.f32 	%f781, %f430, %f781, %p68;
	fma.rn.f32 	%f431, %f66, %f812, %f772;
	fma.rn.f32 	%f432, %f66, %f816, %f780;
	selp.f32 	%f772, %f431, %f772, %p67;
	selp.f32 	%f780, %f432, %f780, %p67;
	@%p66 bra 	$L__BB35_79;
	fma.rn.f32 	%f859, %f66, %f811, %f859;
	fma.rn.f32 	%f863, %f66, %f815, %f863;
$L__BB35_79:
	add.s32 	%r52, %r227, %r9;
	setp.eq.s32 	%p70, %r93, 1;
	@%p70 bra 	$L__BB35_99;
	setp.ne.s32 	%p71, %r93, 0;
	@%p71 bra 	$L__BB35_117;
	setp.lt.s32 	%p98, %r10, %r7;
	@%p98 bra 	$L__BB35_91;
$L__BB35_82:
	setp.ge.s32 	%p103, %r27, %r7;
	@%p103 bra 	$L__BB35_135;
	setp.ge.s32 	%p104, %r52, %r91;
	add.s32 	%r175, %r52, %r91;
	shl.b32 	%r176, %r175, 2;
	add.s32 	%r53, %r39, %r176;
	@%p104 bra 	$L__BB35_85;
	mul.f32 	%f637, %f774, 0fBFB8AA3B;
	ex2.approx.f32 	%f638, %f637;
	add.f32 	%f639, %f638, 0f3F800000;
	div.rn.f32 	%f640, %f774, %f639;
	mul.f32 	%f641, %f640, %f782;
	st.shared.f32 	[%r53+4], %f641;
$L__BB35_85:
	add.s32 	%r177, %r52, 32;
	setp.ge.s32 	%p105, %r177, %r91;
	@%p105 bra 	$L__BB35_87;
	mul.f32 	%f642, %f773, 0fBFB8AA3B;
	ex2.approx.f32 	%f643, %f642;
	add.f32 	%f644, %f643, 0f3F800000;
	div.rn.f32 	%f645, %f773, %f644;
	mul.f32 	%f646, %f645, %f781;
	st.shared.f32 	[%r53+132], %f646;
$L__BB35_87:
	add.s32 	%r178, %r52, 64;
	setp.ge.s32 	%p106, %r178, %r91;
	@%p106 bra 	$L__BB35_89;
	mul.f32 	%f647, %f772, 0fBFB8AA3B;
	ex2.approx.f32 	%f648, %f647;
	add.f32 	%f649, %f648, 0f3F800000;
	div.rn.f32 	%f650, %f772, %f649;
	mul.f32 	%f651, %f650, %f780;
	st.shared.f32 	[%r53+260], %f651;
$L__BB35_89:
	add.s32 	%r179, %r52, 96;
	setp.ge.s32 	%p107, %r179, %r91;
	@%p107 bra 	$L__BB35_135;
	mul.f32 	%f652, %f859, 0fBFB8AA3B;
	ex2.approx.f32 	%f653, %f652;
	add.f32 	%f654, %f653, 0f3F800000;
	div.rn.f32 	%f655, %f859, %f654;
	mul.f32 	%f656, %f655, %f863;
	st.shared.f32 	[%r53+388], %f656;
	bra.uni 	$L__BB35_135;
$L__BB35_91:
	setp.ge.s32 	%p99, %r52, %r91;
	shl.b32 	%r171, %r52, 2;
	add.s32 	%r54, %r38, %r171;
	@%p99 bra 	$L__BB35_93;
	mul.f32 	%f617, %f778, 0fBFB8AA3B;
	ex2.approx.f32 	%f618, %f617;
	add.f32 	%f619, %f618, 0f3F800000;
	div.rn.f32 	%f620, %f778, %f619;
	mul.f32 	%f621, %f620, %f786;
	st.shared.f32 	[%r54+8], %f621;
$L__BB35_93:
	add.s32 	%r172, %r52, 32;
	setp.ge.s32 	%p100, %r172, %r91;
	@%p100 bra 	$L__BB35_95;
	mul.f32 	%f622, %f777, 0fBFB8AA3B;
	ex2.approx.f32 	%f623, %f622;
	add.f32 	%f624, %f623, 0f3F800000;
	div.rn.f32 	%f625, %f777, %f624;
	mul.f32 	%f626, %f625, %f785;
	st.shared.f32 	[%r54+136], %f626;
$L__BB35_95:
	add.s32 	%r173, %r52, 64;
	setp.ge.s32 	%p101, %r173, %r91;
	@%p101 bra 	$L__BB35_97;
	mul.f32 	%f627, %f776, 0fBFB8AA3B;
	ex2.approx.f32 	%f628, %f627;
	add.f32 	%f629, %f628, 0f3F800000;
	div.rn.f32 	%f630, %f776, %f629;
	mul.f32 	%f631, %f630, %f784;
	st.shared.f32 	[%r54+264], %f631;
$L__BB35_97:
	add.s32 	%r174, %r52, 96;
	setp.ge.s32 	%p102, %r174, %r91;
	@%p102 bra 	$L__BB35_82;
	mul.f32 	%f632, %f775, 0fBFB8AA3B;
	ex2.approx.f32 	%f633, %f632;
	add.f32 	%f634, %f633, 0f3F800000;
	div.rn.f32 	%f635, %f775, %f634;
	mul.f32 	%f636, %f635, %f783;
	st.shared.f32 	[%r54+392], %f636;
	bra.uni 	$L__BB35_82;
$L__BB35_99:
	setp.lt.s32 	%p72, %r10, %r7;
	@%p72 bra 	$L__BB35_109;
$L__BB35_100:
	setp.ge.s32 	%p85, %r27, %r7;
	@%p85 bra 	$L__BB35_135;
	setp.ge.s32 	%p86, %r52, %r91;
	add.s32 	%r166, %r52, %r91;
	shl.b32 	%r167, %r166, 2;
	add.s32 	%r55, %r39, %r167;
	@%p86 bra 	$L__BB35_103;
	mul.f32 	%f525, %f774, 0f3F000000;
	mul.f32 	%f526, %f774, 0f3D372713;
	mul.f32 	%f527, %f774, %f526;
	fma.rn.f32 	%f528, %f774, %f527, %f774;
	mul.f32 	%f529, %f528, 0f3F4C422A;
	abs.f32 	%f530, %f529;
	mul.f32 	%f531, %f530, 0f4038AA3B;
	ex2.approx.ftz.f32 	%f532, %f531;
	add.f32 	%f533, %f532, 0f3F800000;
	rcp.approx.ftz.f32 	%f534, %f533;
	fma.rn.f32 	%f535, %f534, 0fC0000000, 0f3F800000;
	setp.ge.f32 	%p87, %f530, 0f41102CB4;
	selp.f32 	%f536, 0f3F800000, %f535, %p87;
	copysign.f32 	%f537, %f529, %f536;
	mul.f32 	%f538, %f529, %f529;
	fma.rn.f32 	%f539, %f538, 0f3C80F082, 0fBD563CAE;
	fma.rn.f32 	%f540, %f539, %f538, 0f3E085941;
	fma.rn.f32 	%f541, %f540, %f538, 0fBEAAA9ED;
	fma.rn.f32 	%f542, %f541, %f538, 0f00000000;
	fma.rn.f32 	%f543, %f542, %f529, %f529;
	setp.ge.f32 	%p88, %f530, 0f3F19999A;
	selp.f32 	%f544, %f537, %f543, %p88;
	add.f32 	%f545, %f544, 0f3F800000;
	mul.f32 	%f546, %f525, %f545;
	mul.f32 	%f547, %f546, %f782;
	st.shared.f32 	[%r55+4], %f547;
$L__BB35_103:
	add.s32 	%r168, %r52, 32;
	setp.ge.s32 	%p89, %r168, %r91;
	@%p89 bra 	$L__BB35_105;
	mul.f32 	%f548, %f773, 0f3F000000;
	mul.f32 	%f549, %f773, 0f3D372713;
	mul.f32 	%f550, %f773, %f549;
	fma.rn.f32 	%f551, %f773, %f550, %f773;
	mul.f32 	%f552, %f551, 0f3F4C422A;
	abs.f32 	%f553, %f552;
	mul.f32 	%f554, %f553, 0f4038AA3B;
	ex2.approx.ftz.f32 	%f555, %f554;
	add.f32 	%f556, %f555, 0f3F800000;
	rcp.approx.ftz.f32 	%f557, %f556;
	fma.rn.f32 	%f558, %f557, 0fC0000000, 0f3F800000;
	setp.ge.f32 	%p90, %f553, 0f41102CB4;
	selp.f32 	%f559, 0f3F800000, %f558, %p90;
	copysign.f32 	%f560, %f552, %f559;
	mul.f32 	%f561, %f552, %f552;
	fma.rn.f32 	%f562, %f561, 0f3C80F082, 0fBD563CAE;
	fma.rn.f32 	%f563, %f562, %f561, 0f3E085941;
	fma.rn.f32 	%f564, %f563, %f561, 0fBEAAA9ED;
	fma.rn.f32 	%f565, %f564, %f561, 0f00000000;
	fma.rn.f32 	%f566, %f565, %f552, %f552;
	setp.ge.f32 	%p91, %f553, 0f3F19999A;
	selp.f32 	%f567, %f560, %f566, %p91;
	add.f32 	%f568, %f567, 0f3F800000;
	mul.f32 	%f569, %f548, %f568;
	mul.f32 	%f570, %f569, %f781;
	st.shared.f32 	[%r55+132], %f570;
$L__BB35_105:
	add.s32 	%r169, %r52, 64;
	setp.ge.s32 	%p92, %r169, %r91;
	@%p92 bra 	$L__BB35_107;
	mul.f32 	%f571, %f772, 0f3F000000;
	mul.f32 	%f572, %f772, 0f3D372713;
	mul.f32 	%f573, %f772, %f572;
	fma.rn.f32 	%f574, %f772, %f573, %f772;
	mul.f32 	%f575, %f574, 0f3F4C422A;
	abs.f32 	%f576, %f575;
	mul.f32 	%f577, %f576, 0f4038AA3B;
	ex2.approx.ftz.f32 	%f578, %f577;
	add.f32 	%f579, %f578, 0f3F800000;
	rcp.approx.ftz.f32 	%f580, %f579;
	fma.rn.f32 	%f581, %f580, 0fC0000000, 0f3F800000;
	setp.ge.f32 	%p93, %f576, 0f41102CB4;
	selp.f32 	%f582, 0f3F800000, %f581, %p93;
	copysign.f32 	%f583, %f575, %f582;
	mul.f32 	%f584, %f575, %f575;
	fma.rn.f32 	%f585, %f584, 0f3C80F082, 0fBD563CAE;
	fma.rn.f32 	%f586, %f585, %f584, 0f3E085941;
	fma.rn.f32 	%f587, %f586, %f584, 0fBEAAA9ED;
	fma.rn.f32 	%f588, %f587, %f584, 0f00000000;
	fma.rn.f32 	%f589, %f588, %f575, %f575;
	setp.ge.f32 	%p94, %f576, 0f3F19999A;
	selp.f32 	%f590, %f583, %f589, %p94;
	add.f32 	%f591, %f590, 0f3F800000;
	mul.f32 	%f592, %f571, %f591;
	mul.f32 	%f593, %f592, %f780;
	st.shared.f32 	[%r55+260], %f593;
$L__BB35_107:
	add.s32 	%r170, %r52, 96;
	setp.ge.s32 	%p95, %r170, %r91;
	@%p95 bra 	$L__BB35_135;
	mul.f32 	%f594, %f859, 0f3F000000;
	mul.f32 	%f595, %f859, 0f3D372713;
	mul.f32 	%f596, %f859, %f595;
	fma.rn.f32 	%f597, %f859, %f596, %f859;
	mul.f32 	%f598, %f597, 0f3F4C422A;
	abs.f32 	%f599, %f598;
	mul.f32 	%f600, %f599, 0f4038AA3B;
	ex2.approx.ftz.f32 	%f601, %f600;
	add.f32 	%f602, %f601, 0f3F800000;
	rcp.approx.ftz.f32 	%f603, %f602;
	fma.rn.f32 	%f604, %f603, 0fC0000000, 0f3F800000;
	setp.ge.f32 	%p96, %f599, 0f41102CB4;
	selp.f32 	%f605, 0f3F800000, %f604, %p96;
	copysign.f32 	%f606, %f598, %f605;
	mul.f32 	%f607, %f598, %f598;
	fma.rn.f32 	%f608, %f607, 0f3C80F082, 0fBD563CAE;
	fma.rn.f32 	%f609, %f608, %f607, 0f3E085941;
	fma.rn.f32 	%f610, %f609, %f607, 0fBEAAA9ED;
	fma.rn.f32 	%f611, %f610, %f607, 0f00000000;
	fma.rn.f32 	%f612, %f611, %f598, %f598;
	setp.ge.f32 	%p97, %f599, 0f3F19999A;
	selp.f32 	%f613, %f606, %f612, %p97;
	add.f32 	%f614, %f613, 0f3F800000;
	mul.f32 	%f615, %f594, %f614;
	mul.f32 	%f616, %f615, %f863;
	st.shared.f32 	[%r55+388], %f616;
	bra.uni 	$L__BB35_135;
$L__BB35_109:
	setp.ge.s32 	%p73, %r52, %r91;
	shl.b32 	%r162, %r52, 2;
	add.s32 	%r56, %r38, %r162;
	@%p73 bra 	$L__BB35_111;
	mul.f32 	%f433, %f778, 0f3F000000;
	mul.f32 	%f434, %f778, 0f3D372713;
	mul.f32 	%f435, %f778, %f434;
	fma.rn.f32 	%f436, %f778, %f435, %f778;
	mul.f32 	%f437, %f436, 0f3F4C422A;
	abs.f32 	%f438, %f437;
	mul.f32 	%f439, %f438, 0f4038AA3B;
	ex2.approx.ftz.f32 	%f440, %f439;
	add.f32 	%f441, %f440, 0f3F800000;
	rcp.approx.ftz.f32 	%f442, %f441;
	fma.rn.f32 	%f443, %f442, 0fC0000000, 0f3F800000;
	setp.ge.f32 	%p74, %f438, 0f41102CB4;
	selp.f32 	%f444, 0f3F800000, %f443, %p74;
	copysign.f32 	%f445, %f437, %f444;
	mul.f32 	%f446, %f437, %f437;
	fma.rn.f32 	%f447, %f446, 0f3C80F082, 0fBD563CAE;
	fma.rn.f32 	%f448, %f447, %f446, 0f3E085941;
	fma.rn.f32 	%f449, %f448, %f446, 0fBEAAA9ED;
	fma.rn.f32 	%f450, %f449, %f446, 0f00000000;
	fma.rn.f32 	%f451, %f450, %f437, %f437;
	setp.ge.f32 	%p75, %f438, 0f3F19999A;
	selp.f32 	%f452, %f445, %f451, %p75;
	add.f32 	%f453, %f452, 0f3F800000;
	mul.f32 	%f454, %f433, %f453;
	mul.f32 	%f455, %f454, %f786;
	st.shared.f32 	[%r56+8], %f455;
$L__BB35_111:
	add.s32 	%r163, %r52, 32;
	setp.ge.s32 	%p76, %r163, %r91;
	@%p76 bra 	$L__BB35_113;
	mul.f32 	%f456, %f777, 0f3F000000;
	mul.f32 	%f457, %f777, 0f3D372713;
	mul.f32 	%f458, %f777, %f457;
	fma.rn.f32 	%f459, %f777, %f458, %f777;
	mul.f32 	%f460, %f459, 0f3F4C422A;
	abs.f32 	%f461, %f460;
	mul.f32 	%f462, %f461, 0f4038AA3B;
	ex2.approx.ftz.f32 	%f463, %f462;
	add.f32 	%f464, %f463, 0f3F800000;
	rcp.approx.ftz.f32 	%f465, %f464;
	fma.rn.f32 	%f466, %f465, 0fC0000000, 0f3F800000;
	setp.ge.f32 	%p77, %f461, 0f41102CB4;
	selp.f32 	%f467, 0f3F800000, %f466, %p77;
	copysign.f32 	%f468, %f460, %f467;
	mul.f32 	%f469, %f460, %f460;
	fma.rn.f32 	%f470, %f469, 0f3C80F082, 0fBD563CAE;
	fma.rn.f32 	%f471, %f470, %f469, 0f3E085941;
	fma.rn.f32 	%f472, %f471, %f469, 0fBEAAA9ED;
	fma.rn.f32 	%f473, %f472, %f469, 0f00000000;
	fma.rn.f32 	%f474, %f473, %f460, %f460;
	setp.ge.f32 	%p78, %f461, 0f3F19999A;
	selp.f32 	%f475, %f468, %f474, %p78;
	add.f32 	%f476, %f475, 0f3F800000;
	mul.f32 	%f477, %f456, %f476;
	mul.f32 	%f478, %f477, %f785;
	st.shared.f32 	[%r56+136], %f478;
$L__BB35_113:
	add.s32 	%r164, %r52, 64;
	setp.ge.s32 	%p79, %r164, %r91;
	@%p79 bra 	$L__BB35_115;
	mul.f32 	%f479, %f776, 0f3F000000;
	mul.f32 	%f480, %f776, 0f3D372713;
	mul.f32 	%f481, %f776, %f480;
	fma.rn.f32 	%f482, %f776, %f481, %f776;
	mul.f32 	%f483, %f482, 0f3F4C422A;
	abs.f32 	%f484, %f483;
	mul.f32 	%f485, %f484, 0f4038AA3B;
	ex2.approx.ftz.f32 	%f486, %f485;
	add.f32 	%f487, %f486, 0f3F800000;
	rcp.approx.ftz.f32 	%f488, %f487;
	fma.rn.f32 	%f489, %f488, 0fC0000000, 0f3F800000;
	setp.ge.f32 	%p80, %f484, 0f41102CB4;
	selp.f32 	%f490, 0f3F800000, %f489, %p80;
	copysign.f32 	%f491, %f483, %f490;
	mul.f32 	%f492, %f483, %f483;
	fma.rn.f32 	%f493, %f492, 0f3C80F082, 0fBD563CAE;
	fma.rn.f32 	%f494, %f493, %f492, 0f3E085941;
	fma.rn.f32 	%f495, %f494, %f492, 0fBEAAA9ED;
	fma.rn.f32 	%f496, %f495, %f492, 0f00000000;
	fma.rn.f32 	%f497, %f496, %f483, %f483;
	setp.ge.f32 	%p81, %f484, 0f3F19999A;
	selp.f32 	%f498, %f491, %f497, %p81;
	add.f32 	%f499, %f498, 0f3F800000;
	mul.f32 	%f500, %f479, %f499;
	mul.f32 	%f501, %f500, %f784;
	st.shared.f32 	[%r56+264], %f501;
$L__BB35_115:
	add.s32 	%r165, %r52, 96;
	setp.ge.s32 	%p82, %r165, %r91;
	@%p82 bra 	$L__BB35_100;
	mul.f32 	%f502, %f775, 0f3F000000;
	mul.f32 	%f503, %f775, 0f3D372713;
	mul.f32 	%f504, %f775, %f503;
	fma.rn.f32 	%f505, %f775, %f504, %f775;
	mul.f32 	%f506, %f505, 0f3F4C422A;
	abs.f32 	%f507, %f506;
	mul.f32 	%f508, %f507, 0f4038AA3B;
	ex2.approx.ftz.f32 	%f509, %f508;
	add.f32 	%f510, %f509, 0f3F800000;
	rcp.approx.ftz.f32 	%f511, %f510;
	fma.rn.f32 	%f512, %f511, 0fC0000000, 0f3F800000;
	setp.ge.f32 	%p83, %f507, 0f41102CB4;
	selp.f32 	%f513, 0f3F800000, %f512, %p83;
	copysign.f32 	%f514, %f506, %f513;
	mul.f32 	%f515, %f506, %f506;
	fma.rn.f32 	%f516, %f515, 0f3C80F082, 0fBD563CAE;
	fma.rn.f32 	%f517, %f516, %f515, 0f3E085941;
	fma.rn.f32 	%f518, %f517, %f515, 0fBEAAA9ED;
	fma.rn.f32 	%f519, %f518, %f515, 0f00000000;
	fma.rn.f32 	%f520, %f519, %f506, %f506;
	setp.ge.f32 	%p84, %f507, 0f3F19999A;
	selp.f32 	%f521, %f514, %f520, %p84;
	add.f32 	%f522, %f521, 0f3F800000;
	mul.f32 	%f523, %f502, %f522;
	mul.f32 	%f524, %f523, %f783;
	st.shared.f32 	[%r56+392], %f524;
	bra.uni 	$L__BB35_100;
$L__BB35_117:
	setp.ge.s32 	%p108, %r10, %r7;
	@%p108 bra 	$L__BB35_126;
	setp.ge.s32 	%p109, %r52, %r91;
	shl.b32 	%r180, %r52, 2;
	add.s32 	%r62, %r38, %r180;
	@%p109 bra 	$L__BB35_120;
	max.f32 	%f657, %f778, 0f00000000;
	mul.f32 	%f658, %f657, %f786;
	st.shared.f32 	[%r62+8], %f658;
$L__BB35_120:
	add.s32 	%r181, %r52, 32;
	setp.ge.s32 	%p110, %r181, %r91;
	@%p110 bra 	$L__BB35_122;
	max.f32 	%f659, %f777, 0f00000000;
	mul.f32 	%f660, %f659, %f785;
	st.shared.f32 	[%r62+136], %f660;
$L__BB35_122:
	add.s32 	%r182, %r52, 64;
	setp.ge.s32 	%p111, %r182, %r91;
	@%p111 bra 	$L__BB35_124;
	max.f32 	%f661, %f776, 0f00000000;
	mul.f32 	%f662, %f661, %f784;
	st.shared.f32 	[%r62+264], %f662;
$L__BB35_124:
	add.s32 	%r183, %r52, 96;
	setp.ge.s32 	%p112, %r183, %r91;
	@%p112 bra 	$L__BB35_126;
	max.f32 	%f663, %f775, 0f00000000;
	mul.f32 	%f664, %f663, %f783;
	st.shared.f32 	[%r62+392], %f664;
$L__BB35_126:
	setp.ge.s32 	%p113, %r27, %r7;
	@%p113 bra 	$L__BB35_135;
	setp.ge.s32 	%p114, %r52, %r91;
	add.s32 	%r184, %r52, %r91;
	shl.b32 	%r185, %r184, 2;
	add.s32 	%r63, %r39, %r185;
	@%p114 bra 	$L__BB35_129;
	max.f32 	%f665, %f774, 0f00000000;
	mul.f32 	%f666, %f665, %f782;
	st.shared.f32 	[%r63+4], %f666;
$L__BB35_129:
	add.s32 	%r186, %r52, 32;
	setp.ge.s32 	%p115, %r186, %r91;
	@%p115 bra 	$L__BB35_131;
	max.f32 	%f667, %f773, 0f00000000;
	mul.f32 	%f668, %f667, %f781;
	st.shared.f32 	[%r63+132], %f668;
$L__BB35_131:
	add.s32 	%r187, %r52, 64;
	setp.ge.s32 	%p116, %r187, %r91;
	@%p116 bra 	$L__BB35_133;
	max.f32 	%f669, %f772, 0f00000000;
	mul.f32 	%f670, %f669, %f780;
	st.shared.f32 	[%r63+260], %f670;
$L__BB35_133:
	add.s32 	%r188, %r52, 96;
	setp.ge.s32 	%p117, %r188, %r91;
	@%p117 bra 	$L__BB35_135;
	max.f32 	%f671, %f859, 0f00000000;
	mul.f32 	%f672, %f671, %f863;
	st.shared.f32 	[%r63+388], %f672;
$L__BB35_135:
	add.s32 	%r227, %r227, 1024;
	setp.lt.s32 	%p118, %r227, %r91;
	@%p118 bra 	$L__BB35_32;
$L__BB35_136:
	bar.sync 	0;
	setp.ge.s32 	%p119, %r230, %r90;
	@%p119 bra 	$L__BB35_204;
	and.b32  	%r65, %r91, 1;
	and.b32  	%r66, %r91, 2147483646;
	cvta.to.global.u64 	%rd166, %rd25;
	add.s64 	%rd12, %rd166, %rd38;
	neg.s32 	%r67, %r66;
	shl.b32 	%r68, %r90, 1;
	shl.b32 	%r189, %r91, 2;
	add.s32 	%r69, %r189, 12;
$L__BB35_138:
	setp.lt.s32 	%p120, %r91, 1;
	mov.f32 	%f935, 0f00000000;
	mov.f32 	%f936, %f935;
	mov.f32 	%f937, %f935;
	mov.f32 	%f938, %f935;
	mov.f32 	%f875, %f935;
	mov.f32 	%f876, %f935;
	mov.f32 	%f877, %f935;
	mov.f32 	%f878, %f935;
	@%p120 bra 	$L__BB35_185;
	setp.eq.s32 	%p121, %r91, 1;
	add.s32 	%r71, %r230, %r9;
	mov.b32 	%r231, 0;
	mov.f32 	%f935, 0f00000000;
	@%p121 bra 	$L__BB35_170;
	cvt.u64.u32 	%rd13, %r71;
	add.s32 	%r72, %r71, 32;
	add.s32 	%r73, %r71, 64;
	add.s32 	%r74, %r71, 96;
	mov.f32 	%f935, 0f00000000;
	mov.b32 	%r234, 0;
	mov.u32 	%r232, %r90;
	mov.u32 	%r233, %r38;
	mov.u32 	%r235, %r67;
	mov.f32 	%f936, %f935;
	mov.f32 	%f937, %f935;
	mov.f32 	%f938, %f935;
	mov.f32 	%f875, %f935;
	mov.f32 	%f876, %f935;
	mov.f32 	%f877, %f935;
	mov.f32 	%f878, %f935;
$L__BB35_141:
	.pragma "nounroll";
	setp.ge.s32 	%p122, %r71, %r90;
	cvt.s64.s32 	%rd168, %r234;
	add.s64 	%rd169, %rd168, %rd4;
	add.s64 	%rd170, %rd169, %rd13;
	shl.b64 	%rd171, %rd170, 2;
	add.s64 	%rd15, %rd22, %rd171;
	@%p122 bra 	$L__BB35_143;
	// begin inline asm
	ld.global.nc.f32 %f914, [%rd15];
	// end inline asm
$L__BB35_143:
	setp.ge.s32 	%p123, %r72, %r90;
	@%p123 bra 	$L__BB35_145;
	add.s64 	%rd173, %rd15, 128;
	// begin inline asm
	ld.global.nc.f32 %f913, [%rd173];
	// end inline asm
$L__BB35_145:
	setp.ge.s32 	%p124, %r73, %r90;
	@%p124 bra 	$L__BB35_147;
	add.s64 	%rd174, %rd15, 256;
	// begin inline asm
	ld.global.nc.f32 %f912, [%rd174];
	// end inline asm
$L__BB35_147:
	setp.ge.s32 	%p125, %r74, %r90;
	@%p125 bra 	$L__BB35_149;
	add.s64 	%rd175, %rd15, 384;
	// begin inline asm
	ld.global.nc.f32 %f911, [%rd175];
	// end inline asm
$L__BB35_149:
	setp.ge.s32 	%p126, %r10, %r7;
	@%p126 bra 	$L__BB35_152;
	setp.ge.s32 	%p127, %r74, %r90;
	setp.lt.s32 	%p128, %r73, %r90;
	setp.lt.s32 	%p129, %r72, %r90;
	setp.lt.s32 	%p130, %r71, %r90;
	ld.shared.f32 	%f293, [%r233+8];
	fma.rn.f32 	%f681, %f293, %f914, %f878;
	selp.f32 	%f878, %f681, %f878, %p130;
	fma.rn.f32 	%f682, %f293, %f913, %f877;
	selp.f32 	%f877, %f682, %f877, %p129;
	fma.rn.f32 	%f683, %f293, %f912, %f876;
	selp.f32 	%f876, %f683, %f876, %p128;
	@%p127 bra 	$L__BB35_152;
	fma.rn.f32 	%f875, %f293, %f911, %f875;
$L__BB35_152:
	setp.ge.s32 	%p131, %r27, %r7;
	@%p131 bra 	$L__BB35_155;
	setp.ge.s32 	%p132, %r74, %r90;
	setp.lt.s32 	%p133, %r73, %r90;
	setp.lt.s32 	%p134, %r72, %r90;
	setp.lt.s32 	%p135, %r71, %r90;
	add.s32 	%r192, %r233, %r69;
	ld.shared.f32 	%f302, [%r192];
	fma.rn.f32 	%f684, %f302, %f914, %f938;
	selp.f32 	%f938, %f684, %f938, %p135;
	fma.rn.f32 	%f685, %f302, %f913, %f937;
	selp.f32 	%f937, %f685, %f937, %p134;
	fma.rn.f32 	%f686, %f302, %f912, %f936;
	selp.f32 	%f936, %f686, %f936, %p133;
	@%p132 bra 	$L__BB35_155;
	fma.rn.f32 	%f935, %f302, %f911, %f935;
$L__BB35_155:
	setp.ge.s32 	%p136, %r71, %r90;
	cvt.s64.s32 	%rd176, %r232;
	add.s64 	%rd177, %rd176, %rd4;
	add.s64 	%rd178, %rd177, %rd13;
	shl.b64 	%rd179, %rd178, 2;
	add.s64 	%rd16, %rd22, %rd179;
	@%p136 bra 	$L__BB35_157;
	// begin inline asm
	ld.global.nc.f32 %f914, [%rd16];
	// end inline asm
$L__BB35_157:
	setp.ge.s32 	%p137, %r72, %r90;
	@%p137 bra 	$L__BB35_159;
	add.s64 	%rd181, %rd16, 128;
	// begin inline asm
	ld.global.nc.f32 %f913, [%rd181];
	// end inline asm
$L__BB35_159:
	setp.ge.s32 	%p138, %r73, %r90;
	@%p138 bra 	$L__BB35_161;
	add.s64 	%rd182, %rd16, 256;
	// begin inline asm
	ld.global.nc.f32 %f912, [%rd182];
	// end inline asm
$L__BB35_161:
	setp.ge.s32 	%p139, %r74, %r90;
	@%p139 bra 	$L__BB35_163;
	add.s64 	%rd183, %rd16, 384;
	// begin inline asm
	ld.global.nc.f32 %f911, [%rd183];
	// end inline asm
$L__BB35_163:
	setp.ge.s32 	%p140, %r10, %r7;
	@%p140 bra 	$L__BB35_166;
	setp.ge.s32 	%p141, %r74, %r90;
	setp.lt.s32 	%p142, %r73, %r90;
	setp.lt.s32 	%p143, %r72, %r90;
	setp.lt.s32 	%p144, %r71, %r90;
	ld.shared.f32 	%f319, [%r233+12];
	fma.rn.f32 	%f691, %f319, %f914, %f878;
	selp.f32 	%f878, %f691, %f878, %p144;
	fma.rn.f32 	%f692, %f319, %f913, %f877;
	selp.f32 	%f877, %f692, %f877, %p143;
	fma.rn.f32 	%f693, %f319, %f912, %f876;
	selp.f32 	%f876, %f693, %f876, %p142;
	@%p141 bra 	$L__BB35_166;
	fma.rn.f32 	%f875, %f319, %f911, %f875;
$L__BB35_166:
	setp.ge.s32 	%p145, %r27, %r7;
	@%p145 bra 	$L__BB35_169;
	setp.ge.s32 	%p146, %r74, %r90;
	setp.lt.s32 	%p147, %r73, %r90;
	setp.lt.s32 	%p148, %r72, %r90;
	setp.lt.s32 	%p149, %r71, %r90;
	add.s32 	%r193, %r233, %r69;
	ld.shared.f32 	%f328, [%r193+4];
	fma.rn.f32 	%f694, %f328, %f914, %f938;
	selp.f32 	%f938, %f694, %f938, %p149;
	fma.rn.f32 	%f695, %f328, %f913, %f937;
	selp.f32 	%f937, %f695, %f937, %p148;
	fma.rn.f32 	%f696, %f328, %f912, %f936;
	selp.f32 	%f936, %f696, %f936, %p147;
	@%p146 bra 	$L__BB35_169;
	fma.rn.f32 	%f935, %f328, %f911, %f935;
$L__BB35_169:
	add.s32 	%r235, %r235, 2;
	add.s32 	%r234, %r234, %r68;
	add.s32 	%r233, %r233, 8;
	add.s32 	%r232, %r232, %r68;
	setp.eq.s32 	%p150, %r235, 0;
	mov.u32 	%r231, %r66;
	@%p150 bra 	$L__BB35_170;
	bra.uni 	$L__BB35_141;
$L__BB35_170:
	setp.eq.s32 	%p151, %r65, 0;
	@%p151 bra 	$L__BB35_185;
	mul.lo.s32 	%r194, %r231, %r90;
	cvt.s64.s32 	%rd184, %r194;
	add.s64 	%rd185, %rd184, %rd4;
	setp.ge.s32 	%p152, %r71, %r90;
	cvt.u64.u32 	%rd186, %r71;
	add.s64 	%rd187, %rd185, %rd186;
	shl.b64 	%rd188, %rd187, 2;
	add.s64 	%rd14, %rd22, %rd188;
	@%p152 bra 	$L__BB35_173;
	// begin inline asm
	ld.global.nc.f32 %f914, [%rd14];
	// end inline asm
$L__BB35_173:
	add.s32 	%r76, %r71, 32;
	setp.ge.s32 	%p153, %r76, %r90;
	@%p153 bra 	$L__BB35_175;
	add.s64 	%rd190, %rd14, 128;
	// begin inline asm
	ld.global.nc.f32 %f913, [%rd190];
	// end inline asm
$L__BB35_175:
	add.s32 	%r77, %r71, 64;
	setp.ge.s32 	%p154, %r77, %r90;
	@%p154 bra 	$L__BB35_177;
	add.s64 	%rd191, %rd14, 256;
	// begin inline asm
	ld.global.nc.f32 %f912, [%rd191];
	// end inline asm
$L__BB35_177:
	add.s32 	%r78, %r71, 96;
	setp.ge.s32 	%p155, %r78, %r90;
	@%p155 bra 	$L__BB35_179;
	add.s64 	%rd192, %rd14, 384;
	// begin inline asm
	ld.global.nc.f32 %f911, [%rd192];
	// end inline asm
$L__BB35_179:
	setp.ge.s32 	%p156, %r10, %r7;
	@%p156 bra 	$L__BB35_182;
	setp.ge.s32 	%p157, %r78, %r90;
	setp.lt.s32 	%p158, %r77, %r90;
	setp.lt.s32 	%p159, %r76, %r90;
	setp.lt.s32 	%p160, %r71, %r90;
	shl.b32 	%r195, %r231, 2;
	add.s32 	%r196, %r38, %r195;
	ld.shared.f32 	%f247, [%r196+8];
	fma.rn.f32 	%f701, %f247, %f914, %f878;
	selp.f32 	%f878, %f701, %f878, %p160;
	fma.rn.f32 	%f702, %f247, %f913, %f877;
	selp.f32 	%f877, %f702, %f877, %p159;
	fma.rn.f32 	%f703, %f247, %f912, %f876;
	selp.f32 	%f876, %f703, %f876, %p158;
	@%p157 bra 	$L__BB35_182;
	fma.rn.f32 	%f875, %f247, %f911, %f875;
$L__BB35_182:
	setp.ge.s32 	%p161, %r27, %r7;
	@%p161 bra 	$L__BB35_185;
	setp.ge.s32 	%p162, %r78, %r90;
	setp.lt.s32 	%p163, %r77, %r90;
	setp.lt.s32 	%p164, %r76, %r90;
	setp.lt.s32 	%p165, %r71, %r90;
	add.s32 	%r197, %r91, %r231;
	shl.b32 	%r198, %r197, 2;
	add.s32 	%r199, %r39, %r198;
	ld.shared.f32 	%f256, [%r199+4];
	fma.rn.f32 	%f704, %f256, %f914, %f938;
	selp.f32 	%f938, %f704, %f938, %p165;
	fma.rn.f32 	%f705, %f256, %f913, %f937;
	selp.f32 	%f937, %f705, %f937, %p164;
	fma.rn.f32 	%f706, %f256, %f912, %f936;
	selp.f32 	%f936, %f706, %f936, %p163;
	@%p162 bra 	$L__BB35_185;
	fma.rn.f32 	%f935, %f256, %f911, %f935;
$L__BB35_185:
	setp.lt.s32 	%p166, %r10, %r7;
	add.s32 	%r79, %r230, %r9;
	@%p166 bra 	$L__BB35_186;
	bra.uni 	$L__BB35_194;
$L__BB35_186:
	ld.global.nc.u32 	%r200, [%rd5];
	ld.global.nc.u32 	%r201, [%rd12];
	mad.lo.s32 	%r202, %r200, %r92, %r201;
	mul.wide.s32 	%rd193, %r202, 4;
	add.s64 	%rd194, %rd2, %rd193;
	ld.global.nc.f32 	%f337, [%rd194];
	mul.lo.s32 	%r203, %r200, %r90;
	cvt.s64.s32 	%rd195, %r203;
	setp.ge.s32 	%p167, %r79, %r90;
	cvt.u64.u32 	%rd196, %r79;
	add.s64 	%rd197, %rd196, %rd195;
	shl.b64 	%rd198, %rd197, 2;
	add.s64 	%rd17, %rd1, %rd198;
	@%p167 bra 	$L__BB35_188;
	mul.f32 	%f707, %f337, %f878;
	atom.global.add.f32 	%f708, [%rd17], %f707;
$L__BB35_188:
	add.s32 	%r204, %r79, 32;
	setp.ge.s32 	%p168, %r204, %r90;
	@%p168 bra 	$L__BB35_190;
	mul.f32 	%f709, %f337, %f877;
	atom.global.add.f32 	%f710, [%rd17+128], %f709;
$L__BB35_190:
	add.s32 	%r205, %r79, 64;
	setp.ge.s32 	%p169, %r205, %r90;
	@%p169 bra 	$L__BB35_192;
	mul.f32 	%f711, %f337, %f876;
	atom.global.add.f32 	%f712, [%rd17+256], %f711;
$L__BB35_192:
	add.s32 	%r206, %r79, 96;
	setp.ge.s32 	%p170, %r206, %r90;
	@%p170 bra 	$L__BB35_194;
	mul.f32 	%f713, %f337, %f875;
	atom.global.add.f32 	%f714, [%rd17+384], %f713;
$L__BB35_194:
	setp.ge.s32 	%p171, %r27, %r7;
	@%p171 bra 	$L__BB35_203;
	ld.global.nc.u32 	%r207, [%rd5+4];
	ld.global.nc.u32 	%r208, [%rd12+4];
	mad.lo.s32 	%r209, %r207, %r92, %r208;
	mul.wide.s32 	%rd199, %r209, 4;
	add.s64 	%rd200, %rd2, %rd199;
	ld.global.nc.f32 	%f338, [%rd200];
	mul.lo.s32 	%r210, %r207, %r90;
	cvt.s64.s32 	%rd201, %r210;
	setp.ge.s32 	%p172, %r79, %r90;
	cvt.u64.u32 	%rd202, %r79;
	add.s64 	%rd203, %rd202, %rd201;
	shl.b64 	%rd204, %rd203, 2;
	add.s64 	%rd18, %rd1, %rd204;
	@%p172 bra 	$L__BB35_197;
	mul.f32 	%f715, %f338, %f938;
	atom.global.add.f32 	%f716, [%rd18], %f715;
$L__BB35_197:
	add.s32 	%r211, %r79, 32;
	setp.ge.s32 	%p173, %r211, %r90;
	@%p173 bra 	$L__BB35_199;
	mul.f32 	%f717, %f338, %f937;
	atom.global.add.f32 	%f718, [%rd18+128], %f717;
$L__BB35_199:
	add.s32 	%r212, %r79, 64;
	setp.ge.s32 	%p174, %r212, %r90;
	@%p174 bra 	$L__BB35_201;
	mul.f32 	%f719, %f338, %f936;
	atom.global.add.f32 	%f720, [%rd18+256], %f719;
$L__BB35_201:
	add.s32 	%r213, %r79, 96;
	setp.ge.s32 	%p175, %r213, %r90;
	@%p175 bra 	$L__BB35_203;
	mul.f32 	%f721, %f338, %f935;
	atom.global.add.f32 	%f722, [%rd18+384], %f721;
$L__BB35_203:
	add.s32 	%r230, %r230, 1024;
	setp.lt.s32 	%p176, %r230, %r90;
	@%p176 bra 	$L__BB35_138;
$L__BB35_204:
	ret;

}
	// .globl	_Z15moe_mega_kernelIfLb0ELi2EEvPKT_S2_S2_S2_PKfPKiS6_S6_S6_PS0_iiiiii
.visible .entry _Z15moe_mega_kernelIfLb0ELi2EEvPKT_S2_S2_S2_PKfPKiS6_S6_S6_PS0_iiiiii(
	.param .u64 .ptr .align 1 _Z15moe_mega_kernelIfLb0ELi2EEvPKT_S2_S2_S2_PKfPKiS6_S6_S6_PS0_iiiiii_param_0,
	.param .u64 .ptr .align 1 _Z15moe_mega_kernelIfLb0ELi2EEvPKT_S2_S2_S2_PKfPKiS6_S6_S6_PS0_iiiiii_param_1,
	.param .u64 .ptr .align 1 _Z15moe_mega_kernelIfLb0ELi2EEvPKT_S2_S2_S2_PKfPKiS6_S6_S6_PS0_iiiiii_param_2,
	.param .u64 .ptr .align 1 _Z15moe_mega_kernelIfLb0ELi2EEvPKT_S2_S2_S2_PKfPKiS6_S6_S6_PS0_iiiiii_param_3,
	.param .u64 .ptr .align 1 _Z15moe_mega_kernelIfLb0ELi2EEvPKT_S2_S2_S2_PKfPKiS6_S6_S6_PS0_iiiiii_param_4,
	.param .u64 .ptr .align 1 _Z15moe_mega_kernelIfLb0ELi2EEvPKT_S2_S2_S2_PKfPKiS6_S6_S6_PS0_iiiiii_param_5,
	.param .u64 .ptr .align 1 _Z15moe_mega_kernelIfLb0ELi2EEvPKT_S2_S2_S2_PKfPKiS6_S6_S6_PS0_iiiiii_param_6,
	.param .u64 .ptr .align 1 _Z15moe_mega_kernelIfLb0ELi2EEvPKT_S2_S2_S2_PKfPKiS6_S6_S6_PS0_iiiiii_param_7,
	.param .u64 .ptr .align 1 _Z15moe_mega_kernelIfLb0ELi2EEvPKT_S2_S2_S2_PKfPKiS6_S6_S6_PS0_iiiiii_param_8,
	.param .u64 .ptr .align 1 _Z15moe_mega_kernelIfLb0ELi2EEvPKT_S2_S2_S2_PKfPKiS6_S6_S6_PS0_iiiiii_param_9,
	.param .u32 _Z15moe_mega_kernelIfLb0ELi2EEvPKT_S2_S2_S2_PKfPKiS6_S6_S6_PS0_iiiiii_param_10,
	.param .u32 _Z15moe_mega_kernelIfLb0ELi2EEvPKT_S2_S2_S2_PKfPKiS6_S6_S6_PS0_iiiiii_param_11,
	.param .u32 _Z15moe_mega_kernelIfLb0ELi2EEvPKT_S2_S2_S2_PKfPKiS6_S6_S6_PS0_iiiiii_param_12,
	.param .u32 _Z15moe_mega_kernelIfLb0ELi2EEvPKT_S2_S2_S2_PKfPKiS6_S6_S6_PS0_iiiiii_param_13,
	.param .u32 _Z15moe_mega_kernelIfLb0ELi2EEvPKT_S2_S2_S2_PKfPKiS6_S6_S6_PS0_iiiiii_param_14,
	.param .u32 _Z15moe_mega_kernelIfLb0ELi2EEvPKT_S2_S2_S2_PKfPKiS6_S6_S6_PS0_iiiiii_param_15
)
.maxntid 256
.minnctapersm 2
{
	.reg .pred 	%p<156>;
	.reg .b32 	%r<263>;
	.reg .b32 	%f<583>;
	.reg .b64 	%rd<154>;

	ld.param.u64 	%rd24, [_Z15moe_mega_kernelIfLb0ELi2EEvPKT_S2_S2_S2_PKfPKiS6_S6_S6_PS0_iiiiii_param_0];
	ld.param.u64 	%rd25, [_Z15moe_mega_kernelIfLb0ELi2EEvPKT_S2_S2_S2_PKfPKiS6_S6_S6_PS0_iiiiii_param_1];
	ld.param.u64 	%rd26, [_Z15moe_mega_kernelIfLb0ELi2EEvPKT_S2_S2_S2_PKfPKiS6_S6_S6_PS0_iiiiii_param_2];
	ld.param.u64 	%rd29, [_Z15moe_mega_kernelIfLb0ELi2EEvPKT_S2_S2_S2_PKfPKiS6_S6_S6_PS0_iiiiii_param_4];
	ld.param.u64 	%rd27, [_Z15moe_mega_kernelIfLb0ELi2EEvPKT_S2_S2_S2_PKfPKiS6_S6_S6_PS0_iiiiii_param_5];
	ld.param.u64 	%rd30, [_Z15moe_mega_kernelIfLb0ELi2EEvPKT_S2_S2_S2_PKfPKiS6_S6_S6_PS0_iiiiii_param_6];
	ld.param.u64 	%rd28, [_Z15moe_mega_kernelIfLb0ELi2EEvPKT_S2_S2_S2_PKfPKiS6_S6_S6_PS0_iiiiii_param_7];
	ld.param.u64 	%rd31, [_Z15moe_mega_kernelIfLb0ELi2EEvPKT_S2_S2_S2_PKfPKiS6_S6_S6_PS0_iiiiii_param_8];
	ld.param.u64 	%rd32, [_Z15moe_mega_kernelIfLb0ELi2EEvPKT_S2_S2_S2_PKfPKiS6_S6_S6_PS0_iiiiii_param_9];
	ld.param.u32 	%r240, [_Z15moe_mega_kernelIfLb0ELi2EEvPKT_S2_S2_S2_PKfPKiS6_S6_S6_PS0_iiiiii_param_10];
	ld.param.u32 	%r91, [_Z15moe_mega_kernelIfLb0ELi2EEvPKT_S2_S2_S2_PKfPKiS6_S6_S6_PS0_iiiiii_param_12];
	ld.param.u32 	%r92, [_Z15moe_mega_kernelIfLb0ELi2EEvPKT_S2_S2_S2_PKfPKiS6_S6_S6_PS0_iiiiii_param_13];
	ld.param.u32 	%r93, [_Z15moe_mega_kernelIfLb0ELi2EEvPKT_S2_S2_S2_PKfPKiS6_S6_S6_PS0_iiiiii_param_14];
	ld.param.u32 	%r94, [_Z15moe_mega_kernelIfLb0ELi2EEvPKT_S2_S2_S2_PKfPKiS6_S6_S6_PS0_iiiiii_param_15];
	cvta.to.global.u64 	%rd1, %rd32;
	cvta.to.global.u64 	%rd2, %rd29;
	cvta.to.global.u64 	%rd3, %rd31;
	cvta.to.global.u64 	%rd4, %rd30;
	mul.wide.s32 	%rd33, %r240, 4;
	add.s64 	%rd34, %rd4, %rd33;
	ld.global.nc.u32 	%r95, [%rd34];
	mov.u32 	%r1, %ctaid.x;
	setp.ge.u32 	%p1, %r1, %r95;
	@%p1 bra 	$L__BB36_183;
	setp.lt.s32 	%p2, %r240, 1;
	mov.b32 	%r242, 0;
	@%p2 bra 	$L__BB36_4;
	mov.b32 	%r242, 0;
$L__BB36_3:
	add.s32 	%r98, %r242, %r240;
	add.s32 	%r99, %r98, 1;
	shr.u32 	%r100, %r99, 1;
	mul.wide.u32 	%rd35, %r100, 4;
	add.s64 	%rd36, %rd4, %rd35;
	ld.global.nc.u32 	%r101, [%rd36];
	setp.gt.u32 	%p3, %r101, %r1;
	add.s32 	%r102, %r100, -1;
	selp.b32 	%r242, %r242, %r100, %p3;
	selp.b32 	%r240, %r102, %r240, %p3;
	setp.lt.s32 	%p4, %r242, %r240;
	@%p4 bra 	$L__BB36_3;
$L__BB36_4:
	mul.wide.u32 	%rd37, %r242, 4;
	add.s64 	%rd38, %rd4, %rd37;
	ld.global.nc.u32 	%r103, [%rd38];
	sub.s32 	%r104, %r1, %r103;
	cvta.to.global.u64 	%rd39, %rd27;
	add.s64 	%rd40, %rd39, %rd37;
	ld.global.nc.u32 	%r105, [%rd40];
	ld.global.nc.u32 	%r7, [%rd40+4];
	shl.b32 	%r106, %r104, 1;
	shl.b32 	%r8, %r91, 1;
	add.s32 	%r9, %r8, 2;
	mov.u32 	%r250, %tid.x;
	shr.u32 	%r258, %r250, 5;
	and.b32  	%r12, %r250, 31;
	mul.lo.s32 	%r107, %r92, %r91;
	mul.lo.s32 	%r108, %r107, %r242;
	cvt.s64.s32 	%rd5, %r108;
	add.s32 	%r13, %r106, %r105;
	add.s32 	%r14, %r91, -1;
	sub.s32 	%r15, %r14, %r250;
	shr.u32 	%r109, %r15, 8;
	add.s32 	%r16, %r109, 1;
	and.b32  	%r17, %r16, 7;
	and.b32  	%r18, %r16, 3;
	add.s32 	%r19, %r18, -1;
	setp.ge.s32 	%p5, %r13, %r7;
	cvta.to.global.u64 	%rd41, %rd28;
	mul.wide.s32 	%rd42, %r13, 4;
	add.s64 	%rd6, %rd41, %rd42;
	@%p5 bra 	$L__BB36_17;
	setp.ge.s32 	%p6, %r250, %r91;
	ld.global.nc.u32 	%r110, [%rd6];
	mul.lo.s32 	%r111, %r110, %r91;
	cvt.s64.s32 	%rd7, %r111;
	@%p6 bra 	$L__BB36_17;
	setp.lt.u32 	%p7, %r15, 1792;
	mov.u32 	%r245, %r250;
	@%p7 bra 	$L__BB36_9;
	and.b32  	%r20, %r16, 33554424;
	mov.b32 	%r244, 0;
	mov.u32 	%r114, smem;
	mov.u32 	%r245, %r250;
$L__BB36_8:
	.pragma "nounroll";
	cvt.u64.u32 	%rd51, %r245;
	add.s64 	%rd52, %rd51, %rd7;
	shl.b64 	%rd53, %rd52, 2;
	add.s64 	%rd43, %rd24, %rd53;
	// begin inline asm
	ld.global.nc.f32 %f161, [%rd43];
	// end inline asm
	shl.b32 	%r113, %r245, 2;
	add.s32 	%r115, %r114, %r113;
	st.shared.f32 	[%r115], %f161;
	add.s64 	%rd44, %rd43, 1024;
	// begin inline asm
	ld.global.nc.f32 %f162, [%rd44];
	// end inline asm
	st.shared.f32 	[%r115+1024], %f162;
	add.s64 	%rd45, %rd43, 2048;
	// begin inline asm
	ld.global.nc.f32 %f163, [%rd45];
	// end inline asm
	st.shared.f32 	[%r115+2048], %f163;
	add.s64 	%rd46, %rd43, 3072;
	// begin inline asm
	ld.global.nc.f32 %f164, [%rd46];
	// end inline asm
	st.shared.f32 	[%r115+3072], %f164;
	add.s64 	%rd47, %rd43, 4096;
	// begin inline asm
	ld.global.nc.f32 %f165, [%rd47];
	// end inline asm
	st.shared.f32 	[%r115+4096], %f165;
	add.s64 	%rd48, %rd43, 5120;
	// begin inline asm
	ld.global.nc.f32 %f166, [%rd48];
	// end inline asm
	st.shared.f32 	[%r115+5120], %f166;
	add.s64 	%rd49, %rd43, 6144;
	// begin inline asm
	ld.global.nc.f32 %f167, [%rd49];
	// end inline asm
	st.shared.f32 	[%r115+6144], %f167;
	add.s64 	%rd50, %rd43, 7168;
	// begin inline asm
	ld.global.nc.f32 %f168, [%rd50];
	// end inline asm
	st.shared.f32 	[%r115+7168], %f168;
	add.s32 	%r245, %r245, 2048;
	add.s32 	%r244, %r244, 8;
	setp.ne.s32 	%p8, %r244, %r20;
	@%p8 bra 	$L__BB36_8;
$L__BB36_9:
	setp.eq.s32 	%p9, %r17, 0;
	@%p9 bra 	$L__BB36_17;
	setp.lt.u32 	%p10, %r17, 4;
	@%p10 bra 	$L__BB36_12;
	cvt.u64.u32 	%rd58, %r245;
	add.s64 	%rd59, %rd58, %rd7;
	shl.b64 	%rd60, %rd59, 2;
	add.s64 	%rd54, %rd24, %rd60;
	// begin inline asm
	ld.global.nc.f32 %f169, [%rd54];
	// end inline asm
	shl.b32 	%r116, %r245, 2;
	mov.u32 	%r117, smem;
	add.s32 	%r118, %r117, %r116;
	st.shared.f32 	[%r118], %f169;
	add.s64 	%rd55, %rd54, 1024;
	// begin inline asm
	ld.global.nc.f32 %f170, [%rd55];
	// end inline asm
	st.shared.f32 	[%r118+1024], %f170;
	add.s64 	%rd56, %rd54, 2048;
	// begin inline asm
	ld.global.nc.f32 %f171, [%rd56];
	// end inline asm
	st.shared.f32 	[%r118+2048], %f171;
	add.s64 	%rd57, %rd54, 3072;
	// begin inline asm
	ld.global.nc.f32 %f172, [%rd57];
	// end inline asm
	st.shared.f32 	[%r118+3072], %f172;
	add.s32 	%r245, %r245, 1024;
$L__BB36_12:
	setp.eq.s32 	%p11, %r18, 0;
	@%p11 bra 	$L__BB36_17;
	setp.eq.s32 	%p12, %r19, 0;
	@%p12 bra 	$L__BB36_15;
	cvt.u64.u32 	%rd63, %r245;
	add.s64 	%rd64, %rd63, %rd7;
	shl.b64 	%rd65, %rd64, 2;
	add.s64 	%rd61, %rd24, %rd65;
	// begin inline asm
	ld.global.nc.f32 %f173, [%rd61];
	// end inline asm
	shl.b32 	%r119, %r245, 2;
	mov.u32 	%r120, smem;
	add.s32 	%r121, %r120, %r119;
	st.shared.f32 	[%r121], %f173;
	add.s64 	%rd62, %rd61, 1024;
	// begin inline asm
	ld.global.nc.f32 %f174, [%rd62];
	// end inline asm
	st.shared.f32 	[%r121+1024], %f174;
	add.s32 	%r245, %r245, 512;
$L__BB36_15:
	and.b32  	%r122, %r15, 256;
	setp.ne.s32 	%p13, %r122, 0;
	@%p13 bra 	$L__BB36_17;
	cvt.u64.u32 	%rd67, %r245;
	add.s64 	%rd68, %rd67, %rd7;
	shl.b64 	%rd69, %rd68, 2;
	add.s64 	%rd66, %rd24, %rd69;
	// begin inline asm
	ld.global.nc.f32 %f175, [%rd66];
	// end inline asm
	shl.b32 	%r123, %r245, 2;
	mov.u32 	%r124, smem;
	add.s32 	%r125, %r124, %r123;
	st.shared.f32 	[%r125], %f175;
$L__BB36_17:
	add.s32 	%r30, %r13, 1;
	setp.ge.s32 	%p14, %r30, %r7;
	@%p14 bra 	$L__BB36_30;
	setp.ge.s32 	%p15, %r250, %r91;
	ld.global.nc.u32 	%r126, [%rd6+4];
	mul.lo.s32 	%r127, %r126, %r91;
	cvt.s64.s32 	%rd8, %r127;
	@%p15 bra 	$L__BB36_30;
	setp.lt.u32 	%p16, %r15, 1792;
	@%p16 bra 	$L__BB36_22;
	and.b32  	%r31, %r16, 33554424;
	mov.b32 	%r249, 0;
	mov.u32 	%r131, smem;
$L__BB36_21:
	.pragma "nounroll";
	cvt.u64.u32 	%rd78, %r250;
	add.s64 	%rd79, %rd78, %rd8;
	shl.b64 	%rd80, %rd79, 2;
	add.s64 	%rd70, %rd24, %rd80;
	// begin inline asm
	ld.global.nc.f32 %f176, [%rd70];
	// end inline asm
	add.s32 	%r129, %r250, %r91;
	shl.b32 	%r130, %r129, 2;
	add.s32 	%r132, %r131, %r130;
	st.shared.f32 	[%r132+4], %f176;
	add.s64 	%rd71, %rd70, 1024;
	// begin inline asm
	ld.global.nc.f32 %f177, [%rd71];
	// end inline asm
	st.shared.f32 	[%r132+1028], %f177;
	add.s64 	%rd72, %rd70, 2048;
	// begin inline asm
	ld.global.nc.f32 %f178, [%rd72];
	// end inline asm
	st.shared.f32 	[%r132+2052], %f178;
	add.s64 	%rd73, %rd70, 3072;
	// begin inline asm
	ld.global.nc.f32 %f179, [%rd73];
	// end inline asm
	st.shared.f32 	[%r132+3076], %f179;
	add.s64 	%rd74, %rd70, 4096;
	// begin inline asm
	ld.global.nc.f32 %f180, [%rd74];
	// end inline asm
	st.shared.f32 	[%r132+4100], %f180;
	add.s64 	%rd75, %rd70, 5120;
	// begin inline asm
	ld.global.nc.f32 %f181, [%rd75];
	// end inline asm
	st.shared.f32 	[%r132+5124], %f181;
	add.s64 	%rd76, %rd70, 6144;
	// begin inline asm
	ld.global.nc.f32 %f182, [%rd76];
	// end inline asm
	st.shared.f32 	[%r132+6148], %f182;
	add.s64 	%rd77, %rd70, 7168;
	// begin inline asm
	ld.global.nc.f32 %f183, [%rd77];
	// end inline asm
	st.shared.f32 	[%r132+7172], %f183;
	add.s32 	%r250, %r250, 2048;
	add.s32 	%r249, %r249, 8;
	setp.ne.s32 	%p17, %r249, %r31;
	@%p17 bra 	$L__BB36_21;
$L__BB36_22:
	setp.eq.s32 	%p18, %r17, 0;
	@%p18 bra 	$L__BB36_30;
	setp.lt.u32 	%p19, %r17, 4;
	@%p19 bra 	$L__BB36_25;
	cvt.u64.u32 	%rd85, %r250;
	add.s64 	%rd86, %rd85, %rd8;
	shl.b64 	%rd87, %rd86, 2;
	add.s64 	%rd81, %rd24, %rd87;
	// begin inline asm
	ld.global.nc.f32 %f184, [%rd81];
	// end inline asm
	add.s32 	%r133, %r250, %r91;
	shl.b32 	%r134, %r133, 2;
	mov.u32 	%r135, smem;
	add.s32 	%r136, %r135, %r134;
	st.shared.f32 	[%r136+4], %f184;
	add.s64 	%rd82, %rd81, 1024;
	// begin inline asm
	ld.global.nc.f32 %f185, [%rd82];
	// end inline asm
	st.shared.f32 	[%r136+1028], %f185;
	add.s64 	%rd83, %rd81, 2048;
	// begin inline asm
	ld.global.nc.f32 %f186, [%rd83];
	// end inline asm
	st.shared.f32 	[%r136+2052], %f186;
	add.s64 	%rd84, %rd81, 3072;
	// begin inline asm
	ld.global.nc.f32 %f187, [%rd84];
	// end inline asm
	st.shared.f32 	[%r136+3076], %f187;
	add.s32 	%r250, %r250, 1024;
$L__BB36_25:
	setp.eq.s32 	%p20, %r18, 0;
	@%p20 bra 	$L__BB36_30;
	setp.eq.s32 	%p21, %r19, 0;
	@%p21 bra 	$L__BB36_28;
	cvt.u64.u32 	%rd90, %r250;
	add.s64 	%rd91, %rd90, %rd8;
	shl.b64 	%rd92, %rd91, 2;
	add.s64 	%rd88, %rd24, %rd92;
	// begin inline asm
	ld.global.nc.f32 %f188, [%rd88];
	// end inline asm
	add.s32 	%r137, %r250, %r91;
	shl.b32 	%r138, %r137, 2;
	mov.u32 	%r139, smem;
	add.s32 	%r140, %r139, %r138;
	st.shared.f32 	[%r140+4], %f188;
	add.s64 	%rd89, %rd88, 1024;
	// begin inline asm
	ld.global.nc.f32 %f189, [%rd89];
	// end inline asm
	st.shared.f32 	[%r140+1028], %f189;
	add.s32 	%r250, %r250, 512;
$L__BB36_28:
	and.b32  	%r141, %r15, 256;
	setp.ne.s32 	%p22, %r141, 0;
	@%p22 bra 	$L__BB36_30;
	cvt.u64.u32 	%rd94, %r250;
	add.s64 	%rd95, %rd94, %rd8;
	shl.b64 	%rd96, %rd95, 2;
	add.s64 	%rd93, %rd24, %rd96;
	// begin inline asm
	ld.global.nc.f32 %f190, [%rd93];
	// end inline asm
	add.s32 	%r142, %r250, %r91;
	shl.b32 	%r143, %r142, 2;
	mov.u32 	%r144, smem;
	add.s32 	%r145, %r144, %r143;
	st.shared.f32 	[%r145+4], %f190;
$L__BB36_30:
	bar.sync 	0;
	shl.b32 	%r253, %r258, 7;
	setp.ge.s32 	%p23, %r253, %r92;
	@%p23 bra 	$L__BB36_136;
	and.b32  	%r42, %r91, 1;
	and.b32  	%r43, %r91, 2147483646;
$L__BB36_32:
	setp.lt.s32 	%p24, %r91, 1;
	mov.f32 	%f514, 0f00000000;
	mov.f32 	%f515, %f514;
	mov.f32 	%f516, %f514;
	mov.f32 	%f517, %f514;
	mov.f32 	%f518, %f514;
	mov.f32 	%f519, %f514;
	mov.f32 	%f524, %f514;
	mov.f32 	%f561, %f514;
	@%p24 bra 	$L__BB36_79;
	setp.eq.s32 	%p25, %r14, 0;
	add.s32 	%r45, %r253, %r12;
	mov.b32 	%r254, 0;
	mov.f32 	%f514, 0f00000000;
	@%p25 bra 	$L__BB36_64;
	cvt.u64.u32 	%rd9, %r45;
	add.s32 	%r46, %r45, 32;
	add.s32 	%r47, %r45, 64;
	add.s32 	%r48, %r45, 96;
	mov.b32 	%r255, 0;
	mov.f32 	%f514, 0f00000000;
	mov.f32 	%f515, %f514;
	mov.f32 	%f516, %f514;
	mov.f32 	%f517, %f514;
	mov.f32 	%f518, %f514;
	mov.f32 	%f519, %f514;
	mov.f32 	%f524, %f514;
	mov.f32 	%f561, %f514;
$L__BB36_35:
	.pragma "nounroll";
	setp.ge.s32 	%p26, %r45, %r92;
	mul.lo.s32 	%r59, %r255, %r92;
	cvt.s64.s32 	%rd97, %r59;
	add.s64 	%rd98, %rd97, %rd5;
	add.s64 	%rd99, %rd98, %rd9;
	shl.b64 	%rd100, %rd99, 2;
	add.s64 	%rd11, %rd25, %rd100;
	@%p26 bra 	$L__BB36_37;
	// begin inline asm
	ld.global.nc.f32 %f535, [%rd11];
	// end inline asm
$L__BB36_37:
	setp.ge.s32 	%p27, %r46, %r92;
	@%p27 bra 	$L__BB36_39;
	add.s64 	%rd102, %rd11, 128;
	// begin inline asm
	ld.global.nc.f32 %f534, [%rd102];
	// end inline asm
$L__BB36_39:
	setp.ge.s32 	%p28, %r47, %r92;
	@%p28 bra 	$L__BB36_41;
	add.s64 	%rd103, %rd11, 256;
	// begin inline asm
	ld.global.nc.f32 %f533, [%rd103];
	// end inline asm
$L__BB36_41:
	setp.ge.s32 	%p29, %r48, %r92;
	@%p29 bra 	$L__BB36_43;
	add.s64 	%rd104, %rd11, 384;
	// begin inline asm
	ld.global.nc.f32 %f532, [%rd104];
	// end inline asm
$L__BB36_43:
	setp.ge.s32 	%p30, %r13, %r7;
	shl.b32 	%r148, %r255, 2;
	mov.u32 	%r149, smem;
	add.s32 	%r60, %r149, %r148;
	@%p30 bra 	$L__BB36_46;
	setp.ge.s32 	%p31, %r48, %r92;
	setp.lt.s32 	%p32, %r47, %r92;
	setp.lt.s32 	%p33, %r46, %r92;
	setp.lt.s32 	%p34, %r45, %r92;
	ld.shared.f32 	%f71, [%r60];
	fma.rn.f32 	%f199, %f71, %f535, %f519;
	selp.f32 	%f519, %f199, %f519, %p34;
	fma.rn.f32 	%f200, %f71, %f534, %f518;
	selp.f32 	%f518, %f200, %f518, %p33;
	fma.rn.f32 	%f201, %f71, %f533, %f517;
	selp.f32 	%f517, %f201, %f517, %p32;
	@%p31 bra 	$L__BB36_46;
	fma.rn.f32 	%f516, %f71, %f532, %f516;
$L__BB36_46:
	setp.ge.s32 	%p35, %r30, %r7;
	shl.b32 	%r150, %r91, 2;
	add.s32 	%r61, %r60, %r150;
	@%p35 bra 	$L__BB36_49;
	setp.ge.s32 	%p36, %r48, %r92;
	setp.lt.s32 	%p37, %r47, %r92;
	setp.lt.s32 	%p38, %r46, %r92;
	setp.lt.s32 	%p39, %r45, %r92;
	ld.shared.f32 	%f80, [%r61+4];
	fma.rn.f32 	%f202, %f80, %f535, %f515;
	selp.f32 	%f515, %f202, %f515, %p39;
	fma.rn.f32 	%f203, %f80, %f534, %f514;
	selp.f32 	%f514, %f203, %f514, %p38;
	fma.rn.f32 	%f204, %f80, %f533, %f524;
	selp.f32 	%f524, %f204, %f524, %p37;
	@%p36 bra 	$L__BB36_49;
	fma.rn.f32 	%f561, %f80, %f532, %f561;
$L__BB36_49:
	setp.ge.s32 	%p40, %r45, %r92;
	add.s32 	%r151, %r59, %r92;
	cvt.s64.s32 	%rd105, %r151;
	add.s64 	%rd106, %rd105, %rd5;
	add.s64 	%rd107, %rd106, %rd9;
	shl.b64 	%rd108, %rd107, 2;
	add.s64 	%rd12, %rd25, %rd108;
	@%p40 bra 	$L__BB36_51;
	// begin inline asm
	ld.global.nc.f32 %f535, [%rd12];
	// end inline asm
$L__BB36_51:
	setp.ge.s32 	%p41, %r46, %r92;
	@%p41 bra 	$L__BB36_53;
	add.s64 	%rd110, %rd12, 128;
	// begin inline asm
	ld.global.nc.f32 %f534, [%rd110];
	// end inline asm
$L__BB36_53:
	setp.ge.s32 	%p42, %r47, %r92;
	@%p42 bra 	$L__BB36_55;
	add.s64 	%rd111, %rd12, 256;
	// begin inline asm
	ld.global.nc.f32 %f533, [%rd111];
	// end inline asm
$L__BB36_55:
	setp.ge.s32 	%p43, %r48, %r92;
	@%p43 bra 	$L__BB36_57;
	add.s64 	%rd112, %rd12, 384;
	// begin inline asm
	ld.global.nc.f32 %f532, [%rd112];
	// end inline asm
$L__BB36_57:
	setp.ge.s32 	%p44, %r13, %r7;
	@%p44 bra 	$L__BB36_60;
	setp.ge.s32 	%p45, %r48, %r92;
	setp.lt.s32 	%p46, %r47, %r92;
	setp.lt.s32 	%p47, %r46, %r92;
	setp.lt.s32 	%p48, %r45, %r92;
	ld.shared.f32 	%f97, [%r60+4];
	fma.rn.f32 	%f209, %f97, %f535, %f519;
	selp.f32 	%f519, %f209, %f519, %p48;
	fma.rn.f32 	%f210, %f97, %f534, %f518;
	selp.f32 	%f518, %f210, %f518, %p47;
	fma.rn.f32 	%f211, %f97, %f533, %f517;
	selp.f32 	%f517, %f211, %f517, %p46;
	@%p45 bra 	$L__BB36_60;
	fma.rn.f32 	%f516, %f97, %f532, %f516;
$L__BB36_60:
	setp.ge.s32 	%p49, %r30, %r7;
	@%p49 bra 	$L__BB36_63;
	setp.ge.s32 	%p50, %r48, %r92;
	setp.lt.s32 	%p51, %r47, %r92;
	setp.lt.s32 	%p52, %r46, %r92;
	setp.lt.s32 	%p53, %r45, %r92;
	ld.shared.f32 	%f106, [%r61+8];
	fma.rn.f32 	%f212, %f106, %f535, %f515;
	selp.f32 	%f515, %f212, %f515, %p53;
	fma.rn.f32 	%f213, %f106, %f534, %f514;
	selp.f32 	%f514, %f213, %f514, %p52;
	fma.rn.f32 	%f214, %f106, %f533, %f524;
	selp.f32 	%f524, %f214, %f524, %p51;
	@%p50 bra 	$L__BB36_63;
	fma.rn.f32 	%f561, %f106, %f532, %f561;
$L__BB36_63:
	add.s32 	%r255, %r255, 2;
	setp.eq.s32 	%p54, %r255, %r43;
	mov.u32 	%r254, %r43;
	@%p54 bra 	$L__BB36_64;
	bra.uni 	$L__BB36_35;
$L__BB36_64:
	setp.eq.s32 	%p55, %r42, 0;
	@%p55 bra 	$L__BB36_79;
	mul.lo.s32 	%r152, %r254, %r92;
	cvt.s64.s32 	%rd113, %r152;
	add.s64 	%rd114, %rd113, %rd5;
	setp.ge.s32 	%p56, %r45, %r92;
	cvt.u64.u32 	%rd115, %r45;
	add.s64 	%rd116, %rd114, %rd115;
	shl.b64 	%rd117, %rd116, 2;
	add.s64 	%rd10, %rd25, %rd117;
	@%p56 bra 	$L__BB36_67;
	// begin inline asm
	ld.global.nc.f32 %f535, [%rd10];
	// end inline asm
$L__BB36_67:
	add.s32 	%r50, %r45, 32;
	setp.ge.s32 	%p57, %r50, %r92;
	@%p57 bra 	$L__BB36_69;
	add.s64 	%rd119, %rd10, 128;
	// begin inline asm
	ld.global.nc.f32 %f534, [%rd119];
	// end inline asm
$L__BB36_69:
	add.s32 	%r51, %r45, 64;
	setp.ge.s32 	%p58, %r51, %r92;
	@%p58 bra 	$L__BB36_71;
	add.s64 	%rd120, %rd10, 256;
	// begin inline asm
	ld.global.nc.f32 %f533, [%rd120];
	// end inline asm
$L__BB36_71:
	add.s32 	%r52, %r45, 96;
	setp.ge.s32 	%p59, %r52, %r92;
	@%p59 bra 	$L__BB36_73;
	add.s64 	%rd121, %rd10, 384;
	// begin inline asm
	ld.global.nc.f32 %f532, [%rd121];
	// end inline asm
$L__BB36_73:
	setp.ge.s32 	%p60, %r13, %r7;
	@%p60 bra 	$L__BB36_76;
	setp.ge.s32 	%p61, %r52, %r92;
	setp.lt.s32 	%p62, %r51, %r92;
	setp.lt.s32 	%p63, %r50, %r92;
	setp.lt.s32 	%p64, %r45, %r92;
	shl.b32 	%r153, %r254, 2;
	mov.u32 	%r154, smem;
	add.s32 	%r155, %r154, %r153;
	ld.shared.f32 	%f25, [%r155];
	fma.rn.f32 	%f219, %f25, %f535, %f519;
	selp.f32 	%f519, %f219, %f519, %p64;
	fma.rn.f32 	%f220, %f25, %f534, %f518;
	selp.f32 	%f518, %f220, %f518, %p63;
	fma.rn.f32 	%f221, %f25, %f533, %f517;
	selp.f32 	%f517, %f221, %f517, %p62;
	@%p61 bra 	$L__BB36_76;
	fma.rn.f32 	%f516, %f25, %f532, %f516;
$L__BB36_76:
	setp.ge.s32 	%p65, %r30, %r7;
	@%p65 bra 	$L__BB36_79;
	setp.ge.s32 	%p66, %r52, %r92;
	setp.lt.s32 	%p67, %r51, %r92;
	setp.lt.s32 	%p68, %r50, %r92;
	setp.lt.s32 	%p69, %r45, %r92;
	add.s32 	%r156, %r91, %r254;
	shl.b32 	%r157, %r156, 2;
	mov.u32 	%r158, smem;
	add.s32 	%r159, %r158, %r157;
	ld.shared.f32 	%f34, [%r159+4];
	fma.rn.f32 	%f222, %f34, %f535, %f515;
	selp.f32 	%f515, %f222, %f515, %p69;
	fma.rn.f32 	%f223, %f34, %f534, %f514;
	selp.f32 	%f514, %f223, %f514, %p68;
	fma.rn.f32 	%f224, %f34, %f533, %f524;
	selp.f32 	%f524, %f224, %f524, %p67;
	@%p66 bra 	$L__BB36_79;
	fma.rn.f32 	%f561, %f34, %f532, %f561;
$L__BB36_79:
	add.s32 	%r53, %r253, %r12;
	setp.eq.s32 	%p70, %r94, 1;
	@%p70 bra 	$L__BB36_99;
	setp.ne.s32 	%p71, %r94, 0;
	@%p71 bra 	$L__BB36_117;
	setp.lt.s32 	%p98, %r13, %r7;
	@%p98 bra 	$L__BB36_91;
$L__BB36_82:
	setp.ge.s32 	%p103, %r30, %r7;
	@%p103 bra 	$L__BB36_135;
	setp.ge.s32 	%p104, %r53, %r92;
	add.s32 	%r179, %r92, %r9;
	add.s32 	%r180, %r179, %r53;
	shl.b32 	%r181, %r180, 2;
	mov.u32 	%r182, smem;
	add.s32 	%r54, %r182, %r181;
	@%p104 bra 	$L__BB36_85;
	mul.f32 	%f417, %f515, 0fBFB8AA3B;
	ex2.approx.f32 	%f418, %f417;
	add.f32 	%f419, %f418, 0f3F800000;
	div.rn.f32 	%f420, %f515, %f419;
	st.shared.f32 	[%r54+4], %f420;
$L__BB36_85:
	add.s32 	%r183, %r53, 32;
	setp.ge.s32 	%p105, %r183, %r92;
	@%p105 bra 	$L__BB36_87;
	mul.f32 	%f421, %f514, 0fBFB8AA3B;
	ex2.approx.f32 	%f422, %f421;
	add.f32 	%f423, %f422, 0f3F800000;
	div.rn.f32 	%f424, %f514, %f423;
	st.shared.f32 	[%r54+132], %f424;
$L__BB36_87:
	add.s32 	%r184, %r53, 64;
	setp.ge.s32 	%p106, %r184, %r92;
	@%p106 bra 	$L__BB36_89;
	mul.f32 	%f425, %f524, 0fBFB8AA3B;
	ex2.approx.f32 	%f426, %f425;
	add.f32 	%f427, %f426, 0f3F800000;
	div.rn.f32 	%f428, %f524, %f427;
	st.shared.f32 	[%r54+260], %f428;
$L__BB36_89:
	add.s32 	%r185, %r53, 96;
	setp.ge.s32 	%p107, %r185, %r92;
	@%p107 bra 	$L__BB36_135;
	mul.f32 	%f429, %f561, 0fBFB8AA3B;
	ex2.approx.f32 	%f430, %f429;
	add.f32 	%f431, %f430, 0f3F800000;
	div.rn.f32 	%f432, %f561, %f431;
	st.shared.f32 	[%r54+388], %f432;
	bra.uni 	$L__BB36_135;
$L__BB36_91:
	setp.ge.s32 	%p99, %r53, %r92;
	add.s32 	%r173, %r8, %r53;
	shl.b32 	%r174, %r173, 2;
	mov.u32 	%r175, smem;
	add.s32 	%r55, %r175, %r174;
	@%p99 bra 	$L__BB36_93;
	mul.f32 	%f401, %f519, 0fBFB8AA3B;
	ex2.approx.f32 	%f402, %f401;
	add.f32 	%f403, %f402, 0f3F800000;
	div.rn.f32 	%f404, %f519, %f403;
	st.shared.f32 	[%r55+8], %f404;
$L__BB36_93:
	add.s32 	%r176, %r53, 32;
	setp.ge.s32 	%p100, %r176, %r92;
	@%p100 bra 	$L__BB36_95;
	mul.f32 	%f405, %f518, 0fBFB8AA3B;
	ex2.approx.f32 	%f406, %f405;
	add.f32 	%f407, %f406, 0f3F800000;
	div.rn.f32 	%f408, %f518, %f407;
	st.shared.f32 	[%r55+136], %f408;
$L__BB36_95:
	add.s32 	%r177, %r53, 64;
	setp.ge.s32 	%p101, %r177, %r92;
	@%p101 bra 	$L__BB36_97;
	mul.f32 	%f409, %f517, 0fBFB8AA3B;
	ex2.approx.f32 	%f410, %f409;
	add.f32 	%f411, %f410, 0f3F800000;
	div.rn.f32 	%f412, %f517, %f411;
	st.shared.f32 	[%r55+264], %f412;
$L__BB36_97:
	add.s32 	%r178, %r53, 96;
	setp.ge.s32 	%p102, %r178, %r92;
	@%p102 bra 	$L__BB36_82;
	mul.f32 	%f413, %f516, 0fBFB8AA3B;
	ex2.approx.f32 	%f414, %f413;
	add.f32 	%f415, %f414, 0f3F800000;
	div.rn.f32 	%f416, %f516, %f415;
	st.shared.f32 	[%r55+392], %f416;
	bra.uni 	$L__BB36_82;
$L__BB36_99:
	setp.lt.s32 	%p72, %r13, %r7;
	@%p72 bra 	$L__BB36_109;
$L__BB36_100:
	setp.ge.s32 	%p85, %r30, %r7;
	@%p85 bra 	$L__BB36_135;
	setp.ge.s32 	%p86, %r53, %r92;
	add.s32 	%r166, %r92, %r9;
	add.s32 	%r167, %r166, %r53;
	shl.b32 	%r168, %r167, 2;
	mov.u32 	%r169, smem;
	add.s32 	%r56, %r169, %r168;
	@%p86 bra 	$L__BB36_103;
	mul.f32 	%f313, %f515, 0f3F000000;
	mul.f32 	%f314, %f515, 0f3D372713;
	mul.f32 	%f315, %f515, %f314;
	fma.rn.f32 	%f316, %f515, %f315, %f515;
	mul.f32 	%f317, %f316, 0f3F4C422A;
	abs.f32 	%f318, %f317;
	mul.f32 	%f319, %f318, 0f4038AA3B;
	ex2.approx.ftz.f32 	%f320, %f319;
	add.f32 	%f321, %f320, 0f3F800000;
	rcp.approx.ftz.f32 	%f322, %f321;
	fma.rn.f32 	%f323, %f322, 0fC0000000, 0f3F800000;
	setp.ge.f32 	%p87, %f318, 0f41102CB4;
	selp.f32 	%f324, 0f3F800000, %f323, %p87;
	copysign.f32 	%f325, %f317, %f324;
	mul.f32 	%f326, %f317, %f317;
	fma.rn.f32 	%f327, %f326, 0f3C80F082, 0fBD563CAE;
	fma.rn.f32 	%f328, %f327, %f326, 0f3E085941;
	fma.rn.f32 	%f329, %f328, %f326, 0fBEAAA9ED;
	fma.rn.f32 	%f330, %f329, %f326, 0f00000000;
	fma.rn.f32 	%f331, %f330, %f317, %f317;
	setp.ge.f32 	%p88, %f318, 0f3F19999A;
	selp.f32 	%f332, %f325, %f331, %p88;
	add.f32 	%f333, %f332, 0f3F800000;
	mul.f32 	%f334, %f313, %f333;
	st.shared.f32 	[%r56+4], %f334;
$L__BB36_103:
	add.s32 	%r170, %r53, 32;
	setp.ge.s32 	%p89, %r170, %r92;
	@%p89 bra 	$L__BB36_105;
	mul.f32 	%f335, %f514, 0f3F000000;
	mul.f32 	%f336, %f514, 0f3D372713;
	mul.f32 	%f337, %f514, %f336;
	fma.rn.f32 	%f338, %f514, %f337, %f514;
	mul.f32 	%f339, %f338, 0f3F4C422A;
	abs.f32 	%f340, %f339;
	mul.f32 	%f341, %f340, 0f4038AA3B;
	ex2.approx.ftz.f32 	%f342, %f341;
	add.f32 	%f343, %f342, 0f3F800000;
	rcp.approx.ftz.f32 	%f344, %f343;
	fma.rn.f32 	%f345, %f344, 0fC0000000, 0f3F800000;
	setp.ge.f32 	%p90, %f340, 0f41102CB4;
	selp.f32 	%f346, 0f3F800000, %f345, %p90;
	copysign.f32 	%f347, %f339, %f346;
	mul.f32 	%f348, %f339, %f339;
	fma.rn.f32 	%f349, %f348, 0f3C80F082, 0fBD563CAE;
	fma.rn.f32 	%f350, %f349, %f348, 0f3E085941;
	fma.rn.f32 	%f351, %f350, %f348, 0fBEAAA9ED;
	fma.rn.f32 	%f352, %f351, %f348, 0f00000000;
	fma.rn.f32 	%f353, %f352, %f339, %f339;
	setp.ge.f32 	%p91, %f340, 0f3F19999A;
	selp.f32 	%f354, %f347, %f353, %p91;
	add.f32 	%f355, %f354, 0f3F800000;
	mul.f32 	%f356, %f335, %f355;
	st.shared.f32 	[%r56+132], %f356;
$L__BB36_105:
	add.s32 	%r171, %r53, 64;
	setp.ge.s32 	%p92, %r171, %r92;
	@%p92 bra 	$L__BB36_107;
	mul.f32 	%f357, %f524, 0f3F000000;
	mul.f32 	%f358, %f524, 0f3D372713;
	mul.f32 	%f359, %f524, %f358;
	fma.rn.f32 	%f360, %f524, %f359, %f524;
	mul.f32 	%f361, %f360, 0f3F4C422A;
	abs.f32 	%f362, %f361;
	mul.f32 	%f363, %f362, 0f4038AA3B;
	ex2.approx.ftz.f32 	%f364, %f363;
	add.f32 	%f365, %f364, 0f3F800000;
	rcp.approx.ftz.f32 	%f366, %f365;
	fma.rn.f32 	%f367, %f366, 0fC0000000, 0f3F800000;
	setp.ge.f32 	%p93, %f362, 0f41102CB4;
	selp.f32 	%f368, 0f3F800000, %f367, %p93;
	copysign.f32 	%f369, %f361, %f368;
	mul.f32 	%f370, %f361, %f361;
	fma.rn.f32 	%f371, %f370, 0f3C80F082, 0fBD563CAE;
	fma.rn.f32 	%f372, %f371, %f370, 0f3E085941;
	fma.rn.f32 	%f373, %f372, %f370, 0fBEAAA9ED;
	fma.rn.f32 	%f374, %f373, %f370, 0f00000000;
	fma.rn.f32 	%f375, %f374, %f361, %f361;
	setp.ge.f32 	%p94, %f362, 0f3F19999A;
	selp.f32 	%f376, %f369, %f375, %p94;
	add.f32 	%f377, %f376, 0f3F800000;
	mul.f32 	%f378, %f357, %f377;
	st.shared.f32 	[%r56+260], %f378;
$L__BB36_107:
	add.s32 	%r172, %r53, 96;
	setp.ge.s32 	%p95, %r172, %r92;
	@%p95 bra 	$L__BB36_135;
	mul.f32 	%f379, %f561, 0f3F000000;
	mul.f32 	%f380, %f561, 0f3D372713;
	mul.f32 	%f381, %f561, %f380;
	fma.rn.f32 	%f382, %f561, %f381, %f561;
	mul.f32 	%f383, %f382, 0f3F4C422A;
	abs.f32 	%f384, %f383;
	mul.f32 	%f385, %f384, 0f4038AA3B;
	ex2.approx.ftz.f32 	%f386, %f385;
	add.f32 	%f387, %f386, 0f3F800000;
	rcp.approx.ftz.f32 	%f388, %f387;
	fma.rn.f32 	%f389, %f388, 0fC0000000, 0f3F800000;
	setp.ge.f32 	%p96, %f384, 0f41102CB4;
	selp.f32 	%f390, 0f3F800000, %f389, %p96;
	copysign.f32 	%f391, %f383, %f390;
	mul.f32 	%f392, %f383, %f383;
	fma.rn.f32 	%f393, %f392, 0f3C80F082, 0fBD563CAE;
	fma.rn.f32 	%f394, %f393, %f392, 0f3E085941;
	fma.rn.f32 	%f395, %f394, %f392, 0fBEAAA9ED;
	fma.rn.f32 	%f396, %f395, %f392, 0f00000000;
	fma.rn.f32 	%f397, %f396, %f383, %f383;
	setp.ge.f32 	%p97, %f384, 0f3F19999A;
	selp.f32 	%f398, %f391, %f397, %p97;
	add.f32 	%f399, %f398, 0f3F800000;
	mul.f32 	%f400, %f379, %f399;
	st.shared.f32 	[%r56+388], %f400;
	bra.uni 	$L__BB36_135;
$L__BB36_109:
	setp.ge.s32 	%p73, %r53, %r92;
	add.s32 	%r160, %r8, %r53;
	shl.b32 	%r161, %r160, 2;
	mov.u32 	%r162, smem;
	add.s32 	%r57, %r162, %r161;
	@%p73 bra 	$L__BB36_111;
	mul.f32 	%f225, %f519, 0f3F000000;
	mul.f32 	%f226, %f519, 0f3D372713;
	mul.f32 	%f227, %f519, %f226;
	fma.rn.f32 	%f228, %f519, %f227, %f519;
	mul.f32 	%f229, %f228, 0f3F4C422A;
	abs.f32 	%f230, %f229;
	mul.f32 	%f231, %f230, 0f4038AA3B;
	ex2.approx.ftz.f32 	%f232, %f231;
	add.f32 	%f233, %f232, 0f3F800000;
	rcp.approx.ftz.f32 	%f234, %f233;
	fma.rn.f32 	%f235, %f234, 0fC0000000, 0f3F800000;
	setp.ge.f32 	%p74, %f230, 0f41102CB4;
	selp.f32 	%f236, 0f3F800000, %f235, %p74;
	copysign.f32 	%f237, %f229, %f236;
	mul.f32 	%f238, %f229, %f229;
	fma.rn.f32 	%f239, %f238, 0f3C80F082, 0fBD563CAE;
	fma.rn.f32 	%f240, %f239, %f238, 0f3E085941;
	fma.rn.f32 	%f241, %f240, %f238, 0fBEAAA9ED;
	fma.rn.f32 	%f242, %f241, %f238, 0f00000000;
	fma.rn.f32 	%f243, %f242, %f229, %f229;
	setp.ge.f32 	%p75, %f230, 0f3F19999A;
	selp.f32 	%f244, %f237, %f243, %p75;
	add.f32 	%f245, %f244, 0f3F800000;
	mul.f32 	%f246, %f225, %f245;
	st.shared.f32 	[%r57+8], %f246;
$L__BB36_111:
	add.s32 	%r163, %r53, 32;
	setp.ge.s32 	%p76, %r163, %r92;
	@%p76 bra 	$L__BB36_113;
	mul.f32 	%f247, %f518, 0f3F000000;
	mul.f32 	%f248, %f518, 0f3D372713;
	mul.f32 	%f249, %f518, %f248;
	fma.rn.f32 	%f250, %f518, %f249, %f518;
	mul.f32 	%f251, %f250, 0f3F4C422A;
	abs.f32 	%f252, %f251;
	mul.f32 	%f253, %f252, 0f4038AA3B;
	ex2.approx.ftz.f32 	%f254, %f253;
	add.f32 	%f255, %f254, 0f3F800000;
	rcp.approx.ftz.f32 	%f256, %f255;
	fma.rn.f32 	%f257, %f256, 0fC0000000, 0f3F800000;
	setp.ge.f32 	%p77, %f252, 0f41102CB4;
	selp.f32 	%f258, 0f3F800000, %f257, %p77;
	copysign.f32 	%f259, %f251, %f258;
	mul.f32 	%f260, %f251, %f251;
	fma.rn.f32 	%f261, %f260, 0f3C80F082, 0fBD563CAE;
	fma.rn.f32 	%f262, %f261, %f260, 0f3E085941;
	fma.rn.f32 	%f263, %f262, %f260, 0fBEAAA9ED;
	fma.rn.f32 	%f264, %f263, %f260, 0f00000000;
	fma.rn.f32 	%f265, %f264, %f251, %f251;
	setp.ge.f32 	%p78, %f252, 0f3F19999A;
	selp.f32 	%f266, %f259, %f265, %p78;
	add.f32 	%f267, %f266, 0f3F800000;
	mul.f32 	%f268, %f247, %f267;
	st.shared.f32 	[%r57+136], %f268;
$L__BB36_113:
	add.s32 	%r164, %r53, 64;
	setp.ge.s32 	%p79, %r164, %r92;
	@%p79 bra 	$L__BB36_115;
	mul.f32 	%f269, %f517, 0f3F000000;
	mul.f32 	%f270, %f517, 0f3D372713;
	mul.f32 	%f271, %f517, %f270;
	fma.rn.f32 	%f272, %f517, %f271, %f517;
	mul.f32 	%f273, %f272, 0f3F4C422A;
	abs.f32 	%f274, %f273;
	mul.f32 	%f275, %f274, 0f4038AA3B;
	ex2.approx.ftz.f32 	%f276, %f275;
	add.f32 	%f277, %f276, 0f3F800000;
	rcp.approx.ftz.f32 	%f278, %f277;
	fma.rn.f32 	%f279, %f278, 0fC0000000, 0f3F800000;
	setp.ge.f32 	%p80, %f274, 0f41102CB4;
	selp.f32 	%f280, 0f3F800000, %f279, %p80;
	copysign.f32 	%f281, %f273, %f280;
	mul.f32 	%f282, %f273, %f273;
	fma.rn.f32 	%f283, %f282, 0f3C80F082, 0fBD563CAE;
	fma.rn.f32 	%f284, %f283, %f282, 0f3E085941;
	fma.rn.f32 	%f285, %f284, %f282, 0fBEAAA9ED;
	fma.rn.f32 	%f286, %f285, %f282, 0f00000000;
	fma.rn.f32 	%f287, %f286, %f273, %f273;
	setp.ge.f32 	%p81, %f274, 0f3F19999A;
	selp.f32 	%f288, %f281, %f287, %p81;
	add.f32 	%f289, %f288, 0f3F800000;
	mul.f32 	%f290, %f269, %f289;
	st.shared.f32 	[%r57+264], %f290;
$L__BB36_115:
	add.s32 	%r165, %r53, 96;
	setp.ge.s32 	%p82, %r165, %r92;
	@%p82 bra 	$L__BB36_100;
	mul.f32 	%f291, %f516, 0f3F000000;
	mul.f32 	%f292, %f516, 0f3D372713;
	mul.f32 	%f293, %f516, %f292;
	fma.rn.f32 	%f294, %f516, %f293, %f516;
	mul.f32 	%f295, %f294, 0f3F4C422A;
	abs.f32 	%f296, %f295;
	mul.f32 	%f297, %f296, 0f4038AA3B;
	ex2.approx.ftz.f32 	%f298, %f297;
	add.f32 	%f299, %f298, 0f3F800000;
	rcp.approx.ftz.f32 	%f300, %f299;
	fma.rn.f32 	%f301, %f300, 0fC0000000, 0f3F800000;
	setp.ge.f32 	%p83, %f296, 0f41102CB4;
	selp.f32 	%f302, 0f3F800000, %f301, %p83;
	copysign.f32 	%f303, %f295, %f302;
	mul.f32 	%f304, %f295, %f295;
	fma.rn.f32 	%f305, %f304, 0f3C80F082, 0fBD563CAE;
	fma.rn.f32 	%f306, %f305, %f304, 0f3E085941;
	fma.rn.f32 	%f307, %f306, %f304, 0fBEAAA9ED;
	fma.rn.f32 	%f308, %f307, %f304, 0f00000000;
	fma.rn.f32 	%f309, %f308, %f295, %f295;
	setp.ge.f32 	%p84, %f296, 0f3F19999A;
	selp.f32 	%f310, %f303, %f309, %p84;
	add.f32 	%f311, %f310, 0f3F800000;
	mul.f32 	%f312, %f291, %f311;
	st.shared.f32 	[%r57+392], %f312;
	bra.uni 	$L__BB36_100;
$L__BB36_117:
	setp.ge.s32 	%p108, %r13, %r7;
	@%p108 bra 	$L__BB36_126;
	setp.ge.s32 	%p109, %r53, %r92;
	add.s32 	%r186, %r8, %r53;
	shl.b32 	%r187, %r186, 2;
	mov.u32 	%r188, smem;
	add.s32 	%r63, %r188, %r187;
	@%p109 bra 	$L__BB36_120;
	max.f32 	%f433, %f519, 0f00000000;
	st.shared.f32 	[%r63+8], %f433;
$L__BB36_120:
	add.s32 	%r189, %r53, 32;
	setp.ge.s32 	%p110, %r189, %r92;
	@%p110 bra 	$L__BB36_122;
	max.f32 	%f434, %f518, 0f00000000;
	st.shared.f32 	[%r63+136], %f434;
$L__BB36_122:
	add.s32 	%r190, %r53, 64;
	setp.ge.s32 	%p111, %r190, %r92;
	@%p111 bra 	$L__BB36_124;
	max.f32 	%f435, %f517, 0f00000000;
	st.shared.f32 	[%r63+264], %f435;
$L__BB36_124:
	add.s32 	%r191, %r53, 96;
	setp.ge.s32 	%p112, %r191, %r92;
	@%p112 bra 	$L__BB36_126;
	max.f32 	%f436, %f516, 0f00000000;
	st.shared.f32 	[%r63+392], %f436;
$L__BB36_126:
	setp.ge.s32 	%p113, %r30, %r7;
	@%p113 bra 	$L__BB36_135;
	setp.ge.s32 	%p114, %r53, %r92;
	add.s32 	%r192, %r92, %r9;
	add.s32 	%r193, %r192, %r53;
	shl.b32 	%r194, %r193, 2;
	mov.u32 	%r195, smem;
	add.s32 	%r64, %r195, %r194;
	@%p114 bra 	$L__BB36_129;
	max.f32 	%f437, %f515, 0f00000000;
	st.shared.f32 	[%r64+4], %f437;
$L__BB36_129:
	add.s32 	%r196, %r53, 32;
	setp.ge.s32 	%p115, %r196, %r92;
	@%p115 bra 	$L__BB36_131;
	max.f32 	%f438, %f514, 0f00000000;
	st.shared.f32 	[%r64+132], %f438;
$L__BB36_131:
	add.s32 	%r197, %r53, 64;
	setp.ge.s32 	%p116, %r197, %r92;
	@%p116 bra 	$L__BB36_133;
	max.f32 	%f439, %f524, 0f00000000;
	st.shared.f32 	[%r64+260], %f439;
$L__BB36_133:
	add.s32 	%r198, %r53, 96;
	setp.ge.s32 	%p117, %r198, %r92;
	@%p117 bra 	$L__BB36_135;
	max.f32 	%f440, %f561, 0f00000000;
	st.shared.f32 	[%r64+388], %f440;
$L__BB36_135:
	add.s32 	%r253, %r253, 1024;
	setp.lt.s32 	%p118, %r253, %r92;
	@%p118 bra 	$L__BB36_32;
$L__BB36_136:
	setp.lt.s32 	%p119, %r13, %r7;
	bar.sync 	0;
	@%p119 bra 	$L__BB36_137;
	bra.uni 	$L__BB36_138;
$L__BB36_137:
	ld.global.nc.u32 	%r200, [%rd6];
	add.s64 	%rd124, %rd3, %rd42;
	ld.global.nc.u32 	%r201, [%rd124];
	mad.lo.s32 	%r202, %r200, %r93, %r201;
	mul.wide.s32 	%rd125, %r202, 4;
	add.s64 	%rd126, %rd2, %rd125;
	ld.global.nc.f32 	%f562, [%rd126];
	mul.lo.s32 	%r203, %r200, %r91;
	mul.wide.s32 	%rd127, %r203, 4;
	add.s64 	%rd151, %rd1, %rd127;
	shl.b32 	%r204, %r8, 2;
	mov.u32 	%r205, smem;
	add.s32 	%r206, %r205, %r204;
	add.s32 	%r256, %r206, 8;
$L__BB36_138:
	setp.ge.s32 	%p120, %r30, %r7;
	@%p120 bra 	$L__BB36_140;
	ld.global.nc.u32 	%r208, [%rd6+4];
	add.s64 	%rd130, %rd3, %rd42;
	ld.global.nc.u32 	%r209, [%rd130+4];
	mad.lo.s32 	%r210, %r208, %r93, %r209;
	mul.wide.s32 	%rd131, %r210, 4;
	add.s64 	%rd132, %rd2, %rd131;
	ld.global.nc.f32 	%f563, [%rd132];
	mul.lo.s32 	%r211, %r208, %r91;
	mul.wide.s32 	%rd133, %r211, 4;
	add.s64 	%rd152, %rd1, %rd133;
	add.s32 	%r212, %r92, %r9;
	shl.b32 	%r213, %r212, 2;
	mov.u32 	%r214, smem;
	add.s32 	%r215, %r214, %r213;
	add.s32 	%r257, %r215, 4;
$L__BB36_140:
	setp.lt.s32 	%p121, %r258, %r91;
	@%p121 bra 	$L__BB36_141;
	bra.uni 	$L__BB36_183;
$L__BB36_141:
	not.b32 	%r216, %r12;
	add.s32 	%r66, %r92, %r216;
	and.b32  	%r67, %r66, 96;
	cvt.u64.u32 	%rd13, %r12;
	shl.b32 	%r217, %r12, 2;
	add.s32 	%r68, %r256, %r217;
	add.s32 	%r69, %r257, %r217;
	or.b32  	%r70, %r12, 32;
	or.b32  	%r71, %r12, 64;
	or.b32  	%r72, %r12, 96;
	add.s64 	%rd14, %rd26, 256;
	add.s32 	%r73, %r257, 256;
	add.s32 	%r74, %r256, 256;
$L__BB36_142:
	setp.ge.s32 	%p122, %r12, %r92;
	mov.f32 	%f574, 0f00000000;
	mov.f32 	%f573, %f574;
	@%p122 bra 	$L__BB36_177;
	setp.eq.s32 	%p123, %r67, 96;
	mul.lo.s32 	%r218, %r258, %r92;
	cvt.s64.s32 	%rd134, %r218;
	add.s64 	%rd19, %rd134, %rd5;
	mov.f32 	%f574, 0f00000000;
	mov.u32 	%r259, %r12;
	@%p123 bra 	$L__BB36_158;
	setp.ge.s32 	%p124, %r13, %r7;
	add.s64 	%rd136, %rd19, %rd13;
	shl.b64 	%rd137, %rd136, 2;
	add.s64 	%rd135, %rd26, %rd137;
	// begin inline asm
	ld.global.nc.f32 %f445, [%rd135];
	// end inline asm
	mov.f32 	%f573, 0f00000000;
	@%p124 bra 	$L__BB36_146;
	ld.shared.f32 	%f447, [%r68];
	fma.rn.f32 	%f573, %f445, %f447, 0f00000000;
$L__BB36_146:
	setp.ge.s32 	%p125, %r30, %r7;
	mov.f32 	%f574, 0f00000000;
	@%p125 bra 	$L__BB36_148;
	ld.shared.f32 	%f449, [%r69];
	fma.rn.f32 	%f574, %f445, %f449, 0f00000000;
$L__BB36_148:
	setp.eq.s32 	%p126, %r67, 0;
	mov.u32 	%r259, %r70;
	@%p126 bra 	$L__BB36_158;
	setp.ge.s32 	%p127, %r13, %r7;
	add.s64 	%rd138, %rd135, 128;
	// begin inline asm
	ld.global.nc.f32 %f450, [%rd138];
	// end inline asm
	@%p127 bra 	$L__BB36_151;
	ld.shared.f32 	%f451, [%r68+128];
	fma.rn.f32 	%f573, %f450, %f451, %f573;
$L__BB36_151:
	setp.ge.s32 	%p128, %r30, %r7;
	@%p128 bra 	$L__BB36_153;
	ld.shared.f32 	%f452, [%r69+128];
	fma.rn.f32 	%f574, %f450, %f452, %f574;
$L__BB36_153:
	setp.eq.s32 	%p129, %r67, 32;
	mov.u32 	%r259, %r71;
	@%p129 bra 	$L__BB36_158;
	setp.ge.s32 	%p130, %r13, %r7;
	add.s64 	%rd139, %rd135, 256;
	// begin inline asm
	ld.global.nc.f32 %f453, [%rd139];
	// end inline asm
	@%p130 bra 	$L__BB36_156;
	ld.shared.f32 	%f454, [%r68+256];
	fma.rn.f32 	%f573, %f453, %f454, %f573;
$L__BB36_156:
	setp.ge.s32 	%p131, %r30, %r7;
	mov.u32 	%r259, %r72;
	@%p131 bra 	$L__BB36_158;
	ld.shared.f32 	%f455, [%r69+256];
	fma.rn.f32 	%f574, %f453, %f455, %f574;
	mov.u32 	%r259, %r72;
$L__BB36_158:
	setp.lt.u32 	%p132, %r66, 96;
	@%p132 bra 	$L__BB36_177;
	cvt.u64.u32 	%rd140, %r259;
	add.s64 	%rd141, %rd19, %rd140;
	shl.b64 	%rd142, %rd141, 2;
	add.s64 	%rd153, %rd14, %rd142;
	shl.b32 	%r219, %r259, 2;
	add.s32 	%r261, %r73, %r219;
	add.s32 	%r260, %r74, %r219;
$L__BB36_160:
	setp.ge.s32 	%p133, %r13, %r7;
	add.s64 	%rd143, %rd153, -256;
	// begin inline asm
	ld.global.nc.f32 %f456, [%rd143];
	// end inline asm
	@%p133 bra 	$L__BB36_162;
	ld.shared.f32 	%f457, [%r260+-256];
	fma.rn.f32 	%f573, %f456, %f457, %f573;
$L__BB36_162:
	setp.ge.s32 	%p134, %r30, %r7;
	@%p134 bra 	$L__BB36_164;
	ld.shared.f32 	%f458, [%r261+-256];
	fma.rn.f32 	%f574, %f456, %f458, %f574;
$L__BB36_164:
	setp.ge.s32 	%p135, %r13, %r7;
	add.s64 	%rd144, %rd153, -128;
	// begin inline asm
	ld.global.nc.f32 %f459, [%rd144];
	// end inline asm
	@%p135 bra 	$L__BB36_166;
	ld.shared.f32 	%f460, [%r260+-128];
	fma.rn.f32 	%f573, %f459, %f460, %f573;
$L__BB36_166:
	setp.ge.s32 	%p136, %r30, %r7;
	@%p136 bra 	$L__BB36_168;
	ld.shared.f32 	%f461, [%r261+-128];
	fma.rn.f32 	%f574, %f459, %f461, %f574;
$L__BB36_168:
	setp.ge.s32 	%p137, %r13, %r7;
	// begin inline asm
	ld.global.nc.f32 %f462, [%rd153];
	// end inline asm
	@%p137 bra 	$L__BB36_170;
	ld.shared.f32 	%f463, [%r260];
	fma.rn.f32 	%f573, %f462, %f463, %f573;
$L__BB36_170:
	setp.ge.s32 	%p138, %r30, %r7;
	@%p138 bra 	$L__BB36_172;
	ld.shared.f32 	%f464, [%r261];
	fma.rn.f32 	%f574, %f462, %f464, %f574;
$L__BB36_172:
	setp.ge.s32 	%p139, %r13, %r7;
	add.s64 	%rd146, %rd153, 128;
	// begin inline asm
	ld.global.nc.f32 %f465, [%rd146];
	// end inline asm
	@%p139 bra 	$L__BB36_174;
	ld.shared.f32 	%f466, [%r260+128];
	fma.rn.f32 	%f573, %f465, %f466, %f573;
$L__BB36_174:
	setp.ge.s32 	%p140, %r30, %r7;
	@%p140 bra 	$L__BB36_176;
	ld.shared.f32 	%f467, [%r261+128];
	fma.rn.f32 	%f574, %f465, %f467, %f574;
$L__BB36_176:
	add.s32 	%r259, %r259, 128;
	add.s64 	%rd153, %rd153, 512;
	add.s32 	%r261, %r261, 512;
	add.s32 	%r260, %r260, 512;
	setp.lt.s32 	%p141, %r259, %r92;
	@%p141 bra 	$L__BB36_160;
$L__BB36_177:
	setp.ne.s32 	%p142, %r12, 0;
	mov.b32 	%r220, %f573;
	shfl.sync.bfly.b32	%r221|%p143, %r220, 16, 31, -1;
	mov.b32 	%f468, %r221;
	add.f32 	%f469, %f573, %f468;
	mov.b32 	%r222, %f574;
	shfl.sync.bfly.b32	%r223|%p144, %r222, 16, 31, -1;
	mov.b32 	%f470, %r223;
	add.f32 	%f471, %f574, %f470;
	mov.b32 	%r224, %f469;
	shfl.sync.bfly.b32	%r225|%p145, %r224, 8, 31, -1;
	mov.b32 	%f472, %r225;
	add.f32 	%f473, %f469, %f472;
	mov.b32 	%r226, %f471;
	shfl.sync.bfly.b32	%r227|%p146, %r226, 8, 31, -1;
	mov.b32 	%f474, %r227;
	add.f32 	%f475, %f471, %f474;
	mov.b32 	%r228, %f473;
	shfl.sync.bfly.b32	%r229|%p147, %r228, 4, 31, -1;
	mov.b32 	%f476, %r229;
	add.f32 	%f477, %f473, %f476;
	mov.b32 	%r230, %f475;
	shfl.sync.bfly.b32	%r231|%p148, %r230, 4, 31, -1;
	mov.b32 	%f478, %r231;
	add.f32 	%f479, %f475, %f478;
	mov.b32 	%r232, %f477;
	shfl.sync.bfly.b32	%r233|%p149, %r232, 2, 31, -1;
	mov.b32 	%f480, %r233;
	add.f32 	%f481, %f477, %f480;
	mov.b32 	%r234, %f479;
	shfl.sync.bfly.b32	%r235|%p150, %r234, 2, 31, -1;
	mov.b32 	%f482, %r235;
	add.f32 	%f483, %f479, %f482;
	mov.b32 	%r236, %f481;
	shfl.sync.bfly.b32	%r237|%p151, %r236, 1, 31, -1;
	mov.b32 	%f484, %r237;
	add.f32 	%f159, %f481, %f484;
	mov.b32 	%r238, %f483;
	shfl.sync.bfly.b32	%r239|%p152, %r238, 1, 31, -1;
	mov.b32 	%f485, %r239;
	add.f32 	%f160, %f483, %f485;
	@%p142 bra 	$L__BB36_182;
	setp.ge.s32 	%p153, %r13, %r7;
	@%p153 bra 	$L__BB36_180;
	mul.wide.u32 	%rd147, %r258, 4;
	add.s64 	%rd148, %rd151, %rd147;
	mul.f32 	%f486, %f159, %f562;
	atom.global.add.f32 	%f487, [%rd148], %f486;
$L__BB36_180:
	setp.ge.s32 	%p154, %r30, %r7;
	@%p154 bra 	$L__BB36_182;
	mul.wide.u32 	%rd149, %r258, 4;
	add.s64 	%rd150, %rd152, %rd149;
	mul.f32 	%f488, %f160, %f563;
	atom.global.add.f32 	%f489, [%rd150], %f488;
$L__BB36_182:
	add.s32 	%r258, %r258, 8;
	setp.lt.s32 	%p155, %r258, %r91;
	@%p155 bra 	$L__BB36_142;
$L__BB36_183:
	ret;

}
	// .globl	_Z15moe_mega_kernelIfLb1ELi1EEvPKT_S2_S2_S2_PKfPKiS6_S6_S6_PS0_iiiiii
.visible .entry _Z15moe_mega_kernelIfLb1ELi1EEvPKT_S2_S2_S2_PKfPKiS6_S6_S6_PS0_iiiiii(
	.param .u64 .ptr .align 1 _Z15moe_mega_kernelIfLb1ELi1EEvPKT_S2_S2_S2_PKfPKiS6_S6_S6_PS0_iiiiii_param_0,
	.param .u64 .ptr .align 1 _Z15moe_mega_kernelIfLb1ELi1EEvPKT_S2_S2_S2_PKfPKiS6_S6_S6_PS0_iiiiii_param_1,
	.param .u64 .ptr .align 1 _Z15moe_mega_kernelIfLb1ELi1EEvPKT_S2_S2_S2_PKfPKiS6_S6_S6_PS0_iiiiii_param_2,
	.param .u64 .ptr .align 1 _Z15moe_mega_kernelIfLb1ELi1EEvPKT_S2_S2_S2_PKfPKiS6_S6_S6_PS0_iiiiii_param_3,
	.param .u64 .ptr .align 1 _Z15moe_mega_kernelIfLb1ELi1EEvPKT_S2_S2_S2_PKfPKiS6_S6_S6_PS0_iiiiii_param_4,
	.param .u64 .ptr .align 1 _Z15moe_mega_kernelIfLb1ELi1EEvPKT_S2_S2_S2_PKfPKiS6_S6_S6_PS0_iiiiii_param_5,
	.param .u64 .ptr .align 1 _Z15moe_mega_kernelIfLb1ELi1EEvPKT_S2_S2_S2_PKfPKiS6_S6_S6_PS0_iiiiii_param_6,
	.param .u64 .ptr .align 1 _Z15moe_mega_kernelIfLb1ELi1EEvPKT_S2_S2_S2_PKfPKiS6_S6_S6_PS0_iiiiii_param_7,
	.param .u64 .ptr .align 1 _Z15moe_mega_kernelIfLb1ELi1EEvPKT_S2_S2_S2_PKfPKiS6_S6_S6_PS0_iiiiii_param_8,
	.param .u64 .ptr .align 1 _Z15moe_mega_kernelIfLb1ELi1EEvPKT_S2_S2_S2_PKfPKiS6_S6_S6_PS0_iiiiii_param_9,
	.param .u32 _Z15moe_mega_kernelIfLb1ELi1EEvPKT_S2_S2_S2_PKfPKiS6_S6_S6_PS0_iiiiii_param_10,
	.param .u32 _Z15moe_mega_kernelIfLb1ELi1EEvPKT_S2_S2_S2_PKfPKiS6_S6_S6_PS0_iiiiii_param_11,
	.param .u32 _Z15moe_mega_kernelIfLb1ELi1EEvPKT_S2_S2_S2_PKfPKiS6_S6_S6_PS0_iiiiii_param_12,
	.param .u32 _Z15moe_mega_kernelIfLb1ELi1EEvPKT_S2_S2_S2_PKfPKiS6_S6_S6_PS0_iiiiii_param_13,
	.param .u32 _Z15moe_mega_kernelIfLb1ELi1EEvPKT_S2_S2_S2_PKfPKiS6_S6_S6_PS0_iiiiii_param_14,
	.param .u32 _Z15moe_mega_kernelIfLb1ELi1EEvPKT_S2_S2_S2_PKfPKiS6_S6_S6_PS0_iiiiii_param_15
)
.maxntid 256
.minnctapersm 2
{
	.reg .pred 	%p<108>;
	.reg .b32 	%r<163>;
	.reg .b32 	%f<606>;
	.reg .b64 	%rd<170>;

	ld.param.u64 	%rd17, [_Z15moe_mega_kernelIfLb1ELi1EEvPKT_S2_S2_S2_PKfPKiS6_S6_S6_PS0_iiiiii_param_0];
	ld.param.u64 	%rd18, [_Z15moe_mega_kernelIfLb1ELi1EEvPKT_S2_S2_S2_PKfPKiS6_S6_S6_PS0_iiiiii_param_1];
	ld.param.u64 	%rd19, [_Z15moe_mega_kernelIfLb1ELi1EEvPKT_S2_S2_S2_PKfPKiS6_S6_S6_PS0_iiiiii_param_2];
	ld.param.u64 	%rd20, [_Z15moe_mega_kernelIfLb1ELi1EEvPKT_S2_S2_S2_PKfPKiS6_S6_S6_PS0_iiiiii_param_3];
	ld.param.u64 	%rd21, [_Z15moe_mega_kernelIfLb1ELi1EEvPKT_S2_S2_S2_PKfPKiS6_S6_S6_PS0_iiiiii_param_4];
	ld.param.u64 	%rd22, [_Z15moe_mega_kernelIfLb1ELi1EEvPKT_S2_S2_S2_PKfPKiS6_S6_S6_PS0_iiiiii_param_5];
	ld.param.u64 	%rd26, [_Z15moe_mega_kernelIfLb1ELi1EEvPKT_S2_S2_S2_PKfPKiS6_S6_S6_PS0_iiiiii_param_6];
	ld.param.u64 	%rd23, [_Z15moe_mega_kernelIfLb1ELi1EEvPKT_S2_S2_S2_PKfPKiS6_S6_S6_PS0_iiiiii_param_7];
	ld.param.u64 	%rd24, [_Z15moe_mega_kernelIfLb1ELi1EEvPKT_S2_S2_S2_PKfPKiS6_S6_S6_PS0_iiiiii_param_8];
	ld.param.u64 	%rd25, [_Z15moe_mega_kernelIfLb1ELi1EEvPKT_S2_S2_S2_PKfPKiS6_S6_S6_PS0_iiiiii_param_9];
	ld.param.u32 	%r146, [_Z15moe_mega_kernelIfLb1ELi1EEvPKT_S2_S2_S2_PKfPKiS6_S6_S6_PS0_iiiiii_param_10];
	ld.param.u32 	%r71, [_Z15moe_mega_kernelIfLb1ELi1EEvPKT_S2_S2_S2_PKfPKiS6_S6_S6_PS0_iiiiii_param_12];
	ld.param.u32 	%r72, [_Z15moe_mega_kernelIfLb1ELi1EEvPKT_S2_S2_S2_PKfPKiS6_S6_S6_PS0_iiiiii_param_13];
	ld.param.u32 	%r73, [_Z15moe_mega_kernelIfLb1ELi1EEvPKT_S2_S2_S2_PKfPKiS6_S6_S6_PS0_iiiiii_param_14];
	ld.param.u32 	%r74, [_Z15moe_mega_kernelIfLb1ELi1EEvPKT_S2_S2_S2_PKfPKiS6_S6_S6_PS0_iiiiii_param_15];
	cvta.to.global.u64 	%rd1, %rd26;
	mul.wide.s32 	%rd27, %r146, 4;
	add.s64 	%rd28, %rd1, %rd27;
	ld.global.nc.u32 	%r75, [%rd28];
	mov.u32 	%r1, %ctaid.x;
	setp.ge.u32 	%p1, %r1, %r75;
	@%p1 bra 	$L__BB37_135;
	setp.lt.s32 	%p2, %r146, 1;
	mov.b32 	%r148, 0;
	@%p2 bra 	$L__BB37_4;
	mov.b32 	%r148, 0;
$L__BB37_3:
	add.s32 	%r78, %r148, %r146;
	add.s32 	%r79, %r78, 1;
	shr.u32 	%r80, %r79, 1;
	mul.wide.u32 	%rd29, %r80, 4;
	add.s64 	%rd30, %rd1, %rd29;
	ld.global.nc.u32 	%r81, [%rd30];
	setp.gt.u32 	%p3, %r81, %r1;
	add.s32 	%r82, %r80, -1;
	selp.b32 	%r148, %r148, %r80, %p3;
	selp.b32 	%r146, %r82, %r146, %p3;
	setp.lt.s32 	%p4, %r148, %r146;
	@%p4 bra 	$L__BB37_3;
$L__BB37_4:
	mul.wide.u32 	%rd31, %r148, 4;
	add.s64 	%rd32, %rd1, %rd31;
	ld.global.nc.u32 	%r83, [%rd32];
	sub.s32 	%r84, %r1, %r83;
	cvta.to.global.u64 	%rd33, %rd22;
	add.s64 	%rd34, %rd33, %rd31;
	ld.global.nc.u32 	%r85, [%rd34];
	ld.global.nc.u32 	%r7, [%rd34+4];
	mov.u32 	%r8, %tid.x;
	and.b32  	%r9, %r8, 31;
	mul.lo.s32 	%r86, %r72, %r71;
	mul.lo.s32 	%r87, %r86, %r148;
	cvt.s64.s32 	%rd2, %r87;
	add.s32 	%r10, %r85, %r84;
	setp.ge.s32 	%p5, %r10, %r7;
	cvta.to.global.u64 	%rd35, %rd23;
	mul.wide.s32 	%rd36, %r10, 4;
	add.s64 	%rd3, %rd35, %rd36;
	@%p5 bra 	$L__BB37_17;
	ld.global.nc.u32 	%r88, [%rd3];
	mul.lo.s32 	%r89, %r88, %r71;
	cvt.s64.s32 	%rd4, %r89;
	setp.ge.s32 	%p6, %r8, %r71;
	@%p6 bra 	$L__BB37_17;
	not.b32 	%r90, %r8;
	add.s32 	%r11, %r71, %r90;
	shr.u32 	%r91, %r11, 8;
	add.s32 	%r12, %r91, 1;
	and.b32  	%r13, %r12, 7;
	setp.lt.u32 	%p7, %r11, 1792;
	mov.u32 	%r151, %r8;
	@%p7 bra 	$L__BB37_9;
	and.b32  	%r14, %r12, 33554424;
	mov.b32 	%r150, 0;
	mov.u32 	%r151, %r8;
$L__BB37_8:
	.pragma "nounroll";
	cvt.u64.u32 	%rd45, %r151;
	add.s64 	%rd46, %rd45, %rd4;
	shl.b64 	%rd47, %rd46, 2;
	add.s64 	%rd37, %rd17, %rd47;
	// begin inline asm
	ld.global.nc.f32 %f236, [%rd37];
	// end inline asm
	shl.b32 	%r93, %r151, 2;
	mov.u32 	%r94, smem;
	add.s32 	%r95, %r94, %r93;
	st.shared.f32 	[%r95], %f236;
	add.s64 	%rd38, %rd37, 1024;
	// begin inline asm
	ld.global.nc.f32 %f237, [%rd38];
	// end inline asm
	st.shared.f32 	[%r95+1024], %f237;
	add.s64 	%rd39, %rd37, 2048;
	// begin inline asm
	ld.global.nc.f32 %f238, [%rd39];
	// end inline asm
	st.shared.f32 	[%r95+2048], %f238;
	add.s64 	%rd40, %rd37, 3072;
	// begin inline asm
	ld.global.nc.f32 %f239, [%rd40];
	// end inline asm
	st.shared.f32 	[%r95+3072], %f239;
	add.s64 	%rd41, %rd37, 4096;
	// begin inline asm
	ld.global.nc.f32 %f240, [%rd41];
	// end inline asm
	st.shared.f32 	[%r95+4096], %f240;
	add.s64 	%rd42, %rd37, 5120;
	// begin inline asm
	ld.global.nc.f32 %f241, [%rd42];
	// end inline asm
	st.shared.f32 	[%r95+5120], %f241;
	add.s64 	%rd43, %rd37, 6144;
	// begin inline asm
	ld.global.nc.f32 %f242, [%rd43];
	// end inline asm
	st.shared.f32 	[%r95+6144], %f242;
	add.s64 	%rd44, %rd37, 7168;
	// begin inline asm
	ld.global.nc.f32 %f243, [%rd44];
	// end inline asm
	st.shared.f32 	[%r95+7168], %f243;
	add.s32 	%r151, %r151, 2048;
	add.s32 	%r150, %r150, 8;
	setp.ne.s32 	%p8, %r150, %r14;
	@%p8 bra 	$L__BB37_8;
$L__BB37_9:
	setp.eq.s32 	%p9, %r13, 0;
	@%p9 bra 	$L__BB37_17;
	setp.lt.u32 	%p10, %r13, 4;
	@%p10 bra 	$L__BB37_12;
	cvt.u64.u32 	%rd52, %r151;
	add.s64 	%rd53, %rd52, %rd4;
	shl.b64 	%rd54, %rd53, 2;
	add.s64 	%rd48, %rd17, %rd54;
	// begin inline asm
	ld.global.nc.f32 %f244, [%rd48];
	// end inline asm
	shl.b32 	%r96, %r151, 2;
	mov.u32 	%r97, smem;
	add.s32 	%r98, %r97, %r96;
	st.shared.f32 	[%r98], %f244;
	add.s64 	%rd49, %rd48, 1024;
	// begin inline asm
	ld.global.nc.f32 %f245, [%rd49];
	// end inline asm
	st.shared.f32 	[%r98+1024], %f245;
	add.s64 	%rd50, %rd48, 2048;
	// begin inline asm
	ld.global.nc.f32 %f246, [%rd50];
	// end inline asm
	st.shared.f32 	[%r98+2048], %f246;
	add.s64 	%rd51, %rd48, 3072;
	// begin inline asm
	ld.global.nc.f32 %f247, [%rd51];
	// end inline asm
	st.shared.f32 	[%r98+3072], %f247;
	add.s32 	%r151, %r151, 1024;
$L__BB37_12:
	and.b32  	%r99, %r12, 3;
	setp.eq.s32 	%p11, %r99, 0;
	@%p11 bra 	$L__BB37_17;
	setp.eq.s32 	%p12, %r99, 1;
	@%p12 bra 	$L__BB37_15;
	cvt.u64.u32 	%rd57, %r151;
	add.s64 	%rd58, %rd57, %rd4;
	shl.b64 	%rd59, %rd58, 2;
	add.s64 	%rd55, %rd17, %rd59;
	// begin inline asm
	ld.global.nc.f32 %f248, [%rd55];
	// end inline asm
	shl.b32 	%r100, %r151, 2;
	mov.u32 	%r101, smem;
	add.s32 	%r102, %r101, %r100;
	st.shared.f32 	[%r102], %f248;
	add.s64 	%rd56, %rd55, 1024;
	// begin inline asm
	ld.global.nc.f32 %f249, [%rd56];
	// end inline asm
	st.shared.f32 	[%r102+1024], %f249;
	add.s32 	%r151, %r151, 512;
$L__BB37_15:
	and.b32  	%r103, %r11, 256;
	setp.ne.s32 	%p13, %r103, 0;
	@%p13 bra 	$L__BB37_17;
	cvt.u64.u32 	%rd61, %r151;
	add.s64 	%rd62, %rd61, %rd4;
	shl.b64 	%rd63, %rd62, 2;
	add.s64 	%rd60, %rd17, %rd63;
	// begin inline asm
	ld.global.nc.f32 %f250, [%rd60];
	// end inline asm
	shl.b32 	%r104, %r151, 2;
	mov.u32 	%r105, smem;
	add.s32 	%r106, %r105, %r104;
	st.shared.f32 	[%r106], %f250;
$L__BB37_17:
	shl.b32 	%r107, %r71, 2;
	mov.u32 	%r108, smem;
	add.s32 	%r24, %r108, %r107;
	bar.sync 	0;
	shl.b32 	%r109, %r8, 2;
	and.b32  	%r157, %r109, 896;
	setp.ge.s32 	%p14, %r157, %r72;
	@%p14 bra 	$L__BB37_85;
	and.b32  	%r26, %r71, 1;
	and.b32  	%r27, %r71, 2147483646;
	mov.u32 	%r154, %r157;
$L__BB37_19:
	setp.lt.s32 	%p15, %r71, 1;
	mov.f32 	%f458, 0f00000000;
	mov.f32 	%f459, %f458;
	mov.f32 	%f460, %f458;
	mov.f32 	%f461, %f458;
	mov.f32 	%f462, %f458;
	mov.f32 	%f463, %f458;
	mov.f32 	%f464, %f458;
	mov.f32 	%f465, %f458;
	@%p15 bra 	$L__BB37_57;
	setp.eq.s32 	%p16, %r71, 1;
	add.s32 	%r29, %r154, %r9;
	mov.b32 	%r156, 0;
	mov.f32 	%f458, 0f00000000;
	@%p16 bra 	$L__BB37_45;
	cvt.u64.u32 	%rd5, %r29;
	add.s32 	%r30, %r29, 32;
	add.s32 	%r31, %r29, 64;
	add.s32 	%r32, %r29, 96;
	mov.b32 	%r155, 0;
	mov.f32 	%f458, 0f00000000;
	mov.f32 	%f459, %f458;
	mov.f32 	%f460, %f458;
	mov.f32 	%f461, %f458;
	mov.f32 	%f462, %f458;
	mov.f32 	%f463, %f458;
	mov.f32 	%f464, %f458;
	mov.f32 	%f465, %f458;
$L__BB37_22:
	.pragma "nounroll";
	setp.ge.s32 	%p17, %r29, %r72;
	mul.lo.s32 	%r34, %r155, %r72;
	cvt.s64.s32 	%rd64, %r34;
	add.s64 	%rd6, %rd64, %rd2;
	@%p17 bra 	$L__BB37_24;
	add.s64 	%rd67, %rd6, %rd5;
	shl.b64 	%rd68, %rd67, 2;
	add.s64 	%rd65, %rd18, %rd68;
	// begin inline asm
	ld.global.nc.f32 %f549, [%rd65];
	// end inline asm
	add.s64 	%rd66, %rd19, %rd68;
	// begin inline asm
	ld.global.nc.f32 %f553, [%rd66];
	// end inline asm
$L__BB37_24:
	setp.ge.s32 	%p18, %r30, %r72;
	@%p18 bra 	$L__BB37_26;
	add.s64 	%rd71, %rd6, %rd5;
	shl.b64 	%rd72, %rd71, 2;
	add.s64 	%rd73, %rd18, %rd72;
	add.s64 	%rd69, %rd73, 128;
	// begin inline asm
	ld.global.nc.f32 %f548, [%rd69];
	// end inline asm
	add.s64 	%rd74, %rd19, %rd72;
	add.s64 	%rd70, %rd74, 128;
	// begin inline asm
	ld.global.nc.f32 %f552, [%rd70];
	// end inline asm
$L__BB37_26:
	setp.ge.s32 	%p19, %r31, %r72;
	@%p19 bra 	$L__BB37_28;
	add.s64 	%rd77, %rd6, %rd5;
	shl.b64 	%rd78, %rd77, 2;
	add.s64 	%rd79, %rd18, %rd78;
	add.s64 	%rd75, %rd79, 256;
	// begin inline asm
	ld.global.nc.f32 %f547, [%rd75];
	// end inline asm
	add.s64 	%rd80, %rd19, %rd78;
	add.s64 	%rd76, %rd80, 256;
	// begin inline asm
	ld.global.nc.f32 %f551, [%rd76];
	// end inline asm
$L__BB37_28:
	setp.ge.s32 	%p20, %r32, %r72;
	@%p20 bra 	$L__BB37_30;
	add.s64 	%rd83, %rd6, %rd5;
	shl.b64 	%rd84, %rd83, 2;
	add.s64 	%rd85, %rd18, %rd84;
	add.s64 	%rd81, %rd85, 384;
	// begin inline asm
	ld.global.nc.f32 %f546, [%rd81];
	// end inline asm
	add.s64 	%rd86, %rd19, %rd84;
	add.s64 	%rd82, %rd86, 384;
	// begin inline asm
	ld.global.nc.f32 %f550, [%rd82];
	// end inline asm
$L__BB37_30:
	setp.ge.s32 	%p21, %r10, %r7;
	shl.b32 	%r112, %r155, 2;
	add.s32 	%r35, %r108, %r112;
	@%p21 bra 	$L__BB37_33;
	setp.ge.s32 	%p22, %r32, %r72;
	setp.lt.s32 	%p23, %r31, %r72;
	setp.lt.s32 	%p24, %r30, %r72;
	setp.lt.s32 	%p25, %r29, %r72;
	ld.shared.f32 	%f41, [%r35];
	fma.rn.f32 	%f263, %f41, %f549, %f461;
	fma.rn.f32 	%f264, %f41, %f553, %f465;
	selp.f32 	%f461, %f263, %f461, %p25;
	selp.f32 	%f465, %f264, %f465, %p25;
	fma.rn.f32 	%f265, %f41, %f548, %f460;
	fma.rn.f32 	%f266, %f41, %f552, %f464;
	selp.f32 	%f460, %f265, %f460, %p24;
	selp.f32 	%f464, %f266, %f464, %p24;
	fma.rn.f32 	%f267, %f41, %f547, %f459;
	fma.rn.f32 	%f268, %f41, %f551, %f463;
	selp.f32 	%f459, %f267, %f459, %p23;
	selp.f32 	%f463, %f268, %f463, %p23;
	@%p22 bra 	$L__BB37_33;
	fma.rn.f32 	%f458, %f41, %f546, %f458;
	fma.rn.f32 	%f462, %f41, %f550, %f462;
$L__BB37_33:
	setp.ge.s32 	%p26, %r29, %r72;
	add.s32 	%r114, %r34, %r72;
	cvt.s64.s32 	%rd87, %r114;
	add.s64 	%rd7, %rd87, %rd2;
	@%p26 bra 	$L__BB37_35;
	add.s64 	%rd90, %rd7, %rd5;
	shl.b64 	%rd91, %rd90, 2;
	add.s64 	%rd88, %rd18, %rd91;
	// begin inline asm
	ld.global.nc.f32 %f549, [%rd88];
	// end inline asm
	add.s64 	%rd89, %rd19, %rd91;
	// begin inline asm
	ld.global.nc.f32 %f553, [%rd89];
	// end inline asm
$L__BB37_35:
	setp.ge.s32 	%p27, %r30, %r72;
	@%p27 bra 	$L__BB37_37;
	add.s64 	%rd94, %rd7, %rd5;
	shl.b64 	%rd95, %rd94, 2;
	add.s64 	%rd96, %rd18, %rd95;
	add.s64 	%rd92, %rd96, 128;
	// begin inline asm
	ld.global.nc.f32 %f548, [%rd92];
	// end inline asm
	add.s64 	%rd97, %rd19, %rd95;
	add.s64 	%rd93, %rd97, 128;
	// begin inline asm
	ld.global.nc.f32 %f552, [%rd93];
	// end inline asm
$L__BB37_37:
	setp.ge.s32 	%p28, %r31, %r72;
	@%p28 bra 	$L__BB37_39;
	add.s64 	%rd100, %rd7, %rd5;
	shl.b64 	%rd101, %rd100, 2;
	add.s64 	%rd102, %rd18, %rd101;
	add.s64 	%rd98, %rd102, 256;
	// begin inline asm
	ld.global.nc.f32 %f547, [%rd98];
	// end inline asm
	add.s64 	%rd103, %rd19, %rd101;
	add.s64 	%rd99, %rd103, 256;
	// begin inline asm
	ld.global.nc.f32 %f551, [%rd99];
	// end inline asm
$L__BB37_39:
	setp.ge.s32 	%p29, %r32, %r72;
	@%p29 bra 	$L__BB37_41;
	add.s64 	%rd106, %rd7, %rd5;
	shl.b64 	%rd107, %rd106, 2;
	add.s64 	%rd108, %rd18, %rd107;
	add.s64 	%rd104, %rd108, 384;
	// begin inline asm
	ld.global.nc.f32 %f546, [%rd104];
	// end inline asm
	add.s64 	%rd109, %rd19, %rd107;
	add.s64 	%rd105, %rd109, 384;
	// begin inline asm
	ld.global.nc.f32 %f550, [%rd105];
	// end inline asm
$L__BB37_41:
	setp.ge.s32 	%p30, %r10, %r7;
	@%p30 bra 	$L__BB37_44;
	setp.ge.s32 	%p31, %r32, %r72;
	setp.lt.s32 	%p32, %r31, %r72;
	setp.lt.s32 	%p33, %r30, %r72;
	setp.lt.s32 	%p34, %r29, %r72;
	ld.shared.f32 	%f74, [%r35+4];
	fma.rn.f32 	%f277, %f74, %f549, %f461;
	fma.rn.f32 	%f278, %f74, %f553, %f465;
	selp.f32 	%f461, %f277, %f461, %p34;
	selp.f32 	%f465, %f278, %f465, %p34;
	fma.rn.f32 	%f279, %f74, %f548, %f460;
	fma.rn.f32 	%f280, %f74, %f552, %f464;
	selp.f32 	%f460, %f279, %f460, %p33;
	selp.f32 	%f464, %f280, %f464, %p33;
	fma.rn.f32 	%f281, %f74, %f547, %f459;
	fma.rn.f32 	%f282, %f74, %f551, %f463;
	selp.f32 	%f459, %f281, %f459, %p32;
	selp.f32 	%f463, %f282, %f463, %p32;
	@%p31 bra 	$L__BB37_44;
	fma.rn.f32 	%f458, %f74, %f546, %f458;
	fma.rn.f32 	%f462, %f74, %f550, %f462;
$L__BB37_44:
	add.s32 	%r155, %r155, 2;
	setp.ne.s32 	%p35, %r155, %r27;
	mov.u32 	%r156, %r27;
	@%p35 bra 	$L__BB37_22;
$L__BB37_45:
	setp.eq.s32 	%p36, %r26, 0;
	@%p36 bra 	$L__BB37_57;
	mul.lo.s32 	%r115, %r156, %r72;
	cvt.s64.s32 	%rd110, %r115;
	add.s64 	%rd8, %rd110, %rd2;
	setp.ge.s32 	%p37, %r29, %r72;
	@%p37 bra 	$L__BB37_48;
	cvt.u64.u32 	%rd113, %r29;
	add.s64 	%rd114, %rd8, %rd113;
	shl.b64 	%rd115, %rd114, 2;
	add.s64 	%rd111, %rd18, %rd115;
	// begin inline asm
	ld.global.nc.f32 %f549, [%rd111];
	// end inline asm
	add.s64 	%rd112, %rd19, %rd115;
	// begin inline asm
	ld.global.nc.f32 %f553, [%rd112];
	// end inline asm
$L__BB37_48:
	add.s32 	%r38, %r29, 32;
	setp.ge.s32 	%p38, %r38, %r72;
	@%p38 bra 	$L__BB37_50;
	cvt.u64.u32 	%rd118, %r29;
	add.s64 	%rd119, %rd8, %rd118;
	shl.b64 	%rd120, %rd119, 2;
	add.s64 	%rd121, %rd18, %rd120;
	add.s64 	%rd116, %rd121, 128;
	// begin inline asm
	ld.global.nc.f32 %f548, [%rd116];
	// end inline asm
	add.s64 	%rd122, %rd19, %rd120;
	add.s64 	%rd117, %rd122, 128;
	// begin inline asm
	ld.global.nc.f32 %f552, [%rd117];
	// end inline asm
$L__BB37_50:
	add.s32 	%r39, %r29, 64;
	setp.ge.s32 	%p39, %r39, %r72;
	@%p39 bra 	$L__BB37_52;
	cvt.u64.u32 	%rd125, %r29;
	add.s64 	%rd126, %rd8, %rd125;
	shl.b64 	%rd127, %rd126, 2;
	add.s64 	%rd128, %rd18, %rd127;
	add.s64 	%rd123, %rd128, 256;
	// begin inline asm
	ld.global.nc.f32 %f547, [%rd123];
	// end inline asm
	add.s64 	%rd129, %rd19, %rd127;
	add.s64 	%rd124, %rd129, 256;
	// begin inline asm
	ld.global.nc.f32 %f551, [%rd124];
	// end inline asm
$L__BB37_52:
	add.s32 	%r40, %r29, 96;
	setp.ge.s32 	%p40, %r40, %r72;
	@%p40 bra 	$L__BB37_54;
	cvt.u64.u32 	%rd132, %r29;
	add.s64 	%rd133, %rd8, %rd132;
	shl.b64 	%rd134, %rd133, 2;
	add.s64 	%rd135, %rd18, %rd134;
	add.s64 	%rd130, %rd135, 384;
	// begin inline asm
	ld.global.nc.f32 %f546, [%rd130];
	// end inline asm
	add.s64 	%rd136, %rd19, %rd134;
	add.s64 	%rd131, %rd136, 384;
	// begin inline asm
	ld.global.nc.f32 %f550, [%rd131];
	// end inline asm
$L__BB37_54:
	setp.ge.s32 	%p41, %r10, %r7;
	@%p41 bra 	$L__BB37_84;
	setp.ge.s32 	%p42, %r40, %r72;
	setp.lt.s32 	%p43, %r39, %r72;
	setp.lt.s32 	%p44, %r38, %r72;
	setp.lt.s32 	%p45, %r29, %r72;
	shl.b32 	%r116, %r156, 2;
	add.s32 	%r118, %r108, %r116;
	ld.shared.f32 	%f123, [%r118];
	fma.rn.f32 	%f291, %f123, %f549, %f461;
	fma.rn.f32 	%f292, %f123, %f553, %f465;
	selp.f32 	%f461, %f291, %f461, %p45;
	selp.f32 	%f465, %f292, %f465, %p45;
	fma.rn.f32 	%f293, %f123, %f548, %f460;
	fma.rn.f32 	%f294, %f123, %f552, %f464;
	selp.f32 	%f460, %f293, %f460, %p44;
	selp.f32 	%f464, %f294, %f464, %p44;
	fma.rn.f32 	%f295, %f123, %f547, %f459;
	fma.rn.f32 	%f296, %f123, %f551, %f463;
	selp.f32 	%f459, %f295, %f459, %p43;
	selp.f32 	%f463, %f296, %f463, %p43;
	@%p42 bra 	$L__BB37_57;
	fma.rn.f32 	%f458, %f123, %f546, %f458;
	fma.rn.f32 	%f462, %f123, %f550, %f462;
$L__BB37_57:
	setp.ge.s32 	%p46, %r10, %r7;
	@%p46 bra 	$L__BB37_84;
	add.s32 	%r41, %r154, %r9;
	setp.eq.s32 	%p47, %r74, 1;
	@%p47 bra 	$L__BB37_68;
	setp.ne.s32 	%p48, %r74, 0;
	@%p48 bra 	$L__BB37_76;
	setp.ge.s32 	%p61, %r41, %r72;
	shl.b32 	%r123, %r41, 2;
	add.s32 	%r42, %r24, %r123;
	@%p61 bra 	$L__BB37_62;
	mul.f32 	%f389, %f461, 0fBFB8AA3B;
	ex2.approx.f32 	%f390, %f389;
	add.f32 	%f391, %f390, 0f3F800000;
	div.rn.f32 	%f392, %f461, %f391;
	mul.f32 	%f393, %f392, %f465;
	st.shared.f32 	[%r42+4], %f393;
$L__BB37_62:
	add.s32 	%r124, %r41, 32;
	setp.ge.s32 	%p62, %r124, %r72;
	@%p62 bra 	$L__BB37_64;
	mul.f32 	%f394, %f460, 0fBFB8AA3B;
	ex2.approx.f32 	%f395, %f394;
	add.f32 	%f396, %f395, 0f3F800000;
	div.rn.f32 	%f397, %f460, %f396;
	mul.f32 	%f398, %f397, %f464;
	st.shared.f32 	[%r42+132], %f398;
$L__BB37_64:
	add.s32 	%r125, %r41, 64;
	setp.ge.s32 	%p63, %r125, %r72;
	@%p63 bra 	$L__BB37_66;
	mul.f32 	%f399, %f459, 0fBFB8AA3B;
	ex2.approx.f32 	%f400, %f399;
	add.f32 	%f401, %f400, 0f3F800000;
	div.rn.f32 	%f402, %f459, %f401;
	mul.f32 	%f403, %f402, %f463;
	st.shared.f32 	[%r42+260], %f403;
$L__BB37_66:
	add.s32 	%r126, %r41, 96;
	setp.ge.s32 	%p64, %r126, %r72;
	@%p64 bra 	$L__BB37_84;
	mul.f32 	%f404, %f458, 0fBFB8AA3B;
	ex2.approx.f32 	%f405, %f404;
	add.f32 	%f406, %f405, 0f3F800000;
	div.rn.f32 	%f407, %f458, %f406;
	mul.f32 	%f408, %f407, %f462;
	st.shared.f32 	[%r42+388], %f408;
	bra.uni 	$L__BB37_84;
$L__BB37_68:
	setp.ge.s32 	%p49, %r41, %r72;
	shl.b32 	%r119, %r41, 2;
	add.s32 	%r43, %r24, %r119;
	@%p49 bra 	$L__BB37_70;
	mul.f32 	%f297, %f461, 0f3F000000;
	mul.f32 	%f298, %f461, 0f3D372713;
	mul.f32 	%f299, %f461, %f298;
	fma.rn.f32 	%f300, %f461, %f299, %f461;
	mul.f32 	%f301, %f300, 0f3F4C422A;
	abs.f32 	%f302, %f301;
	mul.f32 	%f303, %f302, 0f4038AA3B;
	ex2.approx.ftz.f32 	%f304, %f303;
	add.f32 	%f305, %f304, 0f3F800000;
	rcp.approx.ftz.f32 	%f306, %f305;
	fma.rn.f32 	%f307, %f306, 0fC0000000, 0f3F800000;
	setp.ge.f32 	%p50, %f302, 0f41102CB4;
	selp.f32 	%f308, 0f3F800000, %f307, %p50;
	copysign.f32 	%f309, %f301, %f308;
	mul.f32 	%f310, %f301, %f301;
	fma.rn.f32 	%f311, %f310, 0f3C80F082, 0fBD563CAE;
	fma.rn.f32 	%f312, %f311, %f310, 0f3E085941;
	fma.rn.f32 	%f313, %f312, %f310, 0fBEAAA9ED;
	fma.rn.f32 	%f314, %f313, %f310, 0f00000000;
	fma.rn.f32 	%f315, %f314, %f301, %f301;
	setp.ge.f32 	%p51, %f302, 0f3F19999A;
	selp.f32 	%f316, %f309, %f315, %p51;
	add.f32 	%f317, %f316, 0f3F800000;
	mul.f32 	%f318, %f297, %f317;
	mul.f32 	%f319, %f318, %f465;
	st.shared.f32 	[%r43+4], %f319;
$L__BB37_70:
	add.s32 	%r120, %r41, 32;
	setp.ge.s32 	%p52, %r120, %r72;
	@%p52 bra 	$L__BB37_72;
	mul.f32 	%f320, %f460, 0f3F000000;
	mul.f32 	%f321, %f460, 0f3D372713;
	mul.f32 	%f322, %f460, %f321;
	fma.rn.f32 	%f323, %f460, %f322, %f460;
	mul.f32 	%f324, %f323, 0f3F4C422A;
	abs.f32 	%f325, %f324;
	mul.f32 	%f326, %f325, 0f4038AA3B;
	ex2.approx.ftz.f32 	%f327, %f326;
	add.f32 	%f328, %f327, 0f3F800000;
	rcp.approx.ftz.f32 	%f329, %f328;
	fma.rn.f32 	%f330, %f329, 0fC0000000, 0f3F800000;
	setp.ge.f32 	%p53, %f325, 0f41102CB4;
	selp.f32 	%f331, 0f3F800000, %f330, %p53;
	copysign.f32 	%f332, %f324, %f331;
	mul.f32 	%f333, %f324, %f324;
	fma.rn.f32 	%f334, %f333, 0f3C80F082, 0fBD563CAE;
	fma.rn.f32 	%f335, %f334, %f333, 0f3E085941;
	fma.rn.f32 	%f336, %f335, %f333, 0fBEAAA9ED;
	fma.rn.f32 	%f337, %f336, %f333, 0f00000000;
	fma.rn.f32 	%f338, %f337, %f324, %f324;
	setp.ge.f32 	%p54, %f325, 0f3F19999A;
	selp.f32 	%f339, %f332, %f338, %p54;
	add.f32 	%f340, %f339, 0f3F800000;
	mul.f32 	%f341, %f320, %f340;
	mul.f32 	%f342, %f341, %f464;
	st.shared.f32 	[%r43+132], %f342;
$L__BB37_72:
	add.s32 	%r121, %r41, 64;
	setp.ge.s32 	%p55, %r121, %r72;
	@%p55 bra 	$L__BB37_74;
	mul.f32 	%f343, %f459, 0f3F000000;
	mul.f32 	%f344, %f459, 0f3D372713;
	mul.f32 	%f345, %f459, %f344;
	fma.rn.f32 	%f346, %f459, %f345, %f459;
	mul.f32 	%f347, %f346, 0f3F4C422A;
	abs.f32 	%f348, %f347;
	mul.f32 	%f349, %f348, 0f4038AA3B;
	ex2.approx.ftz.f32 	%f350, %f349;
	add.f32 	%f351, %f350, 0f3F800000;
	rcp.approx.ftz.f32 	%f352, %f351;
	fma.rn.f32 	%f353, %f352, 0fC0000000, 0f3F800000;
	setp.ge.f32 	%p56, %f348, 0f41102CB4;
	selp.f32 	%f354, 0f3F800000, %f353, %p56;
	copysign.f32 	%f355, %f347, %f354;
	mul.f32 	%f356, %f347, %f347;
	fma.rn.f32 	%f357, %f356, 0f3C80F082, 0fBD563CAE;
	fma.rn.f32 	%f358, %f357, %f356, 0f3E085941;
	fma.rn.f32 	%f359, %f358, %f356, 0fBEAAA9ED;
	fma.rn.f32 	%f360, %f359, %f356, 0f00000000;
	fma.rn.f32 	%f361, %f360, %f347, %f347;
	setp.ge.f32 	%p57, %f348, 0f3F19999A;
	selp.f32 	%f362, %f355, %f361, %p57;
	add.f32 	%f363, %f362, 0f3F800000;
	mul.f32 	%f364, %f343, %f363;
	mul.f32 	%f365, %f364, %f463;
	st.shared.f32 	[%r43+260], %f365;
$L__BB37_74:
	add.s32 	%r122, %r41, 96;
	setp.ge.s32 	%p58, %r122, %r72;
	@%p58 bra 	$L__BB37_84;
	mul.f32 	%f366, %f458, 0f3F000000;
	mul.f32 	%f367, %f458, 0f3D372713;
	mul.f32 	%f368, %f458, %f367;
	fma.rn.f32 	%f369, %f458, %f368, %f458;
	mul.f32 	%f370, %f369, 0f3F4C422A;
	abs.f32 	%f371, %f370;
	mul.f32 	%f372, %f371, 0f4038AA3B;
	ex2.approx.ftz.f32 	%f373, %f372;
	add.f32 	%f374, %f373, 0f3F800000;
	rcp.approx.ftz.f32 	%f375, %f374;
	fma.rn.f32 	%f376, %f375, 0fC0000000, 0f3F800000;
	setp.ge.f32 	%p59, %f371, 0f41102CB4;
	selp.f32 	%f377, 0f3F800000, %f376, %p59;
	copysign.f32 	%f378, %f370, %f377;
	mul.f32 	%f379, %f370, %f370;
	fma.rn.f32 	%f380, %f379, 0f3C80F082, 0fBD563CAE;
	fma.rn.f32 	%f381, %f380, %f379, 0f3E085941;
	fma.rn.f32 	%f382, %f381, %f379, 0fBEAAA9ED;
	fma.rn.f32 	%f383, %f382, %f379, 0f00000000;
	fma.rn.f32 	%f384, %f383, %f370, %f370;
	setp.ge.f32 	%p60, %f371, 0f3F19999A;
	selp.f32 	%f385, %f378, %f384, %p60;
	add.f32 	%f386, %f385, 0f3F800000;
	mul.f32 	%f387, %f366, %f386;
	mul.f32 	%f388, %f387, %f462;
	st.shared.f32 	[%r43+388], %f388;
	bra.uni 	$L__BB37_84;
$L__BB37_76:
	setp.ge.s32 	%p65, %r41, %r72;
	shl.b32 	%r127, %r41, 2;
	add.s32 	%r44, %r24, %r127;
	@%p65 bra 	$L__BB37_78;
	max.f32 	%f409, %f461, 0f00000000;
	mul.f32 	%f410, %f409, %f465;
	st.shared.f32 	[%r44+4], %f410;
$L__BB37_78:
	add.s32 	%r128, %r41, 32;
	setp.ge.s32 	%p66, %r128, %r72;
	@%p66 bra 	$L__BB37_80;
	max.f32 	%f411, %f460, 0f00000000;
	mul.f32 	%f412, %f411, %f464;
	st.shared.f32 	[%r44+132], %f412;
$L__BB37_80:
	add.s32 	%r129, %r41, 64;
	setp.ge.s32 	%p67, %r129, %r72;
	@%p67 bra 	$L__BB37_82;
	max.f32 	%f413, %f459, 0f00000000;
	mul.f32 	%f414, %f413, %f463;
	st.shared.f32 	[%r44+260], %f414;
$L__BB37_82:
	add.s32 	%r130, %r41, 96;
	setp.ge.s32 	%p68, %r130, %r72;
	@%p68 bra 	$L__BB37_84;
	max.f32 	%f415, %f458, 0f00000000;
	mul.f32 	%f416, %f415, %f462;
	st.shared.f32 	[%r44+388], %f416;
$L__BB37_84:
	add.s32 	%r154, %r154, 1024;
	setp.lt.s32 	%p69, %r154, %r72;
	@%p69 bra 	$L__BB37_19;
$L__BB37_85:
	bar.sync 	0;
	setp.ge.s32 	%p70, %r157, %r71;
	@%p70 bra 	$L__BB37_135;
	cvta.to.global.u64 	%rd137, %rd24;
	add.s64 	%rd9, %rd137, %rd36;
	and.b32  	%r46, %r72, 1;
	and.b32  	%r47, %r72, 2147483646;
	neg.s32 	%r48, %r47;
	add.s32 	%r133, %r107, %r108;
	add.s32 	%r49, %r133, 8;
	shl.b32 	%r50, %r71, 1;
	cvta.to.global.u64 	%rd10, %rd21;
	cvta.to.global.u64 	%rd11, %rd25;
$L__BB37_87:
	setp.lt.s32 	%p71, %r72, 1;
	mov.f32 	%f558, 0f00000000;
	mov.f32 	%f559, %f558;
	mov.f32 	%f560, %f558;
	mov.f32 	%f561, %f558;
	@%p71 bra 	$L__BB37_125;
	setp.eq.s32 	%p72, %r72, 1;
	add.s32 	%r52, %r157, %r9;
	mov.b32 	%r162, 0;
	mov.f32 	%f558, 0f00000000;
	@%p72 bra 	$L__BB37_113;
	cvt.u64.u32 	%rd12, %r52;
	add.s32 	%r53, %r52, 32;
	add.s32 	%r54, %r52, 64;
	add.s32 	%r55, %r52, 96;
	mov.f32 	%f558, 0f00000000;
	mov.b32 	%r158, 0;
	mov.u32 	%r159, %r71;
	mov.u32 	%r160, %r49;
	mov.u32 	%r161, %r48;
	mov.f32 	%f559, %f558;
	mov.f32 	%f560, %f558;
	mov.f32 	%f561, %f558;
$L__BB37_90:
	.pragma "nounroll";
	setp.ge.s32 	%p73, %r52, %r71;
	cvt.s64.s32 	%rd139, %r158;
	add.s64 	%rd140, %rd139, %rd2;
	add.s64 	%rd141, %rd140, %rd12;
	shl.b64 	%rd142, %rd141, 2;
	add.s64 	%rd13, %rd20, %rd142;
	@%p73 bra 	$L__BB37_92;
	// begin inline asm
	ld.global.nc.f32 %f605, [%rd13];
	// end inline asm
$L__BB37_92:
	setp.ge.s32 	%p74, %r53, %r71;
	@%p74 bra 	$L__BB37_94;
	add.s64 	%rd144, %rd13, 128;
	// begin inline asm
	ld.global.nc.f32 %f604, [%rd144];
	// end inline asm
$L__BB37_94:
	setp.ge.s32 	%p75, %r54, %r71;
	@%p75 bra 	$L__BB37_96;
	add.s64 	%rd145, %rd13, 256;
	// begin inline asm
	ld.global.nc.f32 %f603, [%rd145];
	// end inline asm
$L__BB37_96:
	setp.ge.s32 	%p76, %r55, %r71;
	@%p76 bra 	$L__BB37_98;
	add.s64 	%rd146, %rd13, 384;
	// begin inline asm
	ld.global.nc.f32 %f602, [%rd146];
	// end inline asm
$L__BB37_98:
	setp.ge.s32 	%p77, %r10, %r7;
	@%p77 bra 	$L__BB37_101;
	setp.ge.s32 	%p78, %r55, %r71;
	setp.lt.s32 	%p79, %r54, %r71;
	setp.lt.s32 	%p80, %r53, %r71;
	setp.lt.s32 	%p81, %r52, %r71;
	ld.shared.f32 	%f176, [%r160+-4];
	fma.rn.f32 	%f425, %f176, %f605, %f561;
	selp.f32 	%f561, %f425, %f561, %p81;
	fma.rn.f32 	%f426, %f176, %f604, %f560;
	selp.f32 	%f560, %f426, %f560, %p80;
	fma.rn.f32 	%f427, %f176, %f603, %f559;
	selp.f32 	%f559, %f427, %f559, %p79;
	@%p78 bra 	$L__BB37_101;
	fma.rn.f32 	%f558, %f176, %f602, %f558;
$L__BB37_101:
	setp.ge.s32 	%p82, %r52, %r71;
	cvt.s64.s32 	%rd147, %r159;
	add.s64 	%rd148, %rd147, %rd2;
	add.s64 	%rd149, %rd148, %rd12;
	shl.b64 	%rd150, %rd149, 2;
	add.s64 	%rd14, %rd20, %rd150;
	@%p82 bra 	$L__BB37_103;
	// begin inline asm
	ld.global.nc.f32 %f605, [%rd14];
	// end inline asm
$L__BB37_103:
	setp.ge.s32 	%p83, %r53, %r71;
	@%p83 bra 	$L__BB37_105;
	add.s64 	%rd152, %rd14, 128;
	// begin inline asm
	ld.global.nc.f32 %f604, [%rd152];
	// end inline asm
$L__BB37_105:
	setp.ge.s32 	%p84, %r54, %r71;
	@%p84 bra 	$L__BB37_107;
	add.s64 	%rd153, %rd14, 256;
	// begin inline asm
	ld.global.nc.f32 %f603, [%rd153];
	// end inline asm
$L__BB37_107:
	setp.ge.s32 	%p85, %r55, %r71;
	@%p85 bra 	$L__BB37_109;
	add.s64 	%rd154, %rd14, 384;
	// begin inline asm
	ld.global.nc.f32 %f602, [%rd154];
	// end inline asm
$L__BB37_109:
	setp.ge.s32 	%p86, %r10, %r7;
	@%p86 bra 	$L__BB37_112;
	setp.ge.s32 	%p87, %r55, %r71;
	setp.lt.s32 	%p88, %r54, %r71;
	setp.lt.s32 	%p89, %r53, %r71;
	setp.lt.s32 	%p90, %r52, %r71;
	ld.shared.f32 	%f193, [%r160];
	fma.rn.f32 	%f432, %f193, %f605, %f561;
	selp.f32 	%f561, %f432, %f561, %p90;
	fma.rn.f32 	%f433, %f193, %f604, %f560;
	selp.f32 	%f560, %f433, %f560, %p89;
	fma.rn.f32 	%f434, %f193, %f603, %f559;
	selp.f32 	%f559, %f434, %f559, %p88;
	@%p87 bra 	$L__BB37_112;
	fma.rn.f32 	%f558, %f193, %f602, %f558;
$L__BB37_112:
	add.s32 	%r161, %r161, 2;
	add.s32 	%r160, %r160, 8;
	add.s32 	%r159, %r159, %r50;
	add.s32 	%r158, %r158, %r50;
	setp.ne.s32 	%p91, %r161, 0;
	mov.u32 	%r162, %r47;
	@%p91 bra 	$L__BB37_90;
$L__BB37_113:
	setp.eq.s32 	%p92, %r46, 0;
	@%p92 bra 	$L__BB37_125;
	mul.lo.s32 	%r136, %r162, %r71;
	cvt.s64.s32 	%rd155, %r136;
	add.s64 	%rd156, %rd155, %rd2;
	setp.ge.s32 	%p93, %r52, %r71;
	cvt.u64.u32 	%rd157, %r52;
	add.s64 	%rd158, %rd156, %rd157;
	shl.b64 	%rd159, %rd158, 2;
	add.s64 	%rd15, %rd20, %rd159;
	@%p93 bra 	$L__BB37_116;
	// begin inline asm
	ld.global.nc.f32 %f605, [%rd15];
	// end inline asm
$L__BB37_116:
	add.s32 	%r65, %r52, 32;
	setp.ge.s32 	%p94, %r65, %r71;
	@%p94 bra 	$L__BB37_118;
	add.s64 	%rd161, %rd15, 128;
	// begin inline asm
	ld.global.nc.f32 %f604, [%rd161];
	// end inline asm
$L__BB37_118:
	add.s32 	%r66, %r52, 64;
	setp.ge.s32 	%p95, %r66, %r71;
	@%p95 bra 	$L__BB37_120;
	add.s64 	%rd162, %rd15, 256;
	// begin inline asm
	ld.global.nc.f32 %f603, [%rd162];
	// end inline asm
$L__BB37_120:
	add.s32 	%r67, %r52, 96;
	setp.ge.s32 	%p96, %r67, %r71;
	@%p96 bra 	$L__BB37_122;
	add.s64 	%rd163, %rd15, 384;
	// begin inline asm
	ld.global.nc.f32 %f602, [%rd163];
	// end inline asm
$L__BB37_122:
	setp.ge.s32 	%p97, %r10, %r7;
	@%p97 bra 	$L__BB37_134;
	setp.ge.s32 	%p98, %r67, %r71;
	setp.lt.s32 	%p99, %r66, %r71;
	setp.lt.s32 	%p100, %r65, %r71;
	setp.lt.s32 	%p101, %r52, %r71;
	shl.b32 	%r137, %r162, 2;
	add.s32 	%r138, %r24, %r137;
	ld.shared.f32 	%f218, [%r138+4];
	fma.rn.f32 	%f439, %f218, %f605, %f561;
	selp.f32 	%f561, %f439, %f561, %p101;
	fma.rn.f32 	%f440, %f218, %f604, %f560;
	selp.f32 	%f560, %f440, %f560, %p100;
	fma.rn.f32 	%f441, %f218, %f603, %f559;
	selp.f32 	%f559, %f441, %f559, %p99;
	@%p98 bra 	$L__BB37_125;
	fma.rn.f32 	%f558, %f218, %f602, %f558;
$L__BB37_125:
	setp.ge.s32 	%p102, %r10, %r7;
	@%p102 bra 	$L__BB37_134;
	ld.global.nc.u32 	%r139, [%rd3];
	ld.global.nc.u32 	%r140, [%rd9];
	mad.lo.s32 	%r141, %r139, %r73, %r140;
	mul.wide.s32 	%rd164, %r141, 4;
	add.s64 	%rd165, %rd10, %rd164;
	ld.global.nc.f32 	%f231, [%rd165];
	mul.lo.s32 	%r142, %r139, %r71;
	cvt.s64.s32 	%rd166, %r142;
	add.s32 	%r68, %r157, %r9;
	setp.ge.s32 	%p103, %r68, %r71;
	cvt.u64.u32 	%rd167, %r68;
	add.s64 	%rd168, %rd167, %rd166;
	shl.b64 	%rd169, %rd168, 2;
	add.s64 	%rd16, %rd11, %rd169;
	@%p103 bra 	$L__BB37_128;
	mul.f32 	%f442, %f231, %f561;
	atom.global.add.f32 	%f443, [%rd16], %f442;
$L__BB37_128:
	add.s32 	%r143, %r68, 32;
	setp.ge.s32 	%p104, %r143, %r71;
	@%p104 bra 	$L__BB37_130;
	mul.f32 	%f444, %f231, %f560;
	atom.global.add.f32 	%f445, [%rd16+128], %f444;
$L__BB37_130:
	add.s32 	%r144, %r68, 64;
	setp.ge.s32 	%p105, %r144, %r71;
	@%p105 bra 	$L__BB37_132;
	mul.f32 	%f446, %f231, %f559;
	atom.global.add.f32 	%f447, [%rd16+256], %f446;
$L__BB37_132:
	add.s32 	%r145, %r68, 96;
	setp.ge.s32 	%p106, %r145, %r71;
	@%p106 bra 	$L__BB37_134;
	mul.f32 	%f448, %f231, %f558;
	atom.global.add.f32 	%f449, [%rd16+384], %f448;
$L__BB37_134:
	add.s32 	%r157, %r157, 1024;
	setp.lt.s32 	%p107, %r157, %r71;
	@%p107 bra 	$L__BB37_87;
$L__BB37_135:
	ret;

}
	// .globl	_Z15moe_mega_kernelIfLb0ELi1EEvPKT_S2_S2_S2_PKfPKiS6_S6_S6_PS0_iiiiii
.visible .entry _Z15moe_mega_kernelIfLb0ELi1EEvPKT_S2_S2_S2_PKfPKiS6_S6_S6_PS0_iiiiii(
	.param .u64 .ptr .align 1 _Z15moe_mega_kernelIfLb0ELi1EEvPKT_S2_S2_S2_PKfPKiS6_S6_S6_PS0_iiiiii_param_0,
	.param .u64 .ptr .align 1 _Z15moe_mega_kernelIfLb0ELi1EEvPKT_S2_S2_S2_PKfPKiS6_S6_S6_PS0_iiiiii_param_1,
	.param .u64 .ptr .align 1 _Z15moe_mega_kernelIfLb0ELi1EEvPKT_S2_S2_S2_PKfPKiS6_S6_S6_PS0_iiiiii_param_2,
	.param .u64 .ptr .align 1 _Z15moe_mega_kernelIfLb0ELi1EEvPKT_S2_S2_S2_PKfPKiS6_S6_S6_PS0_iiiiii_param_3,
	.param .u64 .ptr .align 1 _Z15moe_mega_kernelIfLb0ELi1EEvPKT_S2_S2_S2_PKfPKiS6_S6_S6_PS0_iiiiii_param_4,
	.param .u64 .ptr .align 1 _Z15moe_mega_kernelIfLb0ELi1EEvPKT_S2_S2_S2_PKfPKiS6_S6_S6_PS0_iiiiii_param_5,
	.param .u64 .ptr .align 1 _Z15moe_mega_kernelIfLb0ELi1EEvPKT_S2_S2_S2_PKfPKiS6_S6_S6_PS0_iiiiii_param_6,
	.param .u64 .ptr .align 1 _Z15moe_mega_kernelIfLb0ELi1EEvPKT_S2_S2_S2_PKfPKiS6_S6_S6_PS0_iiiiii_param_7,
	.param .u64 .ptr .align 1 _Z15moe_mega_kernelIfLb0ELi1EEvPKT_S2_S2_S2_PKfPKiS6_S6_S6_PS0_iiiiii_param_8,
	.param .u64 .ptr .align 1 _Z15moe_mega_kernelIfLb0ELi1EEvPKT_S2_S2_S2_PKfPKiS6_S6_S6_PS0_iiiiii_param_9,
	.param .u32 _Z15moe_mega_kernelIfLb0ELi1EEvPKT_S2_S2_S2_PKfPKiS6_S6_S6_PS0_iiiiii_param_10,
	.param .u32 _Z15moe_mega_kernelIfLb0ELi1EEvPKT_S2_S2_S2_PKfPKiS6_S6_S6_PS0_iiiiii_param_11,
	.param .u32 _Z15moe_mega_kernelIfLb0ELi1EEvPKT_S2_S2_S2_PKfPKiS6_S6_S6_PS0_iiiiii_param_12,
	.param .u32 _Z15moe_mega_kernelIfLb0ELi1EEvPKT_S2_S2_S2_PKfPKiS6_S6_S6_PS0_iiiiii_param_13,
	.param .u32 _Z15moe_mega_kernelIfLb0ELi1EEvPKT_S2_S2_S2_PKfPKiS6_S6_S6_PS0_iiiiii_param_14,
	.param .u32 _Z15moe_mega_kernelIfLb0ELi1EEvPKT_S2_S2_S2_PKfPKiS6_S6_S6_PS0_iiiiii_param_15
)
.maxntid 256
.minnctapersm 2
{
	.reg .pred 	%p<94>;
	.reg .b32 	%r<159>;
	.reg .b32 	%f<348>;
	.reg .b64 	%rd<114>;

	ld.param.u64 	%rd17, [_Z15moe_mega_kernelIfLb0ELi1EEvPKT_S2_S2_S2_PKfPKiS6_S6_S6_PS0_iiiiii_param_0];
	ld.param.u64 	%rd18, [_Z15moe_mega_kernelIfLb0ELi1EEvPKT_S2_S2_S2_PKfPKiS6_S6_S6_PS0_iiiiii_param_1];
	ld.param.u64 	%rd19, [_Z15moe_mega_kernelIfLb0ELi1EEvPKT_S2_S2_S2_PKfPKiS6_S6_S6_PS0_iiiiii_param_2];
	ld.param.u64 	%rd20, [_Z15moe_mega_kernelIfLb0ELi1EEvPKT_S2_S2_S2_PKfPKiS6_S6_S6_PS0_iiiiii_param_4];
	ld.param.u64 	%rd21, [_Z15moe_mega_kernelIfLb0ELi1EEvPKT_S2_S2_S2_PKfPKiS6_S6_S6_PS0_iiiiii_param_5];
	ld.param.u64 	%rd25, [_Z15moe_mega_kernelIfLb0ELi1EEvPKT_S2_S2_S2_PKfPKiS6_S6_S6_PS0_iiiiii_param_6];
	ld.param.u64 	%rd22, [_Z15moe_mega_kernelIfLb0ELi1EEvPKT_S2_S2_S2_PKfPKiS6_S6_S6_PS0_iiiiii_param_7];
	ld.param.u64 	%rd23, [_Z15moe_mega_kernelIfLb0ELi1EEvPKT_S2_S2_S2_PKfPKiS6_S6_S6_PS0_iiiiii_param_8];
	ld.param.u64 	%rd24, [_Z15moe_mega_kernelIfLb0ELi1EEvPKT_S2_S2_S2_PKfPKiS6_S6_S6_PS0_iiiiii_param_9];
	ld.param.u32 	%r143, [_Z15moe_mega_kernelIfLb0ELi1EEvPKT_S2_S2_S2_PKfPKiS6_S6_S6_PS0_iiiiii_param_10];
	ld.param.u32 	%r65, [_Z15moe_mega_kernelIfLb0ELi1EEvPKT_S2_S2_S2_PKfPKiS6_S6_S6_PS0_iiiiii_param_12];
	ld.param.u32 	%r66, [_Z15moe_mega_kernelIfLb0ELi1EEvPKT_S2_S2_S2_PKfPKiS6_S6_S6_PS0_iiiiii_param_13];
	ld.param.u32 	%r67, [_Z15moe_mega_kernelIfLb0ELi1EEvPKT_S2_S2_S2_PKfPKiS6_S6_S6_PS0_iiiiii_param_14];
	ld.param.u32 	%r68, [_Z15moe_mega_kernelIfLb0ELi1EEvPKT_S2_S2_S2_PKfPKiS6_S6_S6_PS0_iiiiii_param_15];
	cvta.to.global.u64 	%rd1, %rd25;
	mul.wide.s32 	%rd26, %r143, 4;
	add.s64 	%rd27, %rd1, %rd26;
	ld.global.nc.u32 	%r69, [%rd27];
	mov.u32 	%r1, %ctaid.x;
	setp.ge.u32 	%p2, %r1, %r69;
	@%p2 bra 	$L__BB38_113;
	setp.lt.s32 	%p3, %r143, 1;
	mov.b32 	%r145, 0;
	@%p3 bra 	$L__BB38_4;
	mov.b32 	%r145, 0;
$L__BB38_3:
	add.s32 	%r72, %r145, %r143;
	add.s32 	%r73, %r72, 1;
	shr.u32 	%r74, %r73, 1;
	mul.wide.u32 	%rd28, %r74, 4;
	add.s64 	%rd29, %rd1, %rd28;
	ld.global.nc.u32 	%r75, [%rd29];
	setp.gt.u32 	%p4, %r75, %r1;
	add.s32 	%r76, %r74, -1;
	selp.b32 	%r145, %r145, %r74, %p4;
	selp.b32 	%r143, %r76, %r143, %p4;
	setp.lt.s32 	%p5, %r145, %r143;
	@%p5 bra 	$L__BB38_3;
$L__BB38_4:
	mul.wide.u32 	%rd30, %r145, 4;
	add.s64 	%rd31, %rd1, %rd30;
	ld.global.nc.u32 	%r77, [%rd31];
	sub.s32 	%r78, %r1, %r77;
	cvta.to.global.u64 	%rd32, %rd21;
	add.s64 	%rd33, %rd32, %rd30;
	ld.global.nc.u32 	%r79, [%rd33];
	ld.global.nc.u32 	%r7, [%rd33+4];
	shl.b32 	%r80, %r65, 2;
	mov.u32 	%r81, smem;
	add.s32 	%r8, %r81, %r80;
	add.s32 	%r154, %r8, 4;
	mov.u32 	%r148, %tid.x;
	shr.u32 	%r155, %r148, 5;
	and.b32  	%r12, %r148, 31;
	mul.lo.s32 	%r82, %r66, %r65;
	mul.lo.s32 	%r83, %r82, %r145;
	cvt.s64.s32 	%rd2, %r83;
	add.s32 	%r13, %r79, %r78;
	setp.ge.s32 	%p6, %r13, %r7;
	cvta.to.global.u64 	%rd34, %rd22;
	mul.wide.s32 	%rd35, %r13, 4;
	add.s64 	%rd3, %rd34, %rd35;
	@%p6 bra 	$L__BB38_17;
	ld.global.nc.u32 	%r84, [%rd3];
	mul.lo.s32 	%r85, %r84, %r65;
	cvt.s64.s32 	%rd4, %r85;
	setp.ge.s32 	%p7, %r148, %r65;
	@%p7 bra 	$L__BB38_17;
	not.b32 	%r86, %r148;
	add.s32 	%r14, %r65, %r86;
	shr.u32 	%r87, %r14, 8;
	add.s32 	%r15, %r87, 1;
	and.b32  	%r16, %r15, 7;
	setp.lt.u32 	%p8, %r14, 1792;
	@%p8 bra 	$L__BB38_9;
	and.b32  	%r17, %r15, 33554424;
	mov.b32 	%r147, 0;
$L__BB38_8:
	.pragma "nounroll";
	cvt.u64.u32 	%rd44, %r148;
	add.s64 	%rd45, %rd44, %rd4;
	shl.b64 	%rd46, %rd45, 2;
	add.s64 	%rd36, %rd17, %rd46;
	// begin inline asm
	ld.global.nc.f32 %f107, [%rd36];
	// end inline asm
	shl.b32 	%r89, %r148, 2;
	add.s32 	%r91, %r81, %r89;
	st.shared.f32 	[%r91], %f107;
	add.s64 	%rd37, %rd36, 1024;
	// begin inline asm
	ld.global.nc.f32 %f108, [%rd37];
	// end inline asm
	st.shared.f32 	[%r91+1024], %f108;
	add.s64 	%rd38, %rd36, 2048;
	// begin inline asm
	ld.global.nc.f32 %f109, [%rd38];
	// end inline asm
	st.shared.f32 	[%r91+2048], %f109;
	add.s64 	%rd39, %rd36, 3072;
	// begin inline asm
	ld.global.nc.f32 %f110, [%rd39];
	// end inline asm
	st.shared.f32 	[%r91+3072], %f110;
	add.s64 	%rd40, %rd36, 4096;
	// begin inline asm
	ld.global.nc.f32 %f111, [%rd40];
	// end inline asm
	st.shared.f32 	[%r91+4096], %f111;
	add.s64 	%rd41, %rd36, 5120;
	// begin inline asm
	ld.global.nc.f32 %f112, [%rd41];
	// end inline asm
	st.shared.f32 	[%r91+5120], %f112;
	add.s64 	%rd42, %rd36, 6144;
	// begin inline asm
	ld.global.nc.f32 %f113, [%rd42];
	// end inline asm
	st.shared.f32 	[%r91+6144], %f113;
	add.s64 	%rd43, %rd36, 7168;
	// begin inline asm
	ld.global.nc.f32 %f114, [%rd43];
	// end inline asm
	st.shared.f32 	[%r91+7168], %f114;
	add.s32 	%r148, %r148, 2048;
	add.s32 	%r147, %r147, 8;
	setp.ne.s32 	%p9, %r147, %r17;
	@%p9 bra 	$L__BB38_8;
$L__BB38_9:
	setp.eq.s32 	%p10, %r16, 0;
	@%p10 bra 	$L__BB38_17;
	setp.lt.u32 	%p11, %r16, 4;
	@%p11 bra 	$L__BB38_12;
	cvt.u64.u32 	%rd51, %r148;
	add.s64 	%rd52, %rd51, %rd4;
	shl.b64 	%rd53, %rd52, 2;
	add.s64 	%rd47, %rd17, %rd53;
	// begin inline asm
	ld.global.nc.f32 %f115, [%rd47];
	// end inline asm
	shl.b32 	%r92, %r148, 2;
	add.s32 	%r94, %r81, %r92;
	st.shared.f32 	[%r94], %f115;
	add.s64 	%rd48, %rd47, 1024;
	// begin inline asm
	ld.global.nc.f32 %f116, [%rd48];
	// end inline asm
	st.shared.f32 	[%r94+1024], %f116;
	add.s64 	%rd49, %rd47, 2048;
	// begin inline asm
	ld.global.nc.f32 %f117, [%rd49];
	// end inline asm
	st.shared.f32 	[%r94+2048], %f117;
	add.s64 	%rd50, %rd47, 3072;
	// begin inline asm
	ld.global.nc.f32 %f118, [%rd50];
	// end inline asm
	st.shared.f32 	[%r94+3072], %f118;
	add.s32 	%r148, %r148, 1024;
$L__BB38_12:
	and.b32  	%r95, %r15, 3;
	setp.eq.s32 	%p12, %r95, 0;
	@%p12 bra 	$L__BB38_17;
	setp.eq.s32 	%p13, %r95, 1;
	@%p13 bra 	$L__BB38_15;
	cvt.u64.u32 	%rd56, %r148;
	add.s64 	%rd57, %rd56, %rd4;
	shl.b64 	%rd58, %rd57, 2;
	add.s64 	%rd54, %rd17, %rd58;
	// begin inline asm
	ld.global.nc.f32 %f119, [%rd54];
	// end inline asm
	shl.b32 	%r96, %r148, 2;
	add.s32 	%r98, %r81, %r96;
	st.shared.f32 	[%r98], %f119;
	add.s64 	%rd55, %rd54, 1024;
	// begin inline asm
	ld.global.nc.f32 %f120, [%rd55];
	// end inline asm
	st.shared.f32 	[%r98+1024], %f120;
	add.s32 	%r148, %r148, 512;
$L__BB38_15:
	and.b32  	%r99, %r14, 256;
	setp.ne.s32 	%p14, %r99, 0;
	@%p14 bra 	$L__BB38_17;
	cvt.u64.u32 	%rd60, %r148;
	add.s64 	%rd61, %rd60, %rd4;
	shl.b64 	%rd62, %rd61, 2;
	add.s64 	%rd59, %rd17, %rd62;
	// begin inline asm
	ld.global.nc.f32 %f121, [%rd59];
	// end inline asm
	shl.b32 	%r100, %r148, 2;
	add.s32 	%r102, %r81, %r100;
	st.shared.f32 	[%r102], %f121;
$L__BB38_17:
	bar.sync 	0;
	shl.b32 	%r151, %r155, 7;
	setp.ge.s32 	%p15, %r151, %r66;
	@%p15 bra 	$L__BB38_85;
	and.b32  	%r28, %r65, 1;
	and.b32  	%r29, %r65, 2147483646;
$L__BB38_19:
	setp.lt.s32 	%p16, %r65, 1;
	mov.f32 	%f289, 0f00000000;
	mov.f32 	%f290, %f289;
	mov.f32 	%f291, %f289;
	mov.f32 	%f292, %f289;
	@%p16 bra 	$L__BB38_57;
	setp.eq.s32 	%p17, %r65, 1;
	add.s32 	%r31, %r151, %r12;
	mov.b32 	%r153, 0;
	mov.f32 	%f289, 0f00000000;
	@%p17 bra 	$L__BB38_45;
	cvt.u64.u32 	%rd5, %r31;
	add.s32 	%r32, %r31, 32;
	add.s32 	%r33, %r31, 64;
	add.s32 	%r34, %r31, 96;
	mov.b32 	%r152, 0;
	mov.f32 	%f289, 0f00000000;
	mov.f32 	%f290, %f289;
	mov.f32 	%f291, %f289;
	mov.f32 	%f292, %f289;
$L__BB38_22:
	.pragma "nounroll";
	setp.ge.s32 	%p18, %r31, %r66;
	mul.lo.s32 	%r36, %r152, %r66;
	cvt.s64.s32 	%rd63, %r36;
	add.s64 	%rd64, %rd63, %rd2;
	add.s64 	%rd65, %rd64, %rd5;
	shl.b64 	%rd66, %rd65, 2;
	add.s64 	%rd6, %rd18, %rd66;
	@%p18 bra 	$L__BB38_24;
	// begin inline asm
	ld.global.nc.f32 %f336, [%rd6];
	// end inline asm
$L__BB38_24:
	setp.ge.s32 	%p19, %r32, %r66;
	@%p19 bra 	$L__BB38_26;
	add.s64 	%rd68, %rd6, 128;
	// begin inline asm
	ld.global.nc.f32 %f335, [%rd68];
	// end inline asm
$L__BB38_26:
	setp.ge.s32 	%p20, %r33, %r66;
	@%p20 bra 	$L__BB38_28;
	add.s64 	%rd69, %rd6, 256;
	// begin inline asm
	ld.global.nc.f32 %f334, [%rd69];
	// end inline asm
$L__BB38_28:
	setp.ge.s32 	%p21, %r34, %r66;
	@%p21 bra 	$L__BB38_30;
	add.s64 	%rd70, %rd6, 384;
	// begin inline asm
	ld.global.nc.f32 %f333, [%rd70];
	// end inline asm
$L__BB38_30:
	setp.ge.s32 	%p22, %r13, %r7;
	shl.b32 	%r105, %r152, 2;
	add.s32 	%r37, %r81, %r105;
	@%p22 bra 	$L__BB38_33;
	setp.ge.s32 	%p23, %r34, %r66;
	setp.lt.s32 	%p24, %r33, %r66;
	setp.lt.s32 	%p25, %r32, %r66;
	setp.lt.s32 	%p26, %r31, %r66;
	ld.shared.f32 	%f21, [%r37];
	fma.rn.f32 	%f130, %f21, %f336, %f292;
	selp.f32 	%f292, %f130, %f292, %p26;
	fma.rn.f32 	%f131, %f21, %f335, %f291;
	selp.f32 	%f291, %f131, %f291, %p25;
	fma.rn.f32 	%f132, %f21, %f334, %f290;
	selp.f32 	%f290, %f132, %f290, %p24;
	@%p23 bra 	$L__BB38_33;
	fma.rn.f32 	%f289, %f21, %f333, %f289;
$L__BB38_33:
	setp.ge.s32 	%p27, %r31, %r66;
	add.s32 	%r107, %r36, %r66;
	cvt.s64.s32 	%rd71, %r107;
	add.s64 	%rd72, %rd71, %rd2;
	add.s64 	%rd73, %rd72, %rd5;
	shl.b64 	%rd74, %rd73, 2;
	add.s64 	%rd7, %rd18, %rd74;
	@%p27 bra 	$L__BB38_35;
	// begin inline asm
	ld.global.nc.f32 %f336, [%rd7];
	// end inline asm
$L__BB38_35:
	setp.ge.s32 	%p28, %r32, %r66;
	@%p28 bra 	$L__BB38_37;
	add.s64 	%rd76, %rd7, 128;
	// begin inline asm
	ld.global.nc.f32 %f335, [%rd76];
	// end inline asm
$L__BB38_37:
	setp.ge.s32 	%p29, %r33, %r66;
	@%p29 bra 	$L__BB38_39;
	add.s64 	%rd77, %rd7, 256;
	// begin inline asm
	ld.global.nc.f32 %f334, [%rd77];
	// end inline asm
$L__BB38_39:
	setp.ge.s32 	%p30, %r34, %r66;
	@%p30 bra 	$L__BB38_41;
	add.s64 	%rd78, %rd7, 384;
	// begin inline asm
	ld.global.nc.f32 %f333, [%rd78];
	// end inline asm
$L__BB38_41:
	setp.ge.s32 	%p31, %r13, %r7;
	@%p31 bra 	$L__BB38_44;
	setp.ge.s32 	%p32, %r34, %r66;
	setp.lt.s32 	%p33, %r33, %r66;
	setp.lt.s32 	%p34, %r32, %r66;
	setp.lt.s32 	%p35, %r31, %r66;
	ld.shared.f32 	%f38, [%r37+4];
	fma.rn.f32 	%f137, %f38, %f336, %f292;
	selp.f32 	%f292, %f137, %f292, %p35;
	fma.rn.f32 	%f138, %f38, %f335, %f291;
	selp.f32 	%f291, %f138, %f291, %p34;
	fma.rn.f32 	%f139, %f38, %f334, %f290;
	selp.f32 	%f290, %f139, %f290, %p33;
	@%p32 bra 	$L__BB38_44;
	fma.rn.f32 	%f289, %f38, %f333, %f289;
$L__BB38_44:
	add.s32 	%r152, %r152, 2;
	setp.ne.s32 	%p36, %r152, %r29;
	mov.u32 	%r153, %r29;
	@%p36 bra 	$L__BB38_22;
$L__BB38_45:
	setp.eq.s32 	%p37, %r28, 0;
	@%p37 bra 	$L__BB38_57;
	mul.lo.s32 	%r108, %r153, %r66;
	cvt.s64.s32 	%rd79, %r108;
	add.s64 	%rd80, %rd79, %rd2;
	setp.ge.s32 	%p38, %r31, %r66;
	cvt.u64.u32 	%rd81, %r31;
	add.s64 	%rd82, %rd80, %rd81;
	shl.b64 	%rd83, %rd82, 2;
	add.s64 	%rd8, %rd18, %rd83;
	@%p38 bra 	$L__BB38_48;
	// begin inline asm
	ld.global.nc.f32 %f336, [%rd8];
	// end inline asm
$L__BB38_48:
	add.s32 	%r40, %r31, 32;
	setp.ge.s32 	%p39, %r40, %r66;
	@%p39 bra 	$L__BB38_50;
	add.s64 	%rd85, %rd8, 128;
	// begin inline asm
	ld.global.nc.f32 %f335, [%rd85];
	// end inline asm
$L__BB38_50:
	add.s32 	%r41, %r31, 64;
	setp.ge.s32 	%p40, %r41, %r66;
	@%p40 bra 	$L__BB38_52;
	add.s64 	%rd86, %rd8, 256;
	// begin inline asm
	ld.global.nc.f32 %f334, [%rd86];
	// end inline asm
$L__BB38_52:
	add.s32 	%r42, %r31, 96;
	setp.ge.s32 	%p41, %r42, %r66;
	@%p41 bra 	$L__BB38_54;
	add.s64 	%rd87, %rd8, 384;
	// begin inline asm
	ld.global.nc.f32 %f333, [%rd87];
	// end inline asm
$L__BB38_54:
	setp.ge.s32 	%p42, %r13, %r7;
	@%p42 bra 	$L__BB38_84;
	setp.ge.s32 	%p43, %r42, %r66;
	setp.lt.s32 	%p44, %r41, %r66;
	setp.lt.s32 	%p45, %r40, %r66;
	setp.lt.s32 	%p46, %r31, %r66;
	shl.b32 	%r109, %r153, 2;
	add.s32 	%r111, %r81, %r109;
	ld.shared.f32 	%f63, [%r111];
	fma.rn.f32 	%f144, %f63, %f336, %f292;
	selp.f32 	%f292, %f144, %f292, %p46;
	fma.rn.f32 	%f145, %f63, %f335, %f291;
	selp.f32 	%f291, %f145, %f291, %p45;
	fma.rn.f32 	%f146, %f63, %f334, %f290;
	selp.f32 	%f290, %f146, %f290, %p44;
	@%p43 bra 	$L__BB38_57;
	fma.rn.f32 	%f289, %f63, %f333, %f289;
$L__BB38_57:
	setp.ge.s32 	%p47, %r13, %r7;
	@%p47 bra 	$L__BB38_84;
	add.s32 	%r43, %r151, %r12;
	setp.eq.s32 	%p48, %r68, 1;
	@%p48 bra 	$L__BB38_68;
	setp.ne.s32 	%p49, %r68, 0;
	@%p49 bra 	$L__BB38_76;
	setp.ge.s32 	%p62, %r43, %r66;
	shl.b32 	%r116, %r43, 2;
	add.s32 	%r44, %r8, %r116;
	@%p62 bra 	$L__BB38_62;
	mul.f32 	%f235, %f292, 0fBFB8AA3B;
	ex2.approx.f32 	%f236, %f235;
	add.f32 	%f237, %f236, 0f3F800000;
	div.rn.f32 	%f238, %f292, %f237;
	st.shared.f32 	[%r44+4], %f238;
$L__BB38_62:
	add.s32 	%r117, %r43, 32;
	setp.ge.s32 	%p63, %r117, %r66;
	@%p63 bra 	$L__BB38_64;
	mul.f32 	%f239, %f291, 0fBFB8AA3B;
	ex2.approx.f32 	%f240, %f239;
	add.f32 	%f241, %f240, 0f3F800000;
	div.rn.f32 	%f242, %f291, %f241;
	st.shared.f32 	[%r44+132], %f242;
$L__BB38_64:
	add.s32 	%r118, %r43, 64;
	setp.ge.s32 	%p64, %r118, %r66;
	@%p64 bra 	$L__BB38_66;
	mul.f32 	%f243, %f290, 0fBFB8AA3B;
	ex2.approx.f32 	%f244, %f243;
	add.f32 	%f245, %f244, 0f3F800000;
	div.rn.f32 	%f246, %f290, %f245;
	st.shared.f32 	[%r44+260], %f246;
$L__BB38_66:
	add.s32 	%r119, %r43, 96;
	setp.ge.s32 	%p65, %r119, %r66;
	@%p65 bra 	$L__BB38_84;
	mul.f32 	%f247, %f289, 0fBFB8AA3B;
	ex2.approx.f32 	%f248, %f247;
	add.f32 	%f249, %f248, 0f3F800000;
	div.rn.f32 	%f250, %f289, %f249;
	st.shared.f32 	[%r44+388], %f250;
	bra.uni 	$L__BB38_84;
$L__BB38_68:
	setp.ge.s32 	%p50, %r43, %r66;
	shl.b32 	%r112, %r43, 2;
	add.s32 	%r45, %r8, %r112;
	@%p50 bra 	$L__BB38_70;
	mul.f32 	%f147, %f292, 0f3F000000;
	mul.f32 	%f148, %f292, 0f3D372713;
	mul.f32 	%f149, %f292, %f148;
	fma.rn.f32 	%f150, %f292, %f149, %f292;
	mul.f32 	%f151, %f150, 0f3F4C422A;
	abs.f32 	%f152, %f151;
	mul.f32 	%f153, %f152, 0f4038AA3B;
	ex2.approx.ftz.f32 	%f154, %f153;
	add.f32 	%f155, %f154, 0f3F800000;
	rcp.approx.ftz.f32 	%f156, %f155;
	fma.rn.f32 	%f157, %f156, 0fC0000000, 0f3F800000;
	setp.ge.f32 	%p51, %f152, 0f41102CB4;
	selp.f32 	%f158, 0f3F800000, %f157, %p51;
	copysign.f32 	%f159, %f151, %f158;
	mul.f32 	%f160, %f151, %f151;
	fma.rn.f32 	%f161, %f160, 0f3C80F082, 0fBD563CAE;
	fma.rn.f32 	%f162, %f161, %f160, 0f3E085941;
	fma.rn.f32 	%f163, %f162, %f160, 0fBEAAA9ED;
	fma.rn.f32 	%f164, %f163, %f160, 0f00000000;
	fma.rn.f32 	%f165, %f164, %f151, %f151;
	setp.ge.f32 	%p52, %f152, 0f3F19999A;
	selp.f32 	%f166, %f159, %f165, %p52;
	add.f32 	%f167, %f166, 0f3F800000;
	mul.f32 	%f168, %f147, %f167;
	st.shared.f32 	[%r45+4], %f168;
$L__BB38_70:
	add.s32 	%r113, %r43, 32;
	setp.ge.s32 	%p53, %r113, %r66;
	@%p53 bra 	$L__BB38_72;
	mul.f32 	%f169, %f291, 0f3F000000;
	mul.f32 	%f170, %f291, 0f3D372713;
	mul.f32 	%f171, %f291, %f170;
	fma.rn.f32 	%f172, %f291, %f171, %f291;
	mul.f32 	%f173, %f172, 0f3F4C422A;
	abs.f32 	%f174, %f173;
	mul.f32 	%f175, %f174, 0f4038AA3B;
	ex2.approx.ftz.f32 	%f176, %f175;
	add.f32 	%f177, %f176, 0f3F800000;
	rcp.approx.ftz.f32 	%f178, %f177;
	fma.rn.f32 	%f179, %f178, 0fC0000000, 0f3F800000;
	setp.ge.f32 	%p54, %f174, 0f41102CB4;
	selp.f32 	%f180, 0f3F800000, %f179, %p54;
	copysign.f32 	%f181, %f173, %f180;
	mul.f32 	%f182, %f173, %f173;
	fma.rn.f32 	%f183, %f182, 0f3C80F082, 0fBD563CAE;
	fma.rn.f32 	%f184, %f183, %f182, 0f3E085941;
	fma.rn.f32 	%f185, %f184, %f182, 0fBEAAA9ED;
	fma.rn.f32 	%f186, %f185, %f182, 0f00000000;
	fma.rn.f32 	%f187, %f186, %f173, %f173;
	setp.ge.f32 	%p55, %f174, 0f3F19999A;
	selp.f32 	%f188, %f181, %f187, %p55;
	add.f32 	%f189, %f188, 0f3F800000;
	mul.f32 	%f190, %f169, %f189;
	st.shared.f32 	[%r45+132], %f190;
$L__BB38_72:
	add.s32 	%r114, %r43, 64;
	setp.ge.s32 	%p56, %r114, %r66;
	@%p56 bra 	$L__BB38_74;
	mul.f32 	%f191, %f290, 0f3F000000;
	mul.f32 	%f192, %f290, 0f3D372713;
	mul.f32 	%f193, %f290, %f192;
	fma.rn.f32 	%f194, %f290, %f193, %f290;
	mul.f32 	%f195, %f194, 0f3F4C422A;
	abs.f32 	%f196, %f195;
	mul.f32 	%f197, %f196, 0f4038AA3B;
	ex2.approx.ftz.f32 	%f198, %f197;
	add.f32 	%f199, %f198, 0f3F800000;
	rcp.approx.ftz.f32 	%f200, %f199;
	fma.rn.f32 	%f201, %f200, 0fC0000000, 0f3F800000;
	setp.ge.f32 	%p57, %f196, 0f41102CB4;
	selp.f32 	%f202, 0f3F800000, %f201, %p57;
	copysign.f32 	%f203, %f195, %f202;
	mul.f32 	%f204, %f195, %f195;
	fma.rn.f32 	%f205, %f204, 0f3C80F082, 0fBD563CAE;
	fma.rn.f32 	%f206, %f205, %f204, 0f3E085941;
	fma.rn.f32 	%f207, %f206, %f204, 0fBEAAA9ED;
	fma.rn.f32 	%f208, %f207, %f204, 0f00000000;
	fma.rn.f32 	%f209, %f208, %f195, %f195;
	setp.ge.f32 	%p58, %f196, 0f3F19999A;
	selp.f32 	%f210, %f203, %f209, %p58;
	add.f32 	%f211, %f210, 0f3F800000;
	mul.f32 	%f212, %f191, %f211;
	st.shared.f32 	[%r45+260], %f212;
$L__BB38_74:
	add.s32 	%r115, %r43, 96;
	setp.ge.s32 	%p59, %r115, %r66;
	@%p59 bra 	$L__BB38_84;
	mul.f32 	%f213, %f289, 0f3F000000;
	mul.f32 	%f214, %f289, 0f3D372713;
	mul.f32 	%f215, %f289, %f214;
	fma.rn.f32 	%f216, %f289, %f215, %f289;
	mul.f32 	%f217, %f216, 0f3F4C422A;
	abs.f32 	%f218, %f217;
	mul.f32 	%f219, %f218, 0f4038AA3B;
	ex2.approx.ftz.f32 	%f220, %f219;
	add.f32 	%f221, %f220, 0f3F800000;
	rcp.approx.ftz.f32 	%f222, %f221;
	fma.rn.f32 	%f223, %f222, 0fC0000000, 0f3F800000;
	setp.ge.f32 	%p60, %f218, 0f41102CB4;
	selp.f32 	%f224, 0f3F800000, %f223, %p60;
	copysign.f32 	%f225, %f217, %f224;
	mul.f32 	%f226, %f217, %f217;
	fma.rn.f32 	%f227, %f226, 0f3C80F082, 0fBD563CAE;
	fma.rn.f32 	%f228, %f227, %f226, 0f3E085941;
	fma.rn.f32 	%f229, %f228, %f226, 0fBEAAA9ED;
	fma.rn.f32 	%f230, %f229, %f226, 0f00000000;
	fma.rn.f32 	%f231, %f230, %f217, %f217;
	setp.ge.f32 	%p61, %f218, 0f3F19999A;
	selp.f32 	%f232, %f225, %f231, %p61;
	add.f32 	%f233, %f232, 0f3F800000;
	mul.f32 	%f234, %f213, %f233;
	st.shared.f32 	[%r45+388], %f234;
	bra.uni 	$L__BB38_84;
$L__BB38_76:
	setp.ge.s32 	%p66, %r43, %r66;
	shl.b32 	%r120, %r43, 2;
	add.s32 	%r46, %r8, %r120;
	@%p66 bra 	$L__BB38_78;
	max.f32 	%f251, %f292, 0f00000000;
	st.shared.f32 	[%r46+4], %f251;
$L__BB38_78:
	add.s32 	%r121, %r43, 32;
	setp.ge.s32 	%p67, %r121, %r66;
	@%p67 bra 	$L__BB38_80;
	max.f32 	%f252, %f291, 0f00000000;
	st.shared.f32 	[%r46+132], %f252;
$L__BB38_80:
	add.s32 	%r122, %r43, 64;
	setp.ge.s32 	%p68, %r122, %r66;
	@%p68 bra 	$L__BB38_82;
	max.f32 	%f253, %f290, 0f00000000;
	st.shared.f32 	[%r46+260], %f253;
$L__BB38_82:
	add.s32 	%r123, %r43, 96;
	setp.ge.s32 	%p69, %r123, %r66;
	@%p69 bra 	$L__BB38_84;
	max.f32 	%f254, %f289, 0f00000000;
	st.shared.f32 	[%r46+388], %f254;
$L__BB38_84:
	add.s32 	%r151, %r151, 1024;
	setp.lt.s32 	%p70, %r151, %r66;
	@%p70 bra 	$L__BB38_19;
$L__BB38_85:
	bar.sync 	0;
	setp.ge.s32 	%p71, %r13, %r7;
	@%p71 bra 	$L__BB38_87;
	ld.global.nc.u32 	%r125, [%rd3];
	cvta.to.global.u64 	%rd89, %rd23;
	add.s64 	%rd91, %rd89, %rd35;
	ld.global.nc.u32 	%r126, [%rd91];
	mad.lo.s32 	%r127, %r125, %r67, %r126;
	cvta.to.global.u64 	%rd92, %rd20;
	mul.wide.s32 	%rd93, %r127, 4;
	add.s64 	%rd94, %rd92, %rd93;
	ld.global.nc.f32 	%f337, [%rd94];
	mul.lo.s32 	%r128, %r125, %r65;
	cvta.to.global.u64 	%rd95, %rd24;
	mul.wide.s32 	%rd96, %r128, 4;
	add.s64 	%rd112, %rd95, %rd96;
$L__BB38_87:
	setp.ge.s32 	%p72, %r155, %r65;
	@%p72 bra 	$L__BB38_113;
	setp.ge.s32 	%p73, %r13, %r7;
	setp.ne.s32 	%p74, %r12, 0;
	or.pred  	%p1, %p74, %p73;
	not.b32 	%r129, %r12;
	add.s32 	%r49, %r66, %r129;
	and.b32  	%r50, %r49, 96;
	cvt.u64.u32 	%rd11, %r12;
	shl.b32 	%r130, %r12, 2;
	add.s32 	%r51, %r154, %r130;
	or.b32  	%r52, %r12, 32;
	or.b32  	%r53, %r12, 64;
	or.b32  	%r54, %r12, 96;
	add.s32 	%r55, %r154, 256;
$L__BB38_89:
	setp.ge.s32 	%p75, %r12, %r66;
	mov.f32 	%f343, 0f00000000;
	@%p75 bra 	$L__BB38_110;
	setp.eq.s32 	%p76, %r50, 96;
	mul.lo.s32 	%r131, %r155, %r66;
	cvt.s64.s32 	%rd97, %r131;
	add.s64 	%rd12, %rd97, %rd2;
	mov.f32 	%f343, 0f00000000;
	mov.u32 	%r156, %r12;
	@%p76 bra 	$L__BB38_99;
	setp.ge.s32 	%p77, %r13, %r7;
	add.s64 	%rd99, %rd12, %rd11;
	shl.b64 	%rd100, %rd99, 2;
	add.s64 	%rd98, %rd19, %rd100;
	// begin inline asm
	ld.global.nc.f32 %f259, [%rd98];
	// end inline asm
	mov.f32 	%f343, 0f00000000;
	@%p77 bra 	$L__BB38_93;
	ld.shared.f32 	%f261, [%r51];
	fma.rn.f32 	%f343, %f259, %f261, 0f00000000;
$L__BB38_93:
	setp.eq.s32 	%p78, %r50, 0;
	mov.u32 	%r156, %r52;
	@%p78 bra 	$L__BB38_99;
	setp.ge.s32 	%p79, %r13, %r7;
	add.s64 	%rd101, %rd98, 128;
	// begin inline asm
	ld.global.nc.f32 %f262, [%rd101];
	// end inline asm
	@%p79 bra 	$L__BB38_96;
	ld.shared.f32 	%f263, [%r51+128];
	fma.rn.f32 	%f343, %f262, %f263, %f343;
$L__BB38_96:
	setp.eq.s32 	%p80, %r50, 32;
	mov.u32 	%r156, %r53;
	@%p80 bra 	$L__BB38_99;
	setp.ge.s32 	%p81, %r13, %r7;
	add.s64 	%rd102, %rd98, 256;
	// begin inline asm
	ld.global.nc.f32 %f264, [%rd102];
	// end inline asm
	mov.u32 	%r156, %r54;
	@%p81 bra 	$L__BB38_99;
	ld.shared.f32 	%f265, [%r51+256];
	fma.rn.f32 	%f343, %f264, %f265, %f343;
	mov.u32 	%r156, %r54;
$L__BB38_99:
	setp.lt.u32 	%p82, %r49, 96;
	@%p82 bra 	$L__BB38_110;
	cvt.u64.u32 	%rd103, %r156;
	add.s64 	%rd104, %rd12, %rd103;
	shl.b64 	%rd105, %rd104, 2;
	add.s64 	%rd113, %rd19, %rd105;
	shl.b32 	%r132, %r156, 2;
	add.s32 	%r157, %r55, %r132;
$L__BB38_101:
	setp.ge.s32 	%p83, %r13, %r7;
	// begin inline asm
	ld.global.nc.f32 %f266, [%rd113];
	// end inline asm
	@%p83 bra 	$L__BB38_103;
	ld.shared.f32 	%f267, [%r157+-256];
	fma.rn.f32 	%f343, %f266, %f267, %f343;
$L__BB38_103:
	setp.ge.s32 	%p84, %r13, %r7;
	add.s64 	%rd107, %rd113, 128;
	// begin inline asm
	ld.global.nc.f32 %f268, [%rd107];
	// end inline asm
	@%p84 bra 	$L__BB38_105;
	ld.shared.f32 	%f269, [%r157+-128];
	fma.rn.f32 	%f343, %f268, %f269, %f343;
$L__BB38_105:
	setp.ge.s32 	%p85, %r13, %r7;
	add.s64 	%rd108, %rd113, 256;
	// begin inline asm
	ld.global.nc.f32 %f270, [%rd108];
	// end inline asm
	@%p85 bra 	$L__BB38_107;
	ld.shared.f32 	%f271, [%r157];
	fma.rn.f32 	%f343, %f270, %f271, %f343;
$L__BB38_107:
	setp.ge.s32 	%p86, %r13, %r7;
	add.s64 	%rd109, %rd113, 384;
	// begin inline asm
	ld.global.nc.f32 %f272, [%rd109];
	// end inline asm
	@%p86 bra 	$L__BB38_109;
	ld.shared.f32 	%f273, [%r157+128];
	fma.rn.f32 	%f343, %f272, %f273, %f343;
$L__BB38_109:
	add.s32 	%r156, %r156, 128;
	add.s64 	%rd113, %rd113, 512;
	add.s32 	%r157, %r157, 512;
	setp.lt.s32 	%p87, %r156, %r66;
	@%p87 bra 	$L__BB38_101;
$L__BB38_110:
	mov.b32 	%r133, %f343;
	shfl.sync.bfly.b32	%r134|%p88, %r133, 16, 31, -1;
	mov.b32 	%f274, %r134;
	add.f32 	%f275, %f343, %f274;
	mov.b32 	%r135, %f275;
	shfl.sync.bfly.b32	%r136|%p89, %r135, 8, 31, -1;
	mov.b32 	%f276, %r136;
	add.f32 	%f277, %f275, %f276;
	mov.b32 	%r137, %f277;
	shfl.sync.bfly.b32	%r138|%p90, %r137, 4, 31, -1;
	mov.b32 	%f278, %r138;
	add.f32 	%f279, %f277, %f278;
	mov.b32 	%r139, %f279;
	shfl.sync.bfly.b32	%r140|%p91, %r139, 2, 31, -1;
	mov.b32 	%f280, %r140;
	add.f32 	%f281, %f279, %f280;
	mov.b32 	%r141, %f281;
	shfl.sync.bfly.b32	%r142|%p92, %r141, 1, 31, -1;
	mov.b32 	%f282, %r142;
	add.f32 	%f106, %f281, %f282;
	@%p1 bra 	$L__BB38_112;
	mul.wide.u32 	%rd110, %r155, 4;
	add.s64 	%rd111, %rd112, %rd110;
	mul.f32 	%f283, %f337, %f106;
	atom.global.add.f32 	%f284, [%rd111], %f283;
$L__BB38_112:
	add.s32 	%r155, %r155, 8;
	setp.lt.s32 	%p93, %r155, %r65;
	@%p93 bra 	$L__BB38_89;
$L__BB38_113:
	ret;

}


// ===== COMPILED SASS (sm_100) =====

	.target	sm_100

	.elftype	@"ET_EXEC"


//--------------------- .note.nv.tkinfo           --------------------------
	.section	.note.nv.tkinfo,"",@"SHT_NOTE"
	.sectionflags	@"SHF_NOTE_NV_TKINFO"
	.tkinfo
        /*0018*/ 	.word	0x00000002
        /*0030*/ 	.string	""
        /*0030*/ 	.string	"ptxas"
        /*0030*/ 	.string	"Cuda compilation tools, release 13.0, V13.0.88"
        /*0030*/ 	.string	"Build cuda_13.0.r13.0/compiler.36424714_0"
        /*0030*/ 	.string	"-arch sm_100 -m 64 "



//--------------------- .note.nv.cuinfo           --------------------------
	.section	.note.nv.cuinfo,"",@"SHT_NOTE"
	.sectionflags	@"SHF_NOTE_NV_CUINFO"
        /*0018*/ 	.short	0x0002
        /*001a*/ 	.short	0x0064
        /*001c*/ 	.short	0x0082
	.zero		2


//--------------------- .nv.info                  --------------------------
	.section	.nv.info,"",@"SHT_CUDA_INFO"
	.align	4


	//----- nvinfo : EIATTR_REGCOUNT
	.align		4
        /*0000*/ 	.byte	0x04, 0x2f
        /*0002*/ 	.short	(.L_1 - .L_0)
	.align		4
.L_0:
        /*0004*/ 	.word	index@(_Z30count_tokens_per_expert_kernelPKjPii)
        /*0008*/ 	.word	0x0000000a


	//----- nvinfo : EIATTR_FRAME_SIZE
	.align		4
.L_1:
        /*000c*/ 	.byte	0x04, 0x11
        /*000e*/ 	.short	(.L_3 - .L_2)
	.align		4
.L_2:
        /*0010*/ 	.word	index@(_Z30count_tokens_per_expert_kernelPKjPii)
        /*0014*/ 	.word	0x00000000


	//----- nvinfo : EIATTR_REGCOUNT
	.align		4
.L_3:
        /*0018*/ 	.byte	0x04, 0x2f
        /*001a*/ 	.short	(.L_5 - .L_4)
	.align		4
.L_4:
        /*001c*/ 	.word	index@(_Z21exclusive_scan_kernelPKiPiS1_ii)
        /*0020*/ 	.word	0x00000020


	//----- nvinfo : EIATTR_FRAME_SIZE
	.align		4
.L_5:
        /*0024*/ 	.byte	0x04, 0x11
        /*0026*/ 	.short	(.L_7 - .L_6)
	.align		4
.L_6:
        /*0028*/ 	.word	index@(_Z21exclusive_scan_kernelPKiPiS1_ii)
        /*002c*/ 	.word	0x00000000


	//----- nvinfo : EIATTR_REGCOUNT
	.align		4
.L_7:
        /*0030*/ 	.byte	0x04, 0x2f
        /*0032*/ 	.short	(.L_9 - .L_8)
	.align		4
.L_8:
        /*0034*/ 	.word	index@(_Z24build_token_lists_kernelPKjPKiPiS3_S3_ii)
        /*0038*/ 	.word	0x00000012


	//----- nvinfo : EIATTR_FRAME_SIZE
	.align		4
.L_9:
        /*003c*/ 	.byte	0x04, 0x11
        /*003e*/ 	.short	(.L_11 - .L_10)
	.align		4
.L_10:
        /*0040*/ 	.word	index@(_Z24build_token_lists_kernelPKjPKiPiS3_S3_ii)
        /*0044*/ 	.word	0x00000000


	//----- nvinfo : EIATTR_REGCOUNT
	.align		4
.L_11:
        /*0048*/ 	.byte	0x04, 0x2f
        /*004a*/ 	.short	(.L_13 - .L_12)
	.align		4
.L_12:
        /*004c*/ 	.word	index@(_Z10moe_kernelI6__halfLb1EEvPKT_S3_S3_S3_PKfPKjPS1_iiii)
        /*0050*/ 	.word	0x00000060


	//----- nvinfo : EIATTR_FRAME_SIZE
	.align		4
.L_13:
        /*0054*/ 	.byte	0x04, 0x11
        /*0056*/ 	.short	(.L_15 - .L_14)
	.align		4
.L_14:
        /*0058*/ 	.word	index@($__internal_35_$__cuda_sm3x_div_rn_noftz_f32_slowpath)
        /*005c*/ 	.word	0x00000000


	//----- nvinfo : EIATTR_FRAME_SIZE
	.align		4
.L_15:
        /*0060*/ 	.byte	0x04, 0x11
        /*0062*/ 	.short	(.L_17 - .L_16)
	.align		4
.L_16:
        /*0064*/ 	.word	index@(_Z10moe_kernelI6__halfLb1EEvPKT_S3_S3_S3_PKfPKjPS1_iiii)
        /*0068*/ 	.word	0x00000000


	//----- nvinfo : EIATTR_REGCOUNT
	.align		4
.L_17:
        /*006c*/ 	.byte	0x04, 0x2f
        /*006e*/ 	.short	(.L_19 - .L_18)
	.align		4
.L_18:
        /*0070*/ 	.word	index@(_Z10moe_kernelI6__halfLb0EEvPKT_S3_S3_S3_PKfPKjPS1_iiii)
        /*0074*/ 	.word	0x00000048


	//----- nvinfo : EIATTR_FRAME_SIZE
	.align		4
.L_19:
        /*0078*/ 	.byte	0x04, 0x11
        /*007a*/ 	.short	(.L_21 - .L_20)
	.align		4
.L_20:
        /*007c*/ 	.word	index@($__internal_34_$__cuda_sm3x_div_rn_noftz_f32_slowpath)
        /*0080*/ 	.word	0x00000000


	//----- nvinfo : EIATTR_FRAME_SIZE
	.align		4
.L_21:
        /*0084*/ 	.byte	0x04, 0x11
        /*0086*/ 	.short	(.L_23 - .L_22)
	.align		4
.L_22:
        /*0088*/ 	.word	index@(_Z10moe_kernelI6__halfLb0EEvPKT_S3_S3_S3_PKfPKjPS1_iiii)
        /*008c*/ 	.word	0x00000000


	//----- nvinfo : EIATTR_REGCOUNT
	.align		4
.L_23:
        /*0090*/ 	.byte	0x04, 0x2f
        /*0092*/ 	.short	(.L_25 - .L_24)
	.align		4
.L_24:
        /*0094*/ 	.word	index@(_Z10moe_kernelI13__nv_bfloat16Lb1EEvPKT_S3_S3_S3_PKfPKjPS1_iiii)
        /*0098*/ 	.word	0x00000060


	//----- nvinfo : EIATTR_FRAME_SIZE
	.align		4
.L_25:
        /*009c*/ 	.byte	0x04, 0x11
        /*009e*/ 	.short	(.L_27 - .L_26)
	.align		4
.L_26:
        /*00a0*/ 	.word	index@($__internal_33_$__cuda_sm3x_div_rn_noftz_f32_slowpath)
        /*00a4*/ 	.word	0x00000000


	//----- nvinfo : EIATTR_FRAME_SIZE
	.align		4
.L_27:
        /*00a8*/ 	.byte	0x04, 0x11
        /*00aa*/ 	.short	(.L_29 - .L_28)
	.align		4
.L_28:
        /*00ac*/ 	.word	index@(_Z10moe_kernelI13__nv_bfloat16Lb1EEvPKT_S3_S3_S3_PKfPKjPS1_iiii)
        /*00b0*/ 	.word	0x00000000


	//----- nvinfo : EIATTR_REGCOUNT
	.align		4
.L_29:
        /*00b4*/ 	.byte	0x04, 0x2f
        /*00b6*/ 	.short	(.L_31 - .L_30)
	.align		4
.L_30:
        /*00b8*/ 	.word	index@(_Z10moe_kernelI13__nv_bfloat16Lb0EEvPKT_S3_S3_S3_PKfPKjPS1_iiii)
        /*00bc*/ 	.word	0x00000048


	//----- nvinfo : EIATTR_FRAME_SIZE
	.align		4
.L_31:
        /*00c0*/ 	.byte	0x04, 0x11
        /*00c2*/ 	.short	(.L_33 - .L_32)
	.align		4
.L_32:
        /*00c4*/ 	.word	index@($__internal_32_$__cuda_sm3x_div_rn_noftz_f32_slowpath)
        /*00c8*/ 	.word	0x00000000


	//----- nvinfo : EIATTR_FRAME_SIZE
	.align		4
.L_33:
        /*00cc*/ 	.byte	0x04, 0x11
        /*00ce*/ 	.short	(.L_35 - .L_34)
	.align		4
.L_34:
        /*00d0*/ 	.word	index@(_Z10moe_kernelI13__nv_bfloat16Lb0EEvPKT_S3_S3_S3_PKfPKjPS1_iiii)
        /*00d4*/ 	.word	0x00000000


	//----- nvinfo : EIATTR_REGCOUNT
	.align		4
.L_35:
        /*00d8*/ 	.byte	0x04, 0x2f
        /*00da*/ 	.short	(.L_37 - .L_36)
	.align		4
.L_36:
        /*00dc*/ 	.word	index@(_Z10moe_kernelIfLb1EEvPKT_S2_S2_S2_PKfPKjPS0_iiii)
        /*00e0*/ 	.word	0x00000060


	//----- nvinfo : EIATTR_FRAME_SIZE
	.align		4
.L_37:
        /*00e4*/ 	.byte	0x04, 0x11
        /*00e6*/ 	.short	(.L_39 - .L_38)
	.align		4
.L_38:
        /*00e8*/ 	.word	index@($__internal_31_$__cuda_sm3x_div_rn_noftz_f32_slowpath)
        /*00ec*/ 	.word	0x00000000


	//----- nvinfo : EIATTR_FRAME_SIZE
	.align		4
.L_39:
        /*00f0*/ 	.byte	0x04, 0x11
        /*00f2*/ 	.short	(.L_41 - .L_40)
	.align		4
.L_40:
        /*00f4*/ 	.word	index@(_Z10moe_kernelIfLb1EEvPKT_S2_S2_S2_PKfPKjPS0_iiii)
        /*00f8*/ 	.word	0x00000000


	//----- nvinfo : EIATTR_REGCOUNT
	.align		4
.L_41:
        /*00fc*/ 	.byte	0x04, 0x2f
        /*00fe*/ 	.short	(.L_43 - .L_42)
	.align		4
.L_42:
        /*0100*/ 	.word	index@(_Z10moe_kernelIfLb0EEvPKT_S2_S2_S2_PKfPKjPS0_iiii)
        /*0104*/ 	.word	0x00000038


	//----- nvinfo : EIATTR_FRAME_SIZE
	.align		4
.L_43:
        /*0108*/ 	.byte	0x04, 0x11
        /*010a*/ 	.short	(.L_45 - .L_44)
	.align		4
.L_44:
        /*010c*/ 	.word	index@($__internal_30_$__cuda_sm3x_div_rn_noftz_f32_slowpath)
        /*0110*/ 	.word	0x00000000


	//----- nvinfo : EIATTR_FRAME_SIZE
	.align		4
.L_45:
        /*0114*/ 	.byte	0x04, 0x11
        /*0116*/ 	.short	(.L_47 - .L_46)
	.align		4
.L_46:
        /*0118*/ 	.word	index@(_Z10moe_kernelIfLb0EEvPKT_S2_S2_S2_PKfPKjPS0_iiii)
        /*011c*/ 	.word	0x00000000


	//----- nvinfo : EIATTR_REGCOUNT
	.align		4
.L_47:
        /*0120*/ 	.byte	0x04, 0x2f
        /*0122*/ 	.short	(.L_49 - .L_48)
	.align		4
.L_48:
        /*0124*/ 	.word	index@(_Z25moe_batched_expert_kernelI6__halfLb1EEvPKT_S3_S3_S3_PKfPKiS7_PS1_iiiiii)
        /*0128*/ 	.word	0x00000060


	//----- nvinfo : EIATTR_FRAME_SIZE
	.align		4
.L_49:
        /*012c*/ 	.byte	0x04, 0x11
        /*012e*/ 	.short	(.L_51 - .L_50)
	.align		4
.L_50:
        /*0130*/ 	.word	index@($__internal_29_$__cuda_sm3x_div_rn_noftz_f32_slowpath)
        /*0134*/ 	.word	0x00000000


	//----- nvinfo : EIATTR_FRAME_SIZE
	.align		4
.L_51:
        /*0138*/ 	.byte	0x04, 0x11
        /*013a*/ 	.short	(.L_53 - .L_52)
	.align		4
.L_52:
        /*013c*/ 	.word	index@(_Z25moe_batched_expert_kernelI6__halfLb1EEvPKT_S3_S3_S3_PKfPKiS7_PS1_iiiiii)
        /*0140*/ 	.word	0x00000000


	//----- nvinfo : EIATTR_REGCOUNT
	.align		4
.L_53:
        /*0144*/ 	.byte	0x04, 0x2f
        /*0146*/ 	.short	(.L_55 - .L_54)
	.align		4
.L_54:
        /*0148*/ 	.word	index@(_Z25moe_batched_expert_kernelI6__halfLb0EEvPKT_S3_S3_S3_PKfPKiS7_PS1_iiiiii)
        /*014c*/ 	.word	0x0000005b


	//----- nvinfo : EIATTR_FRAME_SIZE
	.align		4
.L_55:
        /*0150*/ 	.byte	0x04, 0x11
        /*0152*/ 	.short	(.L_57 - .L_56)
	.align		4
.L_56:
        /*0154*/ 	.word	index@($__internal_28_$__cuda_sm3x_div_rn_noftz_f32_slowpath)
        /*0158*/ 	.word	0x00000000


	//----- nvinfo : EIATTR_FRAME_SIZE
	.align		4
.L_57:
        /*015c*/ 	.byte	0x04, 0x11
        /*015e*/ 	.short	(.L_59 - .L_58)
	.align		4
.L_58:
        /*0160*/ 	.word	index@(_Z25moe_batched_expert_kernelI6__halfLb0EEvPKT_S3_S3_S3_PKfPKiS7_PS1_iiiiii)
        /*0164*/ 	.word	0x00000000


	//----- nvinfo : EIATTR_REGCOUNT
	.align		4
.L_59:
        /*0168*/ 	.byte	0x04, 0x2f
        /*016a*/ 	.short	(.L_61 - .L_60)
	.align		4
.L_60:
        /*016c*/ 	.word	index@(_Z25moe_batched_expert_kernelI13__nv_bfloat16Lb1EEvPKT_S3_S3_S3_PKfPKiS7_PS1_iiiiii)
        /*0170*/ 	.word	0x00000060


	//----- nvinfo : EIATTR_FRAME_SIZE
	.align		4
.L_61:
        /*0174*/ 	.byte	0x04, 0x11
        /*0176*/ 	.short	(.L_63 - .L_62)
	.align		4
.L_62:
        /*0178*/ 	.word	index@($__internal_27_$__cuda_sm3x_div_rn_noftz_f32_slowpath)
        /*017c*/ 	.word	0x00000000


	//----- nvinfo : EIATTR_FRAME_SIZE
	.align		4
.L_63:
        /*0180*/ 	.byte	0x04, 0x11
        /*0182*/ 	.short	(.L_65 - .L_64)
	.align		4
.L_64:
        /*0184*/ 	.word	index@(_Z25moe_batched_expert_kernelI13__nv_bfloat16Lb1EEvPKT_S3_S3_S3_PKfPKiS7_PS1_iiiiii)
        /*0188*/ 	.word	0x00000000


	//----- nvinfo : EIATTR_REGCOUNT
	.align		4
.L_65:
        /*018c*/ 	.byte	0x04, 0x2f
        /*018e*/ 	.short	(.L_67 - .L_66)
	.align		4
.L_66:
        /*0190*/ 	.word	index@(_Z25moe_batched_expert_kernelI13__nv_bfloat16Lb0EEvPKT_S3_S3_S3_PKfPKiS7_PS1_iiiiii)
        /*0194*/ 	.word	0x0000005b


	//----- nvinfo : EIATTR_FRAME_SIZE
	.align		4
.L_67:
        /*0198*/ 	.byte	0x04, 0x11
        /*019a*/ 	.short	(.L_69 - .L_68)
	.align		4
.L_68:
        /*019c*/ 	.word	index@($__internal_26_$__cuda_sm3x_div_rn_noftz_f32_slowpath)
        /*01a0*/ 	.word	0x00000000


	//----- nvinfo : EIATTR_FRAME_SIZE
	.align		4
.L_69:
        /*01a4*/ 	.byte	0x04, 0x11
        /*01a6*/ 	.short	(.L_71 - .L_70)
	.align		4
.L_70:
        /*01a8*/ 	.word	index@(_Z25moe_batched_expert_kernelI13__nv_bfloat16Lb0EEvPKT_S3_S3_S3_PKfPKiS7_PS1_iiiiii)
        /*01ac*/ 	.word	0x00000000


	//----- nvinfo : EIATTR_REGCOUNT
	.align		4
.L_71:
        /*01b0*/ 	.byte	0x04, 0x2f
        /*01b2*/ 	.short	(.L_73 - .L_72)
	.align		4
.L_72:
        /*01b4*/ 	.word	index@(_Z25moe_batched_expert_kernelIfLb1EEvPKT_S2_S2_S2_PKfPKiS6_PS0_iiiiii)
        /*01b8*/ 	.word	0x0000005b


	//----- nvinfo : EIATTR_FRAME_SIZE
	.align		4
.L_73:
        /*01bc*/ 	.byte	0x04, 0x11
        /*01be*/ 	.short	(.L_75 - .L_74)
	.align		4
.L_74:
        /*01c0*/ 	.word	index@($__internal_25_$__cuda_sm3x_div_rn_noftz_f32_slowpath)
        /*01c4*/ 	.word	0x00000000


	//----- nvinfo : EIATTR_FRAME_SIZE
	.align		4
.L_75:
        /*01c8*/ 	.byte	0x04, 0x11
        /*01ca*/ 	.short	(.L_77 - .L_76)
	.align		4
.L_76:
        /*01cc*/ 	.word	index@(_Z25moe_batched_expert_kernelIfLb1EEvPKT_S2_S2_S2_PKfPKiS6_PS0_iiiiii)
        /*01d0*/ 	.word	0x00000000


	//----- nvinfo : EIATTR_REGCOUNT
	.align		4
.L_77:
        /*01d4*/ 	.byte	0x04, 0x2f
        /*01d6*/ 	.short	(.L_79 - .L_78)
	.align		4
.L_78:
        /*01d8*/ 	.word	index@(_Z25moe_batched_expert_kernelIfLb0EEvPKT_S2_S2_S2_PKfPKiS6_PS0_iiiiii)
        /*01dc*/ 	.word	0x00000064


	//----- nvinfo : EIATTR_FRAME_SIZE
	.align		4
.L_79:
        /*01e0*/ 	.byte	0x04, 0x11
        /*01e2*/ 	.short	(.L_81 - .L_80)
	.align		4
.L_80:
        /*01e4*/ 	.word	index@($__internal_24_$__cuda_sm3x_div_rn_noftz_f32_slowpath)
        /*01e8*/ 	.word	0x00000000


	//----- nvinfo : EIATTR_FRAME_SIZE
	.align		4
.L_81:
        /*01ec*/ 	.byte	0x04, 0x11
        /*01ee*/ 	.short	(.L_83 - .L_82)
	.align		4
.L_82:
        /*01f0*/ 	.word	index@(_Z25moe_batched_expert_kernelIfLb0EEvPKT_S2_S2_S2_PKfPKiS6_PS0_iiiiii)
        /*01f4*/ 	.word	0x00000000


	//----- nvinfo : EIATTR_REGCOUNT
	.align		4
.L_83:
        /*01f8*/ 	.byte	0x04, 0x2f
        /*01fa*/ 	.short	(.L_85 - .L_84)
	.align		4
.L_84:
        /*01fc*/ 	.word	index@(_Z17moe_expert_kernelI6__halfLb1EEvPKT_S3_S3_S3_PKfPKiS7_PS1_iiiiii)
        /*0200*/ 	.word	0x0000003f


	//----- nvinfo : EIATTR_FRAME_SIZE
	.align		4
.L_85:
        /*0204*/ 	.byte	0x04, 0x11
        /*0206*/ 	.short	(.L_87 - .L_86)
	.align		4
.L_86:
        /*0208*/ 	.word	index@($__internal_23_$__cuda_sm3x_div_rn_noftz_f32_slowpath)
        /*020c*/ 	.word	0x00000000


	//----- nvinfo : EIATTR_FRAME_SIZE
	.align		4
.L_87:
        /*0210*/ 	.byte	0x04, 0x11
        /*0212*/ 	.short	(.L_89 - .L_88)
	.align		4
.L_88:
        /*0214*/ 	.word	index@(_Z17moe_expert_kernelI6__halfLb1EEvPKT_S3_S3_S3_PKfPKiS7_PS1_iiiiii)
        /*0218*/ 	.word	0x00000000


	//----- nvinfo : EIATTR_REGCOUNT
	.align		4
.L_89:
        /*021c*/ 	.byte	0x04, 0x2f
        /*021e*/ 	.short	(.L_91 - .L_90)
	.align		4
.L_90:
        /*0220*/ 	.word	index@(_Z17moe_expert_kernelI6__halfLb0EEvPKT_S3_S3_S3_PKfPKiS7_PS1_iiiiii)
        /*0224*/ 	.word	0x00000030


	//----- nvinfo : EIATTR_FRAME_SIZE
	.align		4
.L_91:
        /*0228*/ 	.byte	0x04, 0x11
        /*022a*/ 	.short	(.L_93 - .L_92)
	.align		4
.L_92:
        /*022c*/ 	.word	index@($__internal_22_$__cuda_sm3x_div_rn_noftz_f32_slowpath)
        /*0230*/ 	.word	0x00000000


	//----- nvinfo : EIATTR_FRAME_SIZE
	.align		4
.L_93:
        /*0234*/ 	.byte	0x04, 0x11
        /*0236*/ 	.short	(.L_95 - .L_94)
	.align		4
.L_94:
        /*0238*/ 	.word	index@(_Z17moe_expert_kernelI6__halfLb0EEvPKT_S3_S3_S3_PKfPKiS7_PS1_iiiiii)
        /*023c*/ 	.word	0x00000000


	//----- nvinfo : EIATTR_REGCOUNT
	.align		4
.L_95:
        /*0240*/ 	.byte	0x04, 0x2f
        /*0242*/ 	.short	(.L_97 - .L_96)
	.align		4
.L_96:
        /*0244*/ 	.word	index@(_Z17moe_expert_kernelI13__nv_bfloat16Lb1EEvPKT_S3_S3_S3_PKfPKiS7_PS1_iiiiii)
        /*0248*/ 	.word	0x0000003f


	//----- nvinfo : EIATTR_FRAME_SIZE
	.align		4
.L_97:
        /*024c*/ 	.byte	0x04, 0x11
        /*024e*/ 	.short	(.L_99 - .L_98)
	.align		4
.L_98:
        /*0250*/ 	.word	index@($__internal_21_$__cuda_sm3x_div_rn_noftz_f32_slowpath)
        /*0254*/ 	.word	0x00000000


	//----- nvinfo : EIATTR_FRAME_SIZE
	.align		4
.L_99:
        /*0258*/ 	.byte	0x04, 0x11
        /*025a*/ 	.short	(.L_101 - .L_100)
	.align		4
.L_100:
        /*025c*/ 	.word	index@(_Z17moe_expert_kernelI13__nv_bfloat16Lb1EEvPKT_S3_S3_S3_PKfPKiS7_PS1_iiiiii)
        /*0260*/ 	.word	0x00000000


	//----- nvinfo : EIATTR_REGCOUNT
	.align		4
.L_101:
        /*0264*/ 	.byte	0x04, 0x2f
        /*0266*/ 	.short	(.L_103 - .L_102)
	.align		4
.L_102:
        /*0268*/ 	.word	index@(_Z17moe_expert_kernelI13__nv_bfloat16Lb0EEvPKT_S3_S3_S3_PKfPKiS7_PS1_iiiiii)
        /*026c*/ 	.word	0x00000030


	//----- nvinfo : EIATTR_FRAME_SIZE
	.align		4
.L_103:
        /*0270*/ 	.byte	0x04, 0x11
        /*0272*/ 	.short	(.L_105 - .L_104)
	.align		4
.L_104:
        /*0274*/ 	.word	index@($__internal_20_$__cuda_sm3x_div_rn_noftz_f32_slowpath)
        /*0278*/ 	.word	0x00000000


	//----- nvinfo : EIATTR_FRAME_SIZE
	.align		4
.L_105:
        /*027c*/ 	.byte	0x04, 0x11
        /*027e*/ 	.short	(.L_107 - .L_106)
	.align		4
.L_106:
        /*0280*/ 	.word	index@(_Z17moe_expert_kernelI13__nv_bfloat16Lb0EEvPKT_S3_S3_S3_PKfPKiS7_PS1_iiiiii)
        /*0284*/ 	.word	0x00000000


	//----- nvinfo : EIATTR_REGCOUNT
	.align		4
.L_107:
        /*0288*/ 	.byte	0x04, 0x2f
        /*028a*/ 	.short	(.L_109 - .L_108)
	.align		4
.L_108:
        /*028c*/ 	.word	index@(_Z17moe_expert_kernelIfLb1EEvPKT_S2_S2_S2_PKfPKiS6_PS0_iiiiii)
        /*0290*/ 	.word	0x00000040


	//----- nvinfo : EIATTR_FRAME_SIZE
	.align		4
.L_109:
        /*0294*/ 	.byte	0x04, 0x11
        /*0296*/ 	.short	(.L_111 - .L_110)
	.align		4
.L_110:
        /*0298*/ 	.word	index@($__internal_19_$__cuda_sm3x_div_rn_noftz_f32_slowpath)
        /*029c*/ 	.word	0x00000000


	//----- nvinfo : EIATTR_FRAME_SIZE
	.align		4
.L_111:
        /*02a0*/ 	.byte	0x04, 0x11
        /*02a2*/ 	.short	(.L_113 - .L_112)
	.align		4
.L_112:
        /*02a4*/ 	.word	index@(_Z17moe_expert_kernelIfLb1EEvPKT_S2_S2_S2_PKfPKiS6_PS0_iiiiii)
        /*02a8*/ 	.word	0x00000000


	//----- nvinfo : EIATTR_REGCOUNT
	.align		4
.L_113:
        /*02ac*/ 	.byte	0x04, 0x2f
        /*02ae*/ 	.short	(.L_115 - .L_114)
	.align		4
.L_114:
        /*02b0*/ 	.word	index@(_Z17moe_expert_kernelIfLb0EEvPKT_S2_S2_S2_PKfPKiS6_PS0_iiiiii)
        /*02b4*/ 	.word	0x00000030


	//----- nvinfo : EIATTR_FRAME_SIZE
	.align		4
.L_115:
        /*02b8*/ 	.byte	0x04, 0x11
        /*02ba*/ 	.short	(.L_117 - .L_116)
	.align		4
.L_116:
        /*02bc*/ 	.word	index@($__internal_18_$__cuda_sm3x_div_rn_noftz_f32_slowpath)
        /*02c0*/ 	.word	0x00000000


	//----- nvinfo : EIATTR_FRAME_SIZE
	.align		4
.L_117:
        /*02c4*/ 	.byte	0x04, 0x11
        /*02c6*/ 	.short	(.L_119 - .L_118)
	.align		4
.L_118:
        /*02c8*/ 	.word	index@(_Z17moe_expert_kernelIfLb0EEvPKT_S2_S2_S2_PKfPKiS6_PS0_iiiiii)
        /*02cc*/ 	.word	0x00000000


	//----- nvinfo : EIATTR_REGCOUNT
	.align		4
.L_119:
        /*02d0*/ 	.byte	0x04, 0x2f
        /*02d2*/ 	.short	(.L_121 - .L_120)
	.align		4
.L_120:
        /*02d4*/ 	.word	index@(_Z15moe_mega_kernelI6__halfLb1ELi4EEvPKT_S3_S3_S3_PKfPKiS7_S7_S7_PS1_iiiiii)
        /*02d8*/ 	.word	0x00000060


	//----- nvinfo : EIATTR_FRAME_SIZE
	.align		4
.L_121:
        /*02dc*/ 	.byte	0x04, 0x11
        /*02de*/ 	.short	(.L_123 - .L_122)
	.align		4
.L_122:
        /*02e0*/ 	.word	index@($__internal_17_$__cuda_sm3x_div_rn_noftz_f32_slowpath)
        /*02e4*/ 	.word	0x00000000


	//----- nvinfo : EIATTR_FRAME_SIZE
	.align		4
.L_123:
        /*02e8*/ 	.byte	0x04, 0x11
        /*02ea*/ 	.short	(.L_125 - .L_124)
	.align		4
.L_124:
        /*02ec*/ 	.word	index@(_Z15moe_mega_kernelI6__halfLb1ELi4EEvPKT_S3_S3_S3_PKfPKiS7_S7_S7_PS1_iiiiii)
        /*02f0*/ 	.word	0x00000000


	//----- nvinfo : EIATTR_REGCOUNT
	.align		4
.L_125:
        /*02f4*/ 	.byte	0x04, 0x2f
        /*02f6*/ 	.short	(.L_127 - .L_126)
	.align		4
.L_126:
        /*02f8*/ 	.word	index@(_Z15moe_mega_kernelI6__halfLb0ELi4EEvPKT_S3_S3_S3_PKfPKiS7_S7_S7_PS1_iiiiii)
        /*02fc*/ 	.word	0x00000060


	//----- nvinfo : EIATTR_FRAME_SIZE
	.align		4
.L_127:
        /*0300*/ 	.byte	0x04, 0x11
        /*0302*/ 	.short	(.L_129 - .L_128)
	.align		4
.L_128:
        /*0304*/ 	.word	index@($__internal_16_$__cuda_sm3x_div_rn_noftz_f32_slowpath)
        /*0308*/ 	.word	0x00000000


	//----- nvinfo : EIATTR_FRAME_SIZE
	.align		4
.L_129:
        /*030c*/ 	.byte	0x04, 0x11
        /*030e*/ 	.short	(.L_131 - .L_130)
	.align		4
.L_130:
        /*0310*/ 	.word	index@(_Z15moe_mega_kernelI6__halfLb0ELi4EEvPKT_S3_S3_S3_PKfPKiS7_S7_S7_PS1_iiiiii)
        /*0314*/ 	.word	0x00000000


	//----- nvinfo : EIATTR_REGCOUNT
	.align		4
.L_131:
        /*0318*/ 	.byte	0x04, 0x2f
        /*031a*/ 	.short	(.L_133 - .L_132)
	.align		4
.L_132:
        /*031c*/ 	.word	index@(_Z15moe_mega_kernelI6__halfLb1ELi2EEvPKT_S3_S3_S3_PKfPKiS7_S7_S7_PS1_iiiiii)
        /*0320*/ 	.word	0x00000048


	//----- nvinfo : EIATTR_FRAME_SIZE
	.align		4
.L_133:
        /*0324*/ 	.byte	0x04, 0x11
        /*0326*/ 	.short	(.L_135 - .L_134)
	.align		4
.L_134:
        /*0328*/ 	.word	index@($__internal_15_$__cuda_sm3x_div_rn_noftz_f32_slowpath)
        /*032c*/ 	.word	0x00000000


	//----- nvinfo : EIATTR_FRAME_SIZE
	.align		4
.L_135:
        /*0330*/ 	.byte	0x04, 0x11
        /*0332*/ 	.short	(.L_137 - .L_136)
	.align		4
.L_136:
        /*0334*/ 	.word	index@(_Z15moe_mega_kernelI6__halfLb1ELi2EEvPKT_S3_S3_S3_PKfPKiS7_S7_S7_PS1_iiiiii)
        /*0338*/ 	.word	0x00000000


	//----- nvinfo : EIATTR_REGCOUNT
	.align		4
.L_137:
        /*033c*/ 	.byte	0x04, 0x2f
        /*033e*/ 	.short	(.L_139 - .L_138)
	.align		4
.L_138:
        /*0340*/ 	.word	index@(_Z15moe_mega_kernelI6__halfLb0ELi2EEvPKT_S3_S3_S3_PKfPKiS7_S7_S7_PS1_iiiiii)
        /*0344*/ 	.word	0x00000048


	//----- nvinfo : EIATTR_FRAME_SIZE
	.align		4
.L_139:
        /*0348*/ 	.byte	0x04, 0x11
        /*034a*/ 	.short	(.L_141 - .L_140)
	.align		4
.L_140:
        /*034c*/ 	.word	index@($__internal_14_$__cuda_sm3x_div_rn_noftz_f32_slowpath)
        /*0350*/ 	.word	0x00000000


	//----- nvinfo : EIATTR_FRAME_SIZE
	.align		4
.L_141:
        /*0354*/ 	.byte	0x04, 0x11
        /*0356*/ 	.short	(.L_143 - .L_142)
	.align		4
.L_142:
        /*0358*/ 	.word	index@(_Z15moe_mega_kernelI6__halfLb0ELi2EEvPKT_S3_S3_S3_PKfPKiS7_S7_S7_PS1_iiiiii)
        /*035c*/ 	.word	0x00000000


	//----- nvinfo : EIATTR_REGCOUNT
	.align		4
.L_143:
        /*0360*/ 	.byte	0x04, 0x2f
        /*0362*/ 	.short	(.L_145 - .L_144)
	.align		4
.L_144:
        /*0364*/ 	.word	index@(_Z15moe_mega_kernelI6__halfLb1ELi1EEvPKT_S3_S3_S3_PKfPKiS7_S7_S7_PS1_iiiiii)
        /*0368*/ 	.word	0x00000040


	//----- nvinfo : EIATTR_FRAME_SIZE
	.align		4
.L_145:
        /*036c*/ 	.byte	0x04, 0x11
        /*036e*/ 	.short	(.L_147 - .L_146)
	.align		4
.L_146:
        /*0370*/ 	.word	index@($__internal_13_$__cuda_sm3x_div_rn_noftz_f32_slowpath)
        /*0374*/ 	.word	0x00000000


	//----- nvinfo : EIATTR_FRAME_SIZE
	.align		4
.L_147:
        /*0378*/ 	.byte	0x04, 0x11
        /*037a*/ 	.short	(.L_149 - .L_148)
	.align		4
.L_148:
        /*037c*/ 	.word	index@(_Z15moe_mega_kernelI6__halfLb1ELi1EEvPKT_S3_S3_S3_PKfPKiS7_S7_S7_PS1_iiiiii)
        /*0380*/ 	.word	0x00000000


	//----- nvinfo : EIATTR_REGCOUNT
	.align		4
.L_149:
        /*0384*/ 	.byte	0x04, 0x2f
        /*0386*/ 	.short	(.L_151 - .L_150)
	.align		4
.L_150:
        /*0388*/ 	.word	index@(_Z15moe_mega_kernelI6__halfLb0ELi1EEvPKT_S3_S3_S3_PKfPKiS7_S7_S7_PS1_iiiiii)
        /*038c*/ 	.word	0x00000030


	//----- nvinfo : EIATTR_FRAME_SIZE
	.align		4
.L_151:
        /*0390*/ 	.byte	0x04, 0x11
        /*0392*/ 	.short	(.L_153 - .L_152)
	.align		4
.L_152:
        /*0394*/ 	.word	index@($__internal_12_$__cuda_sm3x_div_rn_noftz_f32_slowpath)
        /*0398*/ 	.word	0x00000000


	//----- nvinfo : EIATTR_FRAME_SIZE
	.align		4
.L_153:
        /*039c*/ 	.byte	0x04, 0x11
        /*039e*/ 	.short	(.L_155 - .L_154)
	.align		4
.L_154:
        /*03a0*/ 	.word	index@(_Z15moe_mega_kernelI6__halfLb0ELi1EEvPKT_S3_S3_S3_PKfPKiS7_S7_S7_PS1_iiiiii)
        /*03a4*/ 	.word	0x00000000


	//----- nvinfo : EIATTR_REGCOUNT
	.align		4
.L_155:
        /*03a8*/ 	.byte	0x04, 0x2f
        /*03aa*/ 	.short	(.L_157 - .L_156)
	.align		4
.L_156:
        /*03ac*/ 	.word	index@(_Z15moe_mega_kernelI13__nv_bfloat16Lb1ELi4EEvPKT_S3_S3_S3_PKfPKiS7_S7_S7_PS1_iiiiii)
        /*03b0*/ 	.word	0x00000060


	//----- nvinfo : EIATTR_FRAME_SIZE
	.align		4
.L_157:
        /*03b4*/ 	.byte	0x04, 0x11
        /*03b6*/ 	.short	(.L_159 - .L_158)
	.align		4
.L_158:
        /*03b8*/ 	.word	index@($__internal_11_$__cuda_sm3x_div_rn_noftz_f32_slowpath)
        /*03bc*/ 	.word	0x00000000


	//----- nvinfo : EIATTR_FRAME_SIZE
	.align		4
.L_159:
        /*03c0*/ 	.byte	0x04, 0x11
        /*03c2*/ 	.short	(.L_161 - .L_160)
	.align		4
.L_160:
        /*03c4*/ 	.word	index@(_Z15moe_mega_kernelI13__nv_bfloat16Lb1ELi4EEvPKT_S3_S3_S3_PKfPKiS7_S7_S7_PS1_iiiiii)
        /*03c8*/ 	.word	0x00000000


	//----- nvinfo : EIATTR_REGCOUNT
	.align		4
.L_161:
        /*03cc*/ 	.byte	0x04, 0x2f
        /*03ce*/ 	.short	(.L_163 - .L_162)
	.align		4
.L_162:
        /*03d0*/ 	.word	index@(_Z15moe_mega_kernelI13__nv_bfloat16Lb0ELi4EEvPKT_S3_S3_S3_PKfPKiS7_S7_S7_PS1_iiiiii)
        /*03d4*/ 	.word	0x00000060


	//----- nvinfo : EIATTR_FRAME_SIZE
	.align		4
.L_163:
        /*03d8*/ 	.byte	0x04, 0x11
        /*03da*/ 	.short	(.L_165 - .L_164)
	.align		4
.L_164:
        /*03dc*/ 	.word	index@($__internal_10_$__cuda_sm3x_div_rn_noftz_f32_slowpath)
        /*03e0*/ 	.word	0x00000000


	//----- nvinfo : EIATTR_FRAME_SIZE
	.align		4
.L_165:
        /*03e4*/ 	.byte	0x04, 0x11
        /*03e6*/ 	.short	(.L_167 - .L_166)
	.align		4
.L_166:
        /*03e8*/ 	.word	index@(_Z15moe_mega_kernelI13__nv_bfloat16Lb0ELi4EEvPKT_S3_S3_S3_PKfPKiS7_S7_S7_PS1_iiiiii)
        /*03ec*/ 	.word	0x00000000


	//----- nvinfo : EIATTR_REGCOUNT
	.align		4
.L_167:
        /*03f0*/ 	.byte	0x04, 0x2f
        /*03f2*/ 	.short	(.L_169 - .L_168)
	.align		4
.L_168:
        /*03f4*/ 	.word	index@(_Z15moe_mega_kernelI13__nv_bfloat16Lb1ELi2EEvPKT_S3_S3_S3_PKfPKiS7_S7_S7_PS1_iiiiii)
        /*03f8*/ 	.word	0x00000048


	//----- nvinfo : EIATTR_FRAME_SIZE
	.align		4
.L_169:
        /*03fc*/ 	.byte	0x04, 0x11
        /*03fe*/ 	.short	(.L_171 - .L_170)
	.align		4
.L_170:
        /*0400*/ 	.word	index@($__internal_9_$__cuda_sm3x_div_rn_noftz_f32_slowpath)
        /*0404*/ 	.word	0x00000000


	//----- nvinfo : EIATTR_FRAME_SIZE
	.align		4
.L_171:
        /*0408*/ 	.byte	0x04, 0x11
        /*040a*/ 	.short	(.L_173 - .L_172)
	.align		4
.L_172:
        /*040c*/ 	.word	index@(_Z15moe_mega_kernelI13__nv_bfloat16Lb1ELi2EEvPKT_S3_S3_S3_PKfPKiS7_S7_S7_PS1_iiiiii)
        /*0410*/ 	.word	0x00000000


	//----- nvinfo : EIATTR_REGCOUNT
	.align		4
.L_173:
        /*0414*/ 	.byte	0x04, 0x2f
        /*0416*/ 	.short	(.L_175 - .L_174)
	.align		4
.L_174:
        /*0418*/ 	.word	index@(_Z15moe_mega_kernelI13__nv_bfloat16Lb0ELi2EEvPKT_S3_S3_S3_PKfPKiS7_S7_S7_PS1_iiiiii)
        /*041c*/ 	.word	0x00000043


	//----- nvinfo : EIATTR_FRAME_SIZE
	.align		4
.L_175:
        /*0420*/ 	.byte	0x04, 0x11
        /*0422*/ 	.short	(.L_177 - .L_176)
	.align		4
.L_176:
        /*0424*/ 	.word	index@($__internal_8_$__cuda_sm3x_div_rn_noftz_f32_slowpath)
        /*0428*/ 	.word	0x00000000


	//----- nvinfo : EIATTR_FRAME_SIZE
	.align		4
.L_177:
        /*042c*/ 	.byte	0x04, 0x11
        /*042e*/ 	.short	(.L_179 - .L_178)
	.align		4
.L_178:
        /*0430*/ 	.word	index@(_Z15moe_mega_kernelI13__nv_bfloat16Lb0ELi2EEvPKT_S3_S3_S3_PKfPKiS7_S7_S7_PS1_iiiiii)
        /*0434*/ 	.word	0x00000000


	//----- nvinfo : EIATTR_REGCOUNT
	.align		4
.L_179:
        /*0438*/ 	.byte	0x04, 0x2f
        /*043a*/ 	.short	(.L_181 - .L_180)
	.align		4
.L_180:
        /*043c*/ 	.word	index@(_Z15moe_mega_kernelI13__nv_bfloat16Lb1ELi1EEvPKT_S3_S3_S3_PKfPKiS7_S7_S7_PS1_iiiiii)
        /*0440*/ 	.word	0x00000040


	//----- nvinfo : EIATTR_FRAME_SIZE
	.align		4
.L_181:
        /*0444*/ 	.byte	0x04, 0x11
        /*0446*/ 	.short	(.L_183 - .L_182)
	.align		4
.L_182:
        /*0448*/ 	.word	index@($__internal_7_$__cuda_sm3x_div_rn_noftz_f32_slowpath)
        /*044c*/ 	.word	0x00000000


	//----- nvinfo : EIATTR_FRAME_SIZE
	.align		4
.L_183:
        /*0450*/ 	.byte	0x04, 0x11
        /*0452*/ 	.short	(.L_185 - .L_184)
	.align		4
.L_184:
        /*0454*/ 	.word	index@(_Z15moe_mega_kernelI13__nv_bfloat16Lb1ELi1EEvPKT_S3_S3_S3_PKfPKiS7_S7_S7_PS1_iiiiii)
        /*0458*/ 	.word	0x00000000


	//----- nvinfo : EIATTR_REGCOUNT
	.align		4
.L_185:
        /*045c*/ 	.byte	0x04, 0x2f
        /*045e*/ 	.short	(.L_187 - .L_186)
	.align		4
.L_186:
        /*0460*/ 	.word	index@(_Z15moe_mega_kernelI13__nv_bfloat16Lb0ELi1EEvPKT_S3_S3_S3_PKfPKiS7_S7_S7_PS1_iiiiii)
        /*0464*/ 	.word	0x00000030


	//----- nvinfo : EIATTR_FRAME_SIZE
	.align		4
.L_187:
        /*0468*/ 	.byte	0x04, 0x11
        /*046a*/ 	.short	(.L_189 - .L_188)
	.align		4
.L_188:
        /*046c*/ 	.word	index@($__internal_6_$__cuda_sm3x_div_rn_noftz_f32_slowpath)
        /*0470*/ 	.word	0x00000000


	//----- nvinfo : EIATTR_FRAME_SIZE
	.align		4
.L_189:
        /*0474*/ 	.byte	0x04, 0x11
        /*0476*/ 	.short	(.L_191 - .L_190)
	.align		4
.L_190:
        /*0478*/ 	.word	index@(_Z15moe_mega_kernelI13__nv_bfloat16Lb0ELi1EEvPKT_S3_S3_S3_PKfPKiS7_S7_S7_PS1_iiiiii)
        /*047c*/ 	.word	0x00000000


	//----- nvinfo : EIATTR_REGCOUNT
	.align		4
.L_191:
        /*0480*/ 	.byte	0x04, 0x2f
        /*0482*/ 	.short	(.L_193 - .L_192)
	.align		4
.L_192:
        /*0484*/ 	.word	index@(_Z15moe_mega_kernelIfLb1ELi4EEvPKT_S2_S2_S2_PKfPKiS6_S6_S6_PS0_iiiiii)
        /*0488*/ 	.word	0x0000005d


	//----- nvinfo : EIATTR_FRAME_SIZE
	.align		4
.L_193:
        /*048c*/ 	.byte	0x04, 0x11
        /*048e*/ 	.short	(.L_195 - .L_194)
	.align		4
.L_194:
        /*0490*/ 	.word	index@($__internal_5_$__cuda_sm3x_div_rn_noftz_f32_slowpath)
        /*0494*/ 	.word	0x00000000


	//----- nvinfo : EIATTR_FRAME_SIZE
	.align		4
.L_195:
        /*0498*/ 	.byte	0x04, 0x11
        /*049a*/ 	.short	(.L_197 - .L_196)
	.align		4
.L_196:
        /*049c*/ 	.word	index@(_Z15moe_mega_kernelIfLb1ELi4EEvPKT_S2_S2_S2_PKfPKiS6_S6_S6_PS0_iiiiii)
        /*04a0*/ 	.word	0x00000000


	//----- nvinfo : EIATTR_REGCOUNT
	.align		4
.L_197:
        /*04a4*/ 	.byte	0x04, 0x2f
        /*04a6*/ 	.short	(.L_199 - .L_198)
	.align		4
.L_198:
        /*04a8*/ 	.word	index@(_Z15moe_mega_kernelIfLb0ELi4EEvPKT_S2_S2_S2_PKfPKiS6_S6_S6_PS0_iiiiii)
        /*04ac*/ 	.word	0x00000067


	//----- nvinfo : EIATTR_FRAME_SIZE
	.align		4
.L_199:
        /*04b0*/ 	.byte	0x04, 0x11
        /*04b2*/ 	.short	(.L_201 - .L_200)
	.align		4
.L_200:
        /*04b4*/ 	.word	index@($__internal_4_$__cuda_sm3x_div_rn_noftz_f32_slowpath)
        /*04b8*/ 	.word	0x00000000


	//----- nvinfo : EIATTR_FRAME_SIZE
	.align		4
.L_201:
        /*04bc*/ 	.byte	0x04, 0x11
        /*04be*/ 	.short	(.L_203 - .L_202)
	.align		4
.L_202:
        /*04c0*/ 	.word	index@(_Z15moe_mega_kernelIfLb0ELi4EEvPKT_S2_S2_S2_PKfPKiS6_S6_S6_PS0_iiiiii)
        /*04c4*/ 	.word	0x00000000


	//----- nvinfo : EIATTR_REGCOUNT
	.align		4
.L_203:
        /*04c8*/ 	.byte	0x04, 0x2f
        /*04ca*/ 	.short	(.L_205 - .L_204)
	.align		4
.L_204:
        /*04cc*/ 	.word	index@(_Z15moe_mega_kernelIfLb1ELi2EEvPKT_S2_S2_S2_PKfPKiS6_S6_S6_PS0_iiiiii)
        /*04d0*/ 	.word	0x00000045


	//----- nvinfo : EIATTR_FRAME_SIZE
	.align		4
.L_205:
        /*04d4*/ 	.byte	0x04, 0x11
        /*04d6*/ 	.short	(.L_207 - .L_206)
	.align		4
.L_206:
        /*04d8*/ 	.word	index@($__internal_3_$__cuda_sm3x_div_rn_noftz_f32_slowpath)
        /*04dc*/ 	.word	0x00000000


	//----- nvinfo : EIATTR_FRAME_SIZE
	.align		4
.L_207:
        /*04e0*/ 	.byte	0x04, 0x11
        /*04e2*/ 	.short	(.L_209 - .L_208)
	.align		4
.L_208:
        /*04e4*/ 	.word	index@(_Z15moe_mega_kernelIfLb1ELi2EEvPKT_S2_S2_S2_PKfPKiS6_S6_S6_PS0_iiiiii)
        /*04e8*/ 	.word	0x00000000


	//----- nvinfo : EIATTR_REGCOUNT
	.align		4
.L_209:
        /*04ec*/ 	.byte	0x04, 0x2f
        /*04ee*/ 	.short	(.L_211 - .L_210)
	.align		4
.L_210:
        /*04f0*/ 	.word	index@(_Z15moe_mega_kernelIfLb0ELi2EEvPKT_S2_S2_S2_PKfPKiS6_S6_S6_PS0_iiiiii)
        /*04f4*/ 	.word	0x00000047


	//----- nvinfo : EIATTR_FRAME_SIZE
	.align		4
.L_211:
        /*04f8*/ 	.byte	0x04, 0x11
        /*04fa*/ 	.short	(.L_213 - .L_212)
	.align		4
.L_212:
        /*04fc*/ 	.word	index@($__internal_2_$__cuda_sm3x_div_rn_noftz_f32_slowpath)
        /*0500*/ 	.word	0x00000000


	//----- nvinfo : EIATTR_FRAME_SIZE
	.align		4
.L_213:
        /*0504*/ 	.byte	0x04, 0x11
        /*0506*/ 	.short	(.L_215 - .L_214)
	.align		4
.L_214:
        /*0508*/ 	.word	index@(_Z15moe_mega_kernelIfLb0ELi2EEvPKT_S2_S2_S2_PKfPKiS6_S6_S6_PS0_iiiiii)
        /*050c*/ 	.word	0x00000000


	//----- nvinfo : EIATTR_REGCOUNT
	.align		4
.L_215:
        /*0510*/ 	.byte	0x04, 0x2f
        /*0512*/ 	.short	(.L_217 - .L_216)
	.align		4
.L_216:
        /*0514*/ 	.word	index@(_Z15moe_mega_kernelIfLb1ELi1EEvPKT_S2_S2_S2_PKfPKiS6_S6_S6_PS0_iiiiii)
        /*0518*/ 	.word	0x00000038


	//----- nvinfo : EIATTR_FRAME_SIZE
	.align		4
.L_217:
        /*051c*/ 	.byte	0x04, 0x11
        /*051e*/ 	.short	(.L_219 - .L_218)
	.align		4
.L_218:
        /*0520*/ 	.word	index@($__internal_1_$__cuda_sm3x_div_rn_noftz_f32_slowpath)
        /*0524*/ 	.word	0x00000000


	//----- nvinfo : EIATTR_FRAME_SIZE
	.align		4
.L_219:
        /*0528*/ 	.byte	0x04, 0x11
        /*052a*/ 	.short	(.L_221 - .L_220)
	.align		4
.L_220:
        /*052c*/ 	.word	index@(_Z15moe_mega_kernelIfLb1ELi1EEvPKT_S2_S2_S2_PKfPKiS6_S6_S6_PS0_iiiiii)
        /*0530*/ 	.word	0x00000000


	//----- nvinfo : EIATTR_REGCOUNT
	.align		4
.L_221:
        /*0534*/ 	.byte	0x04, 0x2f
        /*0536*/ 	.short	(.L_223 - .L_222)
	.align		4
.L_222:
        /*0538*/ 	.word	index@(_Z15moe_mega_kernelIfLb0ELi1EEvPKT_S2_S2_S2_PKfPKiS6_S6_S6_PS0_iiiiii)
        /*053c*/ 	.word	0x00000037


	//----- nvinfo : EIATTR_FRAME_SIZE
	.align		4
.L_223:
        /*0540*/ 	.byte	0x04, 0x11
        /*0542*/ 	.short	(.L_225 - .L_224)
	.align		4
.L_224:
        /*0544*/ 	.word	index@($__internal_0_$__cuda_sm3x_div_rn_noftz_f32_slowpath)
        /*0548*/ 	.word	0x00000000


	//----- nvinfo : EIATTR_FRAME_SIZE
	.align		4
.L_225:
        /*054c*/ 	.byte	0x04, 0x11
        /*054e*/ 	.short	(.L_227 - .L_226)
	.align		4
.L_226:
        /*0550*/ 	.word	index@(_Z15moe_mega_kernelIfLb0ELi1EEvPKT_S2_S2_S2_PKfPKiS6_S6_S6_PS0_iiiiii)
        /*0554*/ 	.word	0x00000000


	//----- nvinfo : EIATTR_MIN_STACK_SIZE
	.align		4
.L_227:
        /*0558*/ 	.byte	0x04, 0x12
        /*055a*/ 	.short	(.L_229 - .L_228)
	.align		4
.L_228:
        /*055c*/ 	.word	index@(_Z15moe_mega_kernelIfLb0ELi1EEvPKT_S2_S2_S2_PKfPKiS6_S6_S6_PS0_iiiiii)
        /*0560*/ 	.word	0x00000000


	//----- nvinfo : EIATTR_MIN_STACK_SIZE
	.align		4
.L_229:
        /*0564*/ 	.byte	0x04, 0x12
        /*0566*/ 	.short	(.L_231 - .L_230)
	.align		4
.L_230:
        /*0568*/ 	.word	index@(_Z15moe_mega_kernelIfLb1ELi1EEvPKT_S2_S2_S2_PKfPKiS6_S6_S6_PS0_iiiiii)
        /*056c*/ 	.word	0x00000000


	//----- nvinfo : EIATTR_MIN_STACK_SIZE
	.align		4
.L_231:
        /*0570*/ 	.byte	0x04, 0x12
        /*0572*/ 	.short	(.L_233 - .L_232)
	.align		4
.L_232:
        /*0574*/ 	.word	index@(_Z15moe_mega_kernelIfLb0ELi2EEvPKT_S2_S2_S2_PKfPKiS6_S6_S6_PS0_iiiiii)
        /*0578*/ 	.word	0x00000000


	//----- nvinfo : EIATTR_MIN_STACK_SIZE
	.align		4
.L_233:
        /*057c*/ 	.byte	0x04, 0x12
        /*057e*/ 	.short	(.L_235 - .L_234)
	.align		4
.L_234:
        /*0580*/ 	.word	index@(_Z15moe_mega_kernelIfLb1ELi2EEvPKT_S2_S2_S2_PKfPKiS6_S6_S6_PS0_iiiiii)
        /*0584*/ 	.word	0x00000000


	//----- nvinfo : EIATTR_MIN_STACK_SIZE
	.align		4
.L_235:
        /*0588*/ 	.byte	0x04, 0x12
        /*058a*/ 	.short	(.L_237 - .L_236)
	.align		4
.L_236:
        /*058c*/ 	.word	index@(_Z15moe_mega_kernelIfLb0ELi4EEvPKT_S2_S2_S2_PKfPKiS6_S6_S6_PS0_iiiiii)
        /*0590*/ 	.word	0x00000000


	//----- nvinfo : EIATTR_MIN_STACK_SIZE
	.align		4
.L_237:
        /*0594*/ 	.byte	0x04, 0x12
        /*0596*/ 	.short	(.L_239 - .L_238)
	.align		4
.L_238:
        /*0598*/ 	.word	index@(_Z15moe_mega_kernelIfLb1ELi4EEvPKT_S2_S2_S2_PKfPKiS6_S6_S6_PS0_iiiiii)
        /*059c*/ 	.word	0x00000000


	//----- nvinfo : EIATTR_MIN_STACK_SIZE
	.align		4
.L_239:
        /*05a0*/ 	.byte	0x04, 0x12
        /*05a2*/ 	.short	(.L_241 - .L_240)
	.align		4
.L_240:
        /*05a4*/ 	.word	index@(_Z15moe_mega_kernelI13__nv_bfloat16Lb0ELi1EEvPKT_S3_S3_S3_PKfPKiS7_S7_S7_PS1_iiiiii)
        /*05a8*/ 	.word	0x00000000


	//----- nvinfo : EIATTR_MIN_STACK_SIZE
	.align		4
.L_241:
        /*05ac*/ 	.byte	0x04, 0x12
        /*05ae*/ 	.short	(.L_243 - .L_242)
	.align		4
.L_242:
        /*05b0*/ 	.word	index@(_Z15moe_mega_kernelI13__nv_bfloat16Lb1ELi1EEvPKT_S3_S3_S3_PKfPKiS7_S7_S7_PS1_iiiiii)
        /*05b4*/ 	.word	0x00000000


	//----- nvinfo : EIATTR_MIN_STACK_SIZE
	.align		4
.L_243:
        /*05b8*/ 	.byte	0x04, 0x12
        /*05ba*/ 	.short	(.L_245 - .L_244)
	.align		4
.L_244:
        /*05bc*/ 	.word	index@(_Z15moe_mega_kernelI13__nv_bfloat16Lb0ELi2EEvPKT_S3_S3_S3_PKfPKiS7_S7_S7_PS1_iiiiii)
        /*05c0*/ 	.word	0x00000000


	//----- nvinfo : EIATTR_MIN_STACK_SIZE
	.align		4
.L_245:
        /*05c4*/ 	.byte	0x04, 0x12
        /*05c6*/ 	.short	(.L_247 - .L_246)
	.align		4
.L_246:
        /*05c8*/ 	.word	index@(_Z15moe_mega_kernelI13__nv_bfloat16Lb1ELi2EEvPKT_S3_S3_S3_PKfPKiS7_S7_S7_PS1_iiiiii)
        /*05cc*/ 	.word	0x00000000


	//----- nvinfo : EIATTR_MIN_STACK_SIZE
	.align		4
.L_247:
        /*05d0*/ 	.byte	0x04, 0x12
        /*05d2*/ 	.short	(.L_249 - .L_248)
	.align		4
.L_248:
        /*05d4*/ 	.word	index@(_Z15moe_mega_kernelI13__nv_bfloat16Lb0ELi4EEvPKT_S3_S3_S3_PKfPKiS7_S7_S7_PS1_iiiiii)
        /*05d8*/ 	.word	0x00000000


	//----- nvinfo : EIATTR_MIN_STACK_SIZE
	.align		4
.L_249:
        /*05dc*/ 	.byte	0x04, 0x12
        /*05de*/ 	.short	(.L_251 - .L_250)
	.align		4
.L_250:
        /*05e0*/ 	.word	index@(_Z15moe_mega_kernelI13__nv_bfloat16Lb1ELi4EEvPKT_S3_S3_S3_PKfPKiS7_S7_S7_PS1_iiiiii)
        /*05e4*/ 	.word	0x00000000


	//----- nvinfo : EIATTR_MIN_STACK_SIZE
	.align		4
.L_251:
        /*05e8*/ 	.byte	0x04, 0x12
        /*05ea*/ 	.short	(.L_253 - .L_252)
	.align		4
.L_252:
        /*05ec*/ 	.word	index@(_Z15moe_mega_kernelI6__halfLb0ELi1EEvPKT_S3_S3_S3_PKfPKiS7_S7_S7_PS1_iiiiii)
        /*05f0*/ 	.word	0x00000000


	//----- nvinfo : EIATTR_MIN_STACK_SIZE
	.align		4
.L_253:
        /*05f4*/ 	.byte	0x04, 0x12
        /*05f6*/ 	.short	(.L_255 - .L_254)
	.align		4
.L_254:
        /*05f8*/ 	.word	index@(_Z15moe_mega_kernelI6__halfLb1ELi1EEvPKT_S3_S3_S3_PKfPKiS7_S7_S7_PS1_iiiiii)
        /*05fc*/ 	.word	0x00000000


	//----- nvinfo : EIATTR_MIN_STACK_SIZE
	.align		4
.L_255:
        /*0600*/ 	.byte	0x04, 0x12
        /*0602*/ 	.short	(.L_257 - .L_256)
	.align		4
.L_256:
        /*0604*/ 	.word	index@(_Z15moe_mega_kernelI6__halfLb0ELi2EEvPKT_S3_S3_S3_PKfPKiS7_S7_S7_PS1_iiiiii)
        /*0608*/ 	.word	0x00000000


	//----- nvinfo : EIATTR_MIN_STACK_SIZE
	.align		4
.L_257:
        /*060c*/ 	.byte	0x04, 0x12
        /*060e*/ 	.short	(.L_259 - .L_258)
	.align		4
.L_258:
        /*0610*/ 	.word	index@(_Z15moe_mega_kernelI6__halfLb1ELi2EEvPKT_S3_S3_S3_PKfPKiS7_S7_S7_PS1_iiiiii)
        /*0614*/ 	.word	0x00000000


	//----- nvinfo : EIATTR_MIN_STACK_SIZE
	.align		4
.L_259:
        /*0618*/ 	.byte	0x04, 0x12
        /*061a*/ 	.short	(.L_261 - .L_260)
	.align		4
.L_260:
        /*061c*/ 	.word	index@(_Z15moe_mega_kernelI6__halfLb0ELi4EEvPKT_S3_S3_S3_PKfPKiS7_S7_S7_PS1_iiiiii)
        /*0620*/ 	.word	0x00000000


	//----- nvinfo : EIATTR_MIN_STACK_SIZE
	.align		4
.L_261:
        /*0624*/ 	.byte	0x04, 0x12
        /*0626*/ 	.short	(.L_263 - .L_262)
	.align		4
.L_262:
        /*0628*/ 	.word	index@(_Z15moe_mega_kernelI6__halfLb1ELi4EEvPKT_S3_S3_S3_PKfPKiS7_S7_S7_PS1_iiiiii)
        /*062c*/ 	.word	0x00000000


	//----- nvinfo : EIATTR_MIN_STACK_SIZE
	.align		4
.L_263:
        /*0630*/ 	.byte	0x04, 0x12
        /*0632*/ 	.short	(.L_265 - .L_264)
	.align		4
.L_264:
        /*0634*/ 	.word	index@(_Z17moe_expert_kernelIfLb0EEvPKT_S2_S2_S2_PKfPKiS6_PS0_iiiiii)
        /*0638*/ 	.word	0x00000000


	//----- nvinfo : EIATTR_MIN_STACK_SIZE
	.align		4
.L_265:
        /*063c*/ 	.byte	0x04, 0x12
        /*063e*/ 	.short	(.L_267 - .L_266)
	.align		4
.L_266:
        /*0640*/ 	.word	index@(_Z17moe_expert_kernelIfLb1EEvPKT_S2_S2_S2_PKfPKiS6_PS0_iiiiii)
        /*0644*/ 	.word	0x00000000


	//----- nvinfo : EIATTR_MIN_STACK_SIZE
	.align		4
.L_267:
        /*0648*/ 	.byte	0x04, 0x12
        /*064a*/ 	.short	(.L_269 - .L_268)
	.align		4
.L_268:
        /*064c*/ 	.word	index@(_Z17moe_expert_kernelI13__nv_bfloat16Lb0EEvPKT_S3_S3_S3_PKfPKiS7_PS1_iiiiii)
        /*0650*/ 	.word	0x00000000


	//----- nvinfo : EIATTR_MIN_STACK_SIZE
	.align		4
.L_269:
        /*0654*/ 	.byte	0x04, 0x12
        /*0656*/ 	.short	(.L_271 - .L_270)
	.align		4
.L_270:
        /*0658*/ 	.word	index@(_Z17moe_expert_kernelI13__nv_bfloat16Lb1EEvPKT_S3_S3_S3_PKfPKiS7_PS1_iiiiii)
        /*065c*/ 	.word	0x00000000


	//----- nvinfo : EIATTR_MIN_STACK_SIZE
	.align		4
.L_271:
        /*0660*/ 	.byte	0x04, 0x12
        /*0662*/ 	.short	(.L_273 - .L_272)
	.align		4
.L_272:
        /*0664*/ 	.word	index@(_Z17moe_expert_kernelI6__halfLb0EEvPKT_S3_S3_S3_PKfPKiS7_PS1_iiiiii)
        /*0668*/ 	.word	0x00000000


	//----- nvinfo : EIATTR_MIN_STACK_SIZE
	.align		4
.L_273:
        /*066c*/ 	.byte	0x04, 0x12
        /*066e*/ 	.short	(.L_275 - .L_274)
	.align		4
.L_274:
        /*0670*/ 	.word	index@(_Z17moe_expert_kernelI6__halfLb1EEvPKT_S3_S3_S3_PKfPKiS7_PS1_iiiiii)
        /*0674*/ 	.word	0x00000000


	//----- nvinfo : EIATTR_MIN_STACK_SIZE
	.align		4
.L_275:
        /*0678*/ 	.byte	0x04, 0x12
        /*067a*/ 	.short	(.L_277 - .L_276)
	.align		4
.L_276:
        /*067c*/ 	.word	index@(_Z25moe_batched_expert_kernelIfLb0EEvPKT_S2_S2_S2_PKfPKiS6_PS0_iiiiii)
        /*0680*/ 	.word	0x00000000


	//----- nvinfo : EIATTR_MIN_STACK_SIZE
	.align		4
.L_277:
        /*0684*/ 	.byte	0x04, 0x12
        /*0686*/ 	.short	(.L_279 - .L_278)
	.align		4
.L_278:
        /*0688*/ 	.word	index@(_Z25moe_batched_expert_kernelIfLb1EEvPKT_S2_S2_S2_PKfPKiS6_PS0_iiiiii)
        /*068c*/ 	.word	0x00000000


	//----- nvinfo : EIATTR_MIN_STACK_SIZE
	.align		4
.L_279:
        /*0690*/ 	.byte	0x04, 0x12
        /*0692*/ 	.short	(.L_281 - .L_280)
	.align		4
.L_280:
        /*0694*/ 	.word	index@(_Z25moe_batched_expert_kernelI13__nv_bfloat16Lb0EEvPKT_S3_S3_S3_PKfPKiS7_PS1_iiiiii)
        /*0698*/ 	.word	0x00000000


	//----- nvinfo : EIATTR_MIN_STACK_SIZE
	.align		4
.L_281:
        /*069c*/ 	.byte	0x04, 0x12
        /*069e*/ 	.short	(.L_283 - .L_282)
	.align		4
.L_282:
        /*06a0*/ 	.word	index@(_Z25moe_batched_expert_kernelI13__nv_bfloat16Lb1EEvPKT_S3_S3_S3_PKfPKiS7_PS1_iiiiii)
        /*06a4*/ 	.word	0x00000000


	//----- nvinfo : EIATTR_MIN_STACK_SIZE
	.align		4
.L_283:
        /*06a8*/ 	.byte	0x04, 0x12
        /*06aa*/ 	.short	(.L_285 - .L_284)
	.align		4
.L_284:
        /*06ac*/ 	.word	index@(_Z25moe_batched_expert_kernelI6__halfLb0EEvPKT_S3_S3_S3_PKfPKiS7_PS1_iiiiii)
        /*06b0*/ 	.word	0x00000000


	//----- nvinfo : EIATTR_MIN_STACK_SIZE
	.align		4
.L_285:
        /*06b4*/ 	.byte	0x04, 0x12
        /*06b6*/ 	.short	(.L_287 - .L_286)
	.align		4
.L_286:
        /*06b8*/ 	.word	index@(_Z25moe_batched_expert_kernelI6__halfLb1EEvPKT_S3_S3_S3_PKfPKiS7_PS1_iiiiii)
        /*06bc*/ 	.word	0x00000000


	//----- nvinfo : EIATTR_MIN_STACK_SIZE
	.align		4
.L_287:
        /*06c0*/ 	.byte	0x04, 0x12
        /*06c2*/ 	.short	(.L_289 - .L_288)
	.align		4
.L_288:
        /*06c4*/ 	.word	index@(_Z10moe_kernelIfLb0EEvPKT_S2_S2_S2_PKfPKjPS0_iiii)
        /*06c8*/ 	.word	0x00000000


	//----- nvinfo : EIATTR_MIN_STACK_SIZE
	.align		4
.L_289:
        /*06cc*/ 	.byte	0x04, 0x12
        /*06ce*/ 	.short	(.L_291 - .L_290)
	.align		4
.L_290:
        /*06d0*/ 	.word	index@(_Z10moe_kernelIfLb1EEvPKT_S2_S2_S2_PKfPKjPS0_iiii)
        /*06d4*/ 	.word	0x00000000


	//----- nvinfo : EIATTR_MIN_STACK_SIZE
	.align		4
.L_291:
        /*06d8*/ 	.byte	0x04, 0x12
        /*06da*/ 	.short	(.L_293 - .L_292)
	.align		4
.L_292:
        /*06dc*/ 	.word	index@(_Z10moe_kernelI13__nv_bfloat16Lb0EEvPKT_S3_S3_S3_PKfPKjPS1_iiii)
        /*06e0*/ 	.word	0x00000000


	//----- nvinfo : EIATTR_MIN_STACK_SIZE
	.align		4
.L_293:
        /*06e4*/ 	.byte	0x04, 0x12
        /*06e6*/ 	.short	(.L_295 - .L_294)
	.align		4
.L_294:
        /*06e8*/ 	.word	index@(_Z10moe_kernelI13__nv_bfloat16Lb1EEvPKT_S3_S3_S3_PKfPKjPS1_iiii)
        /*06ec*/ 	.word	0x00000000


	//----- nvinfo : EIATTR_MIN_STACK_SIZE
	.align		4
.L_295:
        /*06f0*/ 	.byte	0x04, 0x12
        /*06f2*/ 	.short	(.L_297 - .L_296)
	.align		4
.L_296:
        /*06f4*/ 	.word	index@(_Z10moe_kernelI6__halfLb0EEvPKT_S3_S3_S3_PKfPKjPS1_iiii)
        /*06f8*/ 	.word	0x00000000


	//----- nvinfo : EIATTR_MIN_STACK_SIZE
	.align		4
.L_297:
        /*06fc*/ 	.byte	0x04, 0x12
        /*06fe*/ 	.short	(.L_299 - .L_298)
	.align		4
.L_298:
        /*0700*/ 	.word	index@(_Z10moe_kernelI6__halfLb1EEvPKT_S3_S3_S3_PKfPKjPS1_iiii)
        /*0704*/ 	.word	0x00000000


	//----- nvinfo : EIATTR_MIN_STACK_SIZE
	.align		4
.L_299:
        /*0708*/ 	.byte	0x04, 0x12
        /*070a*/ 	.short	(.L_301 - .L_300)
	.align		4
.L_300:
        /*070c*/ 	.word	index@(_Z24build_token_lists_kernelPKjPKiPiS3_S3_ii)
        /*0710*/ 	.word	0x00000000


	//----- nvinfo : EIATTR_MIN_STACK_SIZE
	.align		4
.L_301:
        /*0714*/ 	.byte	0x04, 0x12
        /*0716*/ 	.short	(.L_303 - .L_302)
	.align		4
.L_302:
        /*0718*/ 	.word	index@(_Z21exclusive_scan_kernelPKiPiS1_ii)
        /*071c*/ 	.word	0x00000000


	//----- nvinfo : EIATTR_MIN_STACK_SIZE
	.align		4
.L_303:
        /*0720*/ 	.byte	0x04, 0x12
        /*0722*/ 	.short	(.L_305 - .L_304)
	.align		4
.L_304:
        /*0724*/ 	.word	index@(_Z30count_tokens_per_expert_kernelPKjPii)
        /*0728*/ 	.word	0x00000000
.L_305:


//--------------------- .nv.compat                --------------------------
	.section	.nv.compat,"",@"SHT_CUDA_COMPAT_INFO"
	.align	4
        /*0000*/ 	.byte	0x02, 0x09, 0x00, 0x00, 0x02, 0x02, 0x01, 0x00, 0x02, 0x05, 0x05, 0x00, 0x03, 0x07, 0x01, 0x01
        /*0010*/ 	.byte	0x02, 0x03, 0x00, 0x00, 0x02, 0x06, 0x01, 0x00, 0x04, 0x0b, 0x08, 0x00, 0x01, 0x00, 0x00, 0x00
        /*0020*/ 	.byte	0x00, 0x00, 0x00, 0x00


//--------------------- .nv.info._Z15moe_mega_kernelIfLb0ELi1EEvPKT_S2_S2_S2_PKfPKiS6_S6_S6_PS0_iiiiii --------------------------
	.section	.nv.info._Z15moe_mega_kernelIfLb0ELi1EEvPKT_S2_S2_S2_PKfPKiS6_S6_S6_PS0_iiiiii,"",@"SHT_CUDA_INFO"
	.sectionflags	@""
	.align	4


	//----- nvinfo : EIATTR_CUDA_API_VERSION
	.align		4
        /*0000*/ 	.byte	0x04, 0x37
        /*0002*/ 	.short	(.L_307 - .L_306)
.L_306:
        /*0004*/ 	.word	0x00000082


	//----- nvinfo : EIATTR_KPARAM_INFO
	.align		4
.L_307:
        /*0008*/ 	.byte	0x04, 0x17
        /*000a*/ 	.short	(.L_309 - .L_308)
.L_308:
        /*000c*/ 	.word	0x00000000
        /*0010*/ 	.short	0x000f
        /*0012*/ 	.short	0x0064
        /*0014*/ 	.byte	0x00, 0xf0, 0x11, 0x00


	//----- nvinfo : EIATTR_KPARAM_INFO
	.align		4
.L_309:
        /*0018*/ 	.byte	0x04, 0x17
        /*001a*/ 	.short	(.L_311 - .L_310)
.L_310:
        /*001c*/ 	.word	0x00000000
        /*0020*/ 	.short	0x000e
        /*0022*/ 	.short	0x0060
        /*0024*/ 	.byte	0x00, 0xf0, 0x11, 0x00


	//----- nvinfo : EIATTR_KPARAM_INFO
	.align		4
.L_311:
        /*0028*/ 	.byte	0x04, 0x17
        /*002a*/ 	.short	(.L_313 - .L_312)
.L_312:
        /*002c*/ 	.word	0x00000000
        /*0030*/ 	.short	0x000d
        /*0032*/ 	.short	0x005c
        /*0034*/ 	.byte	0x00, 0xf0, 0x11, 0x00


	//----- nvinfo : EIATTR_KPARAM_INFO
	.align		4
.L_313:
        /*0038*/ 	.byte	0x04, 0x17
        /*003a*/ 	.short	(.L_315 - .L_314)
.L_314:
        /*003c*/ 	.word	0x00000000
        /*0040*/ 	.short	0x000c
        /*0042*/ 	.short	0x0058
        /*0044*/ 	.byte	0x00, 0xf0, 0x11, 0x00


	//----- nvinfo : EIATTR_KPARAM_INFO
	.align		4
.L_315:
        /*0048*/ 	.byte	0x04, 0x17
        /*004a*/ 	.short	(.L_317 - .L_316)
.L_316:
        /*004c*/ 	.word	0x00000000
        /*0050*/ 	.short	0x000b
        /*0052*/ 	.short	0x0054
        /*0054*/ 	.byte	0x00, 0xf0, 0x11, 0x00


	//----- nvinfo : EIATTR_KPARAM_INFO
	.align		4
.L_317:
        /*0058*/ 	.byte	0x04, 0x17
        /*005a*/ 	.short	(.L_319 - .L_318)
.L_318:
        /*005c*/ 	.word	0x00000000
        /*0060*/ 	.short	0x000a
        /*0062*/ 	.short	0x0050
        /*0064*/ 	.byte	0x00, 0xf0, 0x11, 0x00


	//----- nvinfo : EIATTR_KPARAM_INFO
	.align		4
.L_319:
        /*0068*/ 	.byte	0x04, 0x17
        /*006a*/ 	.short	(.L_321 - .L_320)
.L_320:
        /*006c*/ 	.word	0x00000000
        /*0070*/ 	.short	0x0009
        /*0072*/ 	.short	0x0048
        /*0074*/ 	.byte	0x00, 0xf5, 0x21, 0x00


	//----- nvinfo : EIATTR_KPARAM_INFO
	.align		4
.L_321:
        /*0078*/ 	.byte	0x04, 0x17
        /*007a*/ 	.short	(.L_323 - .L_322)
.L_322:
        /*007c*/ 	.word	0x00000000
        /*0080*/ 	.short	0x0008
        /*0082*/ 	.short	0x0040
        /*0084*/ 	.byte	0x00, 0xf5, 0x21, 0x00


	//----- nvinfo : EIATTR_KPARAM_INFO
	.align		4
.L_323:
        /*0088*/ 	.byte	0x04, 0x17
        /*008a*/ 	.short	(.L_325 - .L_324)
.L_324:
        /*008c*/ 	.word	0x00000000
        /*0090*/ 	.short	0x0007
        /*0092*/ 	.short	0x0038
        /*0094*/ 	.byte	0x00, 0xf5, 0x21, 0x00


	//----- nvinfo : EIATTR_KPARAM_INFO
	.align		4
.L_325:
        /*0098*/ 	.byte	0x04, 0x17
        /*009a*/ 	.short	(.L_327 - .L_326)
.L_326:
        /*009c*/ 	.word	0x00000000
        /*00a0*/ 	.short	0x0006
        /*00a2*/ 	.short	0x0030
        /*00a4*/ 	.byte	0x00, 0xf5, 0x21, 0x00


	//----- nvinfo : EIATTR_KPARAM_INFO
	.align		4
.L_327:
        /*00a8*/ 	.byte	0x04, 0x17
        /*00aa*/ 	.short	(.L_329 - .L_328)
.L_328:
        /*00ac*/ 	.word	0x00000000
        /*00b0*/ 	.short	0x0005
        /*00b2*/ 	.short	0x0028
        /*00b4*/ 	.byte	0x00, 0xf5, 0x21, 0x00


	//----- nvinfo : EIATTR_KPARAM_INFO
	.align		4
.L_329:
        /*00b8*/ 	.byte	0x04, 0x17
        /*00ba*/ 	.short	(.L_331 - .L_330)
.L_330:
        /*00bc*/ 	.word	0x00000000
        /*00c0*/ 	.short	0x0004
        /*00c2*/ 	.short	0x0020
        /*00c4*/ 	.byte	0x00, 0xf5, 0x21, 0x00


	//----- nvinfo : EIATTR_KPARAM_INFO
	.align		4
.L_331:
        /*00c8*/ 	.byte	0x04, 0x17
        /*00ca*/ 	.short	(.L_333 - .L_332)
.L_332:
        /*00cc*/ 	.word	0x00000000
        /*00d0*/ 	.short	0x0003
        /*00d2*/ 	.short	0x0018
        /*00d4*/ 	.byte	0x00, 0xf5, 0x21, 0x00


	//----- nvinfo : EIATTR_KPARAM_INFO
	.align		4
.L_333:
        /*00d8*/ 	.byte	0x04, 0x17
        /*00da*/ 	.short	(.L_335 - .L_334)
.L_334:
        /*00dc*/ 	.word	0x00000000
        /*00e0*/ 	.short	0x0002
        /*00e2*/ 	.short	0x0010
        /*00e4*/ 	.byte	0x00, 0xf5, 0x21, 0x00


	//----- nvinfo : EIATTR_KPARAM_INFO
	.align		4
.L_335:
        /*00e8*/ 	.byte	0x04, 0x17
        /*00ea*/ 	.short	(.L_337 - .L_336)
.L_336:
        /*00ec*/ 	.word	0x00000000
        /*00f0*/ 	.short	0x0001
        /*00f2*/ 	.short	0x0008
        /*00f4*/ 	.byte	0x00, 0xf5, 0x21, 0x00


	//----- nvinfo : EIATTR_KPARAM_INFO
	.align		4
.L_337:
        /*00f8*/ 	.byte	0x04, 0x17
        /*00fa*/ 	.short	(.L_339 - .L_338)
.L_338:
        /*00fc*/ 	.word	0x00000000
        /*0100*/ 	.short	0x0000
        /*0102*/ 	.short	0x0000
        /*0104*/ 	.byte	0x00, 0xf5, 0x21, 0x00


	//----- nvinfo : EIATTR_SPARSE_MMA_MASK
	.align		4
.L_339:
        /*0108*/ 	.byte	0x03, 0x50
        /*010a*/ 	.short	0x0000


	//----- nvinfo : EIATTR_MAXREG_COUNT
	.align		4
        /*010c*/ 	.byte	0x03, 0x1b
        /*010e*/ 	.short	0x0080


	//----- nvinfo : EIATTR_NUM_BARRIERS
	.align		4
        /*0110*/ 	.byte	0x02, 0x4c
        /*0112*/ 	.byte	0x01
	.zero		1


	//----- nvinfo : EIATTR_MERCURY_ISA_VERSION
	.align		4
        /*0114*/ 	.byte	0x03, 0x5f
        /*0116*/ 	.short	0x0101


	//----- nvinfo : EIATTR_COOP_GROUP_MASK_REGIDS
	.align		4
        /*0118*/ 	.byte	0x04, 0x29
        /*011a*/ 	.short	(.L_341 - .L_340)


	//   ....[0]....
.L_340:
        /*011c*/ 	.word	0xffffffff


	//   ....[1]....
        /*0120*/ 	.word	0xffffffff


	//   ....[2]....
        /*0124*/ 	.word	0xffffffff


	//   ....[3]....
        /*0128*/ 	.word	0xffffffff


	//   ....[4]....
        /*012c*/ 	.word	0xffffffff


	//   ....[5]....
        /*0130*/ 	.word	0x05000016


	//   ....[6]....
        /*0134*/ 	.word	0x05000016


	//   ....[7]....
        /*0138*/ 	.word	0x05000016


	//   ....[8]....
        /*013c*/ 	.word	0x05000016


	//   ....[9]....
        /*0140*/ 	.word	0x05000016


	//----- nvinfo : EIATTR_COOP_GROUP_INSTR_OFFSETS
	.align		4
.L_341:
        /*0144*/ 	.byte	0x04, 0x28
        /*0146*/ 	.short	(.L_343 - .L_342)


	//   ....[0]....
.L_342:
        /*0148*/ 	.word	0x00002bb0


	//   ....[1]....
        /*014c*/ 	.word	0x00002bd0


	//   ....[2]....
        /*0150*/ 	.word	0x00002bf0


	//   ....[3]....
        /*0154*/ 	.word	0x00002c10


	//   ....[4]....
        /*0158*/ 	.word	0x00002c30


	//   ....[5]....
        /*015c*/ 	.word	0x00002d50


	//   ....[6]....
        /*0160*/ 	.word	0x00002df0


	//   ....[7]....
        /*0164*/ 	.word	0x00002e60


	//   ....[8]....
        /*0168*/ 	.word	0x00002ed0


	//   ....[9]....
        /*016c*/ 	.word	0x00002f40


	//----- nvinfo : EIATTR_VRC_CTA_INIT_COUNT
	.align		4
.L_343:
        /*0170*/ 	.byte	0x02, 0x4a
	.zero		1
	.zero		1


	//----- nvinfo : EIATTR_EXIT_INSTR_OFFSETS
	.align		4
        /*0174*/ 	.byte	0x04, 0x1c
        /*0176*/ 	.short	(.L_345 - .L_344)


	//   ....[0]....
.L_344:
        /*0178*/ 	.word	0x00000080


	//   ....[1]....
        /*017c*/ 	.word	0x00002090


	//   ....[2]....
        /*0180*/ 	.word	0x00002cf0


	//----- nvinfo : EIATTR_MAX_THREADS
	.align		4
.L_345:
        /*0184*/ 	.byte	0x04, 0x05
        /*0186*/ 	.short	(.L_347 - .L_346)
.L_346:
        /*0188*/ 	.word	0x00000100
        /*018c*/ 	.word	0x00000001
        /*0190*/ 	.word	0x00000001


	//----- nvinfo : EIATTR_CRS_STACK_SIZE
	.align		4
.L_347:
        /*0194*/ 	.byte	0x04, 0x1e
        /*0196*/ 	.short	(.L_349 - .L_348)
.L_348:
        /*0198*/ 	.word	0x00000000


	//----- nvinfo : EIATTR_CBANK_PARAM_SIZE
	.align		4
.L_349:
        /*019c*/ 	.byte	0x03, 0x19
        /*019e*/ 	.short	0x0068


	//----- nvinfo : EIATTR_PARAM_CBANK
	.align		4
        /*01a0*/ 	.byte	0x04, 0x0a
        /*01a2*/ 	.short	(.L_351 - .L_350)
	.align		4
.L_350:
        /*01a4*/ 	.word	index@(.nv.constant0._Z15moe_mega_kernelIfLb0ELi1EEvPKT_S2_S2_S2_PKfPKiS6_S6_S6_PS0_iiiiii)
        /*01a8*/ 	.short	0x0380
        /*01aa*/ 	.short	0x0068


	//----- nvinfo : EIATTR_SW_WAR
	.align		4
.L_351:
        /*01ac*/ 	.byte	0x04, 0x36
        /*01ae*/ 	.short	(.L_353 - .L_352)
.L_352:
        /*01b0*/ 	.word	0x00000008
.L_353:


//--------------------- .nv.info._Z15moe_mega_kernelIfLb1ELi1EEvPKT_S2_S2_S2_PKfPKiS6_S6_S6_PS0_iiiiii --------------------------
	.section	.nv.info._Z15moe_mega_kernelIfLb1ELi1EEvPKT_S2_S2_S2_PKfPKiS6_S6_S6_PS0_iiiiii,"",@"SHT_CUDA_INFO"
	.sectionflags	@""
	.align	4


	//----- nvinfo : EIATTR_CUDA_API_VERSION
	.align		4
        /*0000*/ 	.byte	0x04, 0x37
        /*0002*/ 	.short	(.L_355 - .L_354)
.L_354:
        /*0004*/ 	.word	0x00000082


	//----- nvinfo : EIATTR_KPARAM_INFO
	.align		4
.L_355:
        /*0008*/ 	.byte	0x04, 0x17
        /*000a*/ 	.short	(.L_357 - .L_356)
.L_356:
        /*000c*/ 	.word	0x00000000
        /*0010*/ 	.short	0x000f
        /*0012*/ 	.short	0x0064
        /*0014*/ 	.byte	0x00, 0xf0, 0x11, 0x00


	//----- nvinfo : EIATTR_KPARAM_INFO
	.align		4
.L_357:
        /*0018*/ 	.byte	0x04, 0x17
        /*001a*/ 	.short	(.L_359 - .L_358)
.L_358:
        /*001c*/ 	.word	0x00000000
        /*0020*/ 	.short	0x000e
        /*0022*/ 	.short	0x0060
        /*0024*/ 	.byte	0x00, 0xf0, 0x11, 0x00


	//----- nvinfo : EIATTR_KPARAM_INFO
	.align		4
.L_359:
        /*0028*/ 	.byte	0x04, 0x17
        /*002a*/ 	.short	(.L_361 - .L_360)
.L_360:
        /*002c*/ 	.word	0x00000000
        /*0030*/ 	.short	0x000d
        /*0032*/ 	.short	0x005c
        /*0034*/ 	.byte	0x00, 0xf0, 0x11, 0x00


	//----- nvinfo : EIATTR_KPARAM_INFO
	.align		4
.L_361:
        /*0038*/ 	.byte	0x04, 0x17
        /*003a*/ 	.short	(.L_363 - .L_362)
.L_362:
        /*003c*/ 	.word	0x00000000
        /*0040*/ 	.short	0x000c
        /*0042*/ 	.short	0x0058
        /*0044*/ 	.byte	0x00, 0xf0, 0x11, 0x00


	//----- nvinfo : EIATTR_KPARAM_INFO
	.align		4
.L_363:
        /*0048*/ 	.byte	0x04, 0x17
        /*004a*/ 	.short	(.L_365 - .L_364)
.L_364:
        /*004c*/ 	.word	0x00000000
        /*0050*/ 	.short	0x000b
        /*0052*/ 	.short	0x0054
        /*0054*/ 	.byte	0x00, 0xf0, 0x11, 0x00


	//----- nvinfo : EIATTR_KPARAM_INFO
	.align		4
.L_365:
        /*0058*/ 	.byte	0x04, 0x17
        /*005a*/ 	.short	(.L_367 - .L_366)
.L_366:
        /*005c*/ 	.word	0x00000000
        /*0060*/ 	.short	0x000a
        /*0062*/ 	.short	0x0050
        /*0064*/ 	.byte	0x00, 0xf0, 0x11, 0x00


	//----- nvinfo : EIATTR_KPARAM_INFO
	.align		4
.L_367:
        /*0068*/ 	.byte	0x04, 0x17
        /*006a*/ 	.short	(.L_369 - .L_368)
.L_368:
        /*006c*/ 	.word	0x00000000
        /*0070*/ 	.short	0x0009
        /*0072*/ 	.short	0x0048
        /*0074*/ 	.byte	0x00, 0xf5, 0x21, 0x00


	//----- nvinfo : EIATTR_KPARAM_INFO
	.align		4
.L_369:
        /*0078*/ 	.byte	0x04, 0x17
        /*007a*/ 	.short	(.L_371 - .L_370)
.L_370:
        /*007c*/ 	.word	0x00000000
        /*0080*/ 	.short	0x0008
        /*0082*/ 	.short	0x0040
        /*0084*/ 	.byte	0x00, 0xf5, 0x21, 0x00


	//----- nvinfo : EIATTR_KPARAM_INFO
	.align		4
.L_371:
        /*0088*/ 	.byte	0x04, 0x17
        /*008a*/ 	.short	(.L_373 - .L_372)
.L_372:
        /*008c*/ 	.word	0x00000000
        /*0090*/ 	.short	0x0007
        /*0092*/ 	.short	0x0038
        /*0094*/ 	.byte	0x00, 0xf5, 0x21, 0x00


	//----- nvinfo : EIATTR_KPARAM_INFO
	.align		4
.L_373:
        /*0098*/ 	.byte	0x04, 0x17
        /*009a*/ 	.short	(.L_375 - .L_374)
.L_374:
        /*009c*/ 	.word	0x00000000
        /*00a0*/ 	.short	0x0006
        /*00a2*/ 	.short	0x0030
        /*00a4*/ 	.byte	0x00, 0xf5, 0x21, 0x00


	//----- nvinfo : EIATTR_KPARAM_INFO
	.align		4
.L_375:
        /*00a8*/ 	.byte	0x04, 0x17
        /*00aa*/ 	.short	(.L_377 - .L_376)
.L_376:
        /*00ac*/ 	.word	0x00000000
        /*00b0*/ 	.short	0x0005
        /*00b2*/ 	.short	0x0028
        /*00b4*/ 	.byte	0x00, 0xf5, 0x21, 0x00


	//----- nvinfo : EIATTR_KPARAM_INFO
	.align		4
.L_377:
        /*00b8*/ 	.byte	0x04, 0x17
        /*00ba*/ 	.short	(.L_379 - .L_378)
.L_378:
        /*00bc*/ 	.word	0x00000000
        /*00c0*/ 	.short	0x0004
        /*00c2*/ 	.short	0x0020
        /*00c4*/ 	.byte	0x00, 0xf5, 0x21, 0x00


	//----- nvinfo : EIATTR_KPARAM_INFO
	.align		4
.L_379:
        /*00c8*/ 	.byte	0x04, 0x17
        /*00ca*/ 	.short	(.L_381 - .L_380)
.L_380:
        /*00cc*/ 	.word	0x00000000
        /*00d0*/ 	.short	0x0003
        /*00d2*/ 	.short	0x0018
        /*00d4*/ 	.byte	0x00, 0xf5, 0x21, 0x00


	//----- nvinfo : EIATTR_KPARAM_INFO
	.align		4
.L_381:
        /*00d8*/ 	.byte	0x04, 0x17
        /*00da*/ 	.short	(.L_383 - .L_382)
.L_382:
        /*00dc*/ 	.word	0x00000000
        /*00e0*/ 	.short	0x0002
        /*00e2*/ 	.short	0x0010
        /*00e4*/ 	.byte	0x00, 0xf5, 0x21, 0x00


	//----- nvinfo : EIATTR_KPARAM_INFO
	.align		4
.L_383:
        /*00e8*/ 	.byte	0x04, 0x17
        /*00ea*/ 	.short	(.L_385 - .L_384)
.L_384:
        /*00ec*/ 	.word	0x00000000
        /*00f0*/ 	.short	0x0001
        /*00f2*/ 	.short	0x0008
        /*00f4*/ 	.byte	0x00, 0xf5, 0x21, 0x00


	//----- nvinfo : EIATTR_KPARAM_INFO
	.align		4
.L_385:
        /*00f8*/ 	.byte	0x04, 0x17
        /*00fa*/ 	.short	(.L_387 - .L_386)
.L_386:
        /*00fc*/ 	.word	0x00000000
        /*0100*/ 	.short	0x0000
        /*0102*/ 	.short	0x0000
        /*0104*/ 	.byte	0x00, 0xf5, 0x21, 0x00


	//----- nvinfo : EIATTR_SPARSE_MMA_MASK
	.align		4
.L_387:
        /*0108*/ 	.byte	0x03, 0x50
        /*010a*/ 	.short	0x0000


	//----- nvinfo : EIATTR_MAXREG_COUNT
	.align		4
        /*010c*/ 	.byte	0x03, 0x1b
        /*010e*/ 	.short	0x0080


	//----- nvinfo : EIATTR_NUM_BARRIERS
	.align		4
        /*0110*/ 	.byte	0x02, 0x4c
        /*0112*/ 	.byte	0x01
	.zero		1


	//----- nvinfo : EIATTR_MERCURY_ISA_VERSION
	.align		4
        /*0114*/ 	.byte	0x03, 0x5f
        /*0116*/ 	.short	0x0101


	//----- nvinfo : EIATTR_VRC_CTA_INIT_COUNT
	.align		4
        /*0118*/ 	.byte	0x02, 0x4a
	.zero		1
	.zero		1


	//----- nvinfo : EIATTR_EXIT_INSTR_OFFSETS
	.align		4
        /*011c*/ 	.byte	0x04, 0x1c
        /*011e*/ 	.short	(.L_389 - .L_388)


	//   ....[0]....
.L_388:
        /*0120*/ 	.word	0x00000080


	//   ....[1]....
        /*0124*/ 	.word	0x000029d0


	//   ....[2]....
        /*0128*/ 	.word	0x00003400


	//----- nvinfo : EIATTR_MAX_THREADS
	.align		4
.L_389:
        /*012c*/ 	.byte	0x04, 0x05
        /*012e*/ 	.short	(.L_391 - .L_390)
.L_390:
        /*0130*/ 	.word	0x00000100
        /*0134*/ 	.word	0x00000001
        /*0138*/ 	.word	0x00000001


	//----- nvinfo : EIATTR_CRS_STACK_SIZE
	.align		4
.L_391:
        /*013c*/ 	.byte	0x04, 0x1e
        /*013e*/ 	.short	(.L_393 - .L_392)
.L_392:
        /*0140*/ 	.word	0x00000000


	//----- nvinfo : EIATTR_CBANK_PARAM_SIZE
	.align		4
.L_393:
        /*0144*/ 	.byte	0x03, 0x19
        /*0146*/ 	.short	0x0068


	//----- nvinfo : EIATTR_PARAM_CBANK
	.align		4
        /*0148*/ 	.byte	0x04, 0x0a
        /*014a*/ 	.short	(.L_395 - .L_394)
	.align		4
.L_394:
        /*014c*/ 	.word	index@(.nv.constant0._Z15moe_mega_kernelIfLb1ELi1EEvPKT_S2_S2_S2_PKfPKiS6_S6_S6_PS0_iiiiii)
        /*0150*/ 	.short	0x0380
        /*0152*/ 	.short	0x0068


	//----- nvinfo : EIATTR_SW_WAR
	.align		4
.L_395:
        /*0154*/ 	.byte	0x04, 0x36
        /*0156*/ 	.short	(.L_397 - .L_396)
.L_396:
        /*0158*/ 	.word	0x00000008
.L_397:


//--------------------- .nv.info._Z15moe_mega_kernelIfLb0ELi2EEvPKT_S2_S2_S2_PKfPKiS6_S6_S6_PS0_iiiiii --------------------------
	.section	.nv.info._Z15moe_mega_kernelIfLb0ELi2EEvPKT_S2_S2_S2_PKfPKiS6_S6_S6_PS0_iiiiii,"",@"SHT_CUDA_INFO"
	.sectionflags	@""
	.align	4


	//----- nvinfo : EIATTR_CUDA_API_VERSION
	.align		4
        /*0000*/ 	.byte	0x04, 0x37
        /*0002*/ 	.short	(.L_399 - .L_398)
.L_398:
        /*0004*/ 	.word	0x00000082


	//----- nvinfo : EIATTR_KPARAM_INFO
	.align		4
.L_399:
        /*0008*/ 	.byte	0x04, 0x17
        /*000a*/ 	.short	(.L_401 - .L_400)
.L_400:
        /*000c*/ 	.word	0x00000000
        /*0010*/ 	.short	0x000f
        /*0012*/ 	.short	0x0064
        /*0014*/ 	.byte	0x00, 0xf0, 0x11, 0x00


	//----- nvinfo : EIATTR_KPARAM_INFO
	.align		4
.L_401:
        /*0018*/ 	.byte	0x04, 0x17
        /*001a*/ 	.short	(.L_403 - .L_402)
.L_402:
        /*001c*/ 	.word	0x00000000
        /*0020*/ 	.short	0x000e
        /*0022*/ 	.short	0x0060
        /*0024*/ 	.byte	0x00, 0xf0, 0x11, 0x00


	//----- nvinfo : EIATTR_KPARAM_INFO
	.align		4
.L_403:
        /*0028*/ 	.byte	0x04, 0x17
        /*002a*/ 	.short	(.L_405 - .L_404)
.L_404:
        /*002c*/ 	.word	0x00000000
        /*0030*/ 	.short	0x000d
        /*0032*/ 	.short	0x005c
        /*0034*/ 	.byte	0x00, 0xf0, 0x11, 0x00


	//----- nvinfo : EIATTR_KPARAM_INFO
	.align		4
.L_405:
        /*0038*/ 	.byte	0x04, 0x17
        /*003a*/ 	.short	(.L_407 - .L_406)
.L_406:
        /*003c*/ 	.word	0x00000000
        /*0040*/ 	.short	0x000c
        /*0042*/ 	.short	0x0058
        /*0044*/ 	.byte	0x00, 0xf0, 0x11, 0x00


	//----- nvinfo : EIATTR_KPARAM_INFO
	.align		4
.L_407:
        /*0048*/ 	.byte	0x04, 0x17
        /*004a*/ 	.short	(.L_409 - .L_408)
.L_408:
        /*004c*/ 	.word	0x00000000
        /*0050*/ 	.short	0x000b
        /*0052*/ 	.short	0x0054
        /*0054*/ 	.byte	0x00, 0xf0, 0x11, 0x00


	//----- nvinfo : EIATTR_KPARAM_INFO
	.align		4
.L_409:
        /*0058*/ 	.byte	0x04, 0x17
        /*005a*/ 	.short	(.L_411 - .L_410)
.L_410:
        /*005c*/ 	.word	0x00000000
        /*0060*/ 	.short	0x000a
        /*0062*/ 	.short	0x0050
        /*0064*/ 	.byte	0x00, 0xf0, 0x11, 0x00


	//----- nvinfo : EIATTR_KPARAM_INFO
	.align		4
.L_411:
        /*0068*/ 	.byte	0x04, 0x17
        /*006a*/ 	.short	(.L_413 - .L_412)
.L_412:
        /*006c*/ 	.word	0x00000000
        /*0070*/ 	.short	0x0009
        /*0072*/ 	.short	0x0048
        /*0074*/ 	.byte	0x00, 0xf5, 0x21, 0x00


	//----- nvinfo : EIATTR_KPARAM_INFO
	.align		4
.L_413:
        /*0078*/ 	.byte	0x04, 0x17
        /*007a*/ 	.short	(.L_415 - .L_414)
.L_414:
        /*007c*/ 	.word	0x00000000
        /*0080*/ 	.short	0x0008
        /*0082*/ 	.short	0x0040
        /*0084*/ 	.byte	0x00, 0xf5, 0x21, 0x00


	//----- nvinfo : EIATTR_KPARAM_INFO
	.align		4
.L_415:
        /*0088*/ 	.byte	0x04, 0x17
        /*008a*/ 	.short	(.L_417 - .L_416)
.L_416:
        /*008c*/ 	.word	0x00000000
        /*0090*/ 	.short	0x0007
        /*0092*/ 	.short	0x0038
        /*0094*/ 	.byte	0x00, 0xf5, 0x21, 0x00


	//----- nvinfo : EIATTR_KPARAM_INFO
	.align		4
.L_417:
        /*0098*/ 	.byte	0x04, 0x17
        /*009a*/ 	.short	(.L_419 - .L_418)
.L_418:
        /*009c*/ 	.word	0x00000000
        /*00a0*/ 	.short	0x0006
        /*00a2*/ 	.short	0x0030
        /*00a4*/ 	.byte	0x00, 0xf5, 0x21, 0x00


	//----- nvinfo : EIATTR_KPARAM_INFO
	.align		4
.L_419:
        /*00a8*/ 	.byte	0x04, 0x17
        /*00aa*/ 	.short	(.L_421 - .L_420)
.L_420:
        /*00ac*/ 	.word	0x00000000
        /*00b0*/ 	.short	0x0005
        /*00b2*/ 	.short	0x0028
        /*00b4*/ 	.byte	0x00, 0xf5, 0x21, 0x00


	//----- nvinfo : EIATTR_KPARAM_INFO
	.align		4
.L_421:
        /*00b8*/ 	.byte	0x04, 0x17
        /*00ba*/ 	.short	(.L_423 - .L_422)
.L_422:
        /*00bc*/ 	.word	0x00000000
        /*00c0*/ 	.short	0x0004
        /*00c2*/ 	.short	0x0020
        /*00c4*/ 	.byte	0x00, 0xf5, 0x21, 0x00


	//----- nvinfo : EIATTR_KPARAM_INFO
	.align		4
.L_423:
        /*00c8*/ 	.byte	0x04, 0x17
        /*00ca*/ 	.short	(.L_425 - .L_424)
.L_424:
        /*00cc*/ 	.word	0x00000000
        /*00d0*/ 	.short	0x0003
        /*00d2*/ 	.short	0x0018
        /*00d4*/ 	.byte	0x00, 0xf5, 0x21, 0x00


	//----- nvinfo : EIATTR_KPARAM_INFO
	.align		4
.L_425:
        /*00d8*/ 	.byte	0x04, 0x17
        /*00da*/ 	.short	(.L_427 - .L_426)
.L_426:
        /*00dc*/ 	.word	0x00000000
        /*00e0*/ 	.short	0x0002
        /*00e2*/ 	.short	0x0010
        /*00e4*/ 	.byte	0x00, 0xf5, 0x21, 0x00


	//----- nvinfo : EIATTR_KPARAM_INFO
	.align		4
.L_427:
        /*00e8*/ 	.byte	0x04, 0x17
        /*00ea*/ 	.short	(.L_429 - .L_428)
.L_428:
        /*00ec*/ 	.word	0x00000000
        /*00f0*/ 	.short	0x0001
        /*00f2*/ 	.short	0x0008
        /*00f4*/ 	.byte	0x00, 0xf5, 0x21, 0x00


	//----- nvinfo : EIATTR_KPARAM_INFO
	.align		4
.L_429:
        /*00f8*/ 	.byte	0x04, 0x17
        /*00fa*/ 	.short	(.L_431 - .L_430)
.L_430:
        /*00fc*/ 	.word	0x00000000
        /*0100*/ 	.short	0x0000
        /*0102*/ 	.short	0x0000
        /*0104*/ 	.byte	0x00, 0xf5, 0x21, 0x00


	//----- nvinfo : EIATTR_SPARSE_MMA_MASK
	.align		4
.L_431:
        /*0108*/ 	.byte	0x03, 0x50
        /*010a*/ 	.short	0x0000


	//----- nvinfo : EIATTR_MAXREG_COUNT
	.align		4
        /*010c*/ 	.byte	0x03, 0x1b
        /*010e*/ 	.short	0x0080


	//----- nvinfo : EIATTR_NUM_BARRIERS
	.align		4
        /*0110*/ 	.byte	0x02, 0x4c
        /*0112*/ 	.byte	0x01
	.zero		1


	//----- nvinfo : EIATTR_MERCURY_ISA_VERSION
	.align		4
        /*0114*/ 	.byte	0x03, 0x5f
        /*0116*/ 	.short	0x0101


	//----- nvinfo : EIATTR_COOP_GROUP_MASK_REGIDS
	.align		4
        /*0118*/ 	.byte	0x04, 0x29
        /*011a*/ 	.short	(.L_433 - .L_432)


	//   ....[0]....
.L_432:
        /*011c*/ 	.word	0xffffffff


	//   ....[1]....
        /*0120*/ 	.word	0xffffffff


	//   ....[2]....
        /*0124*/ 	.word	0xffffffff


	//   ....[3]....
        /*0128*/ 	.word	0xffffffff


	//   ....[4]....
        /*012c*/ 	.word	0xffffffff


	//   ....[5]....
        /*0130*/ 	.word	0xffffffff


	//   ....[6]....
        /*0134*/ 	.word	0xffffffff


	//   ....[7]....
        /*0138*/ 	.word	0xffffffff


	//   ....[8]....
        /*013c*/ 	.word	0xffffffff


	//   ....[9]....
        /*0140*/ 	.word	0xffffffff


	//   ....[10]....
        /*0144*/ 	.word	0x0500001e


	//   ....[11]....
        /*0148*/ 	.word	0x0500001e


	//   ....[12]....
        /*014c*/ 	.word	0x0500001e


	//   ....[13]....
        /*0150*/ 	.word	0x0500001e


	//   ....[14]....
        /*0154*/ 	.word	0x0500001e


	//   ....[15]....
        /*0158*/ 	.word	0x0500001e


	//   ....[16]....
        /*015c*/ 	.word	0x0500001e


	//   ....[17]....
        /*0160*/ 	.word	0x0500001e


	//   ....[18]....
        /*0164*/ 	.word	0x0500001e


	//   ....[19]....
        /*0168*/ 	.word	0x0500001e


	//----- nvinfo : EIATTR_COOP_GROUP_INSTR_OFFSETS
	.align		4
.L_433:
        /*016c*/ 	.byte	0x04, 0x28
        /*016e*/ 	.short	(.L_435 - .L_434)


	//   ....[0]....
.L_434:
        /*0170*/ 	.word	0x00004d20


	//   ....[1]....
        /*0174*/ 	.word	0x00004d30


	//   ....[2]....
        /*0178*/ 	.word	0x00004d60


	//   ....[3]....
        /*017c*/ 	.word	0x00004d70


	//   ....[4]....
        /*0180*/ 	.word	0x00004da0


	//   ....[5]....
        /*0184*/ 	.word	0x00004db0


	//   ....[6]....
        /*0188*/ 	.word	0x00004de0


	//   ....[7]....
        /*018c*/ 	.word	0x00004df0


	//   ....[8]....
        /*0190*/ 	.word	0x00004e20


	//   ....[9]....
        /*0194*/ 	.word	0x00004e30


	//   ....[10]....
        /*0198*/ 	.word	0x00004fe0


	//   ....[11]....
        /*019c*/ 	.word	0x00005070


	//   ....[12]....
        /*01a0*/ 	.word	0x000050e0


	//   ....[13]....
        /*01a4*/ 	.word	0x00005140


	//   ....[14]....
        /*01a8*/ 	.word	0x000051b0


	//   ....[15]....
        /*01ac*/ 	.word	0x00005210


	//   ....[16]....
        /*01b0*/ 	.word	0x00005280


	//   ....[17]....
        /*01b4*/ 	.word	0x000052e0


	//   ....[18]....
        /*01b8*/ 	.word	0x00005350


	//   ....[19]....
        /*01bc*/ 	.word	0x000053b0


	//----- nvinfo : EIATTR_VRC_CTA_INIT_COUNT
	.align		4
.L_435:
        /*01c0*/ 	.byte	0x02, 0x4a
	.zero		1
	.zero		1


	//----- nvinfo : EIATTR_EXIT_INSTR_OFFSETS
	.align		4
        /*01c4*/ 	.byte	0x04, 0x1c
        /*01c6*/ 	.short	(.L_437 - .L_436)


	//   ....[0]....
.L_436:
        /*01c8*/ 	.word	0x00000080


	//   ....[1]....
        /*01cc*/ 	.word	0x00003cb0


	//   ....[2]....
        /*01d0*/ 	.word	0x00004f70


	//----- nvinfo : EIATTR_MAX_THREADS
	.align		4
.L_437:
        /*01d4*/ 	.byte	0x04, 0x05
        /*01d6*/ 	.short	(.L_439 - .L_438)
.L_438:
        /*01d8*/ 	.word	0x00000100
        /*01dc*/ 	.word	0x00000001
        /*01e0*/ 	.word	0x00000001


	//----- nvinfo : EIATTR_CRS_STACK_SIZE
	.align		4
.L_439:
        /*01e4*/ 	.byte	0x04, 0x1e
        /*01e6*/ 	.short	(.L_441 - .L_440)
.L_440:
        /*01e8*/ 	.word	0x00000000


	//----- nvinfo : EIATTR_CBANK_PARAM_SIZE
	.align		4
.L_441:
        /*01ec*/ 	.byte	0x03, 0x19
        /*01ee*/ 	.short	0x0068


	//----- nvinfo : EIATTR_PARAM_CBANK
	.align		4
        /*01f0*/ 	.byte	0x04, 0x0a
        /*01f2*/ 	.short	(.L_443 - .L_442)
	.align		4
.L_442:
        /*01f4*/ 	.word	index@(.nv.constant0._Z15moe_mega_kernelIfLb0ELi2EEvPKT_S2_S2_S2_PKfPKiS6_S6_S6_PS0_iiiiii)
        /*01f8*/ 	.short	0x0380
        /*01fa*/ 	.short	0x0068


	//----- nvinfo : EIATTR_SW_WAR
	.align		4
.L_443:
        /*01fc*/ 	.byte	0x04, 0x36
        /*01fe*/ 	.short	(.L_445 - .L_444)
.L_444:
        /*0200*/ 	.word	0x00000008
.L_445:


//--------------------- .nv.info._Z15moe_mega_kernelIfLb1ELi2EEvPKT_S2_S2_S2_PKfPKiS6_S6_S6_PS0_iiiiii --------------------------
	.section	.nv.info._Z15moe_mega_kernelIfLb1ELi2EEvPKT_S2_S2_S2_PKfPKiS6_S6_S6_PS0_iiiiii,"",@"SHT_CUDA_INFO"
	.sectionflags	@""
	.align	4


	//----- nvinfo : EIATTR_CUDA_API_VERSION
	.align		4
        /*0000*/ 	.byte	0x04, 0x37
        /*0002*/ 	.short	(.L_447 - .L_446)
.L_446:
        /*0004*/ 	.word	0x00000082


	//----- nvinfo : EIATTR_KPARAM_INFO
	.align		4
.L_447:
        /*0008*/ 	.byte	0x04, 0x17
        /*000a*/ 	.short	(.L_449 - .L_448)
.L_448:
        /*000c*/ 	.word	0x00000000
        /*0010*/ 	.short	0x000f
        /*0012*/ 	.short	0x0064
        /*0014*/ 	.byte	0x00, 0xf0, 0x11, 0x00


	//----- nvinfo : EIATTR_KPARAM_INFO
	.align		4
.L_449:
        /*0018*/ 	.byte	0x04, 0x17
        /*001a*/ 	.short	(.L_451 - .L_450)
.L_450:
        /*001c*/ 	.word	0x00000000
        /*0020*/ 	.short	0x000e
        /*0022*/ 	.short	0x0060
        /*0024*/ 	.byte	0x00, 0xf0, 0x11, 0x00


	//----- nvinfo : EIATTR_KPARAM_INFO
	.align		4
.L_451:
        /*0028*/ 	.byte	0x04, 0x17
        /*002a*/ 	.short	(.L_453 - .L_452)
.L_452:
        /*002c*/ 	.word	0x00000000
        /*0030*/ 	.short	0x000d
        /*0032*/ 	.short	0x005c
        /*0034*/ 	.byte	0x00, 0xf0, 0x11, 0x00


	//----- nvinfo : EIATTR_KPARAM_INFO
	.align		4
.L_453:
        /*0038*/ 	.byte	0x04, 0x17
        /*003a*/ 	.short	(.L_455 - .L_454)
.L_454:
        /*003c*/ 	.word	0x00000000
        /*0040*/ 	.short	0x000c
        /*0042*/ 	.short	0x0058
        /*0044*/ 	.byte	0x00, 0xf0, 0x11, 0x00


	//----- nvinfo : EIATTR_KPARAM_INFO
	.align		4
.L_455:
        /*0048*/ 	.byte	0x04, 0x17
        /*004a*/ 	.short	(.L_457 - .L_456)
.L_456:
        /*004c*/ 	.word	0x00000000
        /*0050*/ 	.short	0x000b
        /*0052*/ 	.short	0x0054
        /*0054*/ 	.byte	0x00, 0xf0, 0x11, 0x00


	//----- nvinfo : EIATTR_KPARAM_INFO
	.align		4
.L_457:
        /*0058*/ 	.byte	0x04, 0x17
        /*005a*/ 	.short	(.L_459 - .L_458)
.L_458:
        /*005c*/ 	.word	0x00000000
        /*0060*/ 	.short	0x000a
        /*0062*/ 	.short	0x0050
        /*0064*/ 	.byte	0x00, 0xf0, 0x11, 0x00


	//----- nvinfo : EIATTR_KPARAM_INFO
	.align		4
.L_459:
        /*0068*/ 	.byte	0x04, 0x17
        /*006a*/ 	.short	(.L_461 - .L_460)
.L_460:
        /*006c*/ 	.word	0x00000000
        /*0070*/ 	.short	0x0009
        /*0072*/ 	.short	0x0048
        /*0074*/ 	.byte	0x00, 0xf5, 0x21, 0x00


	//----- nvinfo : EIATTR_KPARAM_INFO
	.align		4
.L_461:
        /*0078*/ 	.byte	0x04, 0x17
        /*007a*/ 	.short	(.L_463 - .L_462)
.L_462:
        /*007c*/ 	.word	0x00000000
        /*0080*/ 	.short	0x0008
        /*0082*/ 	.short	0x0040
        /*0084*/ 	.byte	0x00, 0xf5, 0x21, 0x00


	//----- nvinfo : EIATTR_KPARAM_INFO
	.align		4
.L_463:
        /*0088*/ 	.byte	0x04, 0x17
        /*008a*/ 	.short	(.L_465 - .L_464)
.L_464:
        /*008c*/ 	.word	0x00000000
        /*0090*/ 	.short	0x0007
        /*0092*/ 	.short	0x0038
        /*0094*/ 	.byte	0x00, 0xf5, 0x21, 0x00


	//----- nvinfo : EIATTR_KPARAM_INFO
	.align		4
.L_465:
        /*0098*/ 	.byte	0x04, 0x17
        /*009a*/ 	.short	(.L_467 - .L_466)
.L_466:
        /*009c*/ 	.word	0x00000000
        /*00a0*/ 	.short	0x0006
        /*00a2*/ 	.short	0x0030
        /*00a4*/ 	.byte	0x00, 0xf5, 0x21, 0x00


	//----- nvinfo : EIATTR_KPARAM_INFO
	.align		4
.L_467:
        /*00a8*/ 	.byte	0x04, 0x17
        /*00aa*/ 	.short	(.L_469 - .L_468)
.L_468:
        /*00ac*/ 	.word	0x00000000
        /*00b0*/ 	.short	0x0005
        /*00b2*/ 	.short	0x0028
        /*00b4*/ 	.byte	0x00, 0xf5, 0x21, 0x00


	//----- nvinfo : EIATTR_KPARAM_INFO
	.align		4
.L_469:
        /*00b8*/ 	.byte	0x04, 0x17
        /*00ba*/ 	.short	(.L_471 - .L_470)
.L_470:
        /*00bc*/ 	.word	0x00000000
        /*00c0*/ 	.short	0x0004
        /*00c2*/ 	.short	0x0020
        /*00c4*/ 	.byte	0x00, 0xf5, 0x21, 0x00


	//----- nvinfo : EIATTR_KPARAM_INFO
	.align		4
.L_471:
        /*00c8*/ 	.byte	0x04, 0x17
        /*00ca*/ 	.short	(.L_473 - .L_472)
.L_472:
        /*00cc*/ 	.word	0x00000000
        /*00d0*/ 	.short	0x0003
        /*00d2*/ 	.short	0x0018
        /*00d4*/ 	.byte	0x00, 0xf5, 0x21, 0x00


	//----- nvinfo : EIATTR_KPARAM_INFO
	.align		4
.L_473:
        /*00d8*/ 	.byte	0x04, 0x17
        /*00da*/ 	.short	(.L_475 - .L_474)
.L_474:
        /*00dc*/ 	.word	0x00000000
        /*00e0*/ 	.short	0x0002
        /*00e2*/ 	.short	0x0010
        /*00e4*/ 	.byte	0x00, 0xf5, 0x21, 0x00


	//----- nvinfo : EIATTR_KPARAM_INFO
	.align		4
.L_475:
        /*00e8*/ 	.byte	0x04, 0x17
        /*00ea*/ 	.short	(.L_477 - .L_476)
.L_476:
        /*00ec*/ 	.word	0x00000000
        /*00f0*/ 	.short	0x0001
        /*00f2*/ 	.short	0x0008
        /*00f4*/ 	.byte	0x00, 0xf5, 0x21, 0x00


	//----- nvinfo : EIATTR_KPARAM_INFO
	.align		4
.L_477:
        /*00f8*/ 	.byte	0x04, 0x17
        /*00fa*/ 	.short	(.L_479 - .L_478)
.L_478:
        /*00fc*/ 	.word	0x00000000
        /*0100*/ 	.short	0x0000
        /*0102*/ 	.short	0x0000
        /*0104*/ 	.byte	0x00, 0xf5, 0x21, 0x00


	//----- nvinfo : EIATTR_SPARSE_MMA_MASK
	.align		4
.L_479:
        /*0108*/ 	.byte	0x03, 0x50
        /*010a*/ 	.short	0x0000


	//----- nvinfo : EIATTR_MAXREG_COUNT
	.align		4
        /*010c*/ 	.byte	0x03, 0x1b
        /*010e*/ 	.short	0x0080


	//----- nvinfo : EIATTR_NUM_BARRIERS
	.align		4
        /*0110*/ 	.byte	0x02, 0x4c
        /*0112*/ 	.byte	0x01
	.zero		1


	//----- nvinfo : EIATTR_MERCURY_ISA_VERSION
	.align		4
        /*0114*/ 	.byte	0x03, 0x5f
        /*0116*/ 	.short	0x0101


	//----- nvinfo : EIATTR_VRC_CTA_INIT_COUNT
	.align		4
        /*0118*/ 	.byte	0x02, 0x4a
	.zero		1
	.zero		1


	//----- nvinfo : EIATTR_EXIT_INSTR_OFFSETS
	.align		4
        /*011c*/ 	.byte	0x04, 0x1c
        /*011e*/ 	.short	(.L_481 - .L_480)


	//   ....[0]....
.L_480:
        /*0120*/ 	.word	0x00000080


	//   ....[1]....
        /*0124*/ 	.word	0x000044e0


	//   ....[2]....
        /*0128*/ 	.word	0x00005430


	//----- nvinfo : EIATTR_MAX_THREADS
	.align		4
.L_481:
        /*012c*/ 	.byte	0x04, 0x05
        /*012e*/ 	.short	(.L_483 - .L_482)
.L_482:
        /*0130*/ 	.word	0x00000100
        /*0134*/ 	.word	0x00000001
        /*0138*/ 	.word	0x00000001


	//----- nvinfo : EIATTR_CRS_STACK_SIZE
	.align		4
.L_483:
        /*013c*/ 	.byte	0x04, 0x1e
        /*013e*/ 	.short	(.L_485 - .L_484)
.L_484:
        /*0140*/ 	.word	0x00000000


	//----- nvinfo : EIATTR_CBANK_PARAM_SIZE
	.align		4
.L_485:
        /*0144*/ 	.byte	0x03, 0x19
        /*0146*/ 	.short	0x0068


	//----- nvinfo : EIATTR_PARAM_CBANK
	.align		4
        /*0148*/ 	.byte	0x04, 0x0a
        /*014a*/ 	.short	(.L_487 - .L_486)
	.align		4
.L_486:
        /*014c*/ 	.word	index@(.nv.constant0._Z15moe_mega_kernelIfLb1ELi2EEvPKT_S2_S2_S2_PKfPKiS6_S6_S6_PS0_iiiiii)
        /*0150*/ 	.short	0x0380
        /*0152*/ 	.short	0x0068


	//----- nvinfo : EIATTR_SW_WAR
	.align		4
.L_487:
        /*0154*/ 	.byte	0x04, 0x36
        /*0156*/ 	.short	(.L_489 - .L_488)
.L_488:
        /*0158*/ 	.word	0x00000008
.L_489:


//--------------------- .nv.info._Z15moe_mega_kernelIfLb0ELi4EEvPKT_S2_S2_S2_PKfPKiS6_S6_S6_PS0_iiiiii --------------------------
	.section	.nv.info._Z15moe_mega_kernelIfLb0ELi4EEvPKT_S2_S2_S2_PKfPKiS6_S6_S6_PS0_iiiiii,"",@"SHT_CUDA_INFO"
	.sectionflags	@""
	.align	4


	//----- nvinfo : EIATTR_CUDA_API_VERSION
	.align		4
        /*0000*/ 	.byte	0x04, 0x37
        /*0002*/ 	.short	(.L_491 - .L_490)
.L_490:
        /*0004*/ 	.word	0x00000082


	//----- nvinfo : EIATTR_KPARAM_INFO
	.align		4
.L_491:
        /*0008*/ 	.byte	0x04, 0x17
        /*000a*/ 	.short	(.L_493 - .L_492)
.L_492:
        /*000c*/ 	.word	0x00000000
        /*0010*/ 	.short	0x000f
        /*0012*/ 	.short	0x0064
        /*0014*/ 	.byte	0x00, 0xf0, 0x11, 0x00


	//----- nvinfo : EIATTR_KPARAM_INFO
	.align		4
.L_493:
        /*0018*/ 	.byte	0x04, 0x17
        /*001a*/ 	.short	(.L_495 - .L_494)
.L_494:
        /*001c*/ 	.word	0x00000000
        /*0020*/ 	.short	0x000e
        /*0022*/ 	.short	0x0060
        /*0024*/ 	.byte	0x00, 0xf0, 0x11, 0x00


	//----- nvinfo : EIATTR_KPARAM_INFO
	.align		4
.L_495:
        /*0028*/ 	.byte	0x04, 0x17
        /*002a*/ 	.short	(.L_497 - .L_496)
.L_496:
        /*002c*/ 	.word	0x00000000
        /*0030*/ 	.short	0x000d
        /*0032*/ 	.short	0x005c
        /*0034*/ 	.byte	0x00, 0xf0, 0x11, 0x00


	//----- nvinfo : EIATTR_KPARAM_INFO
	.align		4
.L_497:
        /*0038*/ 	.byte	0x04, 0x17
        /*003a*/ 	.short	(.L_499 - .L_498)
.L_498:
        /*003c*/ 	.word	0x00000000
        /*0040*/ 	.short	0x000c
        /*0042*/ 	.short	0x0058
        /*0044*/ 	.byte	0x00, 0xf0, 0x11, 0x00


	//----- nvinfo : EIATTR_KPARAM_INFO
	.align		4
.L_499:
        /*0048*/ 	.byte	0x04, 0x17
        /*004a*/ 	.short	(.L_501 - .L_500)
.L_500:
        /*004c*/ 	.word	0x00000000
        /*0050*/ 	.short	0x000b
        /*0052*/ 	.short	0x0054
        /*0054*/ 	.byte	0x00, 0xf0, 0x11, 0x00


	//----- nvinfo : EIATTR_KPARAM_INFO
	.align		4
.L_501:
        /*0058*/ 	.byte	0x04, 0x17
        /*005a*/ 	.short	(.L_503 - .L_502)
.L_502:
        /*005c*/ 	.word	0x00000000
        /*0060*/ 	.short	0x000a
        /*0062*/ 	.short	0x0050
        /*0064*/ 	.byte	0x00, 0xf0, 0x11, 0x00


	//----- nvinfo : EIATTR_KPARAM_INFO
	.align		4
.L_503:
        /*0068*/ 	.byte	0x04, 0x17
        /*006a*/ 	.short	(.L_505 - .L_504)
.L_504:
        /*006c*/ 	.word	0x00000000
        /*0070*/ 	.short	0x0009
        /*0072*/ 	.short	0x0048
        /*0074*/ 	.byte	0x00, 0xf5, 0x21, 0x00


	//----- nvinfo : EIATTR_KPARAM_INFO
	.align		4
.L_505:
        /*0078*/ 	.byte	0x04, 0x17
        /*007a*/ 	.short	(.L_507 - .L_506)
.L_506:
        /*007c*/ 	.word	0x00000000
        /*0080*/ 	.short	0x0008
        /*0082*/ 	.short	0x0040
        /*0084*/ 	.byte	0x00, 0xf5, 0x21, 0x00


	//----- nvinfo : EIATTR_KPARAM_INFO
	.align		4
.L_507:
        /*0088*/ 	.byte	0x04, 0x17
        /*008a*/ 	.short	(.L_509 - .L_508)
.L_508:
        /*008c*/ 	.word	0x00000000
        /*0090*/ 	.short	0x0007
        /*0092*/ 	.short	0x0038
        /*0094*/ 	.byte	0x00, 0xf5, 0x21, 0x00


	//----- nvinfo : EIATTR_KPARAM_INFO
	.align		4
.L_509:
        /*0098*/ 	.byte	0x04, 0x17
        /*009a*/ 	.short	(.L_511 - .L_510)
.L_510:
        /*009c*/ 	.word	0x00000000
        /*00a0*/ 	.short	0x0006
        /*00a2*/ 	.short	0x0030
        /*00a4*/ 	.byte	0x00, 0xf5, 0x21, 0x00


	//----- nvinfo : EIATTR_KPARAM_INFO
	.align		4
.L_511:
        /*00a8*/ 	.byte	0x04, 0x17
        /*00aa*/ 	.short	(.L_513 - .L_512)
.L_512:
        /*00ac*/ 	.word	0x00000000
        /*00b0*/ 	.short	0x0005
        /*00b2*/ 	.short	0x0028
        /*00b4*/ 	.byte	0x00, 0xf5, 0x21, 0x00


	//----- nvinfo : EIATTR_KPARAM_INFO
	.align		4
.L_513:
        /*00b8*/ 	.byte	0x04, 0x17
        /*00ba*/ 	.short	(.L_515 - .L_514)
.L_514:
        /*00bc*/ 	.word	0x00000000
        /*00c0*/ 	.short	0x0004
        /*00c2*/ 	.short	0x0020
        /*00c4*/ 	.byte	0x00, 0xf5, 0x21, 0x00


	//----- nvinfo : EIATTR_KPARAM_INFO
	.align		4
.L_515:
        /*00c8*/ 	.byte	0x04, 0x17
        /*00ca*/ 	.short	(.L_517 - .L_516)
.L_516:
        /*00cc*/ 	.word	0x00000000
        /*00d0*/ 	.short	0x0003
        /*00d2*/ 	.short	0x0018
        /*00d4*/ 	.byte	0x00, 0xf5, 0x21, 0x00


	//----- nvinfo : EIATTR_KPARAM_INFO
	.align		4
.L_517:
        /*00d8*/ 	.byte	0x04, 0x17
        /*00da*/ 	.short	(.L_519 - .L_518)
.L_518:
        /*00dc*/ 	.word	0x00000000
        /*00e0*/ 	.short	0x0002
        /*00e2*/ 	.short	0x0010
        /*00e4*/ 	.byte	0x00, 0xf5, 0x21, 0x00


	//----- nvinfo : EIATTR_KPARAM_INFO
	.align		4
.L_519:
        /*00e8*/ 	.byte	0x04, 0x17
        /*00ea*/ 	.short	(.L_521 - .L_520)
.L_520:
        /*00ec*/ 	.word	0x00000000
        /*00f0*/ 	.short	0x0001
        /*00f2*/ 	.short	0x0008
        /*00f4*/ 	.byte	0x00, 0xf5, 0x21, 0x00


	//----- nvinfo : EIATTR_KPARAM_INFO
	.align		4
.L_521:
        /*00f8*/ 	.byte	0x04, 0x17
        /*00fa*/ 	.short	(.L_523 - .L_522)
.L_522:
        /*00fc*/ 	.word	0x00000000
        /*0100*/ 	.short	0x0000
        /*0102*/ 	.short	0x0000
        /*0104*/ 	.byte	0x00, 0xf5, 0x21, 0x00


	//----- nvinfo : EIATTR_SPARSE_MMA_MASK
	.align		4
.L_523:
        /*0108*/ 	.byte	0x03, 0x50
        /*010a*/ 	.short	0x0000


	//----- nvinfo : EIATTR_MAXREG_COUNT
	.align		4
        /*010c*/ 	.byte	0x03, 0x1b
        /*010e*/ 	.short	0x0080


	//----- nvinfo : EIATTR_NUM_BARRIERS
	.align		4
        /*0110*/ 	.byte	0x02, 0x4c
        /*0112*/ 	.byte	0x01
	.zero		1


	//----- nvinfo : EIATTR_MERCURY_ISA_VERSION
	.align		4
        /*0114*/ 	.byte	0x03, 0x5f
        /*0116*/ 	.short	0x0101


	//----- nvinfo : EIATTR_COOP_GROUP_MASK_REGIDS
	.align		4
        /*0118*/ 	.byte	0x04, 0x29
        /*011a*/ 	.short	(.L_525 - .L_524)


	//   ....[0]....
.L_524:
        /*011c*/ 	.word	0xffffffff


	//   ....[1]....
        /*0120*/ 	.word	0xffffffff


	//   ....[2]....
        /*0124*/ 	.word	0xffffffff


	//   ....[3]....
        /*0128*/ 	.word	0xffffffff


	//   ....[4]....
        /*012c*/ 	.word	0xffffffff


	//   ....[5]....
        /*0130*/ 	.word	0xffffffff


	//   ....[6]....
        /*0134*/ 	.word	0xffffffff


	//   ....[7]....
        /*0138*/ 	.word	0xffffffff


	//   ....[8]....
        /*013c*/ 	.word	0xffffffff


	//   ....[9]....
        /*0140*/ 	.word	0xffffffff


	//   ....[10]....
        /*0144*/ 	.word	0xffffffff


	//   ....[11]....
        /*0148*/ 	.word	0xffffffff


	//   ....[12]....
        /*014c*/ 	.word	0xffffffff


	//   ....[13]....
        /*0150*/ 	.word	0xffffffff


	//   ....[14]....
        /*0154*/ 	.word	0xffffffff


	//   ....[15]....
        /*0158*/ 	.word	0xffffffff


	//   ....[16]....
        /*015c*/ 	.word	0xffffffff


	//   ....[17]....
        /*0160*/ 	.word	0xffffffff


	//   ....[18]....
        /*0164*/ 	.word	0xffffffff


	//   ....[19]....
        /*0168*/ 	.word	0xffffffff


	//   ....[20]....
        /*016c*/ 	.word	0x0500002e


	//   ....[21]....
        /*0170*/ 	.word	0x0500002e


	//   ....[22]....
        /*0174*/ 	.word	0x0500002e


	//   ....[23]....
        /*0178*/ 	.word	0x0500002e


	//   ....[24]....
        /*017c*/ 	.word	0x0500002e


	//   ....[25]....
        /*0180*/ 	.word	0x0500002e


	//   ....[26]....
        /*0184*/ 	.word	0x0500002e


	//   ....[27]....
        /*0188*/ 	.word	0x0500002e


	//   ....[28]....
        /*018c*/ 	.word	0x0500002e


	//   ....[29]....
        /*0190*/ 	.word	0x0500002e


	//   ....[30]....
        /*0194*/ 	.word	0x0500002e


	//   ....[31]....
        /*0198*/ 	.word	0x0500002e


	//   ....[32]....
        /*019c*/ 	.word	0x0500002e


	//   ....[33]....
        /*01a0*/ 	.word	0x0500002e


	//   ....[34]....
        /*01a4*/ 	.word	0x0500002e


	//   ....[35]....
        /*01a8*/ 	.word	0x0500002e


	//   ....[36]....
        /*01ac*/ 	.word	0x0500002e


	//   ....[37]....
        /*01b0*/ 	.word	0x0500002e


	//   ....[38]....
        /*01b4*/ 	.word	0x0500002e


	//   ....[39]....
        /*01b8*/ 	.word	0x0500002e


	//----- nvinfo : EIATTR_COOP_GROUP_INSTR_OFFSETS
	.align		4
.L_525:
        /*01bc*/ 	.byte	0x04, 0x28
        /*01be*/ 	.short	(.L_527 - .L_526)


	//   ....[0]....
.L_526:
        /*01c0*/ 	.word	0x00008d50


	//   ....[1]....
        /*01c4*/ 	.word	0x00008d60


	//   ....[2]....
        /*01c8*/ 	.word	0x00008d70


	//   ....[3]....
        /*01cc*/ 	.word	0x00008d80


	//   ....[4]....
        /*01d0*/ 	.word	0x00008db0


	//   ....[5]....
        /*01d4*/ 	.word	0x00008dd0


	//   ....[6]....
        /*01d8*/ 	.word	0x00008df0


	//   ....[7]....
        /*01dc*/ 	.word	0x00008e00


	//   ....[8]....
        /*01e0*/ 	.word	0x00008e30


	//   ....[9]....
        /*01e4*/ 	.word	0x00008e50


	//   ....[10]....
        /*01e8*/ 	.word	0x00008e70


	//   ....[11]....
        /*01ec*/ 	.word	0x00008e80


	//   ....[12]....
        /*01f0*/ 	.word	0x00008eb0


	//   ....[13]....
        /*01f4*/ 	.word	0x00008ed0


	//   ....[14]....
        /*01f8*/ 	.word	0x00008ef0


	//   ....[15]....
        /*01fc*/ 	.word	0x00008f00


	//   ....[16]....
        /*0200*/ 	.word	0x00008f30


	//   ....[17]....
        /*0204*/ 	.word	0x00008f50


	//   ....[18]....
        /*0208*/ 	.word	0x00008f70


	//   ....[19]....
        /*020c*/ 	.word	0x00008f80


	//   ....[20]....
        /*0210*/ 	.word	0x000091f0


	//   ....[21]....
        /*0214*/ 	.word	0x00009280


	//   ....[22]....
        /*0218*/ 	.word	0x000092e0


	//   ....[23]....
        /*021c*/ 	.word	0x00009340


	//   ....[24]....
        /*0220*/ 	.word	0x000093b0


	//   ....[25]....
        /*0224*/ 	.word	0x00009410


	//   ....[26]....
        /*0228*/ 	.word	0x00009470


	//   ....[27]....
        /*022c*/ 	.word	0x000094d0


	//   ....[28]....
        /*0230*/ 	.word	0x00009540


	//   ....[29]....
        /*0234*/ 	.word	0x000095a0


	//   ....[30]....
        /*0238*/ 	.word	0x00009600


	//   ....[31]....
        /*023c*/ 	.word	0x00009660


	//   ....[32]....
        /*0240*/ 	.word	0x000096d0


	//   ....[33]....
        /*0244*/ 	.word	0x00009730


	//   ....[34]....
        /*0248*/ 	.word	0x00009790


	//   ....[35]....
        /*024c*/ 	.word	0x000097f0


	//   ....[36]....
        /*0250*/ 	.word	0x00009860


	//   ....[37]....
        /*0254*/ 	.word	0x000098c0


	//   ....[38]....
        /*0258*/ 	.word	0x00009920


	//   ....[39]....
        /*025c*/ 	.word	0x00009980


	//----- nvinfo : EIATTR_VRC_CTA_INIT_COUNT
	.align		4
.L_527:
        /*0260*/ 	.byte	0x02, 0x4a
	.zero		1
	.zero		1


	//----- nvinfo : EIATTR_EXIT_INSTR_OFFSETS
	.align		4
        /*0264*/ 	.byte	0x04, 0x1c
        /*0266*/ 	.short	(.L_529 - .L_528)


	//   ....[0]....
.L_528:
        /*0268*/ 	.word	0x00000080


	//   ....[1]....
        /*026c*/ 	.word	0x00007350


	//   ....[2]....
        /*0270*/ 	.word	0x00009180


	//----- nvinfo : EIATTR_MAX_THREADS
	.align		4
.L_529:
        /*0274*/ 	.byte	0x04, 0x05
        /*0276*/ 	.short	(.L_531 - .L_530)
.L_530:
        /*0278*/ 	.word	0x00000100
        /*027c*/ 	.word	0x00000001
        /*0280*/ 	.word	0x00000001


	//----- nvinfo : EIATTR_CRS_STACK_SIZE
	.align		4
.L_531:
        /*0284*/ 	.byte	0x04, 0x1e
        /*0286*/ 	.short	(.L_533 - .L_532)
.L_532:
        /*0288*/ 	.word	0x00000000


	//----- nvinfo : EIATTR_CBANK_PARAM_SIZE
	.align		4
.L_533:
        /*028c*/ 	.byte	0x03, 0x19
        /*028e*/ 	.short	0x0068


	//----- nvinfo : EIATTR_PARAM_CBANK
	.align		4
        /*0290*/ 	.byte	0x04, 0x0a
        /*0292*/ 	.short	(.L_535 - .L_534)
	.align		4
.L_534:
        /*0294*/ 	.word	index@(.nv.constant0._Z15moe_mega_kernelIfLb0ELi4EEvPKT_S2_S2_S2_PKfPKiS6_S6_S6_PS0_iiiiii)
        /*0298*/ 	.short	0x0380
        /*029a*/ 	.short	0x0068


	//----- nvinfo : EIATTR_SW_WAR
	.align		4
.L_535:
        /*029c*/ 	.byte	0x04, 0x36
        /*029e*/ 	.short	(.L_537 - .L_536)
.L_536:
        /*02a0*/ 	.word	0x00000008
.L_537:


//--------------------- .nv.info._Z15moe_mega_kernelIfLb1ELi4EEvPKT_S2_S2_S2_PKfPKiS6_S6_S6_PS0_iiiiii --------------------------
	.section	.nv.info._Z15moe_mega_kernelIfLb1ELi4EEvPKT_S2_S2_S2_PKfPKiS6_S6_S6_PS0_iiiiii,"",@"SHT_CUDA_INFO"
	.sectionflags	@""
	.align	4


	//----- nvinfo : EIATTR_CUDA_API_VERSION
	.align		4
        /*0000*/ 	.byte	0x04, 0x37
        /*0002*/ 	.short	(.L_539 - .L_538)
.L_538:
        /*0004*/ 	.word	0x00000082


	//----- nvinfo : EIATTR_KPARAM_INFO
	.align		4
.L_539:
        /*0008*/ 	.byte	0x04, 0x17
        /*000a*/ 	.short	(.L_541 - .L_540)
.L_540:
        /*000c*/ 	.word	0x00000000
        /*0010*/ 	.short	0x000f
        /*0012*/ 	.short	0x0064
        /*0014*/ 	.byte	0x00, 0xf0, 0x11, 0x00


	//----- nvinfo : EIATTR_KPARAM_INFO
	.align		4
.L_541:
        /*0018*/ 	.byte	0x04, 0x17
        /*001a*/ 	.short	(.L_543 - .L_542)
.L_542:
        /*001c*/ 	.word	0x00000000
        /*0020*/ 	.short	0x000e
        /*0022*/ 	.short	0x0060
        /*0024*/ 	.byte	0x00, 0xf0, 0x11, 0x00


	//----- nvinfo : EIATTR_KPARAM_INFO
	.align		4
.L_543:
        /*0028*/ 	.byte	0x04, 0x17
        /*002a*/ 	.short	(.L_545 - .L_544)
.L_544:
        /*002c*/ 	.word	0x00000000
        /*0030*/ 	.short	0x000d
        /*0032*/ 	.short	0x005c
        /*0034*/ 	.byte	0x00, 0xf0, 0x11, 0x00


	//----- nvinfo : EIATTR_KPARAM_INFO
	.align		4
.L_545:
        /*0038*/ 	.byte	0x04, 0x17
        /*003a*/ 	.short	(.L_547 - .L_546)
.L_546:
        /*003c*/ 	.word	0x00000000
        /*0040*/ 	.short	0x000c
        /*0042*/ 	.short	0x0058
        /*0044*/ 	.byte	0x00, 0xf0, 0x11, 0x00


	//----- nvinfo : EIATTR_KPARAM_INFO
	.align		4
.L_547:
        /*0048*/ 	.byte	0x04, 0x17
        /*004a*/ 	.short	(.L_549 - .L_548)
.L_548:
        /*004c*/ 	.word	0x00000000
        /*0050*/ 	.short	0x000b
        /*0052*/ 	.short	0x0054
        /*0054*/ 	.byte	0x00, 0xf0, 0x11, 0x00


	//----- nvinfo : EIATTR_KPARAM_INFO
	.align		4
.L_549:
        /*0058*/ 	.byte	0x04, 0x17
        /*005a*/ 	.short	(.L_551 - .L_550)
.L_550:
        /*005c*/ 	.word	0x00000000
        /*0060*/ 	.short	0x000a
        /*0062*/ 	.short	0x0050
        /*0064*/ 	.byte	0x00, 0xf0, 0x11, 0x00


	//----- nvinfo : EIATTR_KPARAM_INFO
	.align		4
.L_551:
        /*0068*/ 	.byte	0x04, 0x17
        /*006a*/ 	.short	(.L_553 - .L_552)
.L_552:
        /*006c*/ 	.word	0x00000000
        /*0070*/ 	.short	0x0009
        /*0072*/ 	.short	0x0048
        /*0074*/ 	.byte	0x00, 0xf5, 0x21, 0x00


	//----- nvinfo : EIATTR_KPARAM_INFO
	.align		4
.L_553:
        /*0078*/ 	.byte	0x04, 0x17
        /*007a*/ 	.short	(.L_555 - .L_554)
.L_554:
        /*007c*/ 	.word	0x00000000
        /*0080*/ 	.short	0x0008
        /*0082*/ 	.short	0x0040
        /*0084*/ 	.byte	0x00, 0xf5, 0x21, 0x00


	//----- nvinfo : EIATTR_KPARAM_INFO
	.align		4
.L_555:
        /*0088*/ 	.byte	0x04, 0x17
        /*008a*/ 	.short	(.L_557 - .L_556)
.L_556:
        /*008c*/ 	.word	0x00000000
        /*0090*/ 	.short	0x0007
        /*0092*/ 	.short	0x0038
        /*0094*/ 	.byte	0x00, 0xf5, 0x21, 0x00


	//----- nvinfo : EIATTR_KPARAM_INFO
	.align		4
.L_557:
        /*0098*/ 	.byte	0x04, 0x17
        /*009a*/ 	.short	(.L_559 - .L_558)
.L_558:
        /*009c*/ 	.word	0x00000000
        /*00a0*/ 	.short	0x0006
        /*00a2*/ 	.short	0x0030
        /*00a4*/ 	.byte	0x00, 0xf5, 0x21, 0x00


	//----- nvinfo : EIATTR_KPARAM_INFO
	.align		4
.L_559:
        /*00a8*/ 	.byte	0x04, 0x17
        /*00aa*/ 	.short	(.L_561 - .L_560)
.L_560:
        /*00ac*/ 	.word	0x00000000
        /*00b0*/ 	.short	0x0005
        /*00b2*/ 	.short	0x0028
        /*00b4*/ 	.byte	0x00, 0xf5, 0x21, 0x00


	//----- nvinfo : EIATTR_KPARAM_INFO
	.align		4
.L_561:
        /*00b8*/ 	.byte	0x04, 0x17
        /*00ba*/ 	.short	(.L_563 - .L_562)
.L_562:
        /*00bc*/ 	.word	0x00000000
        /*00c0*/ 	.short	0x0004
        /*00c2*/ 	.short	0x0020
        /*00c4*/ 	.byte	0x00, 0xf5, 0x21, 0x00


	//----- nvinfo : EIATTR_KPARAM_INFO
	.align		4
.L_563:
        /*00c8*/ 	.byte	0x04, 0x17
        /*00ca*/ 	.short	(.L_565 - .L_564)
.L_564:
        /*00cc*/ 	.word	0x00000000
        /*00d0*/ 	.short	0x0003
        /*00d2*/ 	.short	0x0018
        /*00d4*/ 	.byte	0x00, 0xf5, 0x21, 0x00


	//----- nvinfo : EIATTR_KPARAM_INFO
	.align		4
.L_565:
        /*00d8*/ 	.byte	0x04, 0x17
        /*00da*/ 	.short	(.L_567 - .L_566)
.L_566:
        /*00dc*/ 	.word	0x00000000
        /*00e0*/ 	.short	0x0002
        /*00e2*/ 	.short	0x0010
        /*00e4*/ 	.byte	0x00, 0xf5, 0x21, 0x00


	//----- nvinfo : EIATTR_KPARAM_INFO
	.align		4
.L_567:
        /*00e8*/ 	.byte	0x04, 0x17
        /*00ea*/ 	.short	(.L_569 - .L_568)
.L_568:
        /*00ec*/ 	.word	0x00000000
        /*00f0*/ 	.short	0x0001
        /*00f2*/ 	.short	0x0008
        /*00f4*/ 	.byte	0x00, 0xf5, 0x21, 0x00


	//----- nvinfo : EIATTR_KPARAM_INFO
	.align		4
.L_569:
        /*00f8*/ 	.byte	0x04, 0x17
        /*00fa*/ 	.short	(.L_571 - .L_570)
.L_570:
        /*00fc*/ 	.word	0x00000000
        /*0100*/ 	.short	0x0000
        /*0102*/ 	.short	0x0000
        /*0104*/ 	.byte	0x00, 0xf5, 0x21, 0x00


	//----- nvinfo : EIATTR_SPARSE_MMA_MASK
	.align		4
.L_571:
        /*0108*/ 	.byte	0x03, 0x50
        /*010a*/ 	.short	0x0000


	//----- nvinfo : EIATTR_MAXREG_COUNT
	.align		4
        /*010c*/ 	.byte	0x03, 0x1b
        /*010e*/ 	.short	0x0080


	//----- nvinfo : EIATTR_NUM_BARRIERS
	.align		4
        /*0110*/ 	.byte	0x02, 0x4c
        /*0112*/ 	.byte	0x01
	.zero		1


	//----- nvinfo : EIATTR_MERCURY_ISA_VERSION
	.align		4
        /*0114*/ 	.byte	0x03, 0x5f
        /*0116*/ 	.short	0x0101


	//----- nvinfo : EIATTR_VRC_CTA_INIT_COUNT
	.align		4
        /*0118*/ 	.byte	0x02, 0x4a
	.zero		1
	.zero		1


	//----- nvinfo : EIATTR_EXIT_INSTR_OFFSETS
	.align		4
        /*011c*/ 	.byte	0x04, 0x1c
        /*011e*/ 	.short	(.L_573 - .L_572)


	//   ....[0]....
.L_572:
        /*0120*/ 	.word	0x00000080


	//   ....[1]....
        /*0124*/ 	.word	0x00007ad0


	//   ....[2]....
        /*0128*/ 	.word	0x000094c0


	//----- nvinfo : EIATTR_MAX_THREADS
	.align		4
.L_573:
        /*012c*/ 	.byte	0x04, 0x05
        /*012e*/ 	.short	(.L_575 - .L_574)
.L_574:
        /*0130*/ 	.word	0x00000100
        /*0134*/ 	.word	0x00000001
        /*0138*/ 	.word	0x00000001


	//----- nvinfo : EIATTR_CRS_STACK_SIZE
	.align		4
.L_575:
        /*013c*/ 	.byte	0x04, 0x1e
        /*013e*/ 	.short	(.L_577 - .L_576)
.L_576:
        /*0140*/ 	.word	0x00000000


	//----- nvinfo : EIATTR_CBANK_PARAM_SIZE
	.align		4
.L_577:
        /*0144*/ 	.byte	0x03, 0x19
        /*0146*/ 	.short	0x0068


	//----- nvinfo : EIATTR_PARAM_CBANK
	.align		4
        /*0148*/ 	.byte	0x04, 0x0a
        /*014a*/ 	.short	(.L_579 - .L_578)
	.align		4
.L_578:
        /*014c*/ 	.word	index@(.nv.constant0._Z15moe_mega_kernelIfLb1ELi4EEvPKT_S2_S2_S2_PKfPKiS6_S6_S6_PS0_iiiiii)
        /*0150*/ 	.short	0x0380
        /*0152*/ 	.short	0x0068


	//----- nvinfo : EIATTR_SW_WAR
	.align		4
.L_579:
        /*0154*/ 	.byte	0x04, 0x36
        /*0156*/ 	.short	(.L_581 - .L_580)
.L_580:
        /*0158*/ 	.word	0x00000008
.L_581:


//--------------------- .nv.info._Z15moe_mega_kernelI13__nv_bfloat16Lb0ELi1EEvPKT_S3_S3_S3_PKfPKiS7_S7_S7_PS1_iiiiii --------------------------
	.section	.nv.info._Z15moe_mega_kernelI13__nv_bfloat16Lb0ELi1EEvPKT_S3_S3_S3_PKfPKiS7_S7_S7_PS1_iiiiii,"",@"SHT_CUDA_INFO"
	.sectionflags	@""
	.align	4


	//----- nvinfo : EIATTR_CUDA_API_VERSION
	.align		4
        /*0000*/ 	.byte	0x04, 0x37
        /*0002*/ 	.short	(.L_583 - .L_582)
.L_582:
        /*0004*/ 	.word	0x00000082


	//----- nvinfo : EIATTR_KPARAM_INFO
	.align		4
.L_583:
        /*0008*/ 	.byte	0x04, 0x17
        /*000a*/ 	.short	(.L_585 - .L_584)
.L_584:
        /*000c*/ 	.word	0x00000000
        /*0010*/ 	.short	0x000f
        /*0012*/ 	.short	0x0064
        /*0014*/ 	.byte	0x00, 0xf0, 0x11, 0x00


	//----- nvinfo : EIATTR_KPARAM_INFO
	.align		4
.L_585:
        /*0018*/ 	.byte	0x04, 0x17
        /*001a*/ 	.short	(.L_587 - .L_586)
.L_586:
        /*001c*/ 	.word	0x00000000
        /*0020*/ 	.short	0x000e
        /*0022*/ 	.short	0x0060
        /*0024*/ 	.byte	0x00, 0xf0, 0x11, 0x00


	//----- nvinfo : EIATTR_KPARAM_INFO
	.align		4
.L_587:
        /*0028*/ 	.byte	0x04, 0x17
        /*002a*/ 	.short	(.L_589 - .L_588)
.L_588:
        /*002c*/ 	.word	0x00000000
        /*0030*/ 	.short	0x000d
        /*0032*/ 	.short	0x005c
        /*0034*/ 	.byte	0x00, 0xf0, 0x11, 0x00


	//----- nvinfo : EIATTR_KPARAM_INFO
	.align		4
.L_589:
        /*0038*/ 	.byte	0x04, 0x17
        /*003a*/ 	.short	(.L_591 - .L_590)
.L_590:
        /*003c*/ 	.word	0x00000000
        /*0040*/ 	.short	0x000c
        /*0042*/ 	.short	0x0058
        /*0044*/ 	.byte	0x00, 0xf0, 0x11, 0x00


	//----- nvinfo : EIATTR_KPARAM_INFO
	.align		4
.L_591:
        /*0048*/ 	.byte	0x04, 0x17
        /*004a*/ 	.short	(.L_593 - .L_592)
.L_592:
        /*004c*/ 	.word	0x00000000
        /*0050*/ 	.short	0x000b
        /*0052*/ 	.short	0x0054
        /*0054*/ 	.byte	0x00, 0xf0, 0x11, 0x00


	//----- nvinfo : EIATTR_KPARAM_INFO
	.align		4
.L_593:
        /*0058*/ 	.byte	0x04, 0x17
        /*005a*/ 	.short	(.L_595 - .L_594)
.L_594:
        /*005c*/ 	.word	0x00000000
        /*0060*/ 	.short	0x000a
        /*0062*/ 	.short	0x0050
        /*0064*/ 	.byte	0x00, 0xf0, 0x11, 0x00


	//----- nvinfo : EIATTR_KPARAM_INFO
	.align		4
.L_595:
        /*0068*/ 	.byte	0x04, 0x17
        /*006a*/ 	.short	(.L_597 - .L_596)
.L_596:
        /*006c*/ 	.word	0x00000000
        /*0070*/ 	.short	0x0009
        /*0072*/ 	.short	0x0048
        /*0074*/ 	.byte	0x00, 0xf5, 0x21, 0x00


	//----- nvinfo : EIATTR_KPARAM_INFO
	.align		4
.L_597:
        /*0078*/ 	.byte	0x04, 0x17
        /*007a*/ 	.short	(.L_599 - .L_598)
.L_598:
        /*007c*/ 	.word	0x00000000
        /*0080*/ 	.short	0x0008
        /*0082*/ 	.short	0x0040
        /*0084*/ 	.byte	0x00, 0xf5, 0x21, 0x00


	//----- nvinfo : EIATTR_KPARAM_INFO
	.align		4
.L_599:
        /*0088*/ 	.byte	0x04, 0x17
        /*008a*/ 	.short	(.L_601 - .L_600)
.L_600:
        /*008c*/ 	.word	0x00000000
        /*0090*/ 	.short	0x0007
        /*0092*/ 	.short	0x0038
        /*0094*/ 	.byte	0x00, 0xf5, 0x21, 0x00


	//----- nvinfo : EIATTR_KPARAM_INFO
	.align		4
.L_601:
        /*0098*/ 	.byte	0x04, 0x17
        /*009a*/ 	.short	(.L_603 - .L_602)
.L_602:
        /*009c*/ 	.word	0x00000000
        /*00a0*/ 	.short	0x0006
        /*00a2*/ 	.short	0x0030
        /*00a4*/ 	.byte	0x00, 0xf5, 0x21, 0x00


	//----- nvinfo : EIATTR_KPARAM_INFO
	.align		4
.L_603:
        /*00a8*/ 	.byte	0x04, 0x17
        /*00aa*/ 	.short	(.L_605 - .L_604)
.L_604:
        /*00ac*/ 	.word	0x00000000
        /*00b0*/ 	.short	0x0005
        /*00b2*/ 	.short	0x0028
        /*00b4*/ 	.byte	0x00, 0xf5, 0x21, 0x00


	//----- nvinfo : EIATTR_KPARAM_INFO
	.align		4
.L_605:
        /*00b8*/ 	.byte	0x04, 0x17
        /*00ba*/ 	.short	(.L_607 - .L_606)
.L_606:
        /*00bc*/ 	.word	0x00000000
        /*00c0*/ 	.short	0x0004
        /*00c2*/ 	.short	0x0020
        /*00c4*/ 	.byte	0x00, 0xf5, 0x21, 0x00


	//----- nvinfo : EIATTR_KPARAM_INFO
	.align		4
.L_607:
        /*00c8*/ 	.byte	0x04, 0x17
        /*00ca*/ 	.short	(.L_609 - .L_608)
.L_608:
        /*00cc*/ 	.word	0x00000000
        /*00d0*/ 	.short	0x0003
        /*00d2*/ 	.short	0x0018
        /*00d4*/ 	.byte	0x00, 0xf5, 0x21, 0x00


	//----- nvinfo : EIATTR_KPARAM_INFO
	.align		4
.L_609:
        /*00d8*/ 	.byte	0x04, 0x17
        /*00da*/ 	.short	(.L_611 - .L_610)
.L_610:
        /*00dc*/ 	.word	0x00000000
        /*00e0*/ 	.short	0x0002
        /*00e2*/ 	.short	0x0010
        /*00e4*/ 	.byte	0x00, 0xf5, 0x21, 0x00


	//----- nvinfo : EIATTR_KPARAM_INFO
	.align		4
.L_611:
        /*00e8*/ 	.byte	0x04, 0x17
        /*00ea*/ 	.short	(.L_613 - .L_612)
.L_612:
        /*00ec*/ 	.word	0x00000000
        /*00f0*/ 	.short	0x0001
        /*00f2*/ 	.short	0x0008
        /*00f4*/ 	.byte	0x00, 0xf5, 0x21, 0x00


	//----- nvinfo : EIATTR_KPARAM_INFO
	.align		4
.L_613:
        /*00f8*/ 	.byte	0x04, 0x17
        /*00fa*/ 	.short	(.L_615 - .L_614)
.L_614:
        /*00fc*/ 	.word	0x00000000
        /*0100*/ 	.short	0x0000
        /*0102*/ 	.short	0x0000
        /*0104*/ 	.byte	0x00, 0xf5, 0x21, 0x00


	//----- nvinfo : EIATTR_SPARSE_MMA_MASK
	.align		4
.L_615:
        /*0108*/ 	.byte	0x03, 0x50
        /*010a*/ 	.short	0x0000


	//----- nvinfo : EIATTR_MAXREG_COUNT
	.align		4
        /*010c*/ 	.byte	0x03, 0x1b
        /*010e*/ 	.short	0x0080


	//----- nvinfo : EIATTR_NUM_BARRIERS
	.align		4
        /*0110*/ 	.byte	0x02, 0x4c
        /*0112*/ 	.byte	0x01
	.zero		1


	//----- nvinfo : EIATTR_MERCURY_ISA_VERSION
	.align		4
        /*0114*/ 	.byte	0x03, 0x5f
        /*0116*/ 	.short	0x0101


	//----- nvinfo : EIATTR_COOP_GROUP_MASK_REGIDS
	.align		4
        /*0118*/ 	.byte	0x04, 0x29
        /*011a*/ 	.short	(.L_617 - .L_616)


	//   ....[0]....
.L_616:
        /*011c*/ 	.word	0xffffffff


	//   ....[1]....
        /*0120*/ 	.word	0xffffffff


	//   ....[2]....
        /*0124*/ 	.word	0xffffffff


	//   ....[3]....
        /*0128*/ 	.word	0xffffffff


	//   ....[4]....
        /*012c*/ 	.word	0xffffffff


	//   ....[5]....
        /*0130*/ 	.word	0x05000016


	//   ....[6]....
        /*0134*/ 	.word	0x05000016


	//   ....[7]....
        /*0138*/ 	.word	0x05000016


	//   ....[8]....
        /*013c*/ 	.word	0x05000016


	//   ....[9]....
        /*0140*/ 	.word	0x05000016


	//----- nvinfo : EIATTR_COOP_GROUP_INSTR_OFFSETS
	.align		4
.L_617:
        /*0144*/ 	.byte	0x04, 0x28
        /*0146*/ 	.short	(.L_619 - .L_618)


	//   ....[0]....
.L_618:
        /*0148*/ 	.word	0x00002bd0


	//   ....[1]....
        /*014c*/ 	.word	0x00002bf0


	//   ....[2]....
        /*0150*/ 	.word	0x00002c10


	//   ....[3]....
        /*0154*/ 	.word	0x00002c30


	//   ....[4]....
        /*0158*/ 	.word	0x00002c50


	//   ....[5]....
        /*015c*/ 	.word	0x00002e50


	//   ....[6]....
        /*0160*/ 	.word	0x00002ee0


	//   ....[7]....
        /*0164*/ 	.word	0x00002f50


	//   ....[8]....
        /*0168*/ 	.word	0x00002fc0


	//   ....[9]....
        /*016c*/ 	.word	0x00003030


	//----- nvinfo : EIATTR_VRC_CTA_INIT_COUNT
	.align		4
.L_619:
        /*0170*/ 	.byte	0x02, 0x4a
	.zero		1
	.zero		1


	//----- nvinfo : EIATTR_ATOM16_EMUL_INSTR_REG_MAP
	.align		4
        /*0174*/ 	.byte	0x04, 0x2e
        /*0176*/ 	.short	(.L_621 - .L_620)


	//   ....[0]....
.L_620:
        /*0178*/ 	.word	0x00002cf0
        /*017c*/ 	.short	0x0004
        /*017e*/ 	.short	0x0000


	//   ....[1]....
        /*0180*/ 	.word	0x00002d50
        /*0184*/ 	.short	0x0004
        /*0186*/ 	.short	0x0000


	//----- nvinfo : EIATTR_EXIT_INSTR_OFFSETS
	.align		4
.L_621:
        /*0188*/ 	.byte	0x04, 0x1c
        /*018a*/ 	.short	(.L_623 - .L_622)


	//   ....[0]....
.L_622:
        /*018c*/ 	.word	0x00000080


	//   ....[1]....
        /*0190*/ 	.word	0x00002280


	//   ....[2]....
        /*0194*/ 	.word	0x00002de0


	//----- nvinfo : EIATTR_MAX_THREADS
	.align		4
.L_623:
        /*0198*/ 	.byte	0x04, 0x05
        /*019a*/ 	.short	(.L_625 - .L_624)
.L_624:
        /*019c*/ 	.word	0x00000100
        /*01a0*/ 	.word	0x00000001
        /*01a4*/ 	.word	0x00000001


	//----- nvinfo : EIATTR_CRS_STACK_SIZE
	.align		4
.L_625:
        /*01a8*/ 	.byte	0x04, 0x1e
        /*01aa*/ 	.short	(.L_627 - .L_626)
.L_626:
        /*01ac*/ 	.word	0x00000000


	//----- nvinfo : EIATTR_CBANK_PARAM_SIZE
	.align		4
.L_627:
        /*01b0*/ 	.byte	0x03, 0x19
        /*01b2*/ 	.short	0x0068


	//----- nvinfo : EIATTR_PARAM_CBANK
	.align		4
        /*01b4*/ 	.byte	0x04, 0x0a
        /*01b6*/ 	.short	(.L_629 - .L_628)
	.align		4
.L_628:
        /*01b8*/ 	.word	index@(.nv.constant0._Z15moe_mega_kernelI13__nv_bfloat16Lb0ELi1EEvPKT_S3_S3_S3_PKfPKiS7_S7_S7_PS1_iiiiii)
        /*01bc*/ 	.short	0x0380
        /*01be*/ 	.short	0x0068


	//----- nvinfo : EIATTR_SW_WAR
	.align		4
.L_629:
        /*01c0*/ 	.byte	0x04, 0x36
        /*01c2*/ 	.short	(.L_631 - .L_630)
.L_630:
        /*01c4*/ 	.word	0x00000008
.L_631:


//--------------------- .nv.info._Z15moe_mega_kernelI13__nv_bfloat16Lb1ELi1EEvPKT_S3_S3_S3_PKfPKiS7_S7_S7_PS1_iiiiii --------------------------
	.section	.nv.info._Z15moe_mega_kernelI13__nv_bfloat16Lb1ELi1EEvPKT_S3_S3_S3_PKfPKiS7_S7_S7_PS1_iiiiii,"",@"SHT_CUDA_INFO"
	.sectionflags	@""
	.align	4


	//----- nvinfo : EIATTR_CUDA_API_VERSION
	.align		4
        /*0000*/ 	.byte	0x04, 0x37
        /*0002*/ 	.short	(.L_633 - .L_632)
.L_632:
        /*0004*/ 	.word	0x00000082


	//----- nvinfo : EIATTR_KPARAM_INFO
	.align		4
.L_633:
        /*0008*/ 	.byte	0x04, 0x17
        /*000a*/ 	.short	(.L_635 - .L_634)
.L_634:
        /*000c*/ 	.word	0x00000000
        /*0010*/ 	.short	0x000f
        /*0012*/ 	.short	0x0064
        /*0014*/ 	.byte	0x00, 0xf0, 0x11, 0x00


	//----- nvinfo : EIATTR_KPARAM_INFO
	.align		4
.L_635:
        /*0018*/ 	.byte	0x04, 0x17
        /*001a*/ 	.short	(.L_637 - .L_636)
.L_636:
        /*001c*/ 	.word	0x00000000
        /*0020*/ 	.short	0x000e
        /*0022*/ 	.short	0x0060
        /*0024*/ 	.byte	0x00, 0xf0, 0x11, 0x00


	//----- nvinfo : EIATTR_KPARAM_INFO
	.align		4
.L_637:
        /*0028*/ 	.byte	0x04, 0x17
        /*002a*/ 	.short	(.L_639 - .L_638)
.L_638:
        /*002c*/ 	.word	0x00000000
        /*0030*/ 	.short	0x000d
        /*0032*/ 	.short	0x005c
        /*0034*/ 	.byte	0x00, 0xf0, 0x11, 0x00


	//----- nvinfo : EIATTR_KPARAM_INFO
	.align		4
.L_639:
        /*0038*/ 	.byte	0x04, 0x17
        /*003a*/ 	.short	(.L_641 - .L_640)
.L_640:
        /*003c*/ 	.word	0x00000000
        /*0040*/ 	.short	0x000c
        /*0042*/ 	.short	0x0058
        /*0044*/ 	.byte	0x00, 0xf0, 0x11, 0x00


	//----- nvinfo : EIATTR_KPARAM_INFO
	.align		4
.L_641:
        /*0048*/ 	.byte	0x04, 0x17
        /*004a*/ 	.short	(.L_643 - .L_642)
.L_642:
        /*004c*/ 	.word	0x00000000
        /*0050*/ 	.short	0x000b
        /*0052*/ 	.short	0x0054
        /*0054*/ 	.byte	0x00, 0xf0, 0x11, 0x00


	//----- nvinfo : EIATTR_KPARAM_INFO
	.align		4
.L_643:
        /*0058*/ 	.byte	0x04, 0x17
        /*005a*/ 	.short	(.L_645 - .L_644)
.L_644:
        /*005c*/ 	.word	0x00000000
        /*0060*/ 	.short	0x000a
        /*0062*/ 	.short	0x0050
        /*0064*/ 	.byte	0x00, 0xf0, 0x11, 0x00


	//----- nvinfo : EIATTR_KPARAM_INFO
	.align		4
.L_645:
        /*0068*/ 	.byte	0x04, 0x17
        /*006a*/ 	.short	(.L_647 - .L_646)
.L_646:
        /*006c*/ 	.word	0x00000000
        /*0070*/ 	.short	0x0009
        /*0072*/ 	.short	0x0048
        /*0074*/ 	.byte	0x00, 0xf5, 0x21, 0x00


	//----- nvinfo : EIATTR_KPARAM_INFO
	.align		4
.L_647:
        /*0078*/ 	.byte	0x04, 0x17
        /*007a*/ 	.short	(.L_649 - .L_648)
.L_648:
        /*007c*/ 	.word	0x00000000
        /*0080*/ 	.short	0x0008
        /*0082*/ 	.short	0x0040
        /*0084*/ 	.byte	0x00, 0xf5, 0x21, 0x00


	//----- nvinfo : EIATTR_KPARAM_INFO
	.align		4
.L_649:
        /*0088*/ 	.byte	0x04, 0x17
        /*008a*/ 	.short	(.L_651 - .L_650)
.L_650:
        /*008c*/ 	.word	0x00000000
        /*0090*/ 	.short	0x0007
        /*0092*/ 	.short	0x0038
        /*0094*/ 	.byte	0x00, 0xf5, 0x21, 0x00


	//----- nvinfo : EIATTR_KPARAM_INFO
	.align		4
.L_651:
        /*0098*/ 	.byte	0x04, 0x17
        /*009a*/ 	.short	(.L_653 - .L_652)
.L_652:
        /*009c*/ 	.word	0x00000000
        /*00a0*/ 	.short	0x0006
        /*00a2*/ 	.short	0x0030
        /*00a4*/ 	.byte	0x00, 0xf5, 0x21, 0x00


	//----- nvinfo : EIATTR_KPARAM_INFO
	.align		4
.L_653:
        /*00a8*/ 	.byte	0x04, 0x17
        /*00aa*/ 	.short	(.L_655 - .L_654)
.L_654:
        /*00ac*/ 	.word	0x00000000
        /*00b0*/ 	.short	0x0005
        /*00b2*/ 	.short	0x0028
        /*00b4*/ 	.byte	0x00, 0xf5, 0x21, 0x00


	//----- nvinfo : EIATTR_KPARAM_INFO
	.align		4
.L_655:
        /*00b8*/ 	.byte	0x04, 0x17
        /*00ba*/ 	.short	(.L_657 - .L_656)
.L_656:
        /*00bc*/ 	.word	0x00000000
        /*00c0*/ 	.short	0x0004
        /*00c2*/ 	.short	0x0020
        /*00c4*/ 	.byte	0x00, 0xf5, 0x21, 0x00


	//----- nvinfo : EIATTR_KPARAM_INFO
	.align		4
.L_657:
        /*00c8*/ 	.byte	0x04, 0x17
        /*00ca*/ 	.short	(.L_659 - .L_658)
.L_658:
        /*00cc*/ 	.word	0x00000000
        /*00d0*/ 	.short	0x0003
        /*00d2*/ 	.short	0x0018
        /*00d4*/ 	.byte	0x00, 0xf5, 0x21, 0x00


	//----- nvinfo : EIATTR_KPARAM_INFO
	.align		4
.L_659:
        /*00d8*/ 	.byte	0x04, 0x17
        /*00da*/ 	.short	(.L_661 - .L_660)
.L_660:
        /*00dc*/ 	.word	0x00000000
        /*00e0*/ 	.short	0x0002
        /*00e2*/ 	.short	0x0010
        /*00e4*/ 	.byte	0x00, 0xf5, 0x21, 0x00


	//----- nvinfo : EIATTR_KPARAM_INFO
	.align		4
.L_661:
        /*00e8*/ 	.byte	0x04, 0x17
        /*00ea*/ 	.short	(.L_663 - .L_662)
.L_662:
        /*00ec*/ 	.word	0x00000000
        /*00f0*/ 	.short	0x0001
        /*00f2*/ 	.short	0x0008
        /*00f4*/ 	.byte	0x00, 0xf5, 0x21, 0x00


	//----- nvinfo : EIATTR_KPARAM_INFO
	.align		4
.L_663:
        /*00f8*/ 	.byte	0x04, 0x17
        /*00fa*/ 	.short	(.L_665 - .L_664)
.L_664:
        /*00fc*/ 	.word	0x00000000
        /*0100*/ 	.short	0x0000
        /*0102*/ 	.short	0x0000
        /*0104*/ 	.byte	0x00, 0xf5, 0x21, 0x00


	//----- nvinfo : EIATTR_SPARSE_MMA_MASK
	.align		4
.L_665:
        /*0108*/ 	.byte	0x03, 0x50
        /*010a*/ 	.short	0x0000


	//----- nvinfo : EIATTR_MAXREG_COUNT
	.align		4
        /*010c*/ 	.byte	0x03, 0x1b
        /*010e*/ 	.short	0x0080


	//----- nvinfo : EIATTR_NUM_BARRIERS
	.align		4
        /*0110*/ 	.byte	0x02, 0x4c
        /*0112*/ 	.byte	0x01
	.zero		1


	//----- nvinfo : EIATTR_MERCURY_ISA_VERSION
	.align		4
        /*0114*/ 	.byte	0x03, 0x5f
        /*0116*/ 	.short	0x0101


	//----- nvinfo : EIATTR_VRC_CTA_INIT_COUNT
	.align		4
        /*0118*/ 	.byte	0x02, 0x4a
	.zero		1
	.zero		1


	//----- nvinfo : EIATTR_ATOM16_EMUL_INSTR_REG_MAP
	.align		4
        /*011c*/ 	.byte	0x04, 0x2e
        /*011e*/ 	.short	(.L_667 - .L_666)


	//   ....[0]....
.L_666:
        /*0120*/ 	.word	0x00003620
        /*0124*/ 	.short	0x0013
        /*0126*/ 	.short	0x0000


	//   ....[1]....
        /*0128*/ 	.word	0x00003690
        /*012c*/ 	.short	0x0013
        /*012e*/ 	.short	0x0000


	//   ....[2]....
        /*0130*/ 	.word	0x00003770
        /*0134*/ 	.short	0x0019
        /*0136*/ 	.short	0x0000


	//   ....[3]....
        /*0138*/ 	.word	0x000037c0
        /*013c*/ 	.short	0x0019
        /*013e*/ 	.short	0x0000


	//   ....[4]....
        /*0140*/ 	.word	0x00003890
        /*0144*/ 	.short	0x0019
        /*0146*/ 	.short	0x0000


	//   ....[5]....
        /*0148*/ 	.word	0x000038f0
        /*014c*/ 	.short	0x0019
        /*014e*/ 	.short	0x0000


	//   ....[6]....
        /*0150*/ 	.word	0x000039b0
        /*0154*/ 	.short	0x0015
        /*0156*/ 	.short	0x0000


	//   ....[7]....
        /*0158*/ 	.word	0x00003a10
        /*015c*/ 	.short	0x0015
        /*015e*/ 	.short	0x0000


	//----- nvinfo : EIATTR_EXIT_INSTR_OFFSETS
	.align		4
.L_667:
        /*0160*/ 	.byte	0x04, 0x1c
        /*0162*/ 	.short	(.L_669 - .L_668)


	//   ....[0]....
.L_668:
        /*0164*/ 	.word	0x00000080


	//   ....[1]....
        /*0168*/ 	.word	0x00002c20


	//   ....[2]....
        /*016c*/ 	.word	0x00003aa0


	//----- nvinfo : EIATTR_MAX_THREADS
	.align		4
.L_669:
        /*0170*/ 	.byte	0x04, 0x05
        /*0172*/ 	.short	(.L_671 - .L_670)
.L_670:
        /*0174*/ 	.word	0x00000100
        /*0178*/ 	.word	0x00000001
        /*017c*/ 	.word	0x00000001


	//----- nvinfo : EIATTR_CRS_STACK_SIZE
	.align		4
.L_671:
        /*0180*/ 	.byte	0x04, 0x1e
        /*0182*/ 	.short	(.L_673 - .L_672)
.L_672:
        /*0184*/ 	.word	0x00000000


	//----- nvinfo : EIATTR_CBANK_PARAM_SIZE
	.align		4
.L_673:
        /*0188*/ 	.byte	0x03, 0x19
        /*018a*/ 	.short	0x0068


	//----- nvinfo : EIATTR_PARAM_CBANK
	.align		4
        /*018c*/ 	.byte	0x04, 0x0a
        /*018e*/ 	.short	(.L_675 - .L_674)
	.align		4
.L_674:
        /*0190*/ 	.word	index@(.nv.constant0._Z15moe_mega_kernelI13__nv_bfloat16Lb1ELi1EEvPKT_S3_S3_S3_PKfPKiS7_S7_S7_PS1_iiiiii)
        /*0194*/ 	.short	0x0380
        /*0196*/ 	.short	0x0068


	//----- nvinfo : EIATTR_SW_WAR
	.align		4
.L_675:
        /*0198*/ 	.byte	0x04, 0x36
        /*019a*/ 	.short	(.L_677 - .L_676)
.L_676:
        /*019c*/ 	.word	0x00000008
.L_677:


//--------------------- .nv.info._Z15moe_mega_kernelI13__nv_bfloat16Lb0ELi2EEvPKT_S3_S3_S3_PKfPKiS7_S7_S7_PS1_iiiiii --------------------------
	.section	.nv.info._Z15moe_mega_kernelI13__nv_bfloat16Lb0ELi2EEvPKT_S3_S3_S3_PKfPKiS7_S7_S7_PS1_iiiiii,"",@"SHT_CUDA_INFO"
	.sectionflags	@""
	.align	4


	//----- nvinfo : EIATTR_CUDA_API_VERSION
	.align		4
        /*0000*/ 	.byte	0x04, 0x37
        /*0002*/ 	.short	(.L_679 - .L_678)
.L_678:
        /*0004*/ 	.word	0x00000082


	//----- nvinfo : EIATTR_KPARAM_INFO
	.align		4
.L_679:
        /*0008*/ 	.byte	0x04, 0x17
        /*000a*/ 	.short	(.L_681 - .L_680)
.L_680:
        /*000c*/ 	.word	0x00000000
        /*0010*/ 	.short	0x000f
        /*0012*/ 	.short	0x0064
        /*0014*/ 	.byte	0x00, 0xf0, 0x11, 0x00


	//----- nvinfo : EIATTR_KPARAM_INFO
	.align		4
.L_681:
        /*0018*/ 	.byte	0x04, 0x17
        /*001a*/ 	.short	(.L_683 - .L_682)
.L_682:
        /*001c*/ 	.word	0x00000000
        /*0020*/ 	.short	0x000e
        /*0022*/ 	.short	0x0060
        /*0024*/ 	.byte	0x00, 0xf0, 0x11, 0x00


	//----- nvinfo : EIATTR_KPARAM_INFO
	.align		4
.L_683:
        /*0028*/ 	.byte	0x04, 0x17
        /*002a*/ 	.short	(.L_685 - .L_684)
.L_684:
        /*002c*/ 	.word	0x00000000
        /*0030*/ 	.short	0x000d
        /*0032*/ 	.short	0x005c
        /*0034*/ 	.byte	0x00, 0xf0, 0x11, 0x00


	//----- nvinfo : EIATTR_KPARAM_INFO
	.align		4
.L_685:
        /*0038*/ 	.byte	0x04, 0x17
        /*003a*/ 	.short	(.L_687 - .L_686)
.L_686:
        /*003c*/ 	.word	0x00000000
        /*0040*/ 	.short	0x000c
        /*0042*/ 	.short	0x0058
        /*0044*/ 	.byte	0x00, 0xf0, 0x11, 0x00


	//----- nvinfo : EIATTR_KPARAM_INFO
	.align		4
.L_687:
        /*0048*/ 	.byte	0x04, 0x17
        /*004a*/ 	.short	(.L_689 - .L_688)
.L_688:
        /*004c*/ 	.word	0x00000000
        /*0050*/ 	.short	0x000b
        /*0052*/ 	.short	0x0054
        /*0054*/ 	.byte	0x00, 0xf0, 0x11, 0x00


	//----- nvinfo : EIATTR_KPARAM_INFO
	.align		4
.L_689:
        /*0058*/ 	.byte	0x04, 0x17
        /*005a*/ 	.short	(.L_691 - .L_690)
.L_690:
        /*005c*/ 	.word	0x00000000
        /*0060*/ 	.short	0x000a
        /*0062*/ 	.short	0x0050
        /*0064*/ 	.byte	0x00, 0xf0, 0x11, 0x00


	//----- nvinfo : EIATTR_KPARAM_INFO
	.align		4
.L_691:
        /*0068*/ 	.byte	0x04, 0x17
        /*006a*/ 	.short	(.L_693 - .L_692)
.L_692:
        /*006c*/ 	.word	0x00000000
        /*0070*/ 	.short	0x0009
        /*0072*/ 	.short	0x0048
        /*0074*/ 	.byte	0x00, 0xf5, 0x21, 0x00


	//----- nvinfo : EIATTR_KPARAM_INFO
	.align		4
.L_693:
        /*0078*/ 	.byte	0x04, 0x17
        /*007a*/ 	.short	(.L_695 - .L_694)
.L_694:
        /*007c*/ 	.word	0x00000000
        /*0080*/ 	.short	0x0008
        /*0082*/ 	.short	0x0040
        /*0084*/ 	.byte	0x00, 0xf5, 0x21, 0x00


	//----- nvinfo : EIATTR_KPARAM_INFO
	.align		4
.L_695:
        /*0088*/ 	.byte	0x04, 0x17
        /*008a*/ 	.short	(.L_697 - .L_696)
.L_696:
        /*008c*/ 	.word	0x00000000
        /*0090*/ 	.short	0x0007
        /*0092*/ 	.short	0x0038
        /*0094*/ 	.byte	0x00, 0xf5, 0x21, 0x00


	//----- nvinfo : EIATTR_KPARAM_INFO
	.align		4
.L_697:
        /*0098*/ 	.byte	0x04, 0x17
        /*009a*/ 	.short	(.L_699 - .L_698)
.L_698:
        /*009c*/ 	.word	0x00000000
        /*00a0*/ 	.short	0x0006
        /*00a2*/ 	.short	0x0030
        /*00a4*/ 	.byte	0x00, 0xf5, 0x21, 0x00


	//----- nvinfo : EIATTR_KPARAM_INFO
	.align		4
.L_699:
        /*00a8*/ 	.byte	0x04, 0x17
        /*00aa*/ 	.short	(.L_701 - .L_700)
.L_700:
        /*00ac*/ 	.word	0x00000000
        /*00b0*/ 	.short	0x0005
        /*00b2*/ 	.short	0x0028
        /*00b4*/ 	.byte	0x00, 0xf5, 0x21, 0x00


	//----- nvinfo : EIATTR_KPARAM_INFO
	.align		4
.L_701:
        /*00b8*/ 	.byte	0x04, 0x17
        /*00ba*/ 	.short	(.L_703 - .L_702)
.L_702:
        /*00bc*/ 	.word	0x00000000
        /*00c0*/ 	.short	0x0004
        /*00c2*/ 	.short	0x0020
        /*00c4*/ 	.byte	0x00, 0xf5, 0x21, 0x00


	//----- nvinfo : EIATTR_KPARAM_INFO
	.align		4
.L_703:
        /*00c8*/ 	.byte	0x04, 0x17
        /*00ca*/ 	.short	(.L_705 - .L_704)
.L_704:
        /*00cc*/ 	.word	0x00000000
        /*00d0*/ 	.short	0x0003
        /*00d2*/ 	.short	0x0018
        /*00d4*/ 	.byte	0x00, 0xf5, 0x21, 0x00


	//----- nvinfo : EIATTR_KPARAM_INFO
	.align		4
.L_705:
        /*00d8*/ 	.byte	0x04, 0x17
        /*00da*/ 	.short	(.L_707 - .L_706)
.L_706:
        /*00dc*/ 	.word	0x00000000
        /*00e0*/ 	.short	0x0002
        /*00e2*/ 	.short	0x0010
        /*00e4*/ 	.byte	0x00, 0xf5, 0x21, 0x00


	//----- nvinfo : EIATTR_KPARAM_INFO
	.align		4
.L_707:
        /*00e8*/ 	.byte	0x04, 0x17
        /*00ea*/ 	.short	(.L_709 - .L_708)
.L_708:
        /*00ec*/ 	.word	0x00000000
        /*00f0*/ 	.short	0x0001
        /*00f2*/ 	.short	0x0008
        /*00f4*/ 	.byte	0x00, 0xf5, 0x21, 0x00


	//----- nvinfo : EIATTR_KPARAM_INFO
	.align		4
.L_709:
        /*00f8*/ 	.byte	0x04, 0x17
        /*00fa*/ 	.short	(.L_711 - .L_710)
.L_710:
        /*00fc*/ 	.word	0x00000000
        /*0100*/ 	.short	0x0000
        /*0102*/ 	.short	0x0000
        /*0104*/ 	.byte	0x00, 0xf5, 0x21, 0x00


	//----- nvinfo : EIATTR_SPARSE_MMA_MASK
	.align		4
.L_711:
        /*0108*/ 	.byte	0x03, 0x50
        /*010a*/ 	.short	0x0000


	//----- nvinfo : EIATTR_MAXREG_COUNT
	.align		4
        /*010c*/ 	.byte	0x03, 0x1b
        /*010e*/ 	.short	0x0080


	//----- nvinfo : EIATTR_NUM_BARRIERS
	.align		4
        /*0110*/ 	.byte	0x02, 0x4c
        /*0112*/ 	.byte	0x01
	.zero		1


	//----- nvinfo : EIATTR_MERCURY_ISA_VERSION
	.align		4
        /*0114*/ 	.byte	0x03, 0x5f
        /*0116*/ 	.short	0x0101


	//----- nvinfo : EIATTR_COOP_GROUP_MASK_REGIDS
	.align		4
        /*0118*/ 	.byte	0x04, 0x29
        /*011a*/ 	.short	(.L_713 - .L_712)


	//   ....[0]....
.L_712:
        /*011c*/ 	.word	0xffffffff


	//   ....[1]....
        /*0120*/ 	.word	0xffffffff


	//   ....[2]....
        /*0124*/ 	.word	0xffffffff


	//   ....[3]....
        /*0128*/ 	.word	0xffffffff


	//   ....[4]....
        /*012c*/ 	.word	0xffffffff


	//   ....[5]....
        /*0130*/ 	.word	0xffffffff


	//   ....[6]....
        /*0134*/ 	.word	0xffffffff


	//   ....[7]....
        /*0138*/ 	.word	0xffffffff


	//   ....[8]....
        /*013c*/ 	.word	0xffffffff


	//   ....[9]....
        /*0140*/ 	.word	0xffffffff


	//   ....[10]....
        /*0144*/ 	.word	0x0500001e


	//   ....[11]....
        /*0148*/ 	.word	0x0500001e


	//   ....[12]....
        /*014c*/ 	.word	0x0500001e


	//   ....[13]....
        /*0150*/ 	.word	0x0500001e


	//   ....[14]....
        /*0154*/ 	.word	0x0500001e


	//   ....[15]....
        /*0158*/ 	.word	0x0500001e


	//   ....[16]....
        /*015c*/ 	.word	0x0500001e


	//   ....[17]....
        /*0160*/ 	.word	0x0500001e


	//   ....[18]....
        /*0164*/ 	.word	0x0500001e


	//   ....[19]....
        /*0168*/ 	.word	0x0500001e


	//----- nvinfo : EIATTR_COOP_GROUP_INSTR_OFFSETS
	.align		4
.L_713:
        /*016c*/ 	.byte	0x04, 0x28
        /*016e*/ 	.short	(.L_715 - .L_714)


	//   ....[0]....
.L_714:
        /*0170*/ 	.word	0x00005280


	//   ....[1]....
        /*0174*/ 	.word	0x00005290


	//   ....[2]....
        /*0178*/ 	.word	0x000052c0


	//   ....[3]....
        /*017c*/ 	.word	0x000052d0


	//   ....[4]....
        /*0180*/ 	.word	0x00005300


	//   ....[5]....
        /*0184*/ 	.word	0x00005310


	//   ....[6]....
        /*0188*/ 	.word	0x00005340


	//   ....[7]....
        /*018c*/ 	.word	0x00005350


	//   ....[8]....
        /*0190*/ 	.word	0x00005380


	//   ....[9]....
        /*0194*/ 	.word	0x00005390


	//   ....[10]....
        /*0198*/ 	.word	0x00005700


	//   ....[11]....
        /*019c*/ 	.word	0x00005790


	//   ....[12]....
        /*01a0*/ 	.word	0x00005800


	//   ....[13]....
        /*01a4*/ 	.word	0x00005860


	//   ....[14]....
        /*01a8*/ 	.word	0x000058d0


	//   ....[15]....
        /*01ac*/ 	.word	0x00005930


	//   ....[16]....
        /*01b0*/ 	.word	0x000059a0


	//   ....[17]....
        /*01b4*/ 	.word	0x00005a00


	//   ....[18]....
        /*01b8*/ 	.word	0x00005a70


	//   ....[19]....
        /*01bc*/ 	.word	0x00005ad0


	//----- nvinfo : EIATTR_VRC_CTA_INIT_COUNT
	.align		4
.L_715:
        /*01c0*/ 	.byte	0x02, 0x4a
	.zero		1
	.zero		1


	//----- nvinfo : EIATTR_ATOM16_EMUL_INSTR_REG_MAP
	.align		4
        /*01c4*/ 	.byte	0x04, 0x2e
        /*01c6*/ 	.short	(.L_717 - .L_716)


	//   ....[0]....
.L_716:
        /*01c8*/ 	.word	0x00005480
        /*01cc*/ 	.short	0x0002
        /*01ce*/ 	.short	0x0000


	//   ....[1]....
        /*01d0*/ 	.word	0x000054e0
        /*01d4*/ 	.short	0x0002
        /*01d6*/ 	.short	0x0000


	//   ....[2]....
        /*01d8*/ 	.word	0x000055b0
        /*01dc*/ 	.short	0x0002
        /*01de*/ 	.short	0x0000


	//   ....[3]....
        /*01e0*/ 	.word	0x00005600
        /*01e4*/ 	.short	0x0002
        /*01e6*/ 	.short	0x0000


	//----- nvinfo : EIATTR_EXIT_INSTR_OFFSETS
	.align		4
.L_717:
        /*01e8*/ 	.byte	0x04, 0x1c
        /*01ea*/ 	.short	(.L_719 - .L_718)


	//   ....[0]....
.L_718:
        /*01ec*/ 	.word	0x00000080


	//   ....[1]....
        /*01f0*/ 	.word	0x00004000


	//   ....[2]....
        /*01f4*/ 	.word	0x00005690


	//----- nvinfo : EIATTR_MAX_THREADS
	.align		4
.L_719:
        /*01f8*/ 	.byte	0x04, 0x05
        /*01fa*/ 	.short	(.L_721 - .L_720)
.L_720:
        /*01fc*/ 	.word	0x00000100
        /*0200*/ 	.word	0x00000001
        /*0204*/ 	.word	0x00000001


	//----- nvinfo : EIATTR_CRS_STACK_SIZE
	.align		4
.L_721:
        /*0208*/ 	.byte	0x04, 0x1e
        /*020a*/ 	.short	(.L_723 - .L_722)
.L_722:
        /*020c*/ 	.word	0x00000000


	//----- nvinfo : EIATTR_CBANK_PARAM_SIZE
	.align		4
.L_723:
        /*0210*/ 	.byte	0x03, 0x19
        /*0212*/ 	.short	0x0068


	//----- nvinfo : EIATTR_PARAM_CBANK
	.align		4
        /*0214*/ 	.byte	0x04, 0x0a
        /*0216*/ 	.short	(.L_725 - .L_724)
	.align		4
.L_724:
        /*0218*/ 	.word	index@(.nv.constant0._Z15moe_mega_kernelI13__nv_bfloat16Lb0ELi2EEvPKT_S3_S3_S3_PKfPKiS7_S7_S7_PS1_iiiiii)
        /*021c*/ 	.short	0x0380
        /*021e*/ 	.short	0x0068


	//----- nvinfo : EIATTR_SW_WAR
	.align		4
.L_725:
        /*0220*/ 	.byte	0x04, 0x36
        /*0222*/ 	.short	(.L_727 - .L_726)
.L_726:
        /*0224*/ 	.word	0x00000008
.L_727:


//--------------------- .nv.info._Z15moe_mega_kernelI13__nv_bfloat16Lb1ELi2EEvPKT_S3_S3_S3_PKfPKiS7_S7_S7_PS1_iiiiii --------------------------
	.section	.nv.info._Z15moe_mega_kernelI13__nv_bfloat16Lb1ELi2EEvPKT_S3_S3_S3_PKfPKiS7_S7_S7_PS1_iiiiii,"",@"SHT_CUDA_INFO"
	.sectionflags	@""
	.align	4


	//----- nvinfo : EIATTR_CUDA_API_VERSION
	.align		4
        /*0000*/ 	.byte	0x04, 0x37
        /*0002*/ 	.short	(.L_729 - .L_728)
.L_728:
        /*0004*/ 	.word	0x00000082


	//----- nvinfo : EIATTR_KPARAM_INFO
	.align		4
.L_729:
        /*0008*/ 	.byte	0x04, 0x17
        /*000a*/ 	.short	(.L_731 - .L_730)
.L_730:
        /*000c*/ 	.word	0x00000000
        /*0010*/ 	.short	0x000f
        /*0012*/ 	.short	0x0064
        /*0014*/ 	.byte	0x00, 0xf0, 0x11, 0x00


	//----- nvinfo : EIATTR_KPARAM_INFO
	.align		4
.L_731:
        /*0018*/ 	.byte	0x04, 0x17
        /*001a*/ 	.short	(.L_733 - .L_732)
.L_732:
        /*001c*/ 	.word	0x00000000
        /*0020*/ 	.short	0x000e
        /*0022*/ 	.short	0x0060
        /*0024*/ 	.byte	0x00, 0xf0, 0x11, 0x00


	//----- nvinfo : EIATTR_KPARAM_INFO
	.align		4
.L_733:
        /*0028*/ 	.byte	0x04, 0x17
        /*002a*/ 	.short	(.L_735 - .L_734)
.L_734:
        /*002c*/ 	.word	0x00000000
        /*0030*/ 	.short	0x000d
        /*0032*/ 	.short	0x005c
        /*0034*/ 	.byte	0x00, 0xf0, 0x11, 0x00


	//----- nvinfo : EIATTR_KPARAM_INFO
	.align		4
.L_735:
        /*0038*/ 	.byte	0x04, 0x17
        /*003a*/ 	.short	(.L_737 - .L_736)
.L_736:
        /*003c*/ 	.word	0x00000000
        /*0040*/ 	.short	0x000c
        /*0042*/ 	.short	0x0058
        /*0044*/ 	.byte	0x00, 0xf0, 0x11, 0x00


	//----- nvinfo : EIATTR_KPARAM_INFO
	.align		4
.L_737:
        /*0048*/ 	.byte	0x04, 0x17
        /*004a*/ 	.short	(.L_739 - .L_738)
.L_738:
        /*004c*/ 	.word	0x00000000
        /*0050*/ 	.short	0x000b
        /*0052*/ 	.short	0x0054
        /*0054*/ 	.byte	0x00, 0xf0, 0x11, 0x00


	//----- nvinfo : EIATTR_KPARAM_INFO
	.align		4
.L_739:
        /*0058*/ 	.byte	0x04, 0x17
        /*005a*/ 	.short	(.L_741 - .L_740)
.L_740:
        /*005c*/ 	.word	0x00000000
        /*0060*/ 	.short	0x000a
        /*0062*/ 	.short	0x0050
        /*0064*/ 	.byte	0x00, 0xf0, 0x11, 0x00


	//----- nvinfo : EIATTR_KPARAM_INFO
	.align		4
.L_741:
        /*0068*/ 	.byte	0x04, 0x17
        /*006a*/ 	.short	(.L_743 - .L_742)
.L_742:
        /*006c*/ 	.word	0x00000000
        /*0070*/ 	.short	0x0009
        /*0072*/ 	.short	0x0048
        /*0074*/ 	.byte	0x00, 0xf5, 0x21, 0x00


	//----- nvinfo : EIATTR_KPARAM_INFO
	.align		4
.L_743:
        /*0078*/ 	.byte	0x04, 0x17
        /*007a*/ 	.short	(.L_745 - .L_744)
.L_744:
        /*007c*/ 	.word	0x00000000
        /*0080*/ 	.short	0x0008
        /*0082*/ 	.short	0x0040
        /*0084*/ 	.byte	0x00, 0xf5, 0x21, 0x00


	//----- nvinfo : EIATTR_KPARAM_INFO
	.align		4
.L_745:
        /*0088*/ 	.byte	0x04, 0x17
        /*008a*/ 	.short	(.L_747 - .L_746)
.L_746:
        /*008c*/ 	.word	0x00000000
        /*0090*/ 	.short	0x0007
        /*0092*/ 	.short	0x0038
        /*0094*/ 	.byte	0x00, 0xf5, 0x21, 0x00


	//----- nvinfo : EIATTR_KPARAM_INFO
	.align		4
.L_747:
        /*0098*/ 	.byte	0x04, 0x17
        /*009a*/ 	.short	(.L_749 - .L_748)
.L_748:
        /*009c*/ 	.word	0x00000000
        /*00a0*/ 	.short	0x0006
        /*00a2*/ 	.short	0x0030
        /*00a4*/ 	.byte	0x00, 0xf5, 0x21, 0x00


	//----- nvinfo : EIATTR_KPARAM_INFO
	.align		4
.L_749:
        /*00a8*/ 	.byte	0x04, 0x17
        /*00aa*/ 	.short	(.L_751 - .L_750)
.L_750:
        /*00ac*/ 	.word	0x00000000
        /*00b0*/ 	.short	0x0005
        /*00b2*/ 	.short	0x0028
        /*00b4*/ 	.byte	0x00, 0xf5, 0x21, 0x00


	//----- nvinfo : EIATTR_KPARAM_INFO
	.align		4
.L_751:
        /*00b8*/ 	.byte	0x04, 0x17
        /*00ba*/ 	.short	(.L_753 - .L_752)
.L_752:
        /*00bc*/ 	.word	0x00000000
        /*00c0*/ 	.short	0x0004
        /*00c2*/ 	.short	0x0020
        /*00c4*/ 	.byte	0x00, 0xf5, 0x21, 0x00


	//----- nvinfo : EIATTR_KPARAM_INFO
	.align		4
.L_753:
        /*00c8*/ 	.byte	0x04, 0x17
        /*00ca*/ 	.short	(.L_755 - .L_754)
.L_754:
        /*00cc*/ 	.word	0x00000000
        /*00d0*/ 	.short	0x0003
        /*00d2*/ 	.short	0x0018
        /*00d4*/ 	.byte	0x00, 0xf5, 0x21, 0x00


	//----- nvinfo : EIATTR_KPARAM_INFO
	.align		4
.L_755:
        /*00d8*/ 	.byte	0x04, 0x17
        /*00da*/ 	.short	(.L_757 - .L_756)
.L_756:
        /*00dc*/ 	.word	0x00000000
        /*00e0*/ 	.short	0x0002
        /*00e2*/ 	.short	0x0010
        /*00e4*/ 	.byte	0x00, 0xf5, 0x21, 0x00


	//----- nvinfo : EIATTR_KPARAM_INFO
	.align		4
.L_757:
        /*00e8*/ 	.byte	0x04, 0x17
        /*00ea*/ 	.short	(.L_759 - .L_758)
.L_758:
        /*00ec*/ 	.word	0x00000000
        /*00f0*/ 	.short	0x0001
        /*00f2*/ 	.short	0x0008
        /*00f4*/ 	.byte	0x00, 0xf5, 0x21, 0x00


	//----- nvinfo : EIATTR_KPARAM_INFO
	.align		4
.L_759:
        /*00f8*/ 	.byte	0x04, 0x17
        /*00fa*/ 	.short	(.L_761 - .L_760)
.L_760:
        /*00fc*/ 	.word	0x00000000
        /*0100*/ 	.short	0x0000
        /*0102*/ 	.short	0x0000
        /*0104*/ 	.byte	0x00, 0xf5, 0x21, 0x00


	//----- nvinfo : EIATTR_SPARSE_MMA_MASK
	.align		4
.L_761:
        /*0108*/ 	.byte	0x03, 0x50
        /*010a*/ 	.short	0x0000


	//----- nvinfo : EIATTR_MAXREG_COUNT
	.align		4
        /*010c*/ 	.byte	0x03, 0x1b
        /*010e*/ 	.short	0x0080


	//----- nvinfo : EIATTR_NUM_BARRIERS
	.align		4
        /*0110*/ 	.byte	0x02, 0x4c
        /*0112*/ 	.byte	0x01
	.zero		1


	//----- nvinfo : EIATTR_MERCURY_ISA_VERSION
	.align		4
        /*0114*/ 	.byte	0x03, 0x5f
        /*0116*/ 	.short	0x0101


	//----- nvinfo : EIATTR_VRC_CTA_INIT_COUNT
	.align		4
        /*0118*/ 	.byte	0x02, 0x4a
	.zero		1
	.zero		1


	//----- nvinfo : EIATTR_ATOM16_EMUL_INSTR_REG_MAP
	.align		4
        /*011c*/ 	.byte	0x04, 0x2e
        /*011e*/ 	.short	(.L_763 - .L_762)


	//   ....[0]....
.L_762:
        /*0120*/ 	.word	0x000054b0
        /*0124*/ 	.short	0x001f
        /*0126*/ 	.short	0x0000


	//   ....[1]....
        /*0128*/ 	.word	0x00005520
        /*012c*/ 	.short	0x001f
        /*012e*/ 	.short	0x0000


	//   ....[2]....
        /*0130*/ 	.word	0x00005600
        /*0134*/ 	.short	0x0021
        /*0136*/ 	.short	0x0000


	//   ....[3]....
        /*0138*/ 	.word	0x00005650
        /*013c*/ 	.short	0x0021
        /*013e*/ 	.short	0x0000


	//   ....[4]....
        /*0140*/ 	.word	0x00005720
        /*0144*/ 	.short	0x0021
        /*0146*/ 	.short	0x0000


	//   ....[5]....
        /*0148*/ 	.word	0x00005780
        /*014c*/ 	.short	0x0021
        /*014e*/ 	.short	0x0000


	//   ....[6]....
        /*0150*/ 	.word	0x00005850
        /*0154*/ 	.short	0x001f
        /*0156*/ 	.short	0x0000


	//   ....[7]....
        /*0158*/ 	.word	0x000058b0
        /*015c*/ 	.short	0x001f
        /*015e*/ 	.short	0x0000


	//   ....[8]....
        /*0160*/ 	.word	0x00005ad0
        /*0164*/ 	.short	0x001b
        /*0166*/ 	.short	0x0000


	//   ....[9]....
        /*0168*/ 	.word	0x00005b30
        /*016c*/ 	.short	0x001b
        /*016e*/ 	.short	0x0000


	//   ....[10]....
        /*0170*/ 	.word	0x00005c10
        /*0174*/ 	.short	0x001d
        /*0176*/ 	.short	0x0000


	//   ....[11]....
        /*0178*/ 	.word	0x00005c60
        /*017c*/ 	.short	0x001d
        /*017e*/ 	.short	0x0000


	//   ....[12]....
        /*0180*/ 	.word	0x00005d40
        /*0184*/ 	.short	0x0019
        /*0186*/ 	.short	0x0000


	//   ....[13]....
        /*0188*/ 	.word	0x00005d90
        /*018c*/ 	.short	0x0019
        /*018e*/ 	.short	0x0000


	//   ....[14]....
        /*0190*/ 	.word	0x00005e70
        /*0194*/ 	.short	0x001b
        /*0196*/ 	.short	0x0000


	//   ....[15]....
        /*0198*/ 	.word	0x00005ec0
        /*019c*/ 	.short	0x001b
        /*019e*/ 	.short	0x0000


	//----- nvinfo : EIATTR_EXIT_INSTR_OFFSETS
	.align		4
.L_763:
        /*01a0*/ 	.byte	0x04, 0x1c
        /*01a2*/ 	.short	(.L_765 - .L_764)


	//   ....[0]....
.L_764:
        /*01a4*/ 	.word	0x00000080


	//   ....[1]....
        /*01a8*/ 	.word	0x00004860


	//   ....[2]....
        /*01ac*/ 	.word	0x00005f50


	//----- nvinfo : EIATTR_MAX_THREADS
	.align		4
.L_765:
        /*01b0*/ 	.byte	0x04, 0x05
        /*01b2*/ 	.short	(.L_767 - .L_766)
.L_766:
        /*01b4*/ 	.word	0x00000100
        /*01b8*/ 	.word	0x00000001
        /*01bc*/ 	.word	0x00000001


	//----- nvinfo : EIATTR_CRS_STACK_SIZE
	.align		4
.L_767:
        /*01c0*/ 	.byte	0x04, 0x1e
        /*01c2*/ 	.short	(.L_769 - .L_768)
.L_768:
        /*01c4*/ 	.word	0x00000000


	//----- nvinfo : EIATTR_CBANK_PARAM_SIZE
	.align		4
.L_769:
        /*01c8*/ 	.byte	0x03, 0x19
        /*01ca*/ 	.short	0x0068


	//----- nvinfo : EIATTR_PARAM_CBANK
	.align		4
        /*01cc*/ 	.byte	0x04, 0x0a
        /*01ce*/ 	.short	(.L_771 - .L_770)
	.align		4
.L_770:
        /*01d0*/ 	.word	index@(.nv.constant0._Z15moe_mega_kernelI13__nv_bfloat16Lb1ELi2EEvPKT_S3_S3_S3_PKfPKiS7_S7_S7_PS1_iiiiii)
        /*01d4*/ 	.short	0x0380
        /*01d6*/ 	.short	0x0068


	//----- nvinfo : EIATTR_SW_WAR
	.align		4
.L_771:
        /*01d8*/ 	.byte	0x04, 0x36
        /*01da*/ 	.short	(.L_773 - .L_772)
.L_772:
        /*01dc*/ 	.word	0x00000008
.L_773:


//--------------------- .nv.info._Z15moe_mega_kernelI13__nv_bfloat16Lb0ELi4EEvPKT_S3_S3_S3_PKfPKiS7_S7_S7_PS1_iiiiii --------------------------
	.section	.nv.info._Z15moe_mega_kernelI13__nv_bfloat16Lb0ELi4EEvPKT_S3_S3_S3_PKfPKiS7_S7_S7_PS1_iiiiii,"",@"SHT_CUDA_INFO"
	.sectionflags	@""
	.align	4


	//----- nvinfo : EIATTR_CUDA_API_VERSION
	.align		4
        /*0000*/ 	.byte	0x04, 0x37
        /*0002*/ 	.short	(.L_775 - .L_774)
.L_774:
        /*0004*/ 	.word	0x00000082


	//----- nvinfo : EIATTR_KPARAM_INFO
	.align		4
.L_775:
        /*0008*/ 	.byte	0x04, 0x17
        /*000a*/ 	.short	(.L_777 - .L_776)
.L_776:
        /*000c*/ 	.word	0x00000000
        /*0010*/ 	.short	0x000f
        /*0012*/ 	.short	0x0064
        /*0014*/ 	.byte	0x00, 0xf0, 0x11, 0x00


	//----- nvinfo : EIATTR_KPARAM_INFO
	.align		4
.L_777:
        /*0018*/ 	.byte	0x04, 0x17
        /*001a*/ 	.short	(.L_779 - .L_778)
.L_778:
        /*001c*/ 	.word	0x00000000
        /*0020*/ 	.short	0x000e
        /*0022*/ 	.short	0x0060
        /*0024*/ 	.byte	0x00, 0xf0, 0x11, 0x00


	//----- nvinfo : EIATTR_KPARAM_INFO
	.align		4
.L_779:
        /*0028*/ 	.byte	0x04, 0x17
        /*002a*/ 	.short	(.L_781 - .L_780)
.L_780:
        /*002c*/ 	.word	0x00000000
        /*0030*/ 	.short	0x000d
        /*0032*/ 	.short	0x005c
        /*0034*/ 	.byte	0x00, 0xf0, 0x11, 0x00


	//----- nvinfo : EIATTR_KPARAM_INFO
	.align		4
.L_781:
        /*0038*/ 	.byte	0x04, 0x17
        /*003a*/ 	.short	(.L_783 - .L_782)
.L_782:
        /*003c*/ 	.word	0x00000000
        /*0040*/ 	.short	0x000c
        /*0042*/ 	.short	0x0058
        /*0044*/ 	.byte	0x00, 0xf0, 0x11, 0x00


	//----- nvinfo : EIATTR_KPARAM_INFO
	.align		4
.L_783:
        /*0048*/ 	.byte	0x04, 0x17
        /*004a*/ 	.short	(.L_785 - .L_784)
.L_784:
        /*004c*/ 	.word	0x00000000
        /*0050*/ 	.short	0x000b
        /*0052*/ 	.short	0x0054
        /*0054*/ 	.byte	0x00, 0xf0, 0x11, 0x00


	//----- nvinfo : EIATTR_KPARAM_INFO
	.align		4
.L_785:
        /*0058*/ 	.byte	0x04, 0x17
        /*005a*/ 	.short	(.L_787 - .L_786)
.L_786:
        /*005c*/ 	.word	0x00000000
        /*0060*/ 	.short	0x000a
        /*0062*/ 	.short	0x0050
        /*0064*/ 	.byte	0x00, 0xf0, 0x11, 0x00


	//----- nvinfo : EIATTR_KPARAM_INFO
	.align		4
.L_787:
        /*0068*/ 	.byte	0x04, 0x17
        /*006a*/ 	.short	(.L_789 - .L_788)
.L_788:
        /*006c*/ 	.word	0x00000000
        /*0070*/ 	.short	0x0009
        /*0072*/ 	.short	0x0048
        /*0074*/ 	.byte	0x00, 0xf5, 0x21, 0x00


	//----- nvinfo : EIATTR_KPARAM_INFO
	.align		4
.L_789:
        /*0078*/ 	.byte	0x04, 0x17
        /*007a*/ 	.short	(.L_791 - .L_790)
.L_790:
        /*007c*/ 	.word	0x00000000
        /*0080*/ 	.short	0x0008
        /*0082*/ 	.short	0x0040
        /*0084*/ 	.byte	0x00, 0xf5, 0x21, 0x00


	//----- nvinfo : EIATTR_KPARAM_INFO
	.align		4
.L_791:
        /*0088*/ 	.byte	0x04, 0x17
        /*008a*/ 	.short	(.L_793 - .L_792)
.L_792:
        /*008c*/ 	.word	0x00000000
        /*0090*/ 	.short	0x0007
        /*0092*/ 	.short	0x0038
        /*0094*/ 	.byte	0x00, 0xf5, 0x21, 0x00


	//----- nvinfo : EIATTR_KPARAM_INFO
	.align		4
.L_793:
        /*0098*/ 	.byte	0x04, 0x17
        /*009a*/ 	.short	(.L_795 - .L_794)
.L_794:
        /*009c*/ 	.word	0x00000000
        /*00a0*/ 	.short	0x0006
        /*00a2*/ 	.short	0x0030
        /*00a4*/ 	.byte	0x00, 0xf5, 0x21, 0x00


	//----- nvinfo : EIATTR_KPARAM_INFO
	.align		4
.L_795:
        /*00a8*/ 	.byte	0x04, 0x17
        /*00aa*/ 	.short	(.L_797 - .L_796)
.L_796:
        /*00ac*/ 	.word	0x00000000
        /*00b0*/ 	.short	0x0005
        /*00b2*/ 	.short	0x0028
        /*00b4*/ 	.byte	0x00, 0xf5, 0x21, 0x00


	//----- nvinfo : EIATTR_KPARAM_INFO
	.align		4
.L_797:
        /*00b8*/ 	.byte	0x04, 0x17
        /*00ba*/ 	.short	(.L_799 - .L_798)
.L_798:
        /*00bc*/ 	.word	0x00000000
        /*00c0*/ 	.short	0x0004
        /*00c2*/ 	.short	0x0020
        /*00c4*/ 	.byte	0x00, 0xf5, 0x21, 0x00


	//----- nvinfo : EIATTR_KPARAM_INFO
	.align		4
.L_799:
        /*00c8*/ 	.byte	0x04, 0x17
        /*00ca*/ 	.short	(.L_801 - .L_800)
.L_800:
        /*00cc*/ 	.word	0x00000000
        /*00d0*/ 	.short	0x0003
        /*00d2*/ 	.short	0x0018
        /*00d4*/ 	.byte	0x00, 0xf5, 0x21, 0x00


	//----- nvinfo : EIATTR_KPARAM_INFO
	.align		4
.L_801:
        /*00d8*/ 	.byte	0x04, 0x17
        /*00da*/ 	.short	(.L_803 - .L_802)
.L_802:
        /*00dc*/ 	.word	0x00000000
        /*00e0*/ 	.short	0x0002
        /*00e2*/ 	.short	0x0010
        /*00e4*/ 	.byte	0x00, 0xf5, 0x21, 0x00


	//----- nvinfo : EIATTR_KPARAM_INFO
	.align		4
.L_803:
        /*00e8*/ 	.byte	0x04, 0x17
        /*00ea*/ 	.short	(.L_805 - .L_804)
.L_804:
        /*00ec*/ 	.word	0x00000000
        /*00f0*/ 	.short	0x0001
        /*00f2*/ 	.short	0x0008
        /*00f4*/ 	.byte	0x00, 0xf5, 0x21, 0x00


	//----- nvinfo : EIATTR_KPARAM_INFO
	.align		4
.L_805:
        /*00f8*/ 	.byte	0x04, 0x17
        /*00fa*/ 	.short	(.L_807 - .L_806)
.L_806:
        /*00fc*/ 	.word	0x00000000
        /*0100*/ 	.short	0x0000
        /*0102*/ 	.short	0x0000
        /*0104*/ 	.byte	0x00, 0xf5, 0x21, 0x00


	//----- nvinfo : EIATTR_SPARSE_MMA_MASK
	.align		4
.L_807:
        /*0108*/ 	.byte	0x03, 0x50
        /*010a*/ 	.short	0x0000


	//----- nvinfo : EIATTR_MAXREG_COUNT
	.align		4
        /*010c*/ 	.byte	0x03, 0x1b
        /*010e*/ 	.short	0x0080


	//----- nvinfo : EIATTR_NUM_BARRIERS
	.align		4
        /*0110*/ 	.byte	0x02, 0x4c
        /*0112*/ 	.byte	0x01
	.zero		1


	//----- nvinfo : EIATTR_MERCURY_ISA_VERSION
	.align		4
        /*0114*/ 	.byte	0x03, 0x5f
        /*0116*/ 	.short	0x0101


	//----- nvinfo : EIATTR_COOP_GROUP_MASK_REGIDS
	.align		4
        /*0118*/ 	.byte	0x04, 0x29
        /*011a*/ 	.short	(.L_809 - .L_808)


	//   ....[0]....
.L_808:
        /*011c*/ 	.word	0xffffffff


	//   ....[1]....
        /*0120*/ 	.word	0xffffffff


	//   ....[2]....
        /*0124*/ 	.word	0xffffffff


	//   ....[3]....
        /*0128*/ 	.word	0xffffffff


	//   ....[4]....
        /*012c*/ 	.word	0xffffffff


	//   ....[5]....
        /*0130*/ 	.word	0xffffffff


	//   ....[6]....
        /*0134*/ 	.word	0xffffffff


	//   ....[7]....
        /*0138*/ 	.word	0xffffffff


	//   ....[8]....
        /*013c*/ 	.word	0xffffffff


	//   ....[9]....
        /*0140*/ 	.word	0xffffffff


	//   ....[10]....
        /*0144*/ 	.word	0xffffffff


	//   ....[11]....
        /*0148*/ 	.word	0xffffffff


	//   ....[12]....
        /*014c*/ 	.word	0xffffffff


	//   ....[13]....
        /*0150*/ 	.word	0xffffffff


	//   ....[14]....
        /*0154*/ 	.word	0xffffffff


	//   ....[15]....
        /*0158*/ 	.word	0xffffffff


	//   ....[16]....
        /*015c*/ 	.word	0xffffffff


	//   ....[17]....
        /*0160*/ 	.word	0xffffffff


	//   ....[18]....
        /*0164*/ 	.word	0xffffffff


	//   ....[19]....
        /*0168*/ 	.word	0xffffffff


	//   ....[20]....
        /*016c*/ 	.word	0x0500002e


	//   ....[21]....
        /*0170*/ 	.word	0x0500002e


	//   ....[22]....
        /*0174*/ 	.word	0x0500002e


	//   ....[23]....
        /*0178*/ 	.word	0x0500002e


	//   ....[24]....
        /*017c*/ 	.word	0x0500002e


	//   ....[25]....
        /*0180*/ 	.word	0x0500002e


	//   ....[26]....
        /*0184*/ 	.word	0x0500002e


	//   ....[27]....
        /*0188*/ 	.word	0x0500002e


	//   ....[28]....
        /*018c*/ 	.word	0x0500002e


	//   ....[29]....
        /*0190*/ 	.word	0x0500002e


	//   ....[30]....
        /*0194*/ 	.word	0x0500002e


	//   ....[31]....
        /*0198*/ 	.word	0x0500002e


	//   ....[32]....
        /*019c*/ 	.word	0x0500002e


	//   ....[33]....
        /*01a0*/ 	.word	0x0500002e


	//   ....[34]....
        /*01a4*/ 	.word	0x0500002e


	//   ....[35]....
        /*01a8*/ 	.word	0x0500002e


	//   ....[36]....
        /*01ac*/ 	.word	0x0500002e


	//   ....[37]....
        /*01b0*/ 	.word	0x0500002e


	//   ....[38]....
        /*01b4*/ 	.word	0x0500002e


	//   ....[39]....
        /*01b8*/ 	.word	0x0500002e


	//----- nvinfo : EIATTR_COOP_GROUP_INSTR_OFFSETS
	.align		4
.L_809:
        /*01bc*/ 	.byte	0x04, 0x28
        /*01be*/ 	.short	(.L_811 - .L_810)


	//   ....[0]....
.L_810:
        /*01c0*/ 	.word	0x000094d0


	//   ....[1]....
        /*01c4*/ 	.word	0x000094e0


	//   ....[2]....
        /*01c8*/ 	.word	0x000094f0


	//   ....[3]....
        /*01cc*/ 	.word	0x00009500


	//   ....[4]....
        /*01d0*/ 	.word	0x00009530


	//   ....[5]....
        /*01d4*/ 	.word	0x00009550


	//   ....[6]....
        /*01d8*/ 	.word	0x00009570


	//   ....[7]....
        /*01dc*/ 	.word	0x00009580


	//   ....[8]....
        /*01e0*/ 	.word	0x000095b0


	//   ....[9]....
        /*01e4*/ 	.word	0x000095d0


	//   ....[10]....
        /*01e8*/ 	.word	0x000095f0


	//   ....[11]....
        /*01ec*/ 	.word	0x00009600


	//   ....[12]....
        /*01f0*/ 	.word	0x00009630


	//   ....[13]....
        /*01f4*/ 	.word	0x00009650


	//   ....[14]....
        /*01f8*/ 	.word	0x00009670


	//   ....[15]....
        /*01fc*/ 	.word	0x00009680


	//   ....[16]....
        /*0200*/ 	.word	0x000096b0


	//   ....[17]....
        /*0204*/ 	.word	0x000096d0


	//   ....[18]....
        /*0208*/ 	.word	0x000096f0


	//   ....[19]....
        /*020c*/ 	.word	0x00009700


	//   ....[20]....
        /*0210*/ 	.word	0x00009d10


	//   ....[21]....
        /*0214*/ 	.word	0x00009da0


	//   ....[22]....
        /*0218*/ 	.word	0x00009e00


	//   ....[23]....
        /*021c*/ 	.word	0x00009e60


	//   ....[24]....
        /*0220*/ 	.word	0x00009ed0


	//   ....[25]....
        /*0224*/ 	.word	0x00009f30


	//   ....[26]....
        /*0228*/ 	.word	0x00009f90


	//   ....[27]....
        /*022c*/ 	.word	0x00009ff0


	//   ....[28]....
        /*0230*/ 	.word	0x0000a060


	//   ....[29]....
        /*0234*/ 	.word	0x0000a0c0


	//   ....[30]....
        /*0238*/ 	.word	0x0000a120


	//   ....[31]....
        /*023c*/ 	.word	0x0000a180


	//   ....[32]....
        /*0240*/ 	.word	0x0000a1f0


	//   ....[33]....
        /*0244*/ 	.word	0x0000a250


	//   ....[34]....
        /*0248*/ 	.word	0x0000a2b0


	//   ....[35]....
        /*024c*/ 	.word	0x0000a310


	//   ....[36]....
        /*0250*/ 	.word	0x0000a380


	//   ....[37]....
        /*0254*/ 	.word	0x0000a3e0


	//   ....[38]....
        /*0258*/ 	.word	0x0000a440


	//   ....[39]....
        /*025c*/ 	.word	0x0000a4a0


	//----- nvinfo : EIATTR_VRC_CTA_INIT_COUNT
	.align		4
.L_811:
        /*0260*/ 	.byte	0x02, 0x4a
	.zero		1
	.zero		1


	//----- nvinfo : EIATTR_ATOM16_EMUL_INSTR_REG_MAP
	.align		4
        /*0264*/ 	.byte	0x04, 0x2e
        /*0266*/ 	.short	(.L_813 - .L_812)


	//   ....[0]....
.L_812:
        /*0268*/ 	.word	0x00009830
        /*026c*/ 	.short	0x0002
        /*026e*/ 	.short	0x0000


	//   ....[1]....
        /*0270*/ 	.word	0x00009890
        /*0274*/ 	.short	0x0002
        /*0276*/ 	.short	0x0000


	//   ....[2]....
        /*0278*/ 	.word	0x00009970
        /*027c*/ 	.short	0x0002
        /*027e*/ 	.short	0x0000


	//   ....[3]....
        /*0280*/ 	.word	0x000099c0
        /*0284*/ 	.short	0x0002
        /*0286*/ 	.short	0x0000


	//   ....[4]....
        /*0288*/ 	.word	0x00009aa0
        /*028c*/ 	.short	0x0002
        /*028e*/ 	.short	0x0000


	//   ....[5]....
        /*0290*/ 	.word	0x00009af0
        /*0294*/ 	.short	0x0002
        /*0296*/ 	.short	0x0000


	//   ....[6]....
        /*0298*/ 	.word	0x00009bc0
        /*029c*/ 	.short	0x0002
        /*029e*/ 	.short	0x0000


	//   ....[7]....
        /*02a0*/ 	.word	0x00009c10
        /*02a4*/ 	.short	0x0002
        /*02a6*/ 	.short	0x0000


	//----- nvinfo : EIATTR_EXIT_INSTR_OFFSETS
	.align		4
.L_813:
        /*02a8*/ 	.byte	0x04, 0x1c
        /*02aa*/ 	.short	(.L_815 - .L_814)


	//   ....[0]....
.L_814:
        /*02ac*/ 	.word	0x00000080


	//   ....[1]....
        /*02b0*/ 	.word	0x000078c0


	//   ....[2]....
        /*02b4*/ 	.word	0x00009ca0


	//----- nvinfo : EIATTR_MAX_THREADS
	.align		4
.L_815:
        /*02b8*/ 	.byte	0x04, 0x05
        /*02ba*/ 	.short	(.L_817 - .L_816)
.L_816:
        /*02bc*/ 	.word	0x00000100
        /*02c0*/ 	.word	0x00000001
        /*02c4*/ 	.word	0x00000001


	//----- nvinfo : EIATTR_CRS_STACK_SIZE
	.align		4
.L_817:
        /*02c8*/ 	.byte	0x04, 0x1e
        /*02ca*/ 	.short	(.L_819 - .L_818)
.L_818:
        /*02cc*/ 	.word	0x00000000


	//----- nvinfo : EIATTR_CBANK_PARAM_SIZE
	.align		4
.L_819:
        /*02d0*/ 	.byte	0x03, 0x19
        /*02d2*/ 	.short	0x0068


	//----- nvinfo : EIATTR_PARAM_CBANK
	.align		4
        /*02d4*/ 	.byte	0x04, 0x0a
        /*02d6*/ 	.short	(.L_821 - .L_820)
	.align		4
.L_820:
        /*02d8*/ 	.word	index@(.nv.constant0._Z15moe_mega_kernelI13__nv_bfloat16Lb0ELi4EEvPKT_S3_S3_S3_PKfPKiS7_S7_S7_PS1_iiiiii)
        /*02dc*/ 	.short	0x0380
        /*02de*/ 	.short	0x0068


	//----- nvinfo : EIATTR_SW_WAR
	.align		4
.L_821:
        /*02e0*/ 	.byte	0x04, 0x36
        /*02e2*/ 	.short	(.L_823 - .L_822)
.L_822:
        /*02e4*/ 	.word	0x00000008
.L_823:


//--------------------- .nv.info._Z15moe_mega_kernelI13__nv_bfloat16Lb1ELi4EEvPKT_S3_S3_S3_PKfPKiS7_S7_S7_PS1_iiiiii --------------------------
	.section	.nv.info._Z15moe_mega_kernelI13__nv_bfloat16Lb1ELi4EEvPKT_S3_S3_S3_PKfPKiS7_S7_S7_PS1_iiiiii,"",@"SHT_CUDA_INFO"
	.sectionflags	@""
	.align	4


	//----- nvinfo : EIATTR_CUDA_API_VERSION
	.align		4
        /*0000*/ 	.byte	0x04, 0x37
        /*0002*/ 	.short	(.L_825 - .L_824)
.L_824:
        /*0004*/ 	.word	0x00000082


	//----- nvinfo : EIATTR_KPARAM_INFO
	.align		4
.L_825:
        /*0008*/ 	.byte	0x04, 0x17
        /*000a*/ 	.short	(.L_827 - .L_826)
.L_826:
        /*000c*/ 	.word	0x00000000
        /*0010*/ 	.short	0x000f
        /*0012*/ 	.short	0x0064
        /*0014*/ 	.byte	0x00, 0xf0, 0x11, 0x00


	//----- nvinfo : EIATTR_KPARAM_INFO
	.align		4
.L_827:
        /*0018*/ 	.byte	0x04, 0x17
        /*001a*/ 	.short	(.L_829 - .L_828)
.L_828:
        /*001c*/ 	.word	0x00000000
        /*0020*/ 	.short	0x000e
        /*0022*/ 	.short	0x0060
        /*0024*/ 	.byte	0x00, 0xf0, 0x11, 0x00


	//----- nvinfo : EIATTR_KPARAM_INFO
	.align		4
.L_829:
        /*0028*/ 	.byte	0x04, 0x17
        /*002a*/ 	.short	(.L_831 - .L_830)
.L_830:
        /*002c*/ 	.word	0x00000000
        /*0030*/ 	.short	0x000d
        /*0032*/ 	.short	0x005c
        /*0034*/ 	.byte	0x00, 0xf0, 0x11, 0x00


	//----- nvinfo : EIATTR_KPARAM_INFO
	.align		4
.L_831:
        /*0038*/ 	.byte	0x04, 0x17
        /*003a*/ 	.short	(.L_833 - .L_832)
.L_832:
        /*003c*/ 	.word	0x00000000
        /*0040*/ 	.short	0x000c
        /*0042*/ 	.short	0x0058
        /*0044*/ 	.byte	0x00, 0xf0, 0x11, 0x00


	//----- nvinfo : EIATTR_KPARAM_INFO
	.align		4
.L_833:
        /*0048*/ 	.byte	0x04, 0x17
        /*004a*/ 	.short	(.L_835 - .L_834)
.L_834:
        /*004c*/ 	.word	0x00000000
        /*0050*/ 	.short	0x000b
        /*0052*/ 	.short	0x0054
        /*0054*/ 	.byte	0x00, 0xf0, 0x11, 0x00


	//----- nvinfo : EIATTR_KPARAM_INFO
	.align		4
.L_835:
        /*0058*/ 	.byte	0x04, 0x17
        /*005a*/ 	.short	(.L_837 - .L_836)
.L_836:
        /*005c*/ 	.word	0x00000000
        /*0060*/ 	.short	0x000a
        /*0062*/ 	.short	0x0050
        /*0064*/ 	.byte	0x00, 0xf0, 0x11, 0x00


	//----- nvinfo : EIATTR_KPARAM_INFO
	.align		4
.L_837:
        /*0068*/ 	.byte	0x04, 0x17
        /*006a*/ 	.short	(.L_839 - .L_838)
.L_838:
        /*006c*/ 	.word	0x00000000
        /*0070*/ 	.short	0x0009
        /*0072*/ 	.short	0x0048
        /*0074*/ 	.byte	0x00, 0xf5, 0x21, 0x00


	//----- nvinfo : EIATTR_KPARAM_INFO
	.align		4
.L_839:
        /*0078*/ 	.byte	0x04, 0x17
        /*007a*/ 	.short	(.L_841 - .L_840)
.L_840:
        /*007c*/ 	.word	0x00000000
        /*0080*/ 	.short	0x0008
        /*0082*/ 	.short	0x0040
        /*0084*/ 	.byte	0x00, 0xf5, 0x21, 0x00


	//----- nvinfo : EIATTR_KPARAM_INFO
	.align		4
.L_841:
        /*0088*/ 	.byte	0x04, 0x17
        /*008a*/ 	.short	(.L_843 - .L_842)
.L_842:
        /*008c*/ 	.word	0x00000000
        /*0090*/ 	.short	0x0007
        /*0092*/ 	.short	0x0038
        /*0094*/ 	.byte	0x00, 0xf5, 0x21, 0x00


	//----- nvinfo : EIATTR_KPARAM_INFO
	.align		4
.L_843:
        /*0098*/ 	.byte	0x04, 0x17
        /*009a*/ 	.short	(.L_845 - .L_844)
.L_844:
        /*009c*/ 	.word	0x00000000
        /*00a0*/ 	.short	0x0006
        /*00a2*/ 	.short	0x0030
        /*00a4*/ 	.byte	0x00, 0xf5, 0x21, 0x00


	//----- nvinfo : EIATTR_KPARAM_INFO
	.align		4
.L_845:
        /*00a8*/ 	.byte	0x04, 0x17
        /*00aa*/ 	.short	(.L_847 - .L_846)
.L_846:
        /*00ac*/ 	.word	0x00000000
        /*00b0*/ 	.short	0x0005
        /*00b2*/ 	.short	0x0028
        /*00b4*/ 	.byte	0x00, 0xf5, 0x21, 0x00


	//----- nvinfo : EIATTR_KPARAM_INFO
	.align		4
.L_847:
        /*00b8*/ 	.byte	0x04, 0x17
        /*00ba*/ 	.short	(.L_849 - .L_848)
.L_848:
        /*00bc*/ 	.word	0x00000000
        /*00c0*/ 	.short	0x0004
        /*00c2*/ 	.short	0x0020
        /*00c4*/ 	.byte	0x00, 0xf5, 0x21, 0x00


	//----- nvinfo : EIATTR_KPARAM_INFO
	.align		4
.L_849:
        /*00c8*/ 	.byte	0x04, 0x17
        /*00ca*/ 	.short	(.L_851 - .L_850)
.L_850:
        /*00cc*/ 	.word	0x00000000
        /*00d0*/ 	.short	0x0003
        /*00d2*/ 	.short	0x0018
        /*00d4*/ 	.byte	0x00, 0xf5, 0x21, 0x00


	//----- nvinfo : EIATTR_KPARAM_INFO
	.align		4
.L_851:
        /*00d8*/ 	.byte	0x04, 0x17
        /*00da*/ 	.short	(.L_853 - .L_852)
.L_852:
        /*00dc*/ 	.word	0x00000000
        /*00e0*/ 	.short	0x0002
        /*00e2*/ 	.short	0x0010
        /*00e4*/ 	.byte	0x00, 0xf5, 0x21, 0x00


	//----- nvinfo : EIATTR_KPARAM_INFO
	.align		4
.L_853:
        /*00e8*/ 	.byte	0x04, 0x17
        /*00ea*/ 	.short	(.L_855 - .L_854)
.L_854:
        /*00ec*/ 	.word	0x00000000
        /*00f0*/ 	.short	0x0001
        /*00f2*/ 	.short	0x0008
        /*00f4*/ 	.byte	0x00, 0xf5, 0x21, 0x00


	//----- nvinfo : EIATTR_KPARAM_INFO
	.align		4
.L_855:
        /*00f8*/ 	.byte	0x04, 0x17
        /*00fa*/ 	.short	(.L_857 - .L_856)
.L_856:
        /*00fc*/ 	.word	0x00000000
        /*0100*/ 	.short	0x0000
        /*0102*/ 	.short	0x0000
        /*0104*/ 	.byte	0x00, 0xf5, 0x21, 0x00


	//----- nvinfo : EIATTR_SPARSE_MMA_MASK
	.align		4
.L_857:
        /*0108*/ 	.byte	0x03, 0x50
        /*010a*/ 	.short	0x0000


	//----- nvinfo : EIATTR_MAXREG_COUNT
	.align		4
        /*010c*/ 	.byte	0x03, 0x1b
        /*010e*/ 	.short	0x0080


	//----- nvinfo : EIATTR_NUM_BARRIERS
	.align		4
        /*0110*/ 	.byte	0x02, 0x4c
        /*0112*/ 	.byte	0x01
	.zero		1


	//----- nvinfo : EIATTR_MERCURY_ISA_VERSION
	.align		4
        /*0114*/ 	.byte	0x03, 0x5f
        /*0116*/ 	.short	0x0101


	//----- nvinfo : EIATTR_VRC_CTA_INIT_COUNT
	.align		4
        /*0118*/ 	.byte	0x02, 0x4a
	.zero		1
	.zero		1


	//----- nvinfo : EIATTR_ATOM16_EMUL_INSTR_REG_MAP
	.align		4
        /*011c*/ 	.byte	0x04, 0x2e
        /*011e*/ 	.short	(.L_859 - .L_858)


	//   ....[0]....
.L_858:
        /*0120*/ 	.word	0x000091b0
        /*0124*/ 	.short	0x002d
        /*0126*/ 	.short	0x0000


	//   ....[1]....
        /*0128*/ 	.word	0x00009220
        /*012c*/ 	.short	0x002d
        /*012e*/ 	.short	0x0000


	//   ....[2]....
        /*0130*/ 	.word	0x000092f0
        /*0134*/ 	.short	0x002f
        /*0136*/ 	.short	0x0000


	//   ....[3]....
        /*0138*/ 	.word	0x00009350
        /*013c*/ 	.short	0x002f
        /*013e*/ 	.short	0x0000


	//   ....[4]....
        /*0140*/ 	.word	0x00009420
        /*0144*/ 	.short	0x002b
        /*0146*/ 	.short	0x0000


	//   ....[5]....
        /*0148*/ 	.word	0x00009480
        /*014c*/ 	.short	0x002b
        /*014e*/ 	.short	0x0000


	//   ....[6]....
        /*0150*/ 	.word	0x00009550
        /*0154*/ 	.short	0x002d
        /*0156*/ 	.short	0x0000


	//   ....[7]....
        /*0158*/ 	.word	0x000095b0
        /*015c*/ 	.short	0x002d
        /*015e*/ 	.short	0x0000


	//   ....[8]....
        /*0160*/ 	.word	0x000097d0
        /*0164*/ 	.short	0x0029
        /*0166*/ 	.short	0x0000


	//   ....[9]....
        /*0168*/ 	.word	0x00009830
        /*016c*/ 	.short	0x0029
        /*016e*/ 	.short	0x0000


	//   ....[10]....
        /*0170*/ 	.word	0x00009900
        /*0174*/ 	.short	0x002b
        /*0176*/ 	.short	0x0000


	//   ....[11]....
        /*0178*/ 	.word	0x00009960
        /*017c*/ 	.short	0x002b
        /*017e*/ 	.short	0x0000


	//   ....[12]....
        /*0180*/ 	.word	0x00009a30
        /*0184*/ 	.short	0x0027
        /*0186*/ 	.short	0x0000


	//   ....[13]....
        /*0188*/ 	.word	0x00009a90
        /*018c*/ 	.short	0x0027
        /*018e*/ 	.short	0x0000


	//   ....[14]....
        /*0190*/ 	.word	0x00009b60
        /*0194*/ 	.short	0x0029
        /*0196*/ 	.short	0x0000


	//   ....[15]....
        /*0198*/ 	.word	0x00009bc0
        /*019c*/ 	.short	0x0029
        /*019e*/ 	.short	0x0000


	//   ....[16]....
        /*01a0*/ 	.word	0x00009de0
        /*01a4*/ 	.short	0x0025
        /*01a6*/ 	.short	0x0000


	//   ....[17]....
        /*01a8*/ 	.word	0x00009e40
        /*01ac*/ 	.short	0x0025
        /*01ae*/ 	.short	0x0000


	//   ....[18]....
        /*01b0*/ 	.word	0x00009f10
        /*01b4*/ 	.short	0x0027
        /*01b6*/ 	.short	0x0000


	//   ....[19]....
        /*01b8*/ 	.word	0x00009f70
        /*01bc*/ 	.short	0x0027
        /*01be*/ 	.short	0x0000


	//   ....[20]....
        /*01c0*/ 	.word	0x0000a040
        /*01c4*/ 	.short	0x0023
        /*01c6*/ 	.short	0x0000


	//   ....[21]....
        /*01c8*/ 	.word	0x0000a0a0
        /*01cc*/ 	.short	0x0023
        /*01ce*/ 	.short	0x0000


	//   ....[22]....
        /*01d0*/ 	.word	0x0000a170
        /*01d4*/ 	.short	0x0025
        /*01d6*/ 	.short	0x0000


	//   ....[23]....
        /*01d8*/ 	.word	0x0000a1d0
        /*01dc*/ 	.short	0x0025
        /*01de*/ 	.short	0x0000


	//   ....[24]....
        /*01e0*/ 	.word	0x0000a3f0
        /*01e4*/ 	.short	0x001f
        /*01e6*/ 	.short	0x0000


	//   ....[25]....
        /*01e8*/ 	.word	0x0000a450
        /*01ec*/ 	.short	0x001f
        /*01ee*/ 	.short	0x0000


	//   ....[26]....
        /*01f0*/ 	.word	0x0000a530
        /*01f4*/ 	.short	0x0021
        /*01f6*/ 	.short	0x0000


	//   ....[27]....
        /*01f8*/ 	.word	0x0000a580
        /*01fc*/ 	.short	0x0021
        /*01fe*/ 	.short	0x0000


	//   ....[28]....
        /*0200*/ 	.word	0x0000a650
        /*0204*/ 	.short	0x0021
        /*0206*/ 	.short	0x0000


	//   ....[29]....
        /*0208*/ 	.word	0x0000a6b0
        /*020c*/ 	.short	0x0021
        /*020e*/ 	.short	0x0000


	//   ....[30]....
        /*0210*/ 	.word	0x0000a790
        /*0214*/ 	.short	0x001f
        /*0216*/ 	.short	0x0000


	//   ....[31]....
        /*0218*/ 	.word	0x0000a7e0
        /*021c*/ 	.short	0x001f
        /*021e*/ 	.short	0x0000


	//----- nvinfo : EIATTR_EXIT_INSTR_OFFSETS
	.align		4
.L_859:
        /*0220*/ 	.byte	0x04, 0x1c
        /*0222*/ 	.short	(.L_861 - .L_860)


	//   ....[0]....
.L_860:
        /*0224*/ 	.word	0x00000080


	//   ....[1]....
        /*0228*/ 	.word	0x00008010


	//   ....[2]....
        /*022c*/ 	.word	0x0000a870


	//----- nvinfo : EIATTR_MAX_THREADS
	.align		4
.L_861:
        /*0230*/ 	.byte	0x04, 0x05
        /*0232*/ 	.short	(.L_863 - .L_862)
.L_862:
        /*0234*/ 	.word	0x00000100
        /*0238*/ 	.word	0x00000001
        /*023c*/ 	.word	0x00000001


	//----- nvinfo : EIATTR_CRS_STACK_SIZE
	.align		4
.L_863:
        /*0240*/ 	.byte	0x04, 0x1e
        /*0242*/ 	.short	(.L_865 - .L_864)
.L_864:
        /*0244*/ 	.word	0x00000000


	//----- nvinfo : EIATTR_CBANK_PARAM_SIZE
	.align		4
.L_865:
        /*0248*/ 	.byte	0x03, 0x19
        /*024a*/ 	.short	0x0068


	//----- nvinfo : EIATTR_PARAM_CBANK
	.align		4
        /*024c*/ 	.byte	0x04, 0x0a
        /*024e*/ 	.short	(.L_867 - .L_866)
	.align		4
.L_866:
        /*0250*/ 	.word	index@(.nv.constant0._Z15moe_mega_kernelI13__nv_bfloat16Lb1ELi4EEvPKT_S3_S3_S3_PKfPKiS7_S7_S7_PS1_iiiiii)
        /*0254*/ 	.short	0x0380
        /*0256*/ 	.short	0x0068


	//----- nvinfo : EIATTR_SW_WAR
	.align		4
.L_867:
        /*0258*/ 	.byte	0x04, 0x36
        /*025a*/ 	.short	(.L_869 - .L_868)
.L_868:
        /*025c*/ 	.word	0x00000008
.L_869:


//--------------------- .nv.info._Z15moe_mega_kernelI6__halfLb0ELi1EEvPKT_S3_S3_S3_PKfPKiS7_S7_S7_PS1_iiiiii --------------------------
	.section	.nv.info._Z15moe_mega_kernelI6__halfLb0ELi1EEvPKT_S3_S3_S3_PKfPKiS7_S7_S7_PS1_iiiiii,"",@"SHT_CUDA_INFO"
	.sectionflags	@""
	.align	4


	//----- nvinfo : EIATTR_CUDA_API_VERSION
	.align		4
        /*0000*/ 	.byte	0x04, 0x37
        /*0002*/ 	.short	(.L_871 - .L_870)
.L_870:
        /*0004*/ 	.word	0x00000082


	//----- nvinfo : EIATTR_KPARAM_INFO
	.align		4
.L_871:
        /*0008*/ 	.byte	0x04, 0x17
        /*000a*/ 	.short	(.L_873 - .L_872)
.L_872:
        /*000c*/ 	.word	0x00000000
        /*0010*/ 	.short	0x000f
        /*0012*/ 	.short	0x0064
        /*0014*/ 	.byte	0x00, 0xf0, 0x11, 0x00


	//----- nvinfo : EIATTR_KPARAM_INFO
	.align		4
.L_873:
        /*0018*/ 	.byte	0x04, 0x17
        /*001a*/ 	.short	(.L_875 - .L_874)
.L_874:
        /*001c*/ 	.word	0x00000000
        /*0020*/ 	.short	0x000e
        /*0022*/ 	.short	0x0060
        /*0024*/ 	.byte	0x00, 0xf0, 0x11, 0x00


	//----- nvinfo : EIATTR_KPARAM_INFO
	.align		4
.L_875:
        /*0028*/ 	.byte	0x04, 0x17
        /*002a*/ 	.short	(.L_877 - .L_876)
.L_876:
        /*002c*/ 	.word	0x00000000
        /*0030*/ 	.short	0x000d
        /*0032*/ 	.short	0x005c
        /*0034*/ 	.byte	0x00, 0xf0, 0x11, 0x00


	//----- nvinfo : EIATTR_KPARAM_INFO
	.align		4
.L_877:
        /*0038*/ 	.byte	0x04, 0x17
        /*003a*/ 	.short	(.L_879 - .L_878)
.L_878:
        /*003c*/ 	.word	0x00000000
        /*0040*/ 	.short	0x000c
        /*0042*/ 	.short	0x0058
        /*0044*/ 	.byte	0x00, 0xf0, 0x11, 0x00


	//----- nvinfo : EIATTR_KPARAM_INFO
	.align		4
.L_879:
        /*0048*/ 	.byte	0x04, 0x17
        /*004a*/ 	.short	(.L_881 - .L_880)
.L_880:
        /*004c*/ 	.word	0x00000000
        /*0050*/ 	.short	0x000b
        /*0052*/ 	.short	0x0054
        /*0054*/ 	.byte	0x00, 0xf0, 0x11, 0x00


	//----- nvinfo : EIATTR_KPARAM_INFO
	.align		4
.L_881:
        /*0058*/ 	.byte	0x04, 0x17
        /*005a*/ 	.short	(.L_883 - .L_882)
.L_882:
        /*005c*/ 	.word	0x00000000
        /*0060*/ 	.short	0x000a
        /*0062*/ 	.short	0x0050
        /*0064*/ 	.byte	0x00, 0xf0, 0x11, 0x00


	//----- nvinfo : EIATTR_KPARAM_INFO
	.align		4
.L_883:
        /*0068*/ 	.byte	0x04, 0x17
        /*006a*/ 	.short	(.L_885 - .L_884)
.L_884:
        /*006c*/ 	.word	0x00000000
        /*0070*/ 	.short	0x0009
        /*0072*/ 	.short	0x0048
        /*0074*/ 	.byte	0x00, 0xf5, 0x21, 0x00


	//----- nvinfo : EIATTR_KPARAM_INFO
	.align		4
.L_885:
        /*0078*/ 	.byte	0x04, 0x17
        /*007a*/ 	.short	(.L_887 - .L_886)
.L_886:
        /*007c*/ 	.word	0x00000000
        /*0080*/ 	.short	0x0008
        /*0082*/ 	.short	0x0040
        /*0084*/ 	.byte	0x00, 0xf5, 0x21, 0x00


	//----- nvinfo : EIATTR_KPARAM_INFO
	.align		4
.L_887:
        /*0088*/ 	.byte	0x04, 0x17
        /*008a*/ 	.short	(.L_889 - .L_888)
.L_888:
        /*008c*/ 	.word	0x00000000
        /*0090*/ 	.short	0x0007
        /*0092*/ 	.short	0x0038
        /*0094*/ 	.byte	0x00, 0xf5, 0x21, 0x00


	//----- nvinfo : EIATTR_KPARAM_INFO
	.align		4
.L_889:
        /*0098*/ 	.byte	0x04, 0x17
        /*009a*/ 	.short	(.L_891 - .L_890)
.L_890:
        /*009c*/ 	.word	0x00000000
        /*00a0*/ 	.short	0x0006
        /*00a2*/ 	.short	0x0030
        /*00a4*/ 	.byte	0x00, 0xf5, 0x21, 0x00


	//----- nvinfo : EIATTR_KPARAM_INFO
	.align		4
.L_891:
        /*00a8*/ 	.byte	0x04, 0x17
        /*00aa*/ 	.short	(.L_893 - .L_892)
.L_892:
        /*00ac*/ 	.word	0x00000000
        /*00b0*/ 	.short	0x0005
        /*00b2*/ 	.short	0x0028
        /*00b4*/ 	.byte	0x00, 0xf5, 0x21, 0x00


	//----- nvinfo : EIATTR_KPARAM_INFO
	.align		4
.L_893:
        /*00b8*/ 	.byte	0x04, 0x17
        /*00ba*/ 	.short	(.L_895 - .L_894)
.L_894:
        /*00bc*/ 	.word	0x00000000
        /*00c0*/ 	.short	0x0004
        /*00c2*/ 	.short	0x0020
        /*00c4*/ 	.byte	0x00, 0xf5, 0x21, 0x00


	//----- nvinfo : EIATTR_KPARAM_INFO
	.align		4
.L_895:
        /*00c8*/ 	.byte	0x04, 0x17
        /*00ca*/ 	.short	(.L_897 - .L_896)
.L_896:
        /*00cc*/ 	.word	0x00000000
        /*00d0*/ 	.short	0x0003
        /*00d2*/ 	.short	0x0018
        /*00d4*/ 	.byte	0x00, 0xf5, 0x21, 0x00


	//----- nvinfo : EIATTR_KPARAM_INFO
	.align		4
.L_897:
        /*00d8*/ 	.byte	0x04, 0x17
        /*00da*/ 	.short	(.L_899 - .L_898)
.L_898:
        /*00dc*/ 	.word	0x00000000
        /*00e0*/ 	.short	0x0002
        /*00e2*/ 	.short	0x0010
        /*00e4*/ 	.byte	0x00, 0xf5, 0x21, 0x00


	//----- nvinfo : EIATTR_KPARAM_INFO
	.align		4
.L_899:
        /*00e8*/ 	.byte	0x04, 0x17
        /*00ea*/ 	.short	(.L_901 - .L_900)
.L_900:
        /*00ec*/ 	.word	0x00000000
        /*00f0*/ 	.short	0x0001
        /*00f2*/ 	.short	0x0008
        /*00f4*/ 	.byte	0x00, 0xf5, 0x21, 0x00


	//----- nvinfo : EIATTR_KPARAM_INFO
	.align		4
.L_901:
        /*00f8*/ 	.byte	0x04, 0x17
        /*00fa*/ 	.short	(.L_903 - .L_902)
.L_902:
        /*00fc*/ 	.word	0x00000000
        /*0100*/ 	.short	0x0000
        /*0102*/ 	.short	0x0000
        /*0104*/ 	.byte	0x00, 0xf5, 0x21, 0x00


	//----- nvinfo : EIATTR_SPARSE_MMA_MASK
	.align		4
.L_903:
        /*0108*/ 	.byte	0x03, 0x50
        /*010a*/ 	.short	0x0000


	//----- nvinfo : EIATTR_MAXREG_COUNT
	.align		4
        /*010c*/ 	.byte	0x03, 0x1b
        /*010e*/ 	.short	0x0080


	//----- nvinfo : EIATTR_NUM_BARRIERS
	.align		4
        /*0110*/ 	.byte	0x02, 0x4c
        /*0112*/ 	.byte	0x01
	.zero		1


	//----- nvinfo : EIATTR_MERCURY_ISA_VERSION
	.align		4
        /*0114*/ 	.byte	0x03, 0x5f
        /*0116*/ 	.short	0x0101


	//----- nvinfo : EIATTR_COOP_GROUP_MASK_REGIDS
	.align		4
        /*0118*/ 	.byte	0x04, 0x29
        /*011a*/ 	.short	(.L_905 - .L_904)


	//   ....[0]....
.L_904:
        /*011c*/ 	.word	0xffffffff


	//   ....[1]....
        /*0120*/ 	.word	0xffffffff


	//   ....[2]....
        /*0124*/ 	.word	0xffffffff


	//   ....[3]....
        /*0128*/ 	.word	0xffffffff


	//   ....[4]....
        /*012c*/ 	.word	0xffffffff


	//   ....[5]....
        /*0130*/ 	.word	0x05000016


	//   ....[6]....
        /*0134*/ 	.word	0x05000016


	//   ....[7]....
        /*0138*/ 	.word	0x05000016


	//   ....[8]....
        /*013c*/ 	.word	0x05000016


	//   ....[9]....
        /*0140*/ 	.word	0x05000016


	//----- nvinfo : EIATTR_COOP_GROUP_INSTR_OFFSETS
	.align		4
.L_905:
        /*0144*/ 	.byte	0x04, 0x28
        /*0146*/ 	.short	(.L_907 - .L_906)


	//   ....[0]....
.L_906:
        /*0148*/ 	.word	0x00002bd0


	//   ....[1]....
        /*014c*/ 	.word	0x00002bf0


	//   ....[2]....
        /*0150*/ 	.word	0x00002c10


	//   ....[3]....
        /*0154*/ 	.word	0x00002c30


	//   ....[4]....
        /*0158*/ 	.word	0x00002c50


	//   ....[5]....
        /*015c*/ 	.word	0x00002e50


	//   ....[6]....
        /*0160*/ 	.word	0x00002ee0


	//   ....[7]....
        /*0164*/ 	.word	0x00002f50


	//   ....[8]....
        /*0168*/ 	.word	0x00002fc0


	//   ....[9]....
        /*016c*/ 	.word	0x00003030


	//----- nvinfo : EIATTR_VRC_CTA_INIT_COUNT
	.align		4
.L_907:
        /*0170*/ 	.byte	0x02, 0x4a
	.zero		1
	.zero		1


	//----- nvinfo : EIATTR_ATOM16_EMUL_INSTR_REG_MAP
	.align		4
        /*0174*/ 	.byte	0x04, 0x2e
        /*0176*/ 	.short	(.L_909 - .L_908)


	//   ....[0]....
.L_908:
        /*0178*/ 	.word	0x00002cf0
        /*017c*/ 	.short	0x0004
        /*017e*/ 	.short	0x0000


	//   ....[1]....
        /*0180*/ 	.word	0x00002d50
        /*0184*/ 	.short	0x0004
        /*0186*/ 	.short	0x0000


	//----- nvinfo : EIATTR_EXIT_INSTR_OFFSETS
	.align		4
.L_909:
        /*0188*/ 	.byte	0x04, 0x1c
        /*018a*/ 	.short	(.L_911 - .L_910)


	//   ....[0]....
.L_910:
        /*018c*/ 	.word	0x00000080


	//   ....[1]....
        /*0190*/ 	.word	0x00002280


	//   ....[2]....
        /*0194*/ 	.word	0x00002de0


	//----- nvinfo : EIATTR_MAX_THREADS
	.align		4
.L_911:
        /*0198*/ 	.byte	0x04, 0x05
        /*019a*/ 	.short	(.L_913 - .L_912)
.L_912:
        /*019c*/ 	.word	0x00000100
        /*01a0*/ 	.word	0x00000001
        /*01a4*/ 	.word	0x00000001


	//----- nvinfo : EIATTR_CRS_STACK_SIZE
	.align		4
.L_913:
        /*01a8*/ 	.byte	0x04, 0x1e
        /*01aa*/ 	.short	(.L_915 - .L_914)
.L_914:
        /*01ac*/ 	.word	0x00000000


	//----- nvinfo : EIATTR_CBANK_PARAM_SIZE
	.align		4
.L_915:
        /*01b0*/ 	.byte	0x03, 0x19
        /*01b2*/ 	.short	0x0068


	//----- nvinfo : EIATTR_PARAM_CBANK
	.align		4
        /*01b4*/ 	.byte	0x04, 0x0a
        /*01b6*/ 	.short	(.L_917 - .L_916)
	.align		4
.L_916:
        /*01b8*/ 	.word	index@(.nv.constant0._Z15moe_mega_kernelI6__halfLb0ELi1EEvPKT_S3_S3_S3_PKfPKiS7_S7_S7_PS1_iiiiii)
        /*01bc*/ 	.short	0x0380
        /*01be*/ 	.short	0x0068


	//----- nvinfo : EIATTR_SW_WAR
	.align		4
.L_917:
        /*01c0*/ 	.byte	0x04, 0x36
        /*01c2*/ 	.short	(.L_919 - .L_918)
.L_918:
        /*01c4*/ 	.word	0x00000008
.L_919:


//--------------------- .nv.info._Z15moe_mega_kernelI6__halfLb1ELi1EEvPKT_S3_S3_S3_PKfPKiS7_S7_S7_PS1_iiiiii --------------------------
	.section	.nv.info._Z15moe_mega_kernelI6__halfLb1ELi1EEvPKT_S3_S3_S3_PKfPKiS7_S7_S7_PS1_iiiiii,"",@"SHT_CUDA_INFO"
	.sectionflags	@""
	.align	4


	//----- nvinfo : EIATTR_CUDA_API_VERSION
	.align		4
        /*0000*/ 	.byte	0x04, 0x37
        /*0002*/ 	.short	(.L_921 - .L_920)
.L_920:
        /*0004*/ 	.word	0x00000082


	//----- nvinfo : EIATTR_KPARAM_INFO
	.align		4
.L_921:
        /*0008*/ 	.byte	0x04, 0x17
        /*000a*/ 	.short	(.L_923 - .L_922)
.L_922:
        /*000c*/ 	.word	0x00000000
        /*0010*/ 	.short	0x000f
        /*0012*/ 	.short	0x0064
        /*0014*/ 	.byte	0x00, 0xf0, 0x11, 0x00


	//----- nvinfo : EIATTR_KPARAM_INFO
	.align		4
.L_923:
        /*0018*/ 	.byte	0x04, 0x17
        /*001a*/ 	.short	(.L_925 - .L_924)
.L_924:
        /*001c*/ 	.word	0x00000000
        /*0020*/ 	.short	0x000e
        /*0022*/ 	.short	0x0060
        /*0024*/ 	.byte	0x00, 0xf0, 0x11, 0x00


	//----- nvinfo : EIATTR_KPARAM_INFO
	.align		4
.L_925:
        /*0028*/ 	.byte	0x04, 0x17
        /*002a*/ 	.short	(.L_927 - .L_926)
.L_926:
        /*002c*/ 	.word	0x00000000
        /*0030*/ 	.short	0x000d
        /*0032*/ 	.short	0x005c
        /*0034*/ 	.byte	0x00, 0xf0, 0x11, 0x00


	//----- nvinfo : EIATTR_KPARAM_INFO
	.align		4
.L_927:
        /*0038*/ 	.byte	0x04, 0x17
        /*003a*/ 	.short	(.L_929 - .L_928)
.L_928:
        /*003c*/ 	.word	0x00000000
        /*0040*/ 	.short	0x000c
        /*0042*/ 	.short	0x0058
        /*0044*/ 	.byte	0x00, 0xf0, 0x11, 0x00


	//----- nvinfo : EIATTR_KPARAM_INFO
	.align		4
.L_929:
        /*0048*/ 	.byte	0x04, 0x17
        /*004a*/ 	.short	(.L_931 - .L_930)
.L_930:
        /*004c*/ 	.word	0x00000000
        /*0050*/ 	.short	0x000b
        /*0052*/ 	.short	0x0054
        /*0054*/ 	.byte	0x00, 0xf0, 0x11, 0x00


	//----- nvinfo : EIATTR_KPARAM_INFO
	.align		4
.L_931:
        /*0058*/ 	.byte	0x04, 0x17
        /*005a*/ 	.short	(.L_933 - .L_932)
.L_932:
        /*005c*/ 	.word	0x00000000
        /*0060*/ 	.short	0x000a
        /*0062*/ 	.short	0x0050
        /*0064*/ 	.byte	0x00, 0xf0, 0x11, 0x00


	//----- nvinfo : EIATTR_KPARAM_INFO
	.align		4
.L_933:
        /*0068*/ 	.byte	0x04, 0x17
        /*006a*/ 	.short	(.L_935 - .L_934)
.L_934:
        /*006c*/ 	.word	0x00000000
        /*0070*/ 	.short	0x0009
        /*0072*/ 	.short	0x0048
        /*0074*/ 	.byte	0x00, 0xf5, 0x21, 0x00


	//----- nvinfo : EIATTR_KPARAM_INFO
	.align		4
.L_935:
        /*0078*/ 	.byte	0x04, 0x17
        /*007a*/ 	.short	(.L_937 - .L_936)
.L_936:
        /*007c*/ 	.word	0x00000000
        /*0080*/ 	.short	0x0008
        /*0082*/ 	.short	0x0040
        /*0084*/ 	.byte	0x00, 0xf5, 0x21, 0x00


	//----- nvinfo : EIATTR_KPARAM_INFO
	.align		4
.L_937:
        /*0088*/ 	.byte	0x04, 0x17
        /*008a*/ 	.short	(.L_939 - .L_938)
.L_938:
        /*008c*/ 	.word	0x00000000
        /*0090*/ 	.short	0x0007
        /*0092*/ 	.short	0x0038
        /*0094*/ 	.byte	0x00, 0xf5, 0x21, 0x00


	//----- nvinfo : EIATTR_KPARAM_INFO
	.align		4
.L_939:
        /*0098*/ 	.byte	0x04, 0x17
        /*009a*/ 	.short	(.L_941 - .L_940)
.L_940:
        /*009c*/ 	.word	0x00000000
        /*00a0*/ 	.short	0x0006
        /*00a2*/ 	.short	0x0030
        /*00a4*/ 	.byte	0x00, 0xf5, 0x21, 0x00


	//----- nvinfo : EIATTR_KPARAM_INFO
	.align		4
.L_941:
        /*00a8*/ 	.byte	0x04, 0x17
        /*00aa*/ 	.short	(.L_943 - .L_942)
.L_942:
        /*00ac*/ 	.word	0x00000000
        /*00b0*/ 	.short	0x0005
        /*00b2*/ 	.short	0x0028
        /*00b4*/ 	.byte	0x00, 0xf5, 0x21, 0x00


	//----- nvinfo : EIATTR_KPARAM_INFO
	.align		4
.L_943:
        /*00b8*/ 	.byte	0x04, 0x17
        /*00ba*/ 	.short	(.L_945 - .L_944)
.L_944:
        /*00bc*/ 	.word	0x00000000
        /*00c0*/ 	.short	0x0004
        /*00c2*/ 	.short	0x0020
        /*00c4*/ 	.byte	0x00, 0xf5, 0x21, 0x00


	//----- nvinfo : EIATTR_KPARAM_INFO
	.align		4
.L_945:
        /*00c8*/ 	.byte	0x04, 0x17
        /*00ca*/ 	.short	(.L_947 - .L_946)
.L_946:
        /*00cc*/ 	.word	0x00000000
        /*00d0*/ 	.short	0x0003
        /*00d2*/ 	.short	0x0018
        /*00d4*/ 	.byte	0x00, 0xf5, 0x21, 0x00


	//----- nvinfo : EIATTR_KPARAM_INFO
	.align		4
.L_947:
        /*00d8*/ 	.byte	0x04, 0x17
        /*00da*/ 	.short	(.L_949 - .L_948)
.L_948:
        /*00dc*/ 	.word	0x00000000
        /*00e0*/ 	.short	0x0002
        /*00e2*/ 	.short	0x0010
        /*00e4*/ 	.byte	0x00, 0xf5, 0x21, 0x00


	//----- nvinfo : EIATTR_KPARAM_INFO
	.align		4
.L_949:
        /*00e8*/ 	.byte	0x04, 0x17
        /*00ea*/ 	.short	(.L_951 - .L_950)
.L_950:
        /*00ec*/ 	.word	0x00000000
        /*00f0*/ 	.short	0x0001
        /*00f2*/ 	.short	0x0008
        /*00f4*/ 	.byte	0x00, 0xf5, 0x21, 0x00


	//----- nvinfo : EIATTR_KPARAM_INFO
	.align		4
.L_951:
        /*00f8*/ 	.byte	0x04, 0x17
        /*00fa*/ 	.short	(.L_953 - .L_952)
.L_952:
        /*00fc*/ 	.word	0x00000000
        /*0100*/ 	.short	0x0000
        /*0102*/ 	.short	0x0000
        /*0104*/ 	.byte	0x00, 0xf5, 0x21, 0x00


	//----- nvinfo : EIATTR_SPARSE_MMA_MASK
	.align		4
.L_953:
        /*0108*/ 	.byte	0x03, 0x50
        /*010a*/ 	.short	0x0000


	//----- nvinfo : EIATTR_MAXREG_COUNT
	.align		4
        /*010c*/ 	.byte	0x03, 0x1b
        /*010e*/ 	.short	0x0080


	//----- nvinfo : EIATTR_NUM_BARRIERS
	.align		4
        /*0110*/ 	.byte	0x02, 0x4c
        /*0112*/ 	.byte	0x01
	.zero		1


	//----- nvinfo : EIATTR_MERCURY_ISA_VERSION
	.align		4
        /*0114*/ 	.byte	0x03, 0x5f
        /*0116*/ 	.short	0x0101


	//----- nvinfo : EIATTR_VRC_CTA_INIT_COUNT
	.align		4
        /*0118*/ 	.byte	0x02, 0x4a
	.zero		1
	.zero		1


	//----- nvinfo : EIATTR_ATOM16_EMUL_INSTR_REG_MAP
	.align		4
        /*011c*/ 	.byte	0x04, 0x2e
        /*011e*/ 	.short	(.L_955 - .L_954)


	//   ....[0]....
.L_954:
        /*0120*/ 	.word	0x00003620
        /*0124*/ 	.short	0x0013
        /*0126*/ 	.short	0x0000


	//   ....[1]....
        /*0128*/ 	.word	0x00003690
        /*012c*/ 	.short	0x0013
        /*012e*/ 	.short	0x0000


	//   ....[2]....
        /*0130*/ 	.word	0x00003770
        /*0134*/ 	.short	0x0019
        /*0136*/ 	.short	0x0000


	//   ....[3]....
        /*0138*/ 	.word	0x000037c0
        /*013c*/ 	.short	0x0019
        /*013e*/ 	.short	0x0000


	//   ....[4]....
        /*0140*/ 	.word	0x00003890
        /*0144*/ 	.short	0x0019
        /*0146*/ 	.short	0x0000


	//   ....[5]....
        /*0148*/ 	.word	0x000038f0
        /*014c*/ 	.short	0x0019
        /*014e*/ 	.short	0x0000


	//   ....[6]....
        /*0150*/ 	.word	0x000039b0
        /*0154*/ 	.short	0x0015
        /*0156*/ 	.short	0x0000


	//   ....[7]....
        /*0158*/ 	.word	0x00003a10
        /*015c*/ 	.short	0x0015
        /*015e*/ 	.short	0x0000


	//----- nvinfo : EIATTR_EXIT_INSTR_OFFSETS
	.align		4
.L_955:
        /*0160*/ 	.byte	0x04, 0x1c
        /*0162*/ 	.short	(.L_957 - .L_956)


	//   ....[0]....
.L_956:
        /*0164*/ 	.word	0x00000080


	//   ....[1]....
        /*0168*/ 	.word	0x00002c20


	//   ....[2]....
        /*016c*/ 	.word	0x00003aa0


	//----- nvinfo : EIATTR_MAX_THREADS
	.align		4
.L_957:
        /*0170*/ 	.byte	0x04, 0x05
        /*0172*/ 	.short	(.L_959 - .L_958)
.L_958:
        /*0174*/ 	.word	0x00000100
        /*0178*/ 	.word	0x00000001
        /*017c*/ 	.word	0x00000001


	//----- nvinfo : EIATTR_CRS_STACK_SIZE
	.align		4
.L_959:
        /*0180*/ 	.byte	0x04, 0x1e
        /*0182*/ 	.short	(.L_961 - .L_960)
.L_960:
        /*0184*/ 	.word	0x00000000


	//----- nvinfo : EIATTR_CBANK_PARAM_SIZE
	.align		4
.L_961:
        /*0188*/ 	.byte	0x03, 0x19
        /*018a*/ 	.short	0x0068


	//----- nvinfo : EIATTR_PARAM_CBANK
	.align		4
        /*018c*/ 	.byte	0x04, 0x0a
        /*018e*/ 	.short	(.L_963 - .L_962)
	.align		4
.L_962:
        /*0190*/ 	.word	index@(.nv.constant0._Z15moe_mega_kernelI6__halfLb1ELi1EEvPKT_S3_S3_S3_PKfPKiS7_S7_S7_PS1_iiiiii)
        /*0194*/ 	.short	0x0380
        /*0196*/ 	.short	0x0068


	//----- nvinfo : EIATTR_SW_WAR
	.align		4
.L_963:
        /*0198*/ 	.byte	0x04, 0x36
        /*019a*/ 	.short	(.L_965 - .L_964)
.L_964:
        /*019c*/ 	.word	0x00000008
.L_965:


//--------------------- .nv.info._Z15moe_mega_kernelI6__halfLb0ELi2EEvPKT_S3_S3_S3_PKfPKiS7_S7_S7_PS1_iiiiii --------------------------
	.section	.nv.info._Z15moe_mega_kernelI6__halfLb0ELi2EEvPKT_S3_S3_S3_PKfPKiS7_S7_S7_PS1_iiiiii,"",@"SHT_CUDA_INFO"
	.sectionflags	@""
	.align	4


	//----- nvinfo : EIATTR_CUDA_API_VERSION
	.align		4
        /*0000*/ 	.byte	0x04, 0x37
        /*0002*/ 	.short	(.L_967 - .L_966)
.L_966:
        /*0004*/ 	.word	0x00000082


	//----- nvinfo : EIATTR_KPARAM_INFO
	.align		4
.L_967:
        /*0008*/ 	.byte	0x04, 0x17
        /*000a*/ 	.short	(.L_969 - .L_968)
.L_968:
        /*000c*/ 	.word	0x00000000
        /*0010*/ 	.short	0x000f
        /*0012*/ 	.short	0x0064
        /*0014*/ 	.byte	0x00, 0xf0, 0x11, 0x00


	//----- nvinfo : EIATTR_KPARAM_INFO
	.align		4
.L_969:
        /*0018*/ 	.byte	0x04, 0x17
        /*001a*/ 	.short	(.L_971 - .L_970)
.L_970:
        /*001c*/ 	.word	0x00000000
        /*0020*/ 	.short	0x000e
        /*0022*/ 	.short	0x0060
        /*0024*/ 	.byte	0x00, 0xf0, 0x11, 0x00


	//----- nvinfo : EIATTR_KPARAM_INFO
	.align		4
.L_971:
        /*0028*/ 	.byte	0x04, 0x17
        /*002a*/ 	.short	(.L_973 - .L_972)
.L_972:
        /*002c*/ 	.word	0x00000000
        /*0030*/ 	.short	0x000d
        /*0032*/ 	.short	0x005c
        /*0034*/ 	.byte	0x00, 0xf0, 0x11, 0x00


	//----- nvinfo : EIATTR_KPARAM_INFO
	.align		4
.L_973:
        /*0038*/ 	.byte	0x04, 0x17
        /*003a*/ 	.short	(.L_975 - .L_974)
.L_974:
        /*003c*/ 	.word	0x00000000
        /*0040*/ 	.short	0x000c
        /*0042*/ 	.short	0x0058
        /*0044*/ 	.byte	0x00, 0xf0, 0x11, 0x00


	//----- nvinfo : EIATTR_KPARAM_INFO
	.align		4
.L_975:
        /*0048*/ 	.byte	0x04, 0x17
        /*004a*/ 	.short	(.L_977 - .L_976)
.L_976:
        /*004c*/ 	.word	0x00000000
        /*0050*/ 	.short	0x000b
        /*0052*/ 	.short	0x0054
        /*0054*/ 	.byte	0x00, 0xf0, 0x11, 0x00


	//----- nvinfo : EIATTR_KPARAM_INFO
	.align		4
.L_977:
        /*0058*/ 	.byte	0x04, 0x17
        /*005a*/ 	.short	(.L_979 - .L_978)
.L_978:
        /*005c*/ 	.word	0x00000000
        /*0060*/ 	.short	0x000a
        /*0062*/ 	.short	0x0050
        /*0064*/ 	.byte	0x00, 0xf0, 0x11, 0x00


	//----- nvinfo : EIATTR_KPARAM_INFO
	.align		4
.L_979:
        /*0068*/ 	.byte	0x04, 0x17
        /*006a*/ 	.short	(.L_981 - .L_980)
.L_980:
        /*006c*/ 	.word	0x00000000
        /*0070*/ 	.short	0x0009
        /*0072*/ 	.short	0x0048
        /*0074*/ 	.byte	0x00, 0xf5, 0x21, 0x00


	//----- nvinfo : EIATTR_KPARAM_INFO
	.align		4
.L_981:
        /*0078*/ 	.byte	0x04, 0x17
        /*007a*/ 	.short	(.L_983 - .L_982)
.L_982:
        /*007c*/ 	.word	0x00000000
        /*0080*/ 	.short	0x0008
        /*0082*/ 	.short	0x0040
        /*0084*/ 	.byte	0x00, 0xf5, 0x21, 0x00


	//----- nvinfo : EIATTR_KPARAM_INFO
	.align		4
.L_983:
        /*0088*/ 	.byte	0x04, 0x17
        /*008a*/ 	.short	(.L_985 - .L_984)
.L_984:
        /*008c*/ 	.word	0x00000000
        /*0090*/ 	.short	0x0007
        /*0092*/ 	.short	0x0038
        /*0094*/ 	.byte	0x00, 0xf5, 0x21, 0x00


	//----- nvinfo : EIATTR_KPARAM_INFO
	.align		4
.L_985:
        /*0098*/ 	.byte	0x04, 0x17
        /*009a*/ 	.short	(.L_987 - .L_986)
.L_986:
        /*009c*/ 	.word	0x00000000
        /*00a0*/ 	.short	0x0006
        /*00a2*/ 	.short	0x0030
        /*00a4*/ 	.byte	0x00, 0xf5, 0x21, 0x00


	//----- nvinfo : EIATTR_KPARAM_INFO
	.align		4
.L_987:
        /*00a8*/ 	.byte	0x04, 0x17
        /*00aa*/ 	.short	(.L_989 - .L_988)
.L_988:
        /*00ac*/ 	.word	0x00000000
        /*00b0*/ 	.short	0x0005
        /*00b2*/ 	.short	0x0028
        /*00b4*/ 	.byte	0x00, 0xf5, 0x21, 0x00


	//----- nvinfo : EIATTR_KPARAM_INFO
	.align		4
.L_989:
        /*00b8*/ 	.byte	0x04, 0x17
        /*00ba*/ 	.short	(.L_991 - .L_990)
.L_990:
        /*00bc*/ 	.word	0x00000000
        /*00c0*/ 	.short	0x0004
        /*00c2*/ 	.short	0x0020
        /*00c4*/ 	.byte	0x00, 0xf5, 0x21, 0x00


	//----- nvinfo : EIATTR_KPARAM_INFO
	.align		4
.L_991:
        /*00c8*/ 	.byte	0x04, 0x17
        /*00ca*/ 	.short	(.L_993 - .L_992)
.L_992:
        /*00cc*/ 	.word	0x00000000
        /*00d0*/ 	.short	0x0003
        /*00d2*/ 	.short	0x0018
        /*00d4*/ 	.byte	0x00, 0xf5, 0x21, 0x00


	//----- nvinfo : EIATTR_KPARAM_INFO
	.align		4
.L_993:
        /*00d8*/ 	.byte	0x04, 0x17
        /*00da*/ 	.short	(.L_995 - .L_994)
.L_994:
        /*00dc*/ 	.word	0x00000000
        /*00e0*/ 	.short	0x0002
        /*00e2*/ 	.short	0x0010
        /*00e4*/ 	.byte	0x00, 0xf5, 0x21, 0x00


	//----- nvinfo : EIATTR_KPARAM_INFO
	.align		4
.L_995:
        /*00e8*/ 	.byte	0x04, 0x17
        /*00ea*/ 	.short	(.L_997 - .L_996)
.L_996:
        /*00ec*/ 	.word	0x00000000
        /*00f0*/ 	.short	0x0001
        /*00f2*/ 	.short	0x0008
        /*00f4*/ 	.byte	0x00, 0xf5, 0x21, 0x00


	//----- nvinfo : EIATTR_KPARAM_INFO
	.align		4
.L_997:
        /*00f8*/ 	.byte	0x04, 0x17
        /*00fa*/ 	.short	(.L_999 - .L_998)
.L_998:
        /*00fc*/ 	.word	0x00000000
        /*0100*/ 	.short	0x0000
        /*0102*/ 	.short	0x0000
        /*0104*/ 	.byte	0x00, 0xf5, 0x21, 0x00


	//----- nvinfo : EIATTR_SPARSE_MMA_MASK
	.align		4
.L_999:
        /*0108*/ 	.byte	0x03, 0x50
        /*010a*/ 	.short	0x0000


	//----- nvinfo : EIATTR_MAXREG_COUNT
	.align		4
        /*010c*/ 	.byte	0x03, 0x1b
        /*010e*/ 	.short	0x0080


	//----- nvinfo : EIATTR_NUM_BARRIERS
	.align		4
        /*0110*/ 	.byte	0x02, 0x4c
        /*0112*/ 	.byte	0x01
	.zero		1


	//----- nvinfo : EIATTR_MERCURY_ISA_VERSION
	.align		4
        /*0114*/ 	.byte	0x03, 0x5f
        /*0116*/ 	.short	0x0101


	//----- nvinfo : EIATTR_COOP_GROUP_MASK_REGIDS
	.align		4
        /*0118*/ 	.byte	0x04, 0x29
        /*011a*/ 	.short	(.L_1001 - .L_1000)


	//   ....[0]....
.L_1000:
        /*011c*/ 	.word	0xffffffff


	//   ....[1]....
        /*0120*/ 	.word	0xffffffff


	//   ....[2]....
        /*0124*/ 	.word	0xffffffff


	//   ....[3]....
        /*0128*/ 	.word	0xffffffff


	//   ....[4]....
        /*012c*/ 	.word	0xffffffff


	//   ....[5]....
        /*0130*/ 	.word	0xffffffff


	//   ....[6]....
        /*0134*/ 	.word	0xffffffff


	//   ....[7]....
        /*0138*/ 	.word	0xffffffff


	//   ....[8]....
        /*013c*/ 	.word	0xffffffff


	//   ....[9]....
        /*0140*/ 	.word	0xffffffff


	//   ....[10]....
        /*0144*/ 	.word	0x0500001c


	//   ....[11]....
        /*0148*/ 	.word	0x0500001c


	//   ....[12]....
        /*014c*/ 	.word	0x0500001c


	//   ....[13]....
        /*0150*/ 	.word	0x0500001c


	//   ....[14]....
        /*0154*/ 	.word	0x0500001c


	//   ....[15]....
        /*0158*/ 	.word	0x0500001c


	//   ....[16]....
        /*015c*/ 	.word	0x0500001c


	//   ....[17]....
        /*0160*/ 	.word	0x0500001c


	//   ....[18]....
        /*0164*/ 	.word	0x0500001c


	//   ....[19]....
        /*0168*/ 	.word	0x0500001c


	//----- nvinfo : EIATTR_COOP_GROUP_INSTR_OFFSETS
	.align		4
.L_1001:
        /*016c*/ 	.byte	0x04, 0x28
        /*016e*/ 	.short	(.L_1003 - .L_1002)


	//   ....[0]....
.L_1002:
        /*0170*/ 	.word	0x000051f0


	//   ....[1]....
        /*0174*/ 	.word	0x00005200


	//   ....[2]....
        /*0178*/ 	.word	0x00005230


	//   ....[3]....
        /*017c*/ 	.word	0x00005240


	//   ....[4]....
        /*0180*/ 	.word	0x00005270


	//   ....[5]....
        /*0184*/ 	.word	0x00005280


	//   ....[6]....
        /*0188*/ 	.word	0x000052b0


	//   ....[7]....
        /*018c*/ 	.word	0x000052c0


	//   ....[8]....
        /*0190*/ 	.word	0x000052f0


	//   ....[9]....
        /*0194*/ 	.word	0x00005300


	//   ....[10]....
        /*0198*/ 	.word	0x00005670


	//   ....[11]....
        /*019c*/ 	.word	0x00005700


	//   ....[12]....
        /*01a0*/ 	.word	0x00005770


	//   ....[13]....
        /*01a4*/ 	.word	0x000057d0


	//   ....[14]....
        /*01a8*/ 	.word	0x00005840


	//   ....[15]....
        /*01ac*/ 	.word	0x000058a0


	//   ....[16]....
        /*01b0*/ 	.word	0x00005910


	//   ....[17]....
        /*01b4*/ 	.word	0x00005970


	//   ....[18]....
        /*01b8*/ 	.word	0x000059e0


	//   ....[19]....
        /*01bc*/ 	.word	0x00005a40


	//----- nvinfo : EIATTR_VRC_CTA_INIT_COUNT
	.align		4
.L_1003:
        /*01c0*/ 	.byte	0x02, 0x4a
	.zero		1
	.zero		1


	//----- nvinfo : EIATTR_ATOM16_EMUL_INSTR_REG_MAP
	.align		4
        /*01c4*/ 	.byte	0x04, 0x2e
        /*01c6*/ 	.short	(.L_1005 - .L_1004)


	//   ....[0]....
.L_1004:
        /*01c8*/ 	.word	0x000053f0
        /*01cc*/ 	.short	0x0016
        /*01ce*/ 	.short	0x0000


	//   ....[1]....
        /*01d0*/ 	.word	0x00005450
        /*01d4*/ 	.short	0x0016
        /*01d6*/ 	.short	0x0000


	//   ....[2]....
        /*01d8*/ 	.word	0x00005510
        /*01dc*/ 	.short	0x0018
        /*01de*/ 	.short	0x0000


	//   ....[3]....
        /*01e0*/ 	.word	0x00005570
        /*01e4*/ 	.short	0x0018
        /*01e6*/ 	.short	0x0000


	//----- nvinfo : EIATTR_EXIT_INSTR_OFFSETS
	.align		4
.L_1005:
        /*01e8*/ 	.byte	0x04, 0x1c
        /*01ea*/ 	.short	(.L_1007 - .L_1006)


	//   ....[0]....
.L_1006:
        /*01ec*/ 	.word	0x00000080


	//   ....[1]....
        /*01f0*/ 	.word	0x00003f70


	//   ....[2]....
        /*01f4*/ 	.word	0x00005600


	//----- nvinfo : EIATTR_MAX_THREADS
	.align		4
.L_1007:
        /*01f8*/ 	.byte	0x04, 0x05
        /*01fa*/ 	.short	(.L_1009 - .L_1008)
.L_1008:
        /*01fc*/ 	.word	0x00000100
        /*0200*/ 	.word	0x00000001
        /*0204*/ 	.word	0x00000001


	//----- nvinfo : EIATTR_CRS_STACK_SIZE
	.align		4
.L_1009:
        /*0208*/ 	.byte	0x04, 0x1e
        /*020a*/ 	.short	(.L_1011 - .L_1010)
.L_1010:
        /*020c*/ 	.word	0x00000000


	//----- nvinfo : EIATTR_CBANK_PARAM_SIZE
	.align		4
.L_1011:
        /*0210*/ 	.byte	0x03, 0x19
        /*0212*/ 	.short	0x0068


	//----- nvinfo : EIATTR_PARAM_CBANK
	.align		4
        /*0214*/ 	.byte	0x04, 0x0a
        /*0216*/ 	.short	(.L_1013 - .L_1012)
	.align		4
.L_1012:
        /*0218*/ 	.word	index@(.nv.constant0._Z15moe_mega_kernelI6__halfLb0ELi2EEvPKT_S3_S3_S3_PKfPKiS7_S7_S7_PS1_iiiiii)
        /*021c*/ 	.short	0x0380
        /*021e*/ 	.short	0x0068


	//----- nvinfo : EIATTR_SW_WAR
	.align		4
.L_1013:
        /*0220*/ 	.byte	0x04, 0x36
        /*0222*/ 	.short	(.L_1015 - .L_1014)
.L_1014:
        /*0224*/ 	.word	0x00000008
.L_1015:


//--------------------- .nv.info._Z15moe_mega_kernelI6__halfLb1ELi2EEvPKT_S3_S3_S3_PKfPKiS7_S7_S7_PS1_iiiiii --------------------------
	.section	.nv.info._Z15moe_mega_kernelI6__halfLb1ELi2EEvPKT_S3_S3_S3_PKfPKiS7_S7_S7_PS1_iiiiii,"",@"SHT_CUDA_INFO"
	.sectionflags	@""
	.align	4


	//----- nvinfo : EIATTR_CUDA_API_VERSION
	.align		4
        /*0000*/ 	.byte	0x04, 0x37
        /*0002*/ 	.short	(.L_1017 - .L_1016)
.L_1016:
        /*0004*/ 	.word	0x00000082


	//----- nvinfo : EIATTR_KPARAM_INFO
	.align		4
.L_1017:
        /*0008*/ 	.byte	0x04, 0x17
        /*000a*/ 	.short	(.L_1019 - .L_1018)
.L_1018:
        /*000c*/ 	.word	0x00000000
        /*0010*/ 	.short	0x000f
        /*0012*/ 	.short	0x0064
        /*0014*/ 	.byte	0x00, 0xf0, 0x11, 0x00


	//----- nvinfo : EIATTR_KPARAM_INFO
	.align		4
.L_1019:
        /*0018*/ 	.byte	0x04, 0x17
        /*001a*/ 	.short	(.L_1021 - .L_1020)
.L_1020:
        /*001c*/ 	.word	0x00000000
        /*0020*/ 	.short	0x000e
        /*0022*/ 	.short	0x0060
        /*0024*/ 	.byte	0x00, 0xf0, 0x11, 0x00


	//----- nvinfo : EIATTR_KPARAM_INFO
	.align		4
.L_1021:
        /*0028*/ 	.byte	0x04, 0x17
        /*002a*/ 	.short	(.L_1023 - .L_1022)
.L_1022:
        /*002c*/ 	.word	0x00000000
        /*0030*/ 	.short	0x000d
        /*0032*/ 	.short	0x005c
        /*0034*/ 	.byte	0x00, 0xf0, 0x11, 0x00


	//----- nvinfo : EIATTR_KPARAM_INFO
	.align		4
.L_1023:
        /*0038*/ 	.byte	0x04, 0x17
        /*003a*/ 	.short	(.L_1025 - .L_1024)
.L_1024:
        /*003c*/ 	.word	0x00000000
        /*0040*/ 	.short	0x000c
        /*0042*/ 	.short	0x0058
        /*0044*/ 	.byte	0x00, 0xf0, 0x11, 0x00


	//----- nvinfo : EIATTR_KPARAM_INFO
	.align		4
.L_1025:
        /*0048*/ 	.byte	0x04, 0x17
        /*004a*/ 	.short	(.L_1027 - .L_1026)
.L_1026:
        /*004c*/ 	.word	0x00000000
        /*0050*/ 	.short	0x000b
        /*0052*/ 	.short	0x0054
        /*0054*/ 	.byte	0x00, 0xf0, 0x11, 0x00


	//----- nvinfo : EIATTR_KPARAM_INFO
	.align		4
.L_1027:
        /*0058*/ 	.byte	0x04, 0x17
        /*005a*/ 	.short	(.L_1029 - .L_1028)
.L_1028:
        /*005c*/ 	.word	0x00000000
        /*0060*/ 	.short	0x000a
        /*0062*/ 	.short	0x0050
        /*0064*/ 	.byte	0x00, 0xf0, 0x11, 0x00


	//----- nvinfo : EIATTR_KPARAM_INFO
	.align		4
.L_1029:
        /*0068*/ 	.byte	0x04, 0x17
        /*006a*/ 	.short	(.L_1031 - .L_1030)
.L_1030:
        /*006c*/ 	.word	0x00000000
        /*0070*/ 	.short	0x0009
        /*0072*/ 	.short	0x0048
        /*0074*/ 	.byte	0x00, 0xf5, 0x21, 0x00


	//----- nvinfo : EIATTR_KPARAM_INFO
	.align		4
.L_1031:
        /*0078*/ 	.byte	0x04, 0x17
        /*007a*/ 	.short	(.L_1033 - .L_1032)
.L_1032:
        /*007c*/ 	.word	0x00000000
        /*0080*/ 	.short	0x0008
        /*0082*/ 	.short	0x0040
        /*0084*/ 	.byte	0x00, 0xf5, 0x21, 0x00


	//----- nvinfo : EIATTR_KPARAM_INFO
	.align		4
.L_1033:
        /*0088*/ 	.byte	0x04, 0x17
        /*008a*/ 	.short	(.L_1035 - .L_1034)
.L_1034:
        /*008c*/ 	.word	0x00000000
        /*0090*/ 	.short	0x0007
        /*0092*/ 	.short	0x0038
        /*0094*/ 	.byte	0x00, 0xf5, 0x21, 0x00


	//----- nvinfo : EIATTR_KPARAM_INFO
	.align		4
.L_1035:
        /*0098*/ 	.byte	0x04, 0x17
        /*009a*/ 	.short	(.L_1037 - .L_1036)
.L_1036:
        /*009c*/ 	.word	0x00000000
        /*00a0*/ 	.short	0x0006
        /*00a2*/ 	.short	0x0030
        /*00a4*/ 	.byte	0x00, 0xf5, 0x21, 0x00


	//----- nvinfo : EIATTR_KPARAM_INFO
	.align		4
.L_1037:
        /*00a8*/ 	.byte	0x04, 0x17
        /*00aa*/ 	.short	(.L_1039 - .L_1038)
.L_1038:
        /*00ac*/ 	.word	0x00000000
        /*00b0*/ 	.short	0x0005
        /*00b2*/ 	.short	0x0028
        /*00b4*/ 	.byte	0x00, 0xf5, 0x21, 0x00


	//----- nvinfo : EIATTR_KPARAM_INFO
	.align		4
.L_1039:
        /*00b8*/ 	.byte	0x04, 0x17
        /*00ba*/ 	.short	(.L_1041 - .L_1040)
.L_1040:
        /*00bc*/ 	.word	0x00000000
        /*00c0*/ 	.short	0x0004
        /*00c2*/ 	.short	0x0020
        /*00c4*/ 	.byte	0x00, 0xf5, 0x21, 0x00


	//----- nvinfo : EIATTR_KPARAM_INFO
	.align		4
.L_1041:
        /*00c8*/ 	.byte	0x04, 0x17
        /*00ca*/ 	.short	(.L_1043 - .L_1042)
.L_1042:
        /*00cc*/ 	.word	0x00000000
        /*00d0*/ 	.short	0x0003
        /*00d2*/ 	.short	0x0018
        /*00d4*/ 	.byte	0x00, 0xf5, 0x21, 0x00


	//----- nvinfo : EIATTR_KPARAM_INFO
	.align		4
.L_1043:
        /*00d8*/ 	.byte	0x04, 0x17
        /*00da*/ 	.short	(.L_1045 - .L_1044)
.L_1044:
        /*00dc*/ 	.word	0x00000000
        /*00e0*/ 	.short	0x0002
        /*00e2*/ 	.short	0x0010
        /*00e4*/ 	.byte	0x00, 0xf5, 0x21, 0x00


	//----- nvinfo : EIATTR_KPARAM_INFO
	.align		4
.L_1045:
        /*00e8*/ 	.byte	0x04, 0x17
        /*00ea*/ 	.short	(.L_1047 - .L_1046)
.L_1046:
        /*00ec*/ 	.word	0x00000000
        /*00f0*/ 	.short	0x0001
        /*00f2*/ 	.short	0x0008
        /*00f4*/ 	.byte	0x00, 0xf5, 0x21, 0x00


	//----- nvinfo : EIATTR_KPARAM_INFO
	.align		4
.L_1047:
        /*00f8*/ 	.byte	0x04, 0x17
        /*00fa*/ 	.short	(.L_1049 - .L_1048)
.L_1048:
        /*00fc*/ 	.word	0x00000000
        /*0100*/ 	.short	0x0000
        /*0102*/ 	.short	0x0000
        /*0104*/ 	.byte	0x00, 0xf5, 0x21, 0x00


	//----- nvinfo : EIATTR_SPARSE_MMA_MASK
	.align		4
.L_1049:
        /*0108*/ 	.byte	0x03, 0x50
        /*010a*/ 	.short	0x0000


	//----- nvinfo : EIATTR_MAXREG_COUNT
	.align		4
        /*010c*/ 	.byte	0x03, 0x1b
        /*010e*/ 	.short	0x0080


	//----- nvinfo : EIATTR_NUM_BARRIERS
	.align		4
        /*0110*/ 	.byte	0x02, 0x4c
        /*0112*/ 	.byte	0x01
	.zero		1


	//----- nvinfo : EIATTR_MERCURY_ISA_VERSION
	.align		4
        /*0114*/ 	.byte	0x03, 0x5f
        /*0116*/ 	.short	0x0101


	//----- nvinfo : EIATTR_VRC_CTA_INIT_COUNT
	.align		4
        /*0118*/ 	.byte	0x02, 0x4a
	.zero		1
	.zero		1


	//----- nvinfo : EIATTR_ATOM16_EMUL_INSTR_REG_MAP
	.align		4
        /*011c*/ 	.byte	0x04, 0x2e
        /*011e*/ 	.short	(.L_1051 - .L_1050)


	//   ....[0]....
.L_1050:
        /*0120*/ 	.word	0x000054b0
        /*0124*/ 	.short	0x001f
        /*0126*/ 	.short	0x0000


	//   ....[1]....
        /*0128*/ 	.word	0x00005520
        /*012c*/ 	.short	0x001f
        /*012e*/ 	.short	0x0000


	//   ....[2]....
        /*0130*/ 	.word	0x00005600
        /*0134*/ 	.short	0x0021
        /*0136*/ 	.short	0x0000


	//   ....[3]....
        /*0138*/ 	.word	0x00005650
        /*013c*/ 	.short	0x0021
        /*013e*/ 	.short	0x0000


	//   ....[4]....
        /*0140*/ 	.word	0x00005720
        /*0144*/ 	.short	0x0021
        /*0146*/ 	.short	0x0000


	//   ....[5]....
        /*0148*/ 	.word	0x00005780
        /*014c*/ 	.short	0x0021
        /*014e*/ 	.short	0x0000


	//   ....[6]....
        /*0150*/ 	.word	0x00005850
        /*0154*/ 	.short	0x001f
        /*0156*/ 	.short	0x0000


	//   ....[7]....
        /*0158*/ 	.word	0x000058b0
        /*015c*/ 	.short	0x001f
        /*015e*/ 	.short	0x0000


	//   ....[8]....
        /*0160*/ 	.word	0x00005ad0
        /*0164*/ 	.short	0x001b
        /*0166*/ 	.short	0x0000


	//   ....[9]....
        /*0168*/ 	.word	0x00005b30
        /*016c*/ 	.short	0x001b
        /*016e*/ 	.short	0x0000


	//   ....[10]....
        /*0170*/ 	.word	0x00005c10
        /*0174*/ 	.short	0x001d
        /*0176*/ 	.short	0x0000


	//   ....[11]....
        /*0178*/ 	.word	0x00005c60
        /*017c*/ 	.short	0x001d
        /*017e*/ 	.short	0x0000


	//   ....[12]....
        /*0180*/ 	.word	0x00005d40
        /*0184*/ 	.short	0x0019
        /*0186*/ 	.short	0x0000


	//   ....[13]....
        /*0188*/ 	.word	0x00005d90
        /*018c*/ 	.short	0x0019
        /*018e*/ 	.short	0x0000


	//   ....[14]....
        /*0190*/ 	.word	0x00005e70
        /*0194*/ 	.short	0x001b
        /*0196*/ 	.short	0x0000


	//   ....[15]....
        /*0198*/ 	.word	0x00005ec0
        /*019c*/ 	.short	0x001b
        /*019e*/ 	.short	0x0000


	//----- nvinfo : EIATTR_EXIT_INSTR_OFFSETS
	.align		4
.L_1051:
        /*01a0*/ 	.byte	0x04, 0x1c
        /*01a2*/ 	.short	(.L_1053 - .L_1052)


	//   ....[0]....
.L_1052:
        /*01a4*/ 	.word	0x00000080


	//   ....[1]....
        /*01a8*/ 	.word	0x00004860


	//   ....[2]....
        /*01ac*/ 	.word	0x00005f50


	//----- nvinfo : EIATTR_MAX_THREADS
	.align		4
.L_1053:
        /*01b0*/ 	.byte	0x04, 0x05
        /*01b2*/ 	.short	(.L_1055 - .L_1054)
.L_1054:
        /*01b4*/ 	.word	0x00000100
        /*01b8*/ 	.word	0x00000001
        /*01bc*/ 	.word	0x00000001


	//----- nvinfo : EIATTR_CRS_STACK_SIZE
	.align		4
.L_1055:
        /*01c0*/ 	.byte	0x04, 0x1e
        /*01c2*/ 	.short	(.L_1057 - .L_1056)
.L_1056:
        /*01c4*/ 	.word	0x00000000


	//----- nvinfo : EIATTR_CBANK_PARAM_SIZE
	.align		4
.L_1057:
        /*01c8*/ 	.byte	0x03, 0x19
        /*01ca*/ 	.short	0x0068


	//----- nvinfo : EIATTR_PARAM_CBANK
	.align		4
        /*01cc*/ 	.byte	0x04, 0x0a
        /*01ce*/ 	.short	(.L_1059 - .L_1058)
	.align		4
.L_1058:
        /*01d0*/ 	.word	index@(.nv.constant0._Z15moe_mega_kernelI6__halfLb1ELi2EEvPKT_S3_S3_S3_PKfPKiS7_S7_S7_PS1_iiiiii)
        /*01d4*/ 	.short	0x0380
        /*01d6*/ 	.short	0x0068


	//----- nvinfo : EIATTR_SW_WAR
	.align		4
.L_1059:
        /*01d8*/ 	.byte	0x04, 0x36
        /*01da*/ 	.short	(.L_1061 - .L_1060)
.L_1060:
        /*01dc*/ 	.word	0x00000008
.L_1061:


//--------------------- .nv.info._Z15moe_mega_kernelI6__halfLb0ELi4EEvPKT_S3_S3_S3_PKfPKiS7_S7_S7_PS1_iiiiii --------------------------
	.section	.nv.info._Z15moe_mega_kernelI6__halfLb0ELi4EEvPKT_S3_S3_S3_PKfPKiS7_S7_S7_PS1_iiiiii,"",@"SHT_CUDA_INFO"
	.sectionflags	@""
	.align	4


	//----- nvinfo : EIATTR_CUDA_API_VERSION
	.align		4
        /*0000*/ 	.byte	0x04, 0x37
        /*0002*/ 	.short	(.L_1063 - .L_1062)
.L_1062:
        /*0004*/ 	.word	0x00000082


	//----- nvinfo : EIATTR_KPARAM_INFO
	.align		4
.L_1063:
        /*0008*/ 	.byte	0x04, 0x17
        /*000a*/ 	.short	(.L_1065 - .L_1064)
.L_1064:
        /*000c*/ 	.word	0x00000000
        /*0010*/ 	.short	0x000f
        /*0012*/ 	.short	0x0064
        /*0014*/ 	.byte	0x00, 0xf0, 0x11, 0x00


	//----- nvinfo : EIATTR_KPARAM_INFO
	.align		4
.L_1065:
        /*0018*/ 	.byte	0x04, 0x17
        /*001a*/ 	.short	(.L_1067 - .L_1066)
.L_1066:
        /*001c*/ 	.word	0x00000000
        /*0020*/ 	.short	0x000e
        /*0022*/ 	.short	0x0060
        /*0024*/ 	.byte	0x00, 0xf0, 0x11, 0x00


	//----- nvinfo : EIATTR_KPARAM_INFO
	.align		4
.L_1067:
        /*0028*/ 	.byte	0x04, 0x17
        /*002a*/ 	.short	(.L_1069 - .L_1068)
.L_1068:
        /*002c*/ 	.word	0x00000000
        /*0030*/ 	.short	0x000d
        /*0032*/ 	.short	0x005c
        /*0034*/ 	.byte	0x00, 0xf0, 0x11, 0x00


	//----- nvinfo : EIATTR_KPARAM_INFO
	.align		4
.L_1069:
        /*0038*/ 	.byte	0x04, 0x17
        /*003a*/ 	.short	(.L_1071 - .L_1070)
.L_1070:
        /*003c*/ 	.word	0x00000000
        /*0040*/ 	.short	0x000c
        /*0042*/ 	.short	0x0058
        /*0044*/ 	.byte	0x00, 0xf0, 0x11, 0x00


	//----- nvinfo : EIATTR_KPARAM_INFO
	.align		4
.L_1071:
        /*0048*/ 	.byte	0x04, 0x17
        /*004a*/ 	.short	(.L_1073 - .L_1072)
.L_1072:
        /*004c*/ 	.word	0x00000000
        /*0050*/ 	.short	0x000b
        /*0052*/ 	.short	0x0054
        /*0054*/ 	.byte	0x00, 0xf0, 0x11, 0x00


	//----- nvinfo : EIATTR_KPARAM_INFO
	.align		4
.L_1073:
        /*0058*/ 	.byte	0x04, 0x17
        /*005a*/ 	.short	(.L_1075 - .L_1074)
.L_1074:
        /*005c*/ 	.word	0x00000000
        /*0060*/ 	.short	0x000a
        /*0062*/ 	.short	0x0050
        /*0064*/ 	.byte	0x00, 0xf0, 0x11, 0x00


	//----- nvinfo : EIATTR_KPARAM_INFO
	.align		4
.L_1075:
        /*0068*/ 	.byte	0x04, 0x17
        /*006a*/ 	.short	(.L_1077 - .L_1076)
.L_1076:
        /*006c*/ 	.word	0x00000000
        /*0070*/ 	.short	0x0009
        /*0072*/ 	.short	0x0048
        /*0074*/ 	.byte	0x00, 0xf5, 0x21, 0x00


	//----- nvinfo : EIATTR_KPARAM_INFO
	.align		4
.L_1077:
        /*0078*/ 	.byte	0x04, 0x17
        /*007a*/ 	.short	(.L_1079 - .L_1078)
.L_1078:
        /*007c*/ 	.word	0x00000000
        /*0080*/ 	.short	0x0008
        /*0082*/ 	.short	0x0040
        /*0084*/ 	.byte	0x00, 0xf5, 0x21, 0x00


	//----- nvinfo : EIATTR_KPARAM_INFO
	.align		4
.L_1079:
        /*0088*/ 	.byte	0x04, 0x17
        /*008a*/ 	.short	(.L_1081 - .L_1080)
.L_1080:
        /*008c*/ 	.word	0x00000000
        /*0090*/ 	.short	0x0007
        /*0092*/ 	.short	0x0038
        /*0094*/ 	.byte	0x00, 0xf5, 0x21, 0x00


	//----- nvinfo : EIATTR_KPARAM_INFO
	.align		4
.L_1081:
        /*0098*/ 	.byte	0x04, 0x17
        /*009a*/ 	.short	(.L_1083 - .L_1082)
.L_1082:
        /*009c*/ 	.word	0x00000000
        /*00a0*/ 	.short	0x0006
        /*00a2*/ 	.short	0x0030
        /*00a4*/ 	.byte	0x00, 0xf5, 0x21, 0x00


	//----- nvinfo : EIATTR_KPARAM_INFO
	.align		4
.L_1083:
        /*00a8*/ 	.byte	0x04, 0x17
        /*00aa*/ 	.short	(.L_1085 - .L_1084)
.L_1084:
        /*00ac*/ 	.word	0x00000000
        /*00b0*/ 	.short	0x0005
        /*00b2*/ 	.short	0x0028
        /*00b4*/ 	.byte	0x00, 0xf5, 0x21, 0x00


	//----- nvinfo : EIATTR_KPARAM_INFO
	.align		4
.L_1085:
        /*00b8*/ 	.byte	0x04, 0x17
        /*00ba*/ 	.short	(.L_1087 - .L_1086)
.L_1086:
        /*00bc*/ 	.word	0x00000000
        /*00c0*/ 	.short	0x0004
        /*00c2*/ 	.short	0x0020
        /*00c4*/ 	.byte	0x00, 0xf5, 0x21, 0x00


	//----- nvinfo : EIATTR_KPARAM_INFO
	.align		4
.L_1087:
        /*00c8*/ 	.byte	0x04, 0x17
        /*00ca*/ 	.short	(.L_1089 - .L_1088)
.L_1088:
        /*00cc*/ 	.word	0x00000000
        /*00d0*/ 	.short	0x0003
        /*00d2*/ 	.short	0x0018
        /*00d4*/ 	.byte	0x00, 0xf5, 0x21, 0x00


	//----- nvinfo : EIATTR_KPARAM_INFO
	.align		4
.L_1089:
        /*00d8*/ 	.byte	0x04, 0x17
        /*00da*/ 	.short	(.L_1091 - .L_1090)
.L_1090:
        /*00dc*/ 	.word	0x00000000
        /*00e0*/ 	.short	0x0002
        /*00e2*/ 	.short	0x0010
        /*00e4*/ 	.byte	0x00, 0xf5, 0x21, 0x00


	//----- nvinfo : EIATTR_KPARAM_INFO
	.align		4
.L_1091:
        /*00e8*/ 	.byte	0x04, 0x17
        /*00ea*/ 	.short	(.L_1093 - .L_1092)
.L_1092:
        /*00ec*/ 	.word	0x00000000
        /*00f0*/ 	.short	0x0001
        /*00f2*/ 	.short	0x0008
        /*00f4*/ 	.byte	0x00, 0xf5, 0x21, 0x00


	//----- nvinfo : EIATTR_KPARAM_INFO
	.align		4
.L_1093:
        /*00f8*/ 	.byte	0x04, 0x17
        /*00fa*/ 	.short	(.L_1095 - .L_1094)
.L_1094:
        /*00fc*/ 	.word	0x00000000
        /*0100*/ 	.short	0x0000
        /*0102*/ 	.short	0x0000
        /*0104*/ 	.byte	0x00, 0xf5, 0x21, 0x00


	//----- nvinfo : EIATTR_SPARSE_MMA_MASK
	.align		4
.L_1095:
        /*0108*/ 	.byte	0x03, 0x50
        /*010a*/ 	.short	0x0000


	//----- nvinfo : EIATTR_MAXREG_COUNT
	.align		4
        /*010c*/ 	.byte	0x03, 0x1b
        /*010e*/ 	.short	0x0080


	//----- nvinfo : EIATTR_NUM_BARRIERS
	.align		4
        /*0110*/ 	.byte	0x02, 0x4c
        /*0112*/ 	.byte	0x01
	.zero		1


	//----- nvinfo : EIATTR_MERCURY_ISA_VERSION
	.align		4
        /*0114*/ 	.byte	0x03, 0x5f
        /*0116*/ 	.short	0x0101


	//----- nvinfo : EIATTR_COOP_GROUP_MASK_REGIDS
	.align		4
        /*0118*/ 	.byte	0x04, 0x29
        /*011a*/ 	.short	(.L_1097 - .L_1096)


	//   ....[0]....
.L_1096:
        /*011c*/ 	.word	0xffffffff


	//   ....[1]....
        /*0120*/ 	.word	0xffffffff


	//   ....[2]....
        /*0124*/ 	.word	0xffffffff


	//   ....[3]....
        /*0128*/ 	.word	0xffffffff


	//   ....[4]....
        /*012c*/ 	.word	0xffffffff


	//   ....[5]....
        /*0130*/ 	.word	0xffffffff


	//   ....[6]....
        /*0134*/ 	.word	0xffffffff


	//   ....[7]....
        /*0138*/ 	.word	0xffffffff


	//   ....[8]....
        /*013c*/ 	.word	0xffffffff


	//   ....[9]....
        /*0140*/ 	.word	0xffffffff


	//   ....[10]....
        /*0144*/ 	.word	0xffffffff


	//   ....[11]....
        /*0148*/ 	.word	0xffffffff


	//   ....[12]....
        /*014c*/ 	.word	0xffffffff


	//   ....[13]....
        /*0150*/ 	.word	0xffffffff


	//   ....[14]....
        /*0154*/ 	.word	0xffffffff


	//   ....[15]....
        /*0158*/ 	.word	0xffffffff


	//   ....[16]....
        /*015c*/ 	.word	0xffffffff


	//   ....[17]....
        /*0160*/ 	.word	0xffffffff


	//   ....[18]....
        /*0164*/ 	.word	0xffffffff


	//   ....[19]....
        /*0168*/ 	.word	0xffffffff


	//   ....[20]....
        /*016c*/ 	.word	0x0500002e


	//   ....[21]....
        /*0170*/ 	.word	0x0500002e


	//   ....[22]....
        /*0174*/ 	.word	0x0500002e


	//   ....[23]....
        /*0178*/ 	.word	0x0500002e


	//   ....[24]....
        /*017c*/ 	.word	0x0500002e


	//   ....[25]....
        /*0180*/ 	.word	0x0500002e


	//   ....[26]....
        /*0184*/ 	.word	0x0500002e


	//   ....[27]....
        /*0188*/ 	.word	0x0500002e


	//   ....[28]....
        /*018c*/ 	.word	0x0500002e


	//   ....[29]....
        /*0190*/ 	.word	0x0500002e


	//   ....[30]....
        /*0194*/ 	.word	0x0500002e


	//   ....[31]....
        /*0198*/ 	.word	0x0500002e


	//   ....[32]....
        /*019c*/ 	.word	0x0500002e


	//   ....[33]....
        /*01a0*/ 	.word	0x0500002e


	//   ....[34]....
        /*01a4*/ 	.word	0x0500002e


	//   ....[35]....
        /*01a8*/ 	.word	0x0500002e


	//   ....[36]....
        /*01ac*/ 	.word	0x0500002e


	//   ....[37]....
        /*01b0*/ 	.word	0x0500002e


	//   ....[38]....
        /*01b4*/ 	.word	0x0500002e


	//   ....[39]....
        /*01b8*/ 	.word	0x0500002e


	//----- nvinfo : EIATTR_COOP_GROUP_INSTR_OFFSETS
	.align		4
.L_1097:
        /*01bc*/ 	.byte	0x04, 0x28
        /*01be*/ 	.short	(.L_1099 - .L_1098)


	//   ....[0]....
.L_1098:
        /*01c0*/ 	.word	0x000094d0


	//   ....[1]....
        /*01c4*/ 	.word	0x000094e0


	//   ....[2]....
        /*01c8*/ 	.word	0x000094f0


	//   ....[3]....
        /*01cc*/ 	.word	0x00009500


	//   ....[4]....
        /*01d0*/ 	.word	0x00009530


	//   ....[5]....
        /*01d4*/ 	.word	0x00009550


	//   ....[6]....
        /*01d8*/ 	.word	0x00009570


	//   ....[7]....
        /*01dc*/ 	.word	0x00009580


	//   ....[8]....
        /*01e0*/ 	.word	0x000095b0


	//   ....[9]....
        /*01e4*/ 	.word	0x000095d0


	//   ....[10]....
        /*01e8*/ 	.word	0x000095f0


	//   ....[11]....
        /*01ec*/ 	.word	0x00009600


	//   ....[12]....
        /*01f0*/ 	.word	0x00009630


	//   ....[13]....
        /*01f4*/ 	.word	0x00009650


	//   ....[14]....
        /*01f8*/ 	.word	0x00009670


	//   ....[15]....
        /*01fc*/ 	.word	0x00009680


	//   ....[16]....
        /*0200*/ 	.word	0x000096b0


	//   ....[17]....
        /*0204*/ 	.word	0x000096d0


	//   ....[18]....
        /*0208*/ 	.word	0x000096f0


	//   ....[19]....
        /*020c*/ 	.word	0x00009700


	//   ....[20]....
        /*0210*/ 	.word	0x00009d10


	//   ....[21]....
        /*0214*/ 	.word	0x00009da0


	//   ....[22]....
        /*0218*/ 	.word	0x00009e00


	//   ....[23]....
        /*021c*/ 	.word	0x00009e60


	//   ....[24]....
        /*0220*/ 	.word	0x00009ed0


	//   ....[25]....
        /*0224*/ 	.word	0x00009f30


	//   ....[26]....
        /*0228*/ 	.word	0x00009f90


	//   ....[27]....
        /*022c*/ 	.word	0x00009ff0


	//   ....[28]....
        /*0230*/ 	.word	0x0000a060


	//   ....[29]....
        /*0234*/ 	.word	0x0000a0c0


	//   ....[30]....
        /*0238*/ 	.word	0x0000a120


	//   ....[31]....
        /*023c*/ 	.word	0x0000a180


	//   ....[32]....
        /*0240*/ 	.word	0x0000a1f0


	//   ....[33]....
        /*0244*/ 	.word	0x0000a250


	//   ....[34]....
        /*0248*/ 	.word	0x0000a2b0


	//   ....[35]....
        /*024c*/ 	.word	0x0000a310


	//   ....[36]....
        /*0250*/ 	.word	0x0000a380


	//   ....[37]....
        /*0254*/ 	.word	0x0000a3e0


	//   ....[38]....
        /*0258*/ 	.word	0x0000a440


	//   ....[39]....
        /*025c*/ 	.word	0x0000a4a0


	//----- nvinfo : EIATTR_VRC_CTA_INIT_COUNT
	.align		4
.L_1099:
        /*0260*/ 	.byte	0x02, 0x4a
	.zero		1
	.zero		1


	//----- nvinfo : EIATTR_ATOM16_EMUL_INSTR_REG_MAP
	.align		4
        /*0264*/ 	.byte	0x04, 0x2e
        /*0266*/ 	.short	(.L_1101 - .L_1100)


	//   ....[0]....
.L_1100:
        /*0268*/ 	.word	0x00009830
        /*026c*/ 	.short	0x0002
        /*026e*/ 	.short	0x0000


	//   ....[1]....
        /*0270*/ 	.word	0x00009890
        /*0274*/ 	.short	0x0002
        /*0276*/ 	.short	0x0000


	//   ....[2]....
        /*0278*/ 	.word	0x00009970
        /*027c*/ 	.short	0x0002
        /*027e*/ 	.short	0x0000


	//   ....[3]....
        /*0280*/ 	.word	0x000099c0
        /*0284*/ 	.short	0x0002
        /*0286*/ 	.short	0x0000


	//   ....[4]....
        /*0288*/ 	.word	0x00009aa0
        /*028c*/ 	.short	0x0002
        /*028e*/ 	.short	0x0000


	//   ....[5]....
        /*0290*/ 	.word	0x00009af0
        /*0294*/ 	.short	0x0002
        /*0296*/ 	.short	0x0000


	//   ....[6]....
        /*0298*/ 	.word	0x00009bc0
        /*029c*/ 	.short	0x0002
        /*029e*/ 	.short	0x0000


	//   ....[7]....
        /*02a0*/ 	.word	0x00009c10
        /*02a4*/ 	.short	0x0002
        /*02a6*/ 	.short	0x0000


	//----- nvinfo : EIATTR_EXIT_INSTR_OFFSETS
	.align		4
.L_1101:
        /*02a8*/ 	.byte	0x04, 0x1c
        /*02aa*/ 	.short	(.L_1103 - .L_1102)


	//   ....[0]....
.L_1102:
        /*02ac*/ 	.word	0x00000080


	//   ....[1]....
        /*02b0*/ 	.word	0x000078c0


	//   ....[2]....
        /*02b4*/ 	.word	0x00009ca0


	//----- nvinfo : EIATTR_MAX_THREADS
	.align		4
.L_1103:
        /*02b8*/ 	.byte	0x04, 0x05
        /*02ba*/ 	.short	(.L_1105 - .L_1104)
.L_1104:
        /*02bc*/ 	.word	0x00000100
        /*02c0*/ 	.word	0x00000001
        /*02c4*/ 	.word	0x00000001


	//----- nvinfo : EIATTR_CRS_STACK_SIZE
	.align		4
.L_1105:
        /*02c8*/ 	.byte	0x04, 0x1e
        /*02ca*/ 	.short	(.L_1107 - .L_1106)
.L_1106:
        /*02cc*/ 	.word	0x00000000


	//----- nvinfo : EIATTR_CBANK_PARAM_SIZE
	.align		4
.L_1107:
        /*02d0*/ 	.byte	0x03, 0x19
        /*02d2*/ 	.short	0x0068


	//----- nvinfo : EIATTR_PARAM_CBANK
	.align		4
        /*02d4*/ 	.byte	0x04, 0x0a
        /*02d6*/ 	.short	(.L_1109 - .L_1108)
	.align		4
.L_1108:
        /*02d8*/ 	.word	index@(.nv.constant0._Z15moe_mega_kernelI6__halfLb0ELi4EEvPKT_S3_S3_S3_PKfPKiS7_S7_S7_PS1_iiiiii)
        /*02dc*/ 	.short	0x0380
        /*02de*/ 	.short	0x0068


	//----- nvinfo : EIATTR_SW_WAR
	.align		4
.L_1109:
        /*02e0*/ 	.byte	0x04, 0x36
        /*02e2*/ 	.short	(.L_1111 - .L_1110)
.L_1110:
        /*02e4*/ 	.word	0x00000008
.L_1111:


//--------------------- .nv.info._Z15moe_mega_kernelI6__halfLb1ELi4EEvPKT_S3_S3_S3_PKfPKiS7_S7_S7_PS1_iiiiii --------------------------
	.section	.nv.info._Z15moe_mega_kernelI6__halfLb1ELi4EEvPKT_S3_S3_S3_PKfPKiS7_S7_S7_PS1_iiiiii,"",@"SHT_CUDA_INFO"
	.sectionflags	@""
	.align	4


	//----- nvinfo : EIATTR_CUDA_API_VERSION
	.align		4
        /*0000*/ 	.byte	0x04, 0x37
        /*0002*/ 	.short	(.L_1113 - .L_1112)
.L_1112:
        /*0004*/ 	.word	0x00000082


	//----- nvinfo : EIATTR_KPARAM_INFO
	.align		4
.L_1113:
        /*0008*/ 	.byte	0x04, 0x17
        /*000a*/ 	.short	(.L_1115 - .L_1114)
.L_1114:
        /*000c*/ 	.word	0x00000000
        /*0010*/ 	.short	0x000f
        /*0012*/ 	.short	0x0064
        /*0014*/ 	.byte	0x00, 0xf0, 0x11, 0x00


	//----- nvinfo : EIATTR_KPARAM_INFO
	.align		4
.L_1115:
        /*0018*/ 	.byte	0x04, 0x17
        /*001a*/ 	.short	(.L_1117 - .L_1116)
.L_1116:
        /*001c*/ 	.word	0x00000000
        /*0020*/ 	.short	0x000e
        /*0022*/ 	.short	0x0060
        /*0024*/ 	.byte	0x00, 0xf0, 0x11, 0x00


	//----- nvinfo : EIATTR_KPARAM_INFO
	.align		4
.L_1117:
        /*0028*/ 	.byte	0x04, 0x17
        /*002a*/ 	.short	(.L_1119 - .L_1118)
.L_1118:
        /*002c*/ 	.word	0x00000000
        /*0030*/ 	.short	0x000d
        /*0032*/ 	.short	0x005c
        /*0034*/ 	.byte	0x00, 0xf0, 0x11, 0x00


	//----- nvinfo : EIATTR_KPARAM_INFO
	.align		4
.L_1119:
        /*0038*/ 	.byte	0x04, 0x17
        /*003a*/ 	.short	(.L_1121 - .L_1120)
.L_1120:
        /*003c*/ 	.word	0x00000000
        /*0040*/ 	.short	0x000c
        /*0042*/ 	.short	0x0058
        /*0044*/ 	.byte	0x00, 0xf0, 0x11, 0x00


	//----- nvinfo : EIATTR_KPARAM_INFO
	.align		4
.L_1121:
        /*0048*/ 	.byte	0x04, 0x17
        /*004a*/ 	.short	(.L_1123 - .L_1122)
.L_1122:
        /*004c*/ 	.word	0x00000000
        /*0050*/ 	.short	0x000b
        /*0052*/ 	.short	0x0054
        /*0054*/ 	.byte	0x00, 0xf0, 0x11, 0x00


	//----- nvinfo : EIATTR_KPARAM_INFO
	.align		4
.L_1123:
        /*0058*/ 	.byte	0x04, 0x17
        /*005a*/ 	.short	(.L_1125 - .L_1124)
.L_1124:
        /*005c*/ 	.word	0x00000000
        /*0060*/ 	.short	0x000a
        /*0062*/ 	.short	0x0050
        /*0064*/ 	.byte	0x00, 0xf0, 0x11, 0x00


	//----- nvinfo : EIATTR_KPARAM_INFO
	.align		4
.L_1125:
        /*0068*/ 	.byte	0x04, 0x17
        /*006a*/ 	.short	(.L_1127 - .L_1126)
.L_1126:
        /*006c*/ 	.word	0x00000000
        /*0070*/ 	.short	0x0009
        /*0072*/ 	.short	0x0048
        /*0074*/ 	.byte	0x00, 0xf5, 0x21, 0x00


	//----- nvinfo : EIATTR_KPARAM_INFO
	.align		4
.L_1127:
        /*0078*/ 	.byte	0x04, 0x17
        /*007a*/ 	.short	(.L_1129 - .L_1128)
.L_1128:
        /*007c*/ 	.word	0x00000000
        /*0080*/ 	.short	0x0008
        /*0082*/ 	.short	0x0040
        /*0084*/ 	.byte	0x00, 0xf5, 0x21, 0x00


	//----- nvinfo : EIATTR_KPARAM_INFO
	.align		4
.L_1129:
        /*0088*/ 	.byte	0x04, 0x17
        /*008a*/ 	.short	(.L_1131 - .L_1130)
.L_1130:
        /*008c*/ 	.word	0x00000000
        /*0090*/ 	.short	0x0007
        /*0092*/ 	.short	0x0038
        /*0094*/ 	.byte	0x00, 0xf5, 0x21, 0x00


	//----- nvinfo : EIATTR_KPARAM_INFO
	.align		4
.L_1131:
        /*0098*/ 	.byte	0x04, 0x17
        /*009a*/ 	.short	(.L_1133 - .L_1132)
.L_1132:
        /*009c*/ 	.word	0x00000000
        /*00a0*/ 	.short	0x0006
        /*00a2*/ 	.short	0x0030
        /*00a4*/ 	.byte	0x00, 0xf5, 0x21, 0x00


	//----- nvinfo : EIATTR_KPARAM_INFO
	.align		4
.L_1133:
        /*00a8*/ 	.byte	0x04, 0x17
        /*00aa*/ 	.short	(.L_1135 - .L_1134)
.L_1134:
        /*00ac*/ 	.word	0x00000000
        /*00b0*/ 	.short	0x0005
        /*00b2*/ 	.short	0x0028
        /*00b4*/ 	.byte	0x00, 0xf5, 0x21, 0x00


	//----- nvinfo : EIATTR_KPARAM_INFO
	.align		4
.L_1135:
        /*00b8*/ 	.byte	0x04, 0x17
        /*00ba*/ 	.short	(.L_1137 - .L_1136)
.L_1136:
        /*00bc*/ 	.word	0x00000000
        /*00c0*/ 	.short	0x0004
        /*00c2*/ 	.short	0x0020
        /*00c4*/ 	.byte	0x00, 0xf5, 0x21, 0x00


	//----- nvinfo : EIATTR_KPARAM_INFO
	.align		4
.L_1137:
        /*00c8*/ 	.byte	0x04, 0x17
        /*00ca*/ 	.short	(.L_1139 - .L_1138)
.L_1138:
        /*00cc*/ 	.word	0x00000000
        /*00d0*/ 	.short	0x0003
        /*00d2*/ 	.short	0x0018
        /*00d4*/ 	.byte	0x00, 0xf5, 0x21, 0x00


	//----- nvinfo : EIATTR_KPARAM_INFO
	.align		4
.L_1139:
        /*00d8*/ 	.byte	0x04, 0x17
        /*00da*/ 	.short	(.L_1141 - .L_1140)
.L_1140:
        /*00dc*/ 	.word	0x00000000
        /*00e0*/ 	.short	0x0002
        /*00e2*/ 	.short	0x0010
        /*00e4*/ 	.byte	0x00, 0xf5, 0x21, 0x00


	//----- nvinfo : EIATTR_KPARAM_INFO
	.align		4
.L_1141:
        /*00e8*/ 	.byte	0x04, 0x17
        /*00ea*/ 	.short	(.L_1143 - .L_1142)
.L_1142:
        /*00ec*/ 	.word	0x00000000
        /*00f0*/ 	.short	0x0001
        /*00f2*/ 	.short	0x0008
        /*00f4*/ 	.byte	0x00, 0xf5, 0x21, 0x00


	//----- nvinfo : EIATTR_KPARAM_INFO
	.align		4
.L_1143:
        /*00f8*/ 	.byte	0x04, 0x17
        /*00fa*/ 	.short	(.L_1145 - .L_1144)
.L_1144:
        /*00fc*/ 	.word	0x00000000
        /*0100*/ 	.short	0x0000
        /*0102*/ 	.short	0x0000
        /*0104*/ 	.byte	0x00, 0xf5, 0x21, 0x00


	//----- nvinfo : EIATTR_SPARSE_MMA_MASK
	.align		4
.L_1145:
        /*0108*/ 	.byte	0x03, 0x50
        /*010a*/ 	.short	0x0000


	//----- nvinfo : EIATTR_MAXREG_COUNT
	.align		4
        /*010c*/ 	.byte	0x03, 0x1b
        /*010e*/ 	.short	0x0080


	//----- nvinfo : EIATTR_NUM_BARRIERS
	.align		4
        /*0110*/ 	.byte	0x02, 0x4c
        /*0112*/ 	.byte	0x01
	.zero		1


	//----- nvinfo : EIATTR_MERCURY_ISA_VERSION
	.align		4
        /*0114*/ 	.byte	0x03, 0x5f
        /*0116*/ 	.short	0x0101


	//----- nvinfo : EIATTR_VRC_CTA_INIT_COUNT
	.align		4
        /*0118*/ 	.byte	0x02, 0x4a
	.zero		1
	.zero		1


	//----- nvinfo : EIATTR_ATOM16_EMUL_INSTR_REG_MAP
	.align		4
        /*011c*/ 	.byte	0x04, 0x2e
        /*011e*/ 	.short	(.L_1147 - .L_1146)


	//   ....[0]....
.L_1146:
        /*0120*/ 	.word	0x000091b0
        /*0124*/ 	.short	0x002d
        /*0126*/ 	.short	0x0000


	//   ....[1]....
        /*0128*/ 	.word	0x00009220
        /*012c*/ 	.short	0x002d
        /*012e*/ 	.short	0x0000


	//   ....[2]....
        /*0130*/ 	.word	0x000092f0
        /*0134*/ 	.short	0x002f
        /*0136*/ 	.short	0x0000


	//   ....[3]....
        /*0138*/ 	.word	0x00009350
        /*013c*/ 	.short	0x002f
        /*013e*/ 	.short	0x0000


	//   ....[4]....
        /*0140*/ 	.word	0x00009420
        /*0144*/ 	.short	0x002b
        /*0146*/ 	.short	0x0000


	//   ....[5]....
        /*0148*/ 	.word	0x00009480
        /*014c*/ 	.short	0x002b
        /*014e*/ 	.short	0x0000


	//   ....[6]....
        /*0150*/ 	.word	0x00009550
        /*0154*/ 	.short	0x002d
        /*0156*/ 	.short	0x0000


	//   ....[7]....
        /*0158*/ 	.word	0x000095b0
        /*015c*/ 	.short	0x002d
        /*015e*/ 	.short	0x0000


	//   ....[8]....
        /*0160*/ 	.word	0x000097d0
        /*0164*/ 	.short	0x0029
        /*0166*/ 	.short	0x0000


	//   ....[9]....
        /*0168*/ 	.word	0x00009830
        /*016c*/ 	.short	0x0029
        /*016e*/ 	.short	0x0000


	//   ....[10]....
        /*0170*/ 	.word	0x00009900
        /*0174*/ 	.short	0x002b
        /*0176*/ 	.short	0x0000


	//   ....[11]....
        /*0178*/ 	.word	0x00009960
        /*017c*/ 	.short	0x002b
        /*017e*/ 	.short	0x0000


	//   ....[12]....
        /*0180*/ 	.word	0x00009a30
        /*0184*/ 	.short	0x0027
        /*0186*/ 	.short	0x0000


	//   ....[13]....
        /*0188*/ 	.word	0x00009a90
        /*018c*/ 	.short	0x0027
        /*018e*/ 	.short	0x0000


	//   ....[14]....
        /*0190*/ 	.word	0x00009b60
        /*0194*/ 	.short	0x0029
        /*0196*/ 	.short	0x0000


	//   ....[15]....
        /*0198*/ 	.word	0x00009bc0
        /*019c*/ 	.short	0x0029
        /*019e*/ 	.short	0x0000


	//   ....[16]....
        /*01a0*/ 	.word	0x00009de0
        /*01a4*/ 	.short	0x0025
        /*01a6*/ 	.short	0x0000


	//   ....[17]....
        /*01a8*/ 	.word	0x00009e40
        /*01ac*/ 	.short	0x0025
        /*01ae*/ 	.short	0x0000


	//   ....[18]....
        /*01b0*/ 	.word	0x00009f10
        /*01b4*/ 	.short	0x0027
        /*01b6*/ 	.short	0x0000


	//   ....[19]....
        /*01b8*/ 	.word	0x00009f70
        /*01bc*/ 	.short	0x0027
        /*01be*/ 	.short	0x0000


	//   ....[20]....
        /*01c0*/ 	.word	0x0000a040
        /*01c4*/ 	.short	0x0023
        /*01c6*/ 	.short	0x0000


	//   ....[21]....
        /*01c8*/ 	.word	0x0000a0a0
        /*01cc*/ 	.short	0x0023
        /*01ce*/ 	.short	0x0000


	//   ....[22]....
        /*01d0*/ 	.word	0x0000a170
        /*01d4*/ 	.short	0x0025
        /*01d6*/ 	.short	0x0000


	//   ....[23]....
        /*01d8*/ 	.word	0x0000a1d0
        /*01dc*/ 	.short	0x0025
        /*01de*/ 	.short	0x0000


	//   ....[24]....
        /*01e0*/ 	.word	0x0000a3f0
        /*01e4*/ 	.short	0x001f
        /*01e6*/ 	.short	0x0000


	//   ....[25]....
        /*01e8*/ 	.word	0x0000a450
        /*01ec*/ 	.short	0x001f
        /*01ee*/ 	.short	0x0000


	//   ....[26]....
        /*01f0*/ 	.word	0x0000a530
        /*01f4*/ 	.short	0x0021
        /*01f6*/ 	.short	0x0000


	//   ....[27]....
        /*01f8*/ 	.word	0x0000a580
        /*01fc*/ 	.short	0x0021
        /*01fe*/ 	.short	0x0000


	//   ....[28]....
        /*0200*/ 	.word	0x0000a650
        /*0204*/ 	.short	0x0021
        /*0206*/ 	.short	0x0000


	//   ....[29]....
        /*0208*/ 	.word	0x0000a6b0
        /*020c*/ 	.short	0x0021
        /*020e*/ 	.short	0x0000


	//   ....[30]....
        /*0210*/ 	.word	0x0000a790
        /*0214*/ 	.short	0x001f
        /*0216*/ 	.short	0x0000


	//   ....[31]....
        /*0218*/ 	.word	0x0000a7e0
        /*021c*/ 	.short	0x001f
        /*021e*/ 	.short	0x0000


	//----- nvinfo : EIATTR_EXIT_INSTR_OFFSETS
	.align		4
.L_1147:
        /*0220*/ 	.byte	0x04, 0x1c
        /*0222*/ 	.short	(.L_1149 - .L_1148)


	//   ....[0]....
.L_1148:
        /*0224*/ 	.word	0x00000080


	//   ....[1]....
        /*0228*/ 	.word	0x00008010


	//   ....[2]....
        /*022c*/ 	.word	0x0000a870


	//----- nvinfo : EIATTR_MAX_THREADS
	.align		4
.L_1149:
        /*0230*/ 	.byte	0x04, 0x05
        /*0232*/ 	.short	(.L_1151 - .L_1150)
.L_1150:
        /*0234*/ 	.word	0x00000100
        /*0238*/ 	.word	0x00000001
        /*023c*/ 	.word	0x00000001


	//----- nvinfo : EIATTR_CRS_STACK_SIZE
	.align		4
.L_1151:
        /*0240*/ 	.byte	0x04, 0x1e
        /*0242*/ 	.short	(.L_1153 - .L_1152)
.L_1152:
        /*0244*/ 	.word	0x00000000


	//----- nvinfo : EIATTR_CBANK_PARAM_SIZE
	.align		4
.L_1153:
        /*0248*/ 	.byte	0x03, 0x19
        /*024a*/ 	.short	0x0068


	//----- nvinfo : EIATTR_PARAM_CBANK
	.align		4
        /*024c*/ 	.byte	0x04, 0x0a
        /*024e*/ 	.short	(.L_1155 - .L_1154)
	.align		4
.L_1154:
        /*0250*/ 	.word	index@(.nv.constant0._Z15moe_mega_kernelI6__halfLb1ELi4EEvPKT_S3_S3_S3_PKfPKiS7_S7_S7_PS1_iiiiii)
        /*0254*/ 	.short	0x0380
        /*0256*/ 	.short	0x0068


	//----- nvinfo : EIATTR_SW_WAR
	.align		4
.L_1155:
        /*0258*/ 	.byte	0x04, 0x36
        /*025a*/ 	.short	(.L_1157 - .L_1156)
.L_1156:
        /*025c*/ 	.word	0x00000008
.L_1157:


//--------------------- .nv.info._Z17moe_expert_kernelIfLb0EEvPKT_S2_S2_S2_PKfPKiS6_PS0_iiiiii --------------------------
	.section	.nv.info._Z17moe_expert_kernelIfLb0EEvPKT_S2_S2_S2_PKfPKiS6_PS0_iiiiii,"",@"SHT_CUDA_INFO"
	.sectionflags	@""
	.align	4


	//----- nvinfo : EIATTR_CUDA_API_VERSION
	.align		4
        /*0000*/ 	.byte	0x04, 0x37
        /*0002*/ 	.short	(.L_1159 - .L_1158)
.L_1158:
        /*0004*/ 	.word	0x00000082


	//----- nvinfo : EIATTR_KPARAM_INFO
	.align		4
.L_1159:
        /*0008*/ 	.byte	0x04, 0x17
        /*000a*/ 	.short	(.L_1161 - .L_1160)
.L_1160:
        /*000c*/ 	.word	0x00000000
        /*0010*/ 	.short	0x000d
        /*0012*/ 	.short	0x0054
        /*0014*/ 	.byte	0x00, 0xf0, 0x11, 0x00


	//----- nvinfo : EIATTR_KPARAM_INFO
	.align		4
.L_1161:
        /*0018*/ 	.byte	0x04, 0x17
        /*001a*/ 	.short	(.L_1163 - .L_1162)
.L_1162:
        /*001c*/ 	.word	0x00000000
        /*0020*/ 	.short	0x000c
        /*0022*/ 	.short	0x0050
        /*0024*/ 	.byte	0x00, 0xf0, 0x11, 0x00


	//----- nvinfo : EIATTR_KPARAM_INFO
	.align		4
.L_1163:
        /*0028*/ 	.byte	0x04, 0x17
        /*002a*/ 	.short	(.L_1165 - .L_1164)
.L_1164:
        /*002c*/ 	.word	0x00000000
        /*0030*/ 	.short	0x000b
        /*0032*/ 	.short	0x004c
        /*0034*/ 	.byte	0x00, 0xf0, 0x11, 0x00


	//----- nvinfo : EIATTR_KPARAM_INFO
	.align		4
.L_1165:
        /*0038*/ 	.byte	0x04, 0x17
        /*003a*/ 	.short	(.L_1167 - .L_1166)
.L_1166:
        /*003c*/ 	.word	0x00000000
        /*0040*/ 	.short	0x000a
        /*0042*/ 	.short	0x0048
        /*0044*/ 	.byte	0x00, 0xf0, 0x11, 0x00


	//----- nvinfo : EIATTR_KPARAM_INFO
	.align		4
.L_1167:
        /*0048*/ 	.byte	0x04, 0x17
        /*004a*/ 	.short	(.L_1169 - .L_1168)
.L_1168:
        /*004c*/ 	.word	0x00000000
        /*0050*/ 	.short	0x0009
        /*0052*/ 	.short	0x0044
        /*0054*/ 	.byte	0x00, 0xf0, 0x11, 0x00


	//----- nvinfo : EIATTR_KPARAM_INFO
	.align		4
.L_1169:
        /*0058*/ 	.byte	0x04, 0x17
        /*005a*/ 	.short	(.L_1171 - .L_1170)
.L_1170:
        /*005c*/ 	.word	0x00000000
        /*0060*/ 	.short	0x0008
        /*0062*/ 	.short	0x0040
        /*0064*/ 	.byte	0x00, 0xf0, 0x11, 0x00


	//----- nvinfo : EIATTR_KPARAM_INFO
	.align		4
.L_1171:
        /*0068*/ 	.byte	0x04, 0x17
        /*006a*/ 	.short	(.L_1173 - .L_1172)
.L_1172:
        /*006c*/ 	.word	0x00000000
        /*0070*/ 	.short	0x0007
        /*0072*/ 	.short	0x0038
        /*0074*/ 	.byte	0x00, 0xf5, 0x21, 0x00


	//----- nvinfo : EIATTR_KPARAM_INFO
	.align		4
.L_1173:
        /*0078*/ 	.byte	0x04, 0x17
        /*007a*/ 	.short	(.L_1175 - .L_1174)
.L_1174:
        /*007c*/ 	.word	0x00000000
        /*0080*/ 	.short	0x0006
        /*0082*/ 	.short	0x0030
        /*0084*/ 	.byte	0x00, 0xf5, 0x21, 0x00


	//----- nvinfo : EIATTR_KPARAM_INFO
	.align		4
.L_1175:
        /*0088*/ 	.byte	0x04, 0x17
        /*008a*/ 	.short	(.L_1177 - .L_1176)
.L_1176:
        /*008c*/ 	.word	0x00000000
        /*0090*/ 	.short	0x0005
        /*0092*/ 	.short	0x0028
        /*0094*/ 	.byte	0x00, 0xf5, 0x21, 0x00


	//----- nvinfo : EIATTR_KPARAM_INFO
	.align		4
.L_1177:
        /*0098*/ 	.byte	0x04, 0x17
        /*009a*/ 	.short	(.L_1179 - .L_1178)
.L_1178:
        /*009c*/ 	.word	0x00000000
        /*00a0*/ 	.short	0x0004
        /*00a2*/ 	.short	0x0020
        /*00a4*/ 	.byte	0x00, 0xf5, 0x21, 0x00


	//----- nvinfo : EIATTR_KPARAM_INFO
	.align		4
.L_1179:
        /*00a8*/ 	.byte	0x04, 0x17
        /*00aa*/ 	.short	(.L_1181 - .L_1180)
.L_1180:
        /*00ac*/ 	.word	0x00000000
        /*00b0*/ 	.short	0x0003
        /*00b2*/ 	.short	0x0018
        /*00b4*/ 	.byte	0x00, 0xf5, 0x21, 0x00


	//----- nvinfo : EIATTR_KPARAM_INFO
	.align		4
.L_1181:
        /*00b8*/ 	.byte	0x04, 0x17
        /*00ba*/ 	.short	(.L_1183 - .L_1182)
.L_1182:
        /*00bc*/ 	.word	0x00000000
        /*00c0*/ 	.short	0x0002
        /*00c2*/ 	.short	0x0010
        /*00c4*/ 	.byte	0x00, 0xf5, 0x21, 0x00


	//----- nvinfo : EIATTR_KPARAM_INFO
	.align		4
.L_1183:
        /*00c8*/ 	.byte	0x04, 0x17
        /*00ca*/ 	.short	(.L_1185 - .L_1184)
.L_1184:
        /*00cc*/ 	.word	0x00000000
        /*00d0*/ 	.short	0x0001
        /*00d2*/ 	.short	0x0008
        /*00d4*/ 	.byte	0x00, 0xf5, 0x21, 0x00


	//----- nvinfo : EIATTR_KPARAM_INFO
	.align		4
.L_1185:
        /*00d8*/ 	.byte	0x04, 0x17
        /*00da*/ 	.short	(.L_1187 - .L_1186)
.L_1186:
        /*00dc*/ 	.word	0x00000000
        /*00e0*/ 	.short	0x0000
        /*00e2*/ 	.short	0x0000
        /*00e4*/ 	.byte	0x00, 0xf5, 0x21, 0x00


	//----- nvinfo : EIATTR_SPARSE_MMA_MASK
	.align		4
.L_1187:
        /*00e8*/ 	.byte	0x03, 0x50
        /*00ea*/ 	.short	0x0000


	//----- nvinfo : EIATTR_MAXREG_COUNT
	.align		4
        /*00ec*/ 	.byte	0x03, 0x1b
        /*00ee*/ 	.short	0x0040


	//----- nvinfo : EIATTR_NUM_BARRIERS
	.align		4
        /*00f0*/ 	.byte	0x02, 0x4c
        /*00f2*/ 	.byte	0x01
	.zero		1


	//----- nvinfo : EIATTR_MERCURY_ISA_VERSION
	.align		4
        /*00f4*/ 	.byte	0x03, 0x5f
        /*00f6*/ 	.short	0x0101


	//----- nvinfo : EIATTR_UNUSED_LOAD_BYTE_OFFSET
	.align		4
        /*00f8*/ 	.byte	0x04, 0x44
        /*00fa*/ 	.short	(.L_1189 - .L_1188)


	//   ....[0]....
.L_1188:
        /*00fc*/ 	.word	0x00000fb0
        /*0100*/ 	.word	0x00000fff


	//----- nvinfo : EIATTR_COOP_GROUP_MASK_REGIDS
	.align		4
.L_1189:
        /*0104*/ 	.byte	0x04, 0x29
        /*0106*/ 	.short	(.L_1191 - .L_1190)


	//   ....[0]....
.L_1190:
        /*0108*/ 	.word	0xffffffff


	//   ....[1]....
        /*010c*/ 	.word	0xffffffff


	//   ....[2]....
        /*0110*/ 	.word	0xffffffff


	//   ....[3]....
        /*0114*/ 	.word	0xffffffff


	//   ....[4]....
        /*0118*/ 	.word	0xffffffff


	//   ....[5]....
        /*011c*/ 	.word	0x05000012


	//   ....[6]....
        /*0120*/ 	.word	0x05000012


	//   ....[7]....
        /*0124*/ 	.word	0x05000012


	//   ....[8]....
        /*0128*/ 	.word	0x05000012


	//   ....[9]....
        /*012c*/ 	.word	0x05000012


	//----- nvinfo : EIATTR_COOP_GROUP_INSTR_OFFSETS
	.align		4
.L_1191:
        /*0130*/ 	.byte	0x04, 0x28
        /*0132*/ 	.short	(.L_1193 - .L_1192)


	//   ....[0]....
.L_1192:
        /*0134*/ 	.word	0x00002710


	//   ....[1]....
        /*0138*/ 	.word	0x00002730


	//   ....[2]....
        /*013c*/ 	.word	0x00002750


	//   ....[3]....
        /*0140*/ 	.word	0x00002770


	//   ....[4]....
        /*0144*/ 	.word	0x00002790


	//   ....[5]....
        /*0148*/ 	.word	0x00002900


	//   ....[6]....
        /*014c*/ 	.word	0x00002990


	//   ....[7]....
        /*0150*/ 	.word	0x00002a00


	//   ....[8]....
        /*0154*/ 	.word	0x00002a70


	//   ....[9]....
        /*0158*/ 	.word	0x00002ae0


	//----- nvinfo : EIATTR_VRC_CTA_INIT_COUNT
	.align		4
.L_1193:
        /*015c*/ 	.byte	0x02, 0x4a
	.zero		1
	.zero		1


	//----- nvinfo : EIATTR_EXIT_INSTR_OFFSETS
	.align		4
        /*0160*/ 	.byte	0x04, 0x1c
        /*0162*/ 	.short	(.L_1195 - .L_1194)


	//   ....[0]....
.L_1194:
        /*0164*/ 	.word	0x00000040


	//   ....[1]....
        /*0168*/ 	.word	0x00002260


	//   ....[2]....
        /*016c*/ 	.word	0x00002890


	//----- nvinfo : EIATTR_MAX_THREADS
	.align		4
.L_1195:
        /*0170*/ 	.byte	0x04, 0x05
        /*0172*/ 	.short	(.L_1197 - .L_1196)
.L_1196:
        /*0174*/ 	.word	0x00000100
        /*0178*/ 	.word	0x00000001
        /*017c*/ 	.word	0x00000001


	//----- nvinfo : EIATTR_CRS_STACK_SIZE
	.align		4
.L_1197:
        /*0180*/ 	.byte	0x04, 0x1e
        /*0182*/ 	.short	(.L_1199 - .L_1198)
.L_1198:
        /*0184*/ 	.word	0x00000000


	//----- nvinfo : EIATTR_CBANK_PARAM_SIZE
	.align		4
.L_1199:
        /*0188*/ 	.byte	0x03, 0x19
        /*018a*/ 	.short	0x0058


	//----- nvinfo : EIATTR_PARAM_CBANK
	.align		4
        /*018c*/ 	.byte	0x04, 0x0a
        /*018e*/ 	.short	(.L_1201 - .L_1200)
	.align		4
.L_1200:
        /*0190*/ 	.word	index@(.nv.constant0._Z17moe_expert_kernelIfLb0EEvPKT_S2_S2_S2_PKfPKiS6_PS0_iiiiii)
        /*0194*/ 	.short	0x0380
        /*0196*/ 	.short	0x0058


	//----- nvinfo : EIATTR_SW_WAR
	.align		4
.L_1201:
        /*0198*/ 	.byte	0x04, 0x36
        /*019a*/ 	.short	(.L_1203 - .L_1202)
.L_1202:
        /*019c*/ 	.word	0x00000008
.L_1203:


//--------------------- .nv.info._Z17moe_expert_kernelIfLb1EEvPKT_S2_S2_S2_PKfPKiS6_PS0_iiiiii --------------------------
	.section	.nv.info._Z17moe_expert_kernelIfLb1EEvPKT_S2_S2_S2_PKfPKiS6_PS0_iiiiii,"",@"SHT_CUDA_INFO"
	.sectionflags	@""
	.align	4


	//----- nvinfo : EIATTR_CUDA_API_VERSION
	.align		4
        /*0000*/ 	.byte	0x04, 0x37
        /*0002*/ 	.short	(.L_1205 - .L_1204)
.L_1204:
        /*0004*/ 	.word	0x00000082


	//----- nvinfo : EIATTR_KPARAM_INFO
	.align		4
.L_1205:
        /*0008*/ 	.byte	0x04, 0x17
        /*000a*/ 	.short	(.L_1207 - .L_1206)
.L_1206:
        /*000c*/ 	.word	0x00000000
        /*0010*/ 	.short	0x000d
        /*0012*/ 	.short	0x0054
        /*0014*/ 	.byte	0x00, 0xf0, 0x11, 0x00


	//----- nvinfo : EIATTR_KPARAM_INFO
	.align		4
.L_1207:
        /*0018*/ 	.byte	0x04, 0x17
        /*001a*/ 	.short	(.L_1209 - .L_1208)
.L_1208:
        /*001c*/ 	.word	0x00000000
        /*0020*/ 	.short	0x000c
        /*0022*/ 	.short	0x0050
        /*0024*/ 	.byte	0x00, 0xf0, 0x11, 0x00


	//----- nvinfo : EIATTR_KPARAM_INFO
	.align		4
.L_1209:
        /*0028*/ 	.byte	0x04, 0x17
        /*002a*/ 	.short	(.L_1211 - .L_1210)
.L_1210:
        /*002c*/ 	.word	0x00000000
        /*0030*/ 	.short	0x000b
        /*0032*/ 	.short	0x004c
        /*0034*/ 	.byte	0x00, 0xf0, 0x11, 0x00


	//----- nvinfo : EIATTR_KPARAM_INFO
	.align		4
.L_1211:
        /*0038*/ 	.byte	0x04, 0x17
        /*003a*/ 	.short	(.L_1213 - .L_1212)
.L_1212:
        /*003c*/ 	.word	0x00000000
        /*0040*/ 	.short	0x000a
        /*0042*/ 	.short	0x0048
        /*0044*/ 	.byte	0x00, 0xf0, 0x11, 0x00


	//----- nvinfo : EIATTR_KPARAM_INFO
	.align		4
.L_1213:
        /*0048*/ 	.byte	0x04, 0x17
        /*004a*/ 	.short	(.L_1215 - .L_1214)
.L_1214:
        /*004c*/ 	.word	0x00000000
        /*0050*/ 	.short	0x0009
        /*0052*/ 	.short	0x0044
        /*0054*/ 	.byte	0x00, 0xf0, 0x11, 0x00


	//----- nvinfo : EIATTR_KPARAM_INFO
	.align		4
.L_1215:
        /*0058*/ 	.byte	0x04, 0x17
        /*005a*/ 	.short	(.L_1217 - .L_1216)
.L_1216:
        /*005c*/ 	.word	0x00000000
        /*0060*/ 	.short	0x0008
        /*0062*/ 	.short	0x0040
        /*0064*/ 	.byte	0x00, 0xf0, 0x11, 0x00


	//----- nvinfo : EIATTR_KPARAM_INFO
	.align		4
.L_1217:
        /*0068*/ 	.byte	0x04, 0x17
        /*006a*/ 	.short	(.L_1219 - .L_1218)
.L_1218:
        /*006c*/ 	.word	0x00000000
        /*0070*/ 	.short	0x0007
        /*0072*/ 	.short	0x0038
        /*0074*/ 	.byte	0x00, 0xf5, 0x21, 0x00


	//----- nvinfo : EIATTR_KPARAM_INFO
	.align		4
.L_1219:
        /*0078*/ 	.byte	0x04, 0x17
        /*007a*/ 	.short	(.L_1221 - .L_1220)
.L_1220:
        /*007c*/ 	.word	0x00000000
        /*0080*/ 	.short	0x0006
        /*0082*/ 	.short	0x0030
        /*0084*/ 	.byte	0x00, 0xf5, 0x21, 0x00


	//----- nvinfo : EIATTR_KPARAM_INFO
	.align		4
.L_1221:
        /*0088*/ 	.byte	0x04, 0x17
        /*008a*/ 	.short	(.L_1223 - .L_1222)
.L_1222:
        /*008c*/ 	.word	0x00000000
        /*0090*/ 	.short	0x0005
        /*0092*/ 	.short	0x0028
        /*0094*/ 	.byte	0x00, 0xf5, 0x21, 0x00


	//----- nvinfo : EIATTR_KPARAM_INFO
	.align		4
.L_1223:
        /*0098*/ 	.byte	0x04, 0x17
        /*009a*/ 	.short	(.L_1225 - .L_1224)
.L_1224:
        /*009c*/ 	.word	0x00000000
        /*00a0*/ 	.short	0x0004
        /*00a2*/ 	.short	0x0020
        /*00a4*/ 	.byte	0x00, 0xf5, 0x21, 0x00


	//----- nvinfo : EIATTR_KPARAM_INFO
	.align		4
.L_1225:
        /*00a8*/ 	.byte	0x04, 0x17
        /*00aa*/ 	.short	(.L_1227 - .L_1226)
.L_1226:
        /*00ac*/ 	.word	0x00000000
        /*00b0*/ 	.short	0x0003
        /*00b2*/ 	.short	0x0018
        /*00b4*/ 	.byte	0x00, 0xf5, 0x21, 0x00


	//----- nvinfo : EIATTR_KPARAM_INFO
	.align		4
.L_1227:
        /*00b8*/ 	.byte	0x04, 0x17
        /*00ba*/ 	.short	(.L_1229 - .L_1228)
.L_1228:
        /*00bc*/ 	.word	0x00000000
        /*00c0*/ 	.short	0x0002
        /*00c2*/ 	.short	0x0010
        /*00c4*/ 	.byte	0x00, 0xf5, 0x21, 0x00


	//----- nvinfo : EIATTR_KPARAM_INFO
	.align		4
.L_1229:
        /*00c8*/ 	.byte	0x04, 0x17
        /*00ca*/ 	.short	(.L_1231 - .L_1230)
.L_1230:
        /*00cc*/ 	.word	0x00000000
        /*00d0*/ 	.short	0x0001
        /*00d2*/ 	.short	0x0008
        /*00d4*/ 	.byte	0x00, 0xf5, 0x21, 0x00


	//----- nvinfo : EIATTR_KPARAM_INFO
	.align		4
.L_1231:
        /*00d8*/ 	.byte	0x04, 0x17
        /*00da*/ 	.short	(.L_1233 - .L_1232)
.L_1232:
        /*00dc*/ 	.word	0x00000000
        /*00e0*/ 	.short	0x0000
        /*00e2*/ 	.short	0x0000
        /*00e4*/ 	.byte	0x00, 0xf5, 0x21, 0x00


	//----- nvinfo : EIATTR_SPARSE_MMA_MASK
	.align		4
.L_1233:
        /*00e8*/ 	.byte	0x03, 0x50
        /*00ea*/ 	.short	0x0000


	//----- nvinfo : EIATTR_MAXREG_COUNT
	.align		4
        /*00ec*/ 	.byte	0x03, 0x1b
        /*00ee*/ 	.short	0x0040


	//----- nvinfo : EIATTR_NUM_BARRIERS
	.align		4
        /*00f0*/ 	.byte	0x02, 0x4c
        /*00f2*/ 	.byte	0x01
	.zero		1


	//----- nvinfo : EIATTR_MERCURY_ISA_VERSION
	.align		4
        /*00f4*/ 	.byte	0x03, 0x5f
        /*00f6*/ 	.short	0x0101


	//----- nvinfo : EIATTR_UNUSED_LOAD_BYTE_OFFSET
	.align		4
        /*00f8*/ 	.byte	0x04, 0x44
        /*00fa*/ 	.short	(.L_1235 - .L_1234)


	//   ....[0]....
.L_1234:
        /*00fc*/ 	.word	0x00001d90
        /*0100*/ 	.word	0x00000fff


	//----- nvinfo : EIATTR_VRC_CTA_INIT_COUNT
	.align		4
.L_1235:
        /*0104*/ 	.byte	0x02, 0x4a
	.zero		1
	.zero		1


	//----- nvinfo : EIATTR_EXIT_INSTR_OFFSETS
	.align		4
        /*0108*/ 	.byte	0x04, 0x1c
        /*010a*/ 	.short	(.L_1237 - .L_1236)


	//   ....[0]....
.L_1236:
        /*010c*/ 	.word	0x00000040


	//   ....[1]....
        /*0110*/ 	.word	0x00003710


	//   ....[2]....
        /*0114*/ 	.word	0x00004440


	//----- nvinfo : EIATTR_MAX_THREADS
	.align		4
.L_1237:
        /*0118*/ 	.byte	0x04, 0x05
        /*011a*/ 	.short	(.L_1239 - .L_1238)
.L_1238:
        /*011c*/ 	.word	0x00000100
        /*0120*/ 	.word	0x00000001
        /*0124*/ 	.word	0x00000001


	//----- nvinfo : EIATTR_CRS_STACK_SIZE
	.align		4
.L_1239:
        /*0128*/ 	.byte	0x04, 0x1e
        /*012a*/ 	.short	(.L_1241 - .L_1240)
.L_1240:
        /*012c*/ 	.word	0x00000000


	//----- nvinfo : EIATTR_CBANK_PARAM_SIZE
	.align		4
.L_1241:
        /*0130*/ 	.byte	0x03, 0x19
        /*0132*/ 	.short	0x0058


	//----- nvinfo : EIATTR_PARAM_CBANK
	.align		4
        /*0134*/ 	.byte	0x04, 0x0a
        /*0136*/ 	.short	(.L_1243 - .L_1242)
	.align		4
.L_1242:
        /*0138*/ 	.word	index@(.nv.constant0._Z17moe_expert_kernelIfLb1EEvPKT_S2_S2_S2_PKfPKiS6_PS0_iiiiii)
        /*013c*/ 	.short	0x0380
        /*013e*/ 	.short	0x0058


	//----- nvinfo : EIATTR_SW_WAR
	.align		4
.L_1243:
        /*0140*/ 	.byte	0x04, 0x36
        /*0142*/ 	.short	(.L_1245 - .L_1244)
.L_1244:
        /*0144*/ 	.word	0x00000008
.L_1245:


//--------------------- .nv.info._Z17moe_expert_kernelI13__nv_bfloat16Lb0EEvPKT_S3_S3_S3_PKfPKiS7_PS1_iiiiii --------------------------
	.section	.nv.info._Z17moe_expert_kernelI13__nv_bfloat16Lb0EEvPKT_S3_S3_S3_PKfPKiS7_PS1_iiiiii,"",@"SHT_CUDA_INFO"
	.sectionflags	@""
	.align	4


	//----- nvinfo : EIATTR_CUDA_API_VERSION
	.align		4
        /*0000*/ 	.byte	0x04, 0x37
        /*0002*/ 	.short	(.L_1247 - .L_1246)
.L_1246:
        /*0004*/ 	.word	0x00000082


	//----- nvinfo : EIATTR_KPARAM_INFO
	.align		4
.L_1247:
        /*0008*/ 	.byte	0x04, 0x17
        /*000a*/ 	.short	(.L_1249 - .L_1248)
.L_1248:
        /*000c*/ 	.word	0x00000000
        /*0010*/ 	.short	0x000d
        /*0012*/ 	.short	0x0054
        /*0014*/ 	.byte	0x00, 0xf0, 0x11, 0x00


	//----- nvinfo : EIATTR_KPARAM_INFO
	.align		4
.L_1249:
        /*0018*/ 	.byte	0x04, 0x17
        /*001a*/ 	.short	(.L_1251 - .L_1250)
.L_1250:
        /*001c*/ 	.word	0x00000000
        /*0020*/ 	.short	0x000c
        /*0022*/ 	.short	0x0050
        /*0024*/ 	.byte	0x00, 0xf0, 0x11, 0x00


	//----- nvinfo : EIATTR_KPARAM_INFO
	.align		4
.L_1251:
        /*0028*/ 	.byte	0x04, 0x17
        /*002a*/ 	.short	(.L_1253 - .L_1252)
.L_1252:
        /*002c*/ 	.word	0x00000000
        /*0030*/ 	.short	0x000b
        /*0032*/ 	.short	0x004c
        /*0034*/ 	.byte	0x00, 0xf0, 0x11, 0x00


	//----- nvinfo : EIATTR_KPARAM_INFO
	.align		4
.L_1253:
        /*0038*/ 	.byte	0x04, 0x17
        /*003a*/ 	.short	(.L_1255 - .L_1254)
.L_1254:
        /*003c*/ 	.word	0x00000000
        /*0040*/ 	.short	0x000a
        /*0042*/ 	.short	0x0048
        /*0044*/ 	.byte	0x00, 0xf0, 0x11, 0x00


	//----- nvinfo : EIATTR_KPARAM_INFO
	.align		4
.L_1255:
        /*0048*/ 	.byte	0x04, 0x17
        /*004a*/ 	.short	(.L_1257 - .L_1256)
.L_1256:
        /*004c*/ 	.word	0x00000000
        /*0050*/ 	.short	0x0009
        /*0052*/ 	.short	0x0044
        /*0054*/ 	.byte	0x00, 0xf0, 0x11, 0x00


	//----- nvinfo : EIATTR_KPARAM_INFO
	.align		4
.L_1257:
        /*0058*/ 	.byte	0x04, 0x17
        /*005a*/ 	.short	(.L_1259 - .L_1258)
.L_1258:
        /*005c*/ 	.word	0x00000000
        /*0060*/ 	.short	0x0008
        /*0062*/ 	.short	0x0040
        /*0064*/ 	.byte	0x00, 0xf0, 0x11, 0x00


	//----- nvinfo : EIATTR_KPARAM_INFO
	.align		4
.L_1259:
        /*0068*/ 	.byte	0x04, 0x17
        /*006a*/ 	.short	(.L_1261 - .L_1260)
.L_1260:
        /*006c*/ 	.word	0x00000000
        /*0070*/ 	.short	0x0007
        /*0072*/ 	.short	0x0038
        /*0074*/ 	.byte	0x00, 0xf5, 0x21, 0x00


	//----- nvinfo : EIATTR_KPARAM_INFO
	.align		4
.L_1261:
        /*0078*/ 	.byte	0x04, 0x17
        /*007a*/ 	.short	(.L_1263 - .L_1262)
.L_1262:
        /*007c*/ 	.word	0x00000000
        /*0080*/ 	.short	0x0006
        /*0082*/ 	.short	0x0030
        /*0084*/ 	.byte	0x00, 0xf5, 0x21, 0x00


	//----- nvinfo : EIATTR_KPARAM_INFO
	.align		4
.L_1263:
        /*0088*/ 	.byte	0x04, 0x17
        /*008a*/ 	.short	(.L_1265 - .L_1264)
.L_1264:
        /*008c*/ 	.word	0x00000000
        /*0090*/ 	.short	0x0005
        /*0092*/ 	.short	0x0028
        /*0094*/ 	.byte	0x00, 0xf5, 0x21, 0x00


	//----- nvinfo : EIATTR_KPARAM_INFO
	.align		4
.L_1265:
        /*0098*/ 	.byte	0x04, 0x17
        /*009a*/ 	.short	(.L_1267 - .L_1266)
.L_1266:
        /*009c*/ 	.word	0x00000000
        /*00a0*/ 	.short	0x0004
        /*00a2*/ 	.short	0x0020
        /*00a4*/ 	.byte	0x00, 0xf5, 0x21, 0x00


	//----- nvinfo : EIATTR_KPARAM_INFO
	.align		4
.L_1267:
        /*00a8*/ 	.byte	0x04, 0x17
        /*00aa*/ 	.short	(.L_1269 - .L_1268)
.L_1268:
        /*00ac*/ 	.word	0x00000000
        /*00b0*/ 	.short	0x0003
        /*00b2*/ 	.short	0x0018
        /*00b4*/ 	.byte	0x00, 0xf5, 0x21, 0x00


	//----- nvinfo : EIATTR_KPARAM_INFO
	.align		4
.L_1269:
        /*00b8*/ 	.byte	0x04, 0x17
        /*00ba*/ 	.short	(.L_1271 - .L_1270)
.L_1270:
        /*00bc*/ 	.word	0x00000000
        /*00c0*/ 	.short	0x0002
        /*00c2*/ 	.short	0x0010
        /*00c4*/ 	.byte	0x00, 0xf5, 0x21, 0x00


	//----- nvinfo : EIATTR_KPARAM_INFO
	.align		4
.L_1271:
        /*00c8*/ 	.byte	0x04, 0x17
        /*00ca*/ 	.short	(.L_1273 - .L_1272)
.L_1272:
        /*00cc*/ 	.word	0x00000000
        /*00d0*/ 	.short	0x0001
        /*00d2*/ 	.short	0x0008
        /*00d4*/ 	.byte	0x00, 0xf5, 0x21, 0x00


	//----- nvinfo : EIATTR_KPARAM_INFO
	.align		4
.L_1273:
        /*00d8*/ 	.byte	0x04, 0x17
        /*00da*/ 	.short	(.L_1275 - .L_1274)
.L_1274:
        /*00dc*/ 	.word	0x00000000
        /*00e0*/ 	.short	0x0000
        /*00e2*/ 	.short	0x0000
        /*00e4*/ 	.byte	0x00, 0xf5, 0x21, 0x00


	//----- nvinfo : EIATTR_SPARSE_MMA_MASK
	.align		4
.L_1275:
        /*00e8*/ 	.byte	0x03, 0x50
        /*00ea*/ 	.short	0x0000


	//----- nvinfo : EIATTR_MAXREG_COUNT
	.align		4
        /*00ec*/ 	.byte	0x03, 0x1b
        /*00ee*/ 	.short	0x0040


	//----- nvinfo : EIATTR_NUM_BARRIERS
	.align		4
        /*00f0*/ 	.byte	0x02, 0x4c
        /*00f2*/ 	.byte	0x01
	.zero		1


	//----- nvinfo : EIATTR_MERCURY_ISA_VERSION
	.align		4
        /*00f4*/ 	.byte	0x03, 0x5f
        /*00f6*/ 	.short	0x0101


	//----- nvinfo : EIATTR_UNUSED_LOAD_BYTE_OFFSET
	.align		4
        /*00f8*/ 	.byte	0x04, 0x44
        /*00fa*/ 	.short	(.L_1277 - .L_1276)


	//   ....[0]....
.L_1276:
        /*00fc*/ 	.word	0x000011c0
        /*0100*/ 	.word	0x00000fff


	//   ....[1]....
        /*0104*/ 	.word	0x00002720
        /*0108*/ 	.word	0x00000fff


	//   ....[2]....
        /*010c*/ 	.word	0x00003a00
        /*0110*/ 	.word	0x00000fff


	//----- nvinfo : EIATTR_COOP_GROUP_MASK_REGIDS
	.align		4
.L_1277:
        /*0114*/ 	.byte	0x04, 0x29
        /*0116*/ 	.short	(.L_1279 - .L_1278)


	//   ....[0]....
.L_1278:
        /*0118*/ 	.word	0xffffffff


	//   ....[1]....
        /*011c*/ 	.word	0xffffffff


	//   ....[2]....
        /*0120*/ 	.word	0xffffffff


	//   ....[3]....
        /*0124*/ 	.word	0xffffffff


	//   ....[4]....
        /*0128*/ 	.word	0xffffffff


	//   ....[5]....
        /*012c*/ 	.word	0x05000012


	//   ....[6]....
        /*0130*/ 	.word	0x05000012


	//   ....[7]....
        /*0134*/ 	.word	0x05000012


	//   ....[8]....
        /*0138*/ 	.word	0x05000012


	//   ....[9]....
        /*013c*/ 	.word	0x05000012


	//----- nvinfo : EIATTR_COOP_GROUP_INSTR_OFFSETS
	.align		4
.L_1279:
        /*0140*/ 	.byte	0x04, 0x28
        /*0142*/ 	.short	(.L_1281 - .L_1280)


	//   ....[0]....
.L_1280:
        /*0144*/ 	.word	0x00004a30


	//   ....[1]....
        /*0148*/ 	.word	0x00004a50


	//   ....[2]....
        /*014c*/ 	.word	0x00004a70


	//   ....[3]....
        /*0150*/ 	.word	0x00004a90


	//   ....[4]....
        /*0154*/ 	.word	0x00004ab0


	//   ....[5]....
        /*0158*/ 	.word	0x00004ce0


	//   ....[6]....
        /*015c*/ 	.word	0x00004d70


	//   ....[7]....
        /*0160*/ 	.word	0x00004de0


	//   ....[8]....
        /*0164*/ 	.word	0x00004e50


	//   ....[9]....
        /*0168*/ 	.word	0x00004ec0


	//----- nvinfo : EIATTR_VRC_CTA_INIT_COUNT
	.align		4
.L_1281:
        /*016c*/ 	.byte	0x02, 0x4a
	.zero		1
	.zero		1


	//----- nvinfo : EIATTR_ATOM16_EMUL_INSTR_REG_MAP
	.align		4
        /*0170*/ 	.byte	0x04, 0x2e
        /*0172*/ 	.short	(.L_1283 - .L_1282)


	//   ....[0]....
.L_1282:
        /*0174*/ 	.word	0x00004b80
        /*0178*/ 	.short	0x0013
        /*017a*/ 	.short	0x0000


	//   ....[1]....
        /*017c*/ 	.word	0x00004be0
        /*0180*/ 	.short	0x0013
        /*0182*/ 	.short	0x0000


	//----- nvinfo : EIATTR_EXIT_INSTR_OFFSETS
	.align		4
.L_1283:
        /*0184*/ 	.byte	0x04, 0x1c
        /*0186*/ 	.short	(.L_1285 - .L_1284)


	//   ....[0]....
.L_1284:
        /*0188*/ 	.word	0x00000040


	//   ....[1]....
        /*018c*/ 	.word	0x00004520


	//   ....[2]....
        /*0190*/ 	.word	0x00004c70


	//----- nvinfo : EIATTR_MAX_THREADS
	.align		4
.L_1285:
        /*0194*/ 	.byte	0x04, 0x05
        /*0196*/ 	.short	(.L_1287 - .L_1286)
.L_1286:
        /*0198*/ 	.word	0x00000100
        /*019c*/ 	.word	0x00000001
        /*01a0*/ 	.word	0x00000001


	//----- nvinfo : EIATTR_CRS_STACK_SIZE
	.align		4
.L_1287:
        /*01a4*/ 	.byte	0x04, 0x1e
        /*01a6*/ 	.short	(.L_1289 - .L_1288)
.L_1288:
        /*01a8*/ 	.word	0x00000000


	//----- nvinfo : EIATTR_CBANK_PARAM_SIZE
	.align		4
.L_1289:
        /*01ac*/ 	.byte	0x03, 0x19
        /*01ae*/ 	.short	0x0058


	//----- nvinfo : EIATTR_PARAM_CBANK
	.align		4
        /*01b0*/ 	.byte	0x04, 0x0a
        /*01b2*/ 	.short	(.L_1291 - .L_1290)
	.align		4
.L_1290:
        /*01b4*/ 	.word	index@(.nv.constant0._Z17moe_expert_kernelI13__nv_bfloat16Lb0EEvPKT_S3_S3_S3_PKfPKiS7_PS1_iiiiii)
        /*01b8*/ 	.short	0x0380
        /*01ba*/ 	.short	0x0058


	//----- nvinfo : EIATTR_SW_WAR
	.align		4
.L_1291:
        /*01bc*/ 	.byte	0x04, 0x36
        /*01be*/ 	.short	(.L_1293 - .L_1292)
.L_1292:
        /*01c0*/ 	.word	0x00000008
.L_1293:


//--------------------- .nv.info._Z17moe_expert_kernelI13__nv_bfloat16Lb1EEvPKT_S3_S3_S3_PKfPKiS7_PS1_iiiiii --------------------------
	.section	.nv.info._Z17moe_expert_kernelI13__nv_bfloat16Lb1EEvPKT_S3_S3_S3_PKfPKiS7_PS1_iiiiii,"",@"SHT_CUDA_INFO"
	.sectionflags	@""
	.align	4


	//----- nvinfo : EIATTR_CUDA_API_VERSION
	.align		4
        /*0000*/ 	.byte	0x04, 0x37
        /*0002*/ 	.short	(.L_1295 - .L_1294)
.L_1294:
        /*0004*/ 	.word	0x00000082


	//----- nvinfo : EIATTR_KPARAM_INFO
	.align		4
.L_1295:
        /*0008*/ 	.byte	0x04, 0x17
        /*000a*/ 	.short	(.L_1297 - .L_1296)
.L_1296:
        /*000c*/ 	.word	0x00000000
        /*0010*/ 	.short	0x000d
        /*0012*/ 	.short	0x0054
        /*0014*/ 	.byte	0x00, 0xf0, 0x11, 0x00


	//----- nvinfo : EIATTR_KPARAM_INFO
	.align		4
.L_1297:
        /*0018*/ 	.byte	0x04, 0x17
        /*001a*/ 	.short	(.L_1299 - .L_1298)
.L_1298:
        /*001c*/ 	.word	0x00000000
        /*0020*/ 	.short	0x000c
        /*0022*/ 	.short	0x0050
        /*0024*/ 	.byte	0x00, 0xf0, 0x11, 0x00


	//----- nvinfo : EIATTR_KPARAM_INFO
	.align		4
.L_1299:
        /*0028*/ 	.byte	0x04, 0x17
        /*002a*/ 	.short	(.L_1301 - .L_1300)
.L_1300:
        /*002c*/ 	.word	0x00000000
        /*0030*/ 	.short	0x000b
        /*0032*/ 	.short	0x004c
        /*0034*/ 	.byte	0x00, 0xf0, 0x11, 0x00


	//----- nvinfo : EIATTR_KPARAM_INFO
	.align		4
.L_1301:
        /*0038*/ 	.byte	0x04, 0x17
        /*003a*/ 	.short	(.L_1303 - .L_1302)
.L_1302:
        /*003c*/ 	.word	0x00000000
        /*0040*/ 	.short	0x000a
        /*0042*/ 	.short	0x0048
        /*0044*/ 	.byte	0x00, 0xf0, 0x11, 0x00


	//----- nvinfo : EIATTR_KPARAM_INFO
	.align		4
.L_1303:
        /*0048*/ 	.byte	0x04, 0x17
        /*004a*/ 	.short	(.L_1305 - .L_1304)
.L_1304:
        /*004c*/ 	.word	0x00000000
        /*0050*/ 	.short	0x0009
        /*0052*/ 	.short	0x0044
        /*0054*/ 	.byte	0x00, 0xf0, 0x11, 0x00


	//----- nvinfo : EIATTR_KPARAM_INFO
	.align		4
.L_1305:
        /*0058*/ 	.byte	0x04, 0x17
        /*005a*/ 	.short	(.L_1307 - .L_1306)
.L_1306:
        /*005c*/ 	.word	0x00000000
        /*0060*/ 	.short	0x0008
        /*0062*/ 	.short	0x0040
        /*0064*/ 	.byte	0x00, 0xf0, 0x11, 0x00


	//----- nvinfo : EIATTR_KPARAM_INFO
	.align		4
.L_1307:
        /*0068*/ 	.byte	0x04, 0x17
        /*006a*/ 	.short	(.L_1309 - .L_1308)
.L_1308:
        /*006c*/ 	.word	0x00000000
        /*0070*/ 	.short	0x0007
        /*0072*/ 	.short	0x0038
        /*0074*/ 	.byte	0x00, 0xf5, 0x21, 0x00


	//----- nvinfo : EIATTR_KPARAM_INFO
	.align		4
.L_1309:
        /*0078*/ 	.byte	0x04, 0x17
        /*007a*/ 	.short	(.L_1311 - .L_1310)
.L_1310:
        /*007c*/ 	.word	0x00000000
        /*0080*/ 	.short	0x0006
        /*0082*/ 	.short	0x0030
        /*0084*/ 	.byte	0x00, 0xf5, 0x21, 0x00


	//----- nvinfo : EIATTR_KPARAM_INFO
	.align		4
.L_1311:
        /*0088*/ 	.byte	0x04, 0x17
        /*008a*/ 	.short	(.L_1313 - .L_1312)
.L_1312:
        /*008c*/ 	.word	0x00000000
        /*0090*/ 	.short	0x0005
        /*0092*/ 	.short	0x0028
        /*0094*/ 	.byte	0x00, 0xf5, 0x21, 0x00


	//----- nvinfo : EIATTR_KPARAM_INFO
	.align		4
.L_1313:
        /*0098*/ 	.byte	0x04, 0x17
        /*009a*/ 	.short	(.L_1315 - .L_1314)
.L_1314:
        /*009c*/ 	.word	0x00000000
        /*00a0*/ 	.short	0x0004
        /*00a2*/ 	.short	0x0020
        /*00a4*/ 	.byte	0x00, 0xf5, 0x21, 0x00


	//----- nvinfo : EIATTR_KPARAM_INFO
	.align		4
.L_1315:
        /*00a8*/ 	.byte	0x04, 0x17
        /*00aa*/ 	.short	(.L_1317 - .L_1316)
.L_1316:
        /*00ac*/ 	.word	0x00000000
        /*00b0*/ 	.short	0x0003
        /*00b2*/ 	.short	0x0018
        /*00b4*/ 	.byte	0x00, 0xf5, 0x21, 0x00


	//----- nvinfo : EIATTR_KPARAM_INFO
	.align		4
.L_1317:
        /*00b8*/ 	.byte	0x04, 0x17
        /*00ba*/ 	.short	(.L_1319 - .L_1318)
.L_1318:
        /*00bc*/ 	.word	0x00000000
        /*00c0*/ 	.short	0x0002
        /*00c2*/ 	.short	0x0010
        /*00c4*/ 	.byte	0x00, 0xf5, 0x21, 0x00


	//----- nvinfo : EIATTR_KPARAM_INFO
	.align		4
.L_1319:
        /*00c8*/ 	.byte	0x04, 0x17
        /*00ca*/ 	.short	(.L_1321 - .L_1320)
.L_1320:
        /*00cc*/ 	.word	0x00000000
        /*00d0*/ 	.short	0x0001
        /*00d2*/ 	.short	0x0008
        /*00d4*/ 	.byte	0x00, 0xf5, 0x21, 0x00


	//----- nvinfo : EIATTR_KPARAM_INFO
	.align		4
.L_1321:
        /*00d8*/ 	.byte	0x04, 0x17
        /*00da*/ 	.short	(.L_1323 - .L_1322)
.L_1322:
        /*00dc*/ 	.word	0x00000000
        /*00e0*/ 	.short	0x0000
        /*00e2*/ 	.short	0x0000
        /*00e4*/ 	.byte	0x00, 0xf5, 0x21, 0x00


	//----- nvinfo : EIATTR_SPARSE_MMA_MASK
	.align		4
.L_1323:
        /*00e8*/ 	.byte	0x03, 0x50
        /*00ea*/ 	.short	0x0000


	//----- nvinfo : EIATTR_MAXREG_COUNT
	.align		4
        /*00ec*/ 	.byte	0x03, 0x1b
        /*00ee*/ 	.short	0x0040


	//----- nvinfo : EIATTR_NUM_BARRIERS
	.align		4
        /*00f0*/ 	.byte	0x02, 0x4c
        /*00f2*/ 	.byte	0x01
	.zero		1


	//----- nvinfo : EIATTR_MERCURY_ISA_VERSION
	.align		4
        /*00f4*/ 	.byte	0x03, 0x5f
        /*00f6*/ 	.short	0x0101


	//----- nvinfo : EIATTR_UNUSED_LOAD_BYTE_OFFSET
	.align		4
        /*00f8*/ 	.byte	0x04, 0x44
        /*00fa*/ 	.short	(.L_1325 - .L_1324)


	//   ....[0]....
.L_1324:
        /*00fc*/ 	.word	0x000020c0
        /*0100*/ 	.word	0x00000fff


	//   ....[1]....
        /*0104*/ 	.word	0x00004c00
        /*0108*/ 	.word	0x00000fff


	//   ....[2]....
        /*010c*/ 	.word	0x000074d0
        /*0110*/ 	.word	0x00000fff


	//----- nvinfo : EIATTR_VRC_CTA_INIT_COUNT
	.align		4
.L_1325:
        /*0114*/ 	.byte	0x02, 0x4a
	.zero		1
	.zero		1


	//----- nvinfo : EIATTR_ATOM16_EMUL_INSTR_REG_MAP
	.align		4
        /*0118*/ 	.byte	0x04, 0x2e
        /*011a*/ 	.short	(.L_1327 - .L_1326)


	//   ....[0]....
.L_1326:
        /*011c*/ 	.word	0x000093f0
        /*0120*/ 	.short	0x000d
        /*0122*/ 	.short	0x0000


	//   ....[1]....
        /*0124*/ 	.word	0x00009460
        /*0128*/ 	.short	0x000d
        /*012a*/ 	.short	0x0000


	//   ....[2]....
        /*012c*/ 	.word	0x00009540
        /*0130*/ 	.short	0x000f
        /*0132*/ 	.short	0x0000


	//   ....[3]....
        /*0134*/ 	.word	0x00009590
        /*0138*/ 	.short	0x000f
        /*013a*/ 	.short	0x0000


	//   ....[4]....
        /*013c*/ 	.word	0x00009670
        /*0140*/ 	.short	0x000f
        /*0142*/ 	.short	0x0000


	//   ....[5]....
        /*0144*/ 	.word	0x000096c0
        /*0148*/ 	.short	0x000f
        /*014a*/ 	.short	0x0000


	//   ....[6]....
        /*014c*/ 	.word	0x000097a0
        /*0150*/ 	.short	0x000d
        /*0152*/ 	.short	0x0000


	//   ....[7]....
        /*0154*/ 	.word	0x000097f0
        /*0158*/ 	.short	0x000d
        /*015a*/ 	.short	0x0000


	//----- nvinfo : EIATTR_EXIT_INSTR_OFFSETS
	.align		4
.L_1327:
        /*015c*/ 	.byte	0x04, 0x1c
        /*015e*/ 	.short	(.L_1329 - .L_1328)


	//   ....[0]....
.L_1328:
        /*0160*/ 	.word	0x00000040


	//   ....[1]....
        /*0164*/ 	.word	0x00008690


	//   ....[2]....
        /*0168*/ 	.word	0x00009870


	//----- nvinfo : EIATTR_MAX_THREADS
	.align		4
.L_1329:
        /*016c*/ 	.byte	0x04, 0x05
        /*016e*/ 	.short	(.L_1331 - .L_1330)
.L_1330:
        /*0170*/ 	.word	0x00000100
        /*0174*/ 	.word	0x00000001
        /*0178*/ 	.word	0x00000001


	//----- nvinfo : EIATTR_CRS_STACK_SIZE
	.align		4
.L_1331:
        /*017c*/ 	.byte	0x04, 0x1e
        /*017e*/ 	.short	(.L_1333 - .L_1332)
.L_1332:
        /*0180*/ 	.word	0x00000000


	//----- nvinfo : EIATTR_CBANK_PARAM_SIZE
	.align		4
.L_1333:
        /*0184*/ 	.byte	0x03, 0x19
        /*0186*/ 	.short	0x0058


	//----- nvinfo : EIATTR_PARAM_CBANK
	.align		4
        /*0188*/ 	.byte	0x04, 0x0a
        /*018a*/ 	.short	(.L_1335 - .L_1334)
	.align		4
.L_1334:
        /*018c*/ 	.word	index@(.nv.constant0._Z17moe_expert_kernelI13__nv_bfloat16Lb1EEvPKT_S3_S3_S3_PKfPKiS7_PS1_iiiiii)
        /*0190*/ 	.short	0x0380
        /*0192*/ 	.short	0x0058


	//----- nvinfo : EIATTR_SW_WAR
	.align		4
.L_1335:
        /*0194*/ 	.byte	0x04, 0x36
        /*0196*/ 	.short	(.L_1337 - .L_1336)
.L_1336:
        /*0198*/ 	.word	0x00000008
.L_1337:


//--------------------- .nv.info._Z17moe_expert_kernelI6__halfLb0EEvPKT_S3_S3_S3_PKfPKiS7_PS1_iiiiii --------------------------
	.section	.nv.info._Z17moe_expert_kernelI6__halfLb0EEvPKT_S3_S3_S3_PKfPKiS7_PS1_iiiiii,"",@"SHT_CUDA_INFO"
	.sectionflags	@""
	.align	4


	//----- nvinfo : EIATTR_CUDA_API_VERSION
	.align		4
        /*0000*/ 	.byte	0x04, 0x37
        /*0002*/ 	.short	(.L_1339 - .L_1338)
.L_1338:
        /*0004*/ 	.word	0x00000082


	//----- nvinfo : EIATTR_KPARAM_INFO
	.align		4
.L_1339:
        /*0008*/ 	.byte	0x04, 0x17
        /*000a*/ 	.short	(.L_1341 - .L_1340)
.L_1340:
        /*000c*/ 	.word	0x00000000
        /*0010*/ 	.short	0x000d
        /*0012*/ 	.short	0x0054
        /*0014*/ 	.byte	0x00, 0xf0, 0x11, 0x00


	//----- nvinfo : EIATTR_KPARAM_INFO
	.align		4
.L_1341:
        /*0018*/ 	.byte	0x04, 0x17
        /*001a*/ 	.short	(.L_1343 - .L_1342)
.L_1342:
        /*001c*/ 	.word	0x00000000
        /*0020*/ 	.short	0x000c
        /*0022*/ 	.short	0x0050
        /*0024*/ 	.byte	0x00, 0xf0, 0x11, 0x00


	//----- nvinfo : EIATTR_KPARAM_INFO
	.align		4
.L_1343:
        /*0028*/ 	.byte	0x04, 0x17
        /*002a*/ 	.short	(.L_1345 - .L_1344)
.L_1344:
        /*002c*/ 	.word	0x00000000
        /*0030*/ 	.short	0x000b
        /*0032*/ 	.short	0x004c
        /*0034*/ 	.byte	0x00, 0xf0, 0x11, 0x00


	//----- nvinfo : EIATTR_KPARAM_INFO
	.align		4
.L_1345:
        /*0038*/ 	.byte	0x04, 0x17
        /*003a*/ 	.short	(.L_1347 - .L_1346)
.L_1346:
        /*003c*/ 	.word	0x00000000
        /*0040*/ 	.short	0x000a
        /*0042*/ 	.short	0x0048
        /*0044*/ 	.byte	0x00, 0xf0, 0x11, 0x00


	//----- nvinfo : EIATTR_KPARAM_INFO
	.align		4
.L_1347:
        /*0048*/ 	.byte	0x04, 0x17
        /*004a*/ 	.short	(.L_1349 - .L_1348)
.L_1348:
        /*004c*/ 	.word	0x00000000
        /*0050*/ 	.short	0x0009
        /*0052*/ 	.short	0x0044
        /*0054*/ 	.byte	0x00, 0xf0, 0x11, 0x00


	//----- nvinfo : EIATTR_KPARAM_INFO
	.align		4
.L_1349:
        /*0058*/ 	.byte	0x04, 0x17
        /*005a*/ 	.short	(.L_1351 - .L_1350)
.L_1350:
        /*005c*/ 	.word	0x00000000
        /*0060*/ 	.short	0x0008
        /*0062*/ 	.short	0x0040
        /*0064*/ 	.byte	0x00, 0xf0, 0x11, 0x00


	//----- nvinfo : EIATTR_KPARAM_INFO
	.align		4
.L_1351:
        /*0068*/ 	.byte	0x04, 0x17
        /*006a*/ 	.short	(.L_1353 - .L_1352)
.L_1352:
        /*006c*/ 	.word	0x00000000
        /*0070*/ 	.short	0x0007
        /*0072*/ 	.short	0x0038
        /*0074*/ 	.byte	0x00, 0xf5, 0x21, 0x00


	//----- nvinfo : EIATTR_KPARAM_INFO
	.align		4
.L_1353:
        /*0078*/ 	.byte	0x04, 0x17
        /*007a*/ 	.short	(.L_1355 - .L_1354)
.L_1354:
        /*007c*/ 	.word	0x00000000
        /*0080*/ 	.short	0x0006
        /*0082*/ 	.short	0x0030
        /*0084*/ 	.byte	0x00, 0xf5, 0x21, 0x00


	//----- nvinfo : EIATTR_KPARAM_INFO
	.align		4
.L_1355:
        /*0088*/ 	.byte	0x04, 0x17
        /*008a*/ 	.short	(.L_1357 - .L_1356)
.L_1356:
        /*008c*/ 	.word	0x00000000
        /*0090*/ 	.short	0x0005
        /*0092*/ 	.short	0x0028
        /*0094*/ 	.byte	0x00, 0xf5, 0x21, 0x00


	//----- nvinfo : EIATTR_KPARAM_INFO
	.align		4
.L_1357:
        /*0098*/ 	.byte	0x04, 0x17
        /*009a*/ 	.short	(.L_1359 - .L_1358)
.L_1358:
        /*009c*/ 	.word	0x00000000
        /*00a0*/ 	.short	0x0004
        /*00a2*/ 	.short	0x0020
        /*00a4*/ 	.byte	0x00, 0xf5, 0x21, 0x00


	//----- nvinfo : EIATTR_KPARAM_INFO
	.align		4
.L_1359:
        /*00a8*/ 	.byte	0x04, 0x17
        /*00aa*/ 	.short	(.L_1361 - .L_1360)
.L_1360:
        /*00ac*/ 	.word	0x00000000
        /*00b0*/ 	.short	0x0003
        /*00b2*/ 	.short	0x0018
        /*00b4*/ 	.byte	0x00, 0xf5, 0x21, 0x00


	//----- nvinfo : EIATTR_KPARAM_INFO
	.align		4
.L_1361:
        /*00b8*/ 	.byte	0x04, 0x17
        /*00ba*/ 	.short	(.L_1363 - .L_1362)
.L_1362:
        /*00bc*/ 	.word	0x00000000
        /*00c0*/ 	.short	0x0002
        /*00c2*/ 	.short	0x0010
        /*00c4*/ 	.byte	0x00, 0xf5, 0x21, 0x00


	//----- nvinfo : EIATTR_KPARAM_INFO
	.align		4
.L_1363:
        /*00c8*/ 	.byte	0x04, 0x17
        /*00ca*/ 	.short	(.L_1365 - .L_1364)
.L_1364:
        /*00cc*/ 	.word	0x00000000
        /*00d0*/ 	.short	0x0001
        /*00d2*/ 	.short	0x0008
        /*00d4*/ 	.byte	0x00, 0xf5, 0x21, 0x00


	//----- nvinfo : EIATTR_KPARAM_INFO
	.align		4
.L_1365:
        /*00d8*/ 	.byte	0x04, 0x17
        /*00da*/ 	.short	(.L_1367 - .L_1366)
.L_1366:
        /*00dc*/ 	.word	0x00000000
        /*00e0*/ 	.short	0x0000
        /*00e2*/ 	.short	0x0000
        /*00e4*/ 	.byte	0x00, 0xf5, 0x21, 0x00


	//----- nvinfo : EIATTR_SPARSE_MMA_MASK
	.align		4
.L_1367:
        /*00e8*/ 	.byte	0x03, 0x50
        /*00ea*/ 	.short	0x0000


	//----- nvinfo : EIATTR_MAXREG_COUNT
	.align		4
        /*00ec*/ 	.byte	0x03, 0x1b
        /*00ee*/ 	.short	0x0040


	//----- nvinfo : EIATTR_NUM_BARRIERS
	.align		4
        /*00f0*/ 	.byte	0x02, 0x4c
        /*00f2*/ 	.byte	0x01
	.zero		1


	//----- nvinfo : EIATTR_MERCURY_ISA_VERSION
	.align		4
        /*00f4*/ 	.byte	0x03, 0x5f
        /*00f6*/ 	.short	0x0101


	//----- nvinfo : EIATTR_UNUSED_LOAD_BYTE_OFFSET
	.align		4
        /*00f8*/ 	.byte	0x04, 0x44
        /*00fa*/ 	.short	(.L_1369 - .L_1368)


	//   ....[0]....
.L_1368:
        /*00fc*/ 	.word	0x00001190
        /*0100*/ 	.word	0x00000fff


	//   ....[1]....
        /*0104*/ 	.word	0x000026c0
        /*0108*/ 	.word	0x00000fff


	//   ....[2]....
        /*010c*/ 	.word	0x00003990
        /*0110*/ 	.word	0x00000fff


	//----- nvinfo : EIATTR_COOP_GROUP_MASK_REGIDS
	.align		4
.L_1369:
        /*0114*/ 	.byte	0x04, 0x29
        /*0116*/ 	.short	(.L_1371 - .L_1370)


	//   ....[0]....
.L_1370:
        /*0118*/ 	.word	0xffffffff


	//   ....[1]....
        /*011c*/ 	.word	0xffffffff


	//   ....[2]....
        /*0120*/ 	.word	0xffffffff


	//   ....[3]....
        /*0124*/ 	.word	0xffffffff


	//   ....[4]....
        /*0128*/ 	.word	0xffffffff


	//   ....[5]....
        /*012c*/ 	.word	0x05000012


	//   ....[6]....
        /*0130*/ 	.word	0x05000012


	//   ....[7]....
        /*0134*/ 	.word	0x05000012


	//   ....[8]....
        /*0138*/ 	.word	0x05000012


	//   ....[9]....
        /*013c*/ 	.word	0x05000012


	//----- nvinfo : EIATTR_COOP_GROUP_INSTR_OFFSETS
	.align		4
.L_1371:
        /*0140*/ 	.byte	0x04, 0x28
        /*0142*/ 	.short	(.L_1373 - .L_1372)


	//   ....[0]....
.L_1372:
        /*0144*/ 	.word	0x000049b0


	//   ....[1]....
        /*0148*/ 	.word	0x000049d0


	//   ....[2]....
        /*014c*/ 	.word	0x000049f0


	//   ....[3]....
        /*0150*/ 	.word	0x00004a10


	//   ....[4]....
        /*0154*/ 	.word	0x00004a30


	//   ....[5]....
        /*0158*/ 	.word	0x00004c60


	//   ....[6]....
        /*015c*/ 	.word	0x00004cf0


	//   ....[7]....
        /*0160*/ 	.word	0x00004d60


	//   ....[8]....
        /*0164*/ 	.word	0x00004dd0


	//   ....[9]....
        /*0168*/ 	.word	0x00004e40


	//----- nvinfo : EIATTR_VRC_CTA_INIT_COUNT
	.align		4
.L_1373:
        /*016c*/ 	.byte	0x02, 0x4a
	.zero		1
	.zero		1


	//----- nvinfo : EIATTR_ATOM16_EMUL_INSTR_REG_MAP
	.align		4
        /*0170*/ 	.byte	0x04, 0x2e
        /*0172*/ 	.short	(.L_1375 - .L_1374)


	//   ....[0]....
.L_1374:
        /*0174*/ 	.word	0x00004b00
        /*0178*/ 	.short	0x0015
        /*017a*/ 	.short	0x0000


	//   ....[1]....
        /*017c*/ 	.word	0x00004b60
        /*0180*/ 	.short	0x0015
        /*0182*/ 	.short	0x0000


	//----- nvinfo : EIATTR_EXIT_INSTR_OFFSETS
	.align		4
.L_1375:
        /*0184*/ 	.byte	0x04, 0x1c
        /*0186*/ 	.short	(.L_1377 - .L_1376)


	//   ....[0]....
.L_1376:
        /*0188*/ 	.word	0x00000040


	//   ....[1]....
        /*018c*/ 	.word	0x000044a0


	//   ....[2]....
        /*0190*/ 	.word	0x00004bf0


	//----- nvinfo : EIATTR_MAX_THREADS
	.align		4
.L_1377:
        /*0194*/ 	.byte	0x04, 0x05
        /*0196*/ 	.short	(.L_1379 - .L_1378)
.L_1378:
        /*0198*/ 	.word	0x00000100
        /*019c*/ 	.word	0x00000001
        /*01a0*/ 	.word	0x00000001


	//----- nvinfo : EIATTR_CRS_STACK_SIZE
	.align		4
.L_1379:
        /*01a4*/ 	.byte	0x04, 0x1e
        /*01a6*/ 	.short	(.L_1381 - .L_1380)
.L_1380:
        /*01a8*/ 	.word	0x00000000


	//----- nvinfo : EIATTR_CBANK_PARAM_SIZE
	.align		4
.L_1381:
        /*01ac*/ 	.byte	0x03, 0x19
        /*01ae*/ 	.short	0x0058


	//----- nvinfo : EIATTR_PARAM_CBANK
	.align		4
        /*01b0*/ 	.byte	0x04, 0x0a
        /*01b2*/ 	.short	(.L_1383 - .L_1382)
	.align		4
.L_1382:
        /*01b4*/ 	.word	index@(.nv.constant0._Z17moe_expert_kernelI6__halfLb0EEvPKT_S3_S3_S3_PKfPKiS7_PS1_iiiiii)
        /*01b8*/ 	.short	0x0380
        /*01ba*/ 	.short	0x0058


	//----- nvinfo : EIATTR_SW_WAR
	.align		4
.L_1383:
        /*01bc*/ 	.byte	0x04, 0x36
        /*01be*/ 	.short	(.L_1385 - .L_1384)
.L_1384:
        /*01c0*/ 	.word	0x00000008
.L_1385:


//--------------------- .nv.info._Z17moe_expert_kernelI6__halfLb1EEvPKT_S3_S3_S3_PKfPKiS7_PS1_iiiiii --------------------------
	.section	.nv.info._Z17moe_expert_kernelI6__halfLb1EEvPKT_S3_S3_S3_PKfPKiS7_PS1_iiiiii,"",@"SHT_CUDA_INFO"
	.sectionflags	@""
	.align	4


	//----- nvinfo : EIATTR_CUDA_API_VERSION
	.align		4
        /*0000*/ 	.byte	0x04, 0x37
        /*0002*/ 	.short	(.L_1387 - .L_1386)
.L_1386:
        /*0004*/ 	.word	0x00000082


	//----- nvinfo : EIATTR_KPARAM_INFO
	.align		4
.L_1387:
        /*0008*/ 	.byte	0x04, 0x17
        /*000a*/ 	.short	(.L_1389 - .L_1388)
.L_1388:
        /*000c*/ 	.word	0x00000000
        /*0010*/ 	.short	0x000d
        /*0012*/ 	.short	0x0054
        /*0014*/ 	.byte	0x00, 0xf0, 0x11, 0x00


	//----- nvinfo : EIATTR_KPARAM_INFO
	.align		4
.L_1389:
        /*0018*/ 	.byte	0x04, 0x17
        /*001a*/ 	.short	(.L_1391 - .L_1390)
.L_1390:
        /*001c*/ 	.word	0x00000000
        /*0020*/ 	.short	0x000c
        /*0022*/ 	.short	0x0050
        /*0024*/ 	.byte	0x00, 0xf0, 0x11, 0x00


	//----- nvinfo : EIATTR_KPARAM_INFO
	.align		4
.L_1391:
        /*0028*/ 	.byte	0x04, 0x17
        /*002a*/ 	.short	(.L_1393 - .L_1392)
.L_1392:
        /*002c*/ 	.word	0x00000000
        /*0030*/ 	.short	0x000b
        /*0032*/ 	.short	0x004c
        /*0034*/ 	.byte	0x00, 0xf0, 0x11, 0x00


	//----- nvinfo : EIATTR_KPARAM_INFO
	.align		4
.L_1393:
        /*0038*/ 	.byte	0x04, 0x17
        /*003a*/ 	.short	(.L_1395 - .L_1394)
.L_1394:
        /*003c*/ 	.word	0x00000000
        /*0040*/ 	.short	0x000a
        /*0042*/ 	.short	0x0048
        /*0044*/ 	.byte	0x00, 0xf0, 0x11, 0x00


	//----- nvinfo : EIATTR_KPARAM_INFO
	.align		4
.L_1395:
        /*0048*/ 	.byte	0x04, 0x17
        /*004a*/ 	.short	(.L_1397 - .L_1396)
.L_1396:
        /*004c*/ 	.word	0x00000000
        /*0050*/ 	.short	0x0009
        /*0052*/ 	.short	0x0044
        /*0054*/ 	.byte	0x00, 0xf0, 0x11, 0x00


	//----- nvinfo : EIATTR_KPARAM_INFO
	.align		4
.L_1397:
        /*0058*/ 	.byte	0x04, 0x17
        /*005a*/ 	.short	(.L_1399 - .L_1398)
.L_1398:
        /*005c*/ 	.word	0x00000000
        /*0060*/ 	.short	0x0008
        /*0062*/ 	.short	0x0040
        /*0064*/ 	.byte	0x00, 0xf0, 0x11, 0x00


	//----- nvinfo : EIATTR_KPARAM_INFO
	.align		4
.L_1399:
        /*0068*/ 	.byte	0x04, 0x17
        /*006a*/ 	.short	(.L_1401 - .L_1400)
.L_1400:
        /*006c*/ 	.word	0x00000000
        /*0070*/ 	.short	0x0007
        /*0072*/ 	.short	0x0038
        /*0074*/ 	.byte	0x00, 0xf5, 0x21, 0x00


	//----- nvinfo : EIATTR_KPARAM_INFO
	.align		4
.L_1401:
        /*0078*/ 	.byte	0x04, 0x17
        /*007a*/ 	.short	(.L_1403 - .L_1402)
.L_1402:
        /*007c*/ 	.word	0x00000000
        /*0080*/ 	.short	0x0006
        /*0082*/ 	.short	0x0030
        /*0084*/ 	.byte	0x00, 0xf5, 0x21, 0x00


	//----- nvinfo : EIATTR_KPARAM_INFO
	.align		4
.L_1403:
        /*0088*/ 	.byte	0x04, 0x17
        /*008a*/ 	.short	(.L_1405 - .L_1404)
.L_1404:
        /*008c*/ 	.word	0x00000000
        /*0090*/ 	.short	0x0005
        /*0092*/ 	.short	0x0028
        /*0094*/ 	.byte	0x00, 0xf5, 0x21, 0x00


	//----- nvinfo : EIATTR_KPARAM_INFO
	.align		4
.L_1405:
        /*0098*/ 	.byte	0x04, 0x17
        /*009a*/ 	.short	(.L_1407 - .L_1406)
.L_1406:
        /*009c*/ 	.word	0x00000000
        /*00a0*/ 	.short	0x0004
        /*00a2*/ 	.short	0x0020
        /*00a4*/ 	.byte	0x00, 0xf5, 0x21, 0x00


	//----- nvinfo : EIATTR_KPARAM_INFO
	.align		4
.L_1407:
        /*00a8*/ 	.byte	0x04, 0x17
        /*00aa*/ 	.short	(.L_1409 - .L_1408)
.L_1408:
        /*00ac*/ 	.word	0x00000000
        /*00b0*/ 	.short	0x0003
        /*00b2*/ 	.short	0x0018
        /*00b4*/ 	.byte	0x00, 0xf5, 0x21, 0x00


	//----- nvinfo : EIATTR_KPARAM_INFO
	.align		4
.L_1409:
        /*00b8*/ 	.byte	0x04, 0x17
        /*00ba*/ 	.short	(.L_1411 - .L_1410)
.L_1410:
        /*00bc*/ 	.word	0x00000000
        /*00c0*/ 	.short	0x0002
        /*00c2*/ 	.short	0x0010
        /*00c4*/ 	.byte	0x00, 0xf5, 0x21, 0x00


	//----- nvinfo : EIATTR_KPARAM_INFO
	.align		4
.L_1411:
        /*00c8*/ 	.byte	0x04, 0x17
        /*00ca*/ 	.short	(.L_1413 - .L_1412)
.L_1412:
        /*00cc*/ 	.word	0x00000000
        /*00d0*/ 	.short	0x0001
        /*00d2*/ 	.short	0x0008
        /*00d4*/ 	.byte	0x00, 0xf5, 0x21, 0x00


	//----- nvinfo : EIATTR_KPARAM_INFO
	.align		4
.L_1413:
        /*00d8*/ 	.byte	0x04, 0x17
        /*00da*/ 	.short	(.L_1415 - .L_1414)
.L_1414:
        /*00dc*/ 	.word	0x00000000
        /*00e0*/ 	.short	0x0000
        /*00e2*/ 	.short	0x0000
        /*00e4*/ 	.byte	0x00, 0xf5, 0x21, 0x00


	//----- nvinfo : EIATTR_SPARSE_MMA_MASK
	.align		4
.L_1415:
        /*00e8*/ 	.byte	0x03, 0x50
        /*00ea*/ 	.short	0x0000


	//----- nvinfo : EIATTR_MAXREG_COUNT
	.align		4
        /*00ec*/ 	.byte	0x03, 0x1b
        /*00ee*/ 	.short	0x0040


	//----- nvinfo : EIATTR_NUM_BARRIERS
	.align		4
        /*00f0*/ 	.byte	0x02, 0x4c
        /*00f2*/ 	.byte	0x01
	.zero		1


	//----- nvinfo : EIATTR_MERCURY_ISA_VERSION
	.align		4
        /*00f4*/ 	.byte	0x03, 0x5f
        /*00f6*/ 	.short	0x0101


	//----- nvinfo : EIATTR_UNUSED_LOAD_BYTE_OFFSET
	.align		4
        /*00f8*/ 	.byte	0x04, 0x44
        /*00fa*/ 	.short	(.L_1417 - .L_1416)


	//   ....[0]....
.L_1416:
        /*00fc*/ 	.word	0x000020c0
        /*0100*/ 	.word	0x00000fff


	//   ....[1]....
        /*0104*/ 	.word	0x00004c00
        /*0108*/ 	.word	0x00000fff


	//   ....[2]....
        /*010c*/ 	.word	0x000074d0
        /*0110*/ 	.word	0x00000fff


	//----- nvinfo : EIATTR_VRC_CTA_INIT_COUNT
	.align		4
.L_1417:
        /*0114*/ 	.byte	0x02, 0x4a
	.zero		1
	.zero		1


	//----- nvinfo : EIATTR_ATOM16_EMUL_INSTR_REG_MAP
	.align		4
        /*0118*/ 	.byte	0x04, 0x2e
        /*011a*/ 	.short	(.L_1419 - .L_1418)


	//   ....[0]....
.L_1418:
        /*011c*/ 	.word	0x000093f0
        /*0120*/ 	.short	0x000d
        /*0122*/ 	.short	0x0000


	//   ....[1]....
        /*0124*/ 	.word	0x00009460
        /*0128*/ 	.short	0x000d
        /*012a*/ 	.short	0x0000


	//   ....[2]....
        /*012c*/ 	.word	0x00009540
        /*0130*/ 	.short	0x000f
        /*0132*/ 	.short	0x0000


	//   ....[3]....
        /*0134*/ 	.word	0x00009590
        /*0138*/ 	.short	0x000f
        /*013a*/ 	.short	0x0000


	//   ....[4]....
        /*013c*/ 	.word	0x00009670
        /*0140*/ 	.short	0x000f
        /*0142*/ 	.short	0x0000


	//   ....[5]....
        /*0144*/ 	.word	0x000096c0
        /*0148*/ 	.short	0x000f
        /*014a*/ 	.short	0x0000


	//   ....[6]....
        /*014c*/ 	.word	0x000097a0
        /*0150*/ 	.short	0x000d
        /*0152*/ 	.short	0x0000


	//   ....[7]....
        /*0154*/ 	.word	0x000097f0
        /*0158*/ 	.short	0x000d
        /*015a*/ 	.short	0x0000


	//----- nvinfo : EIATTR_EXIT_INSTR_OFFSETS
	.align		4
.L_1419:
        /*015c*/ 	.byte	0x04, 0x1c
        /*015e*/ 	.short	(.L_1421 - .L_1420)


	//   ....[0]....
.L_1420:
        /*0160*/ 	.word	0x00000040


	//   ....[1]....
        /*0164*/ 	.word	0x00008690


	//   ....[2]....
        /*0168*/ 	.word	0x00009870


	//----- nvinfo : EIATTR_MAX_THREADS
	.align		4
.L_1421:
        /*016c*/ 	.byte	0x04, 0x05
        /*016e*/ 	.short	(.L_1423 - .L_1422)
.L_1422:
        /*0170*/ 	.word	0x00000100
        /*0174*/ 	.word	0x00000001
        /*0178*/ 	.word	0x00000001


	//----- nvinfo : EIATTR_CRS_STACK_SIZE
	.align		4
.L_1423:
        /*017c*/ 	.byte	0x04, 0x1e
        /*017e*/ 	.short	(.L_1425 - .L_1424)
.L_1424:
        /*0180*/ 	.word	0x00000000


	//----- nvinfo : EIATTR_CBANK_PARAM_SIZE
	.align		4
.L_1425:
        /*0184*/ 	.byte	0x03, 0x19
        /*0186*/ 	.short	0x0058


	//----- nvinfo : EIATTR_PARAM_CBANK
	.align		4
        /*0188*/ 	.byte	0x04, 0x0a
        /*018a*/ 	.short	(.L_1427 - .L_1426)
	.align		4
.L_1426:
        /*018c*/ 	.word	index@(.nv.constant0._Z17moe_expert_kernelI6__halfLb1EEvPKT_S3_S3_S3_PKfPKiS7_PS1_iiiiii)
        /*0190*/ 	.short	0x0380
        /*0192*/ 	.short	0x0058


	//----- nvinfo : EIATTR_SW_WAR
	.align		4
.L_1427:
        /*0194*/ 	.byte	0x04, 0x36
        /*0196*/ 	.short	(.L_1429 - .L_1428)
.L_1428:
        /*0198*/ 	.word	0x00000008
.L_1429:


//--------------------- .nv.info._Z25moe_batched_expert_kernelIfLb0EEvPKT_S2_S2_S2_PKfPKiS6_PS0_iiiiii --------------------------
	.section	.nv.info._Z25moe_batched_expert_kernelIfLb0EEvPKT_S2_S2_S2_PKfPKiS6_PS0_iiiiii,"",@"SHT_CUDA_INFO"
	.sectionflags	@""
	.align	4


	//----- nvinfo : EIATTR_CUDA_API_VERSION
	.align		4
        /*0000*/ 	.byte	0x04, 0x37
        /*0002*/ 	.short	(.L_1431 - .L_1430)
.L_1430:
        /*0004*/ 	.word	0x00000082


	//----- nvinfo : EIATTR_KPARAM_INFO
	.align		4
.L_1431:
        /*0008*/ 	.byte	0x04, 0x17
        /*000a*/ 	.short	(.L_1433 - .L_1432)
.L_1432:
        /*000c*/ 	.word	0x00000000
        /*0010*/ 	.short	0x000d
        /*0012*/ 	.short	0x0054
        /*0014*/ 	.byte	0x00, 0xf0, 0x11, 0x00


	//----- nvinfo : EIATTR_KPARAM_INFO
	.align		4
.L_1433:
        /*0018*/ 	.byte	0x04, 0x17
        /*001a*/ 	.short	(.L_1435 - .L_1434)
.L_1434:
        /*001c*/ 	.word	0x00000000
        /*0020*/ 	.short	0x000c
        /*0022*/ 	.short	0x0050
        /*0024*/ 	.byte	0x00, 0xf0, 0x11, 0x00


	//----- nvinfo : EIATTR_KPARAM_INFO
	.align		4
.L_1435:
        /*0028*/ 	.byte	0x04, 0x17
        /*002a*/ 	.short	(.L_1437 - .L_1436)
.L_1436:
        /*002c*/ 	.word	0x00000000
        /*0030*/ 	.short	0x000b
        /*0032*/ 	.short	0x004c
        /*0034*/ 	.byte	0x00, 0xf0, 0x11, 0x00


	//----- nvinfo : EIATTR_KPARAM_INFO
	.align		4
.L_1437:
        /*0038*/ 	.byte	0x04, 0x17
        /*003a*/ 	.short	(.L_1439 - .L_1438)
.L_1438:
        /*003c*/ 	.word	0x00000000
        /*0040*/ 	.short	0x000a
        /*0042*/ 	.short	0x0048
        /*0044*/ 	.byte	0x00, 0xf0, 0x11, 0x00


	//----- nvinfo : EIATTR_KPARAM_INFO
	.align		4
.L_1439:
        /*0048*/ 	.byte	0x04, 0x17
        /*004a*/ 	.short	(.L_1441 - .L_1440)
.L_1440:
        /*004c*/ 	.word	0x00000000
        /*0050*/ 	.short	0x0009
        /*0052*/ 	.short	0x0044
        /*0054*/ 	.byte	0x00, 0xf0, 0x11, 0x00


	//----- nvinfo : EIATTR_KPARAM_INFO
	.align		4
.L_1441:
        /*0058*/ 	.byte	0x04, 0x17
        /*005a*/ 	.short	(.L_1443 - .L_1442)
.L_1442:
        /*005c*/ 	.word	0x00000000
        /*0060*/ 	.short	0x0008
        /*0062*/ 	.short	0x0040
        /*0064*/ 	.byte	0x00, 0xf0, 0x11, 0x00


	//----- nvinfo : EIATTR_KPARAM_INFO
	.align		4
.L_1443:
        /*0068*/ 	.byte	0x04, 0x17
        /*006a*/ 	.short	(.L_1445 - .L_1444)
.L_1444:
        /*006c*/ 	.word	0x00000000
        /*0070*/ 	.short	0x0007
        /*0072*/ 	.short	0x0038
        /*0074*/ 	.byte	0x00, 0xf5, 0x21, 0x00


	//----- nvinfo : EIATTR_KPARAM_INFO
	.align		4
.L_1445:
        /*0078*/ 	.byte	0x04, 0x17
        /*007a*/ 	.short	(.L_1447 - .L_1446)
.L_1446:
        /*007c*/ 	.word	0x00000000
        /*0080*/ 	.short	0x0006
        /*0082*/ 	.short	0x0030
        /*0084*/ 	.byte	0x00, 0xf5, 0x21, 0x00


	//----- nvinfo : EIATTR_KPARAM_INFO
	.align		4
.L_1447:
        /*0088*/ 	.byte	0x04, 0x17
        /*008a*/ 	.short	(.L_1449 - .L_1448)
.L_1448:
        /*008c*/ 	.word	0x00000000
        /*0090*/ 	.short	0x0005
        /*0092*/ 	.short	0x0028
        /*0094*/ 	.byte	0x00, 0xf5, 0x21, 0x00


	//----- nvinfo : EIATTR_KPARAM_INFO
	.align		4
.L_1449:
        /*0098*/ 	.byte	0x04, 0x17
        /*009a*/ 	.short	(.L_1451 - .L_1450)
.L_1450:
        /*009c*/ 	.word	0x00000000
        /*00a0*/ 	.short	0x0004
        /*00a2*/ 	.short	0x0020
        /*00a4*/ 	.byte	0x00, 0xf5, 0x21, 0x00


	//----- nvinfo : EIATTR_KPARAM_INFO
	.align		4
.L_1451:
        /*00a8*/ 	.byte	0x04, 0x17
        /*00aa*/ 	.short	(.L_1453 - .L_1452)
.L_1452:
        /*00ac*/ 	.word	0x00000000
        /*00b0*/ 	.short	0x0003
        /*00b2*/ 	.short	0x0018
        /*00b4*/ 	.byte	0x00, 0xf5, 0x21, 0x00


	//----- nvinfo : EIATTR_KPARAM_INFO
	.align		4
.L_1453:
        /*00b8*/ 	.byte	0x04, 0x17
        /*00ba*/ 	.short	(.L_1455 - .L_1454)
.L_1454:
        /*00bc*/ 	.word	0x00000000
        /*00c0*/ 	.short	0x0002
        /*00c2*/ 	.short	0x0010
        /*00c4*/ 	.byte	0x00, 0xf5, 0x21, 0x00


	//----- nvinfo : EIATTR_KPARAM_INFO
	.align		4
.L_1455:
        /*00c8*/ 	.byte	0x04, 0x17
        /*00ca*/ 	.short	(.L_1457 - .L_1456)
.L_1456:
        /*00cc*/ 	.word	0x00000000
        /*00d0*/ 	.short	0x0001
        /*00d2*/ 	.short	0x0008
        /*00d4*/ 	.byte	0x00, 0xf5, 0x21, 0x00


	//----- nvinfo : EIATTR_KPARAM_INFO
	.align		4
.L_1457:
        /*00d8*/ 	.byte	0x04, 0x17
        /*00da*/ 	.short	(.L_1459 - .L_1458)
.L_1458:
        /*00dc*/ 	.word	0x00000000
        /*00e0*/ 	.short	0x0000
        /*00e2*/ 	.short	0x0000
        /*00e4*/ 	.byte	0x00, 0xf5, 0x21, 0x00


	//----- nvinfo : EIATTR_SPARSE_MMA_MASK
	.align		4
.L_1459:
        /*00e8*/ 	.byte	0x03, 0x50
        /*00ea*/ 	.short	0x0000


	//----- nvinfo : EIATTR_MAXREG_COUNT
	.align		4
        /*00ec*/ 	.byte	0x03, 0x1b
        /*00ee*/ 	.short	0x0080


	//----- nvinfo : EIATTR_NUM_BARRIERS
	.align		4
        /*00f0*/ 	.byte	0x02, 0x4c
        /*00f2*/ 	.byte	0x01
	.zero		1


	//----- nvinfo : EIATTR_MERCURY_ISA_VERSION
	.align		4
        /*00f4*/ 	.byte	0x03, 0x5f
        /*00f6*/ 	.short	0x0101


	//----- nvinfo : EIATTR_COOP_GROUP_MASK_REGIDS
	.align		4
        /*00f8*/ 	.byte	0x04, 0x29
        /*00fa*/ 	.short	(.L_1461 - .L_1460)


	//   ....[0]....
.L_1460:
        /*00fc*/ 	.word	0xffffffff


	//   ....[1]....
        /*0100*/ 	.word	0xffffffff


	//   ....[2]....
        /*0104*/ 	.word	0xffffffff


	//   ....[3]....
        /*0108*/ 	.word	0xffffffff


	//   ....[4]....
        /*010c*/ 	.word	0xffffffff


	//   ....[5]....
        /*0110*/ 	.word	0xffffffff


	//   ....[6]....
        /*0114*/ 	.word	0xffffffff


	//   ....[7]....
        /*0118*/ 	.word	0xffffffff


	//   ....[8]....
        /*011c*/ 	.word	0xffffffff


	//   ....[9]....
        /*0120*/ 	.word	0xffffffff


	//   ....[10]....
        /*0124*/ 	.word	0xffffffff


	//   ....[11]....
        /*0128*/ 	.word	0xffffffff


	//   ....[12]....
        /*012c*/ 	.word	0xffffffff


	//   ....[13]....
        /*0130*/ 	.word	0xffffffff


	//   ....[14]....
        /*0134*/ 	.word	0xffffffff


	//   ....[15]....
        /*0138*/ 	.word	0xffffffff


	//   ....[16]....
        /*013c*/ 	.word	0xffffffff


	//   ....[17]....
        /*0140*/ 	.word	0xffffffff


	//   ....[18]....
        /*0144*/ 	.word	0xffffffff


	//   ....[19]....
        /*0148*/ 	.word	0xffffffff


	//   ....[20]....
        /*014c*/ 	.word	0x0500002d


	//   ....[21]....
        /*0150*/ 	.word	0x0500002d


	//   ....[22]....
        /*0154*/ 	.word	0x0500002d


	//   ....[23]....
        /*0158*/ 	.word	0x0500002d


	//   ....[24]....
        /*015c*/ 	.word	0x0500002d


	//   ....[25]....
        /*0160*/ 	.word	0x0500002d


	//   ....[26]....
        /*0164*/ 	.word	0x0500002d


	//   ....[27]....
        /*0168*/ 	.word	0x0500002d


	//   ....[28]....
        /*016c*/ 	.word	0x0500002d


	//   ....[29]....
        /*0170*/ 	.word	0x0500002d


	//   ....[30]....
        /*0174*/ 	.word	0x0500002d


	//   ....[31]....
        /*0178*/ 	.word	0x0500002d


	//   ....[32]....
        /*017c*/ 	.word	0x0500002d


	//   ....[33]....
        /*0180*/ 	.word	0x0500002d


	//   ....[34]....
        /*0184*/ 	.word	0x0500002d


	//   ....[35]....
        /*0188*/ 	.word	0x0500002d


	//   ....[36]....
        /*018c*/ 	.word	0x0500002d


	//   ....[37]....
        /*0190*/ 	.word	0x0500002d


	//   ....[38]....
        /*0194*/ 	.word	0x0500002d


	//   ....[39]....
        /*0198*/ 	.word	0x0500002d


	//----- nvinfo : EIATTR_COOP_GROUP_INSTR_OFFSETS
	.align		4
.L_1461:
        /*019c*/ 	.byte	0x04, 0x28
        /*019e*/ 	.short	(.L_1463 - .L_1462)


	//   ....[0]....
.L_1462:
        /*01a0*/ 	.word	0x00008d00


	//   ....[1]....
        /*01a4*/ 	.word	0x00008d10


	//   ....[2]....
        /*01a8*/ 	.word	0x00008d20


	//   ....[3]....
        /*01ac*/ 	.word	0x00008d30


	//   ....[4]....
        /*01b0*/ 	.word	0x00008d60


	//   ....[5]....
        /*01b4*/ 	.word	0x00008d80


	//   ....[6]....
        /*01b8*/ 	.word	0x00008da0


	//   ....[7]....
        /*01bc*/ 	.word	0x00008db0


	//   ....[8]....
        /*01c0*/ 	.word	0x00008de0


	//   ....[9]....
        /*01c4*/ 	.word	0x00008e00


	//   ....[10]....
        /*01c8*/ 	.word	0x00008e20


	//   ....[11]....
        /*01cc*/ 	.word	0x00008e30


	//   ....[12]....
        /*01d0*/ 	.word	0x00008e60


	//   ....[13]....
        /*01d4*/ 	.word	0x00008e80


	//   ....[14]....
        /*01d8*/ 	.word	0x00008ea0


	//   ....[15]....
        /*01dc*/ 	.word	0x00008eb0


	//   ....[16]....
        /*01e0*/ 	.word	0x00008ee0


	//   ....[17]....
        /*01e4*/ 	.word	0x00008f00


	//   ....[18]....
        /*01e8*/ 	.word	0x00008f20


	//   ....[19]....
        /*01ec*/ 	.word	0x00008f30


	//   ....[20]....
        /*01f0*/ 	.word	0x000091b0


	//   ....[21]....
        /*01f4*/ 	.word	0x00009240


	//   ....[22]....
        /*01f8*/ 	.word	0x000092a0


	//   ....[23]....
        /*01fc*/ 	.word	0x00009300


	//   ....[24]....
        /*0200*/ 	.word	0x00009370


	//   ....[25]....
        /*0204*/ 	.word	0x000093d0


	//   ....[26]....
        /*0208*/ 	.word	0x00009430


	//   ....[27]....
        /*020c*/ 	.word	0x00009490


	//   ....[28]....
        /*0210*/ 	.word	0x00009500


	//   ....[29]....
        /*0214*/ 	.word	0x00009560


	//   ....[30]....
        /*0218*/ 	.word	0x000095c0


	//   ....[31]....
        /*021c*/ 	.word	0x00009620


	//   ....[32]....
        /*0220*/ 	.word	0x00009690


	//   ....[33]....
        /*0224*/ 	.word	0x000096f0


	//   ....[34]....
        /*0228*/ 	.word	0x00009750


	//   ....[35]....
        /*022c*/ 	.word	0x000097b0


	//   ....[36]....
        /*0230*/ 	.word	0x00009820


	//   ....[37]....
        /*0234*/ 	.word	0x00009880


	//   ....[38]....
        /*0238*/ 	.word	0x000098e0


	//   ....[39]....
        /*023c*/ 	.word	0x00009940


	//----- nvinfo : EIATTR_VRC_CTA_INIT_COUNT
	.align		4
.L_1463:
        /*0240*/ 	.byte	0x02, 0x4a
	.zero		1
	.zero		1


	//----- nvinfo : EIATTR_EXIT_INSTR_OFFSETS
	.align		4
        /*0244*/ 	.byte	0x04, 0x1c
        /*0246*/ 	.short	(.L_1465 - .L_1464)


	//   ....[0]....
.L_1464:
        /*0248*/ 	.word	0x00007280


	//   ....[1]....
        /*024c*/ 	.word	0x00009140


	//----- nvinfo : EIATTR_MAX_THREADS
	.align		4
.L_1465:
        /*0250*/ 	.byte	0x04, 0x05
        /*0252*/ 	.short	(.L_1467 - .L_1466)
.L_1466:
        /*0254*/ 	.word	0x00000100
        /*0258*/ 	.word	0x00000001
        /*025c*/ 	.word	0x00000001


	//----- nvinfo : EIATTR_CRS_STACK_SIZE
	.align		4
.L_1467:
        /*0260*/ 	.byte	0x04, 0x1e
        /*0262*/ 	.short	(.L_1469 - .L_1468)
.L_1468:
        /*0264*/ 	.word	0x00000000


	//----- nvinfo : EIATTR_CBANK_PARAM_SIZE
	.align		4
.L_1469:
        /*0268*/ 	.byte	0x03, 0x19
        /*026a*/ 	.short	0x0058


	//----- nvinfo : EIATTR_PARAM_CBANK
	.align		4
        /*026c*/ 	.byte	0x04, 0x0a
        /*026e*/ 	.short	(.L_1471 - .L_1470)
	.align		4
.L_1470:
        /*0270*/ 	.word	index@(.nv.constant0._Z25moe_batched_expert_kernelIfLb0EEvPKT_S2_S2_S2_PKfPKiS6_PS0_iiiiii)
        /*0274*/ 	.short	0x0380
        /*0276*/ 	.short	0x0058


	//----- nvinfo : EIATTR_SW_WAR
	.align		4
.L_1471:
        /*0278*/ 	.byte	0x04, 0x36
        /*027a*/ 	.short	(.L_1473 - .L_1472)
.L_1472:
        /*027c*/ 	.word	0x00000008
.L_1473:


//--------------------- .nv.info._Z25moe_batched_expert_kernelIfLb1EEvPKT_S2_S2_S2_PKfPKiS6_PS0_iiiiii --------------------------
	.section	.nv.info._Z25moe_batched_expert_kernelIfLb1EEvPKT_S2_S2_S2_PKfPKiS6_PS0_iiiiii,"",@"SHT_CUDA_INFO"
	.sectionflags	@""
	.align	4


	//----- nvinfo : EIATTR_CUDA_API_VERSION
	.align		4
        /*0000*/ 	.byte	0x04, 0x37
        /*0002*/ 	.short	(.L_1475 - .L_1474)
.L_1474:
        /*0004*/ 	.word	0x00000082


	//----- nvinfo : EIATTR_KPARAM_INFO
	.align		4
.L_1475:
        /*0008*/ 	.byte	0x04, 0x17
        /*000a*/ 	.short	(.L_1477 - .L_1476)
.L_1476:
        /*000c*/ 	.word	0x00000000
        /*0010*/ 	.short	0x000d
        /*0012*/ 	.short	0x0054
        /*0014*/ 	.byte	0x00, 0xf0, 0x11, 0x00


	//----- nvinfo : EIATTR_KPARAM_INFO
	.align		4
.L_1477:
        /*0018*/ 	.byte	0x04, 0x17
        /*001a*/ 	.short	(.L_1479 - .L_1478)
.L_1478:
        /*001c*/ 	.word	0x00000000
        /*0020*/ 	.short	0x000c
        /*0022*/ 	.short	0x0050
        /*0024*/ 	.byte	0x00, 0xf0, 0x11, 0x00


	//----- nvinfo : EIATTR_KPARAM_INFO
	.align		4
.L_1479:
        /*0028*/ 	.byte	0x04, 0x17
        /*002a*/ 	.short	(.L_1481 - .L_1480)
.L_1480:
        /*002c*/ 	.word	0x00000000
        /*0030*/ 	.short	0x000b
        /*0032*/ 	.short	0x004c
        /*0034*/ 	.byte	0x00, 0xf0, 0x11, 0x00


	//----- nvinfo : EIATTR_KPARAM_INFO
	.align		4
.L_1481:
        /*0038*/ 	.byte	0x04, 0x17
        /*003a*/ 	.short	(.L_1483 - .L_1482)
.L_1482:
        /*003c*/ 	.word	0x00000000
        /*0040*/ 	.short	0x000a
        /*0042*/ 	.short	0x0048
        /*0044*/ 	.byte	0x00, 0xf0, 0x11, 0x00


	//----- nvinfo : EIATTR_KPARAM_INFO
	.align		4
.L_1483:
        /*0048*/ 	.byte	0x04, 0x17
        /*004a*/ 	.short	(.L_1485 - .L_1484)
.L_1484:
        /*004c*/ 	.word	0x00000000
        /*0050*/ 	.short	0x0009
        /*0052*/ 	.short	0x0044
        /*0054*/ 	.byte	0x00, 0xf0, 0x11, 0x00


	//----- nvinfo : EIATTR_KPARAM_INFO
	.align		4
.L_1485:
        /*0058*/ 	.byte	0x04, 0x17
        /*005a*/ 	.short	(.L_1487 - .L_1486)
.L_1486:
        /*005c*/ 	.word	0x00000000
        /*0060*/ 	.short	0x0008
        /*0062*/ 	.short	0x0040
        /*0064*/ 	.byte	0x00, 0xf0, 0x11, 0x00


	//----- nvinfo : EIATTR_KPARAM_INFO
	.align		4
.L_1487:
        /*0068*/ 	.byte	0x04, 0x17
        /*006a*/ 	.short	(.L_1489 - .L_1488)
.L_1488:
        /*006c*/ 	.word	0x00000000
        /*0070*/ 	.short	0x0007
        /*0072*/ 	.short	0x0038
        /*0074*/ 	.byte	0x00, 0xf5, 0x21, 0x00


	//----- nvinfo : EIATTR_KPARAM_INFO
	.align		4
.L_1489:
        /*0078*/ 	.byte	0x04, 0x17
        /*007a*/ 	.short	(.L_1491 - .L_1490)
.L_1490:
        /*007c*/ 	.word	0x00000000
        /*0080*/ 	.short	0x0006
        /*0082*/ 	.short	0x0030
        /*0084*/ 	.byte	0x00, 0xf5, 0x21, 0x00


	//----- nvinfo : EIATTR_KPARAM_INFO
	.align		4
.L_1491:
        /*0088*/ 	.byte	0x04, 0x17
        /*008a*/ 	.short	(.L_1493 - .L_1492)
.L_1492:
        /*008c*/ 	.word	0x00000000
        /*0090*/ 	.short	0x0005
        /*0092*/ 	.short	0x0028
        /*0094*/ 	.byte	0x00, 0xf5, 0x21, 0x00


	//----- nvinfo : EIATTR_KPARAM_INFO
	.align		4
.L_1493:
        /*0098*/ 	.byte	0x04, 0x17
        /*009a*/ 	.short	(.L_1495 - .L_1494)
.L_1494:
        /*009c*/ 	.word	0x00000000
        /*00a0*/ 	.short	0x0004
        /*00a2*/ 	.short	0x0020
        /*00a4*/ 	.byte	0x00, 0xf5, 0x21, 0x00


	//----- nvinfo : EIATTR_KPARAM_INFO
	.align		4
.L_1495:
        /*00a8*/ 	.byte	0x04, 0x17
        /*00aa*/ 	.short	(.L_1497 - .L_1496)
.L_1496:
        /*00ac*/ 	.word	0x00000000
        /*00b0*/ 	.short	0x0003
        /*00b2*/ 	.short	0x0018
        /*00b4*/ 	.byte	0x00, 0xf5, 0x21, 0x00


	//----- nvinfo : EIATTR_KPARAM_INFO
	.align		4
.L_1497:
        /*00b8*/ 	.byte	0x04, 0x17
        /*00ba*/ 	.short	(.L_1499 - .L_1498)
.L_1498:
        /*00bc*/ 	.word	0x00000000
        /*00c0*/ 	.short	0x0002
        /*00c2*/ 	.short	0x0010
        /*00c4*/ 	.byte	0x00, 0xf5, 0x21, 0x00


	//----- nvinfo : EIATTR_KPARAM_INFO
	.align		4
.L_1499:
        /*00c8*/ 	.byte	0x04, 0x17
        /*00ca*/ 	.short	(.L_1501 - .L_1500)
.L_1500:
        /*00cc*/ 	.word	0x00000000
        /*00d0*/ 	.short	0x0001
        /*00d2*/ 	.short	0x0008
        /*00d4*/ 	.byte	0x00, 0xf5, 0x21, 0x00


	//----- nvinfo : EIATTR_KPARAM_INFO
	.align		4
.L_1501:
        /*00d8*/ 	.byte	0x04, 0x17
        /*00da*/ 	.short	(.L_1503 - .L_1502)
.L_1502:
        /*00dc*/ 	.word	0x00000000
        /*00e0*/ 	.short	0x0000
        /*00e2*/ 	.short	0x0000
        /*00e4*/ 	.byte	0x00, 0xf5, 0x21, 0x00


	//----- nvinfo : EIATTR_SPARSE_MMA_MASK
	.align		4
.L_1503:
        /*00e8*/ 	.byte	0x03, 0x50
        /*00ea*/ 	.short	0x0000


	//----- nvinfo : EIATTR_MAXREG_COUNT
	.align		4
        /*00ec*/ 	.byte	0x03, 0x1b
        /*00ee*/ 	.short	0x0080


	//----- nvinfo : EIATTR_NUM_BARRIERS
	.align		4
        /*00f0*/ 	.byte	0x02, 0x4c
        /*00f2*/ 	.byte	0x01
	.zero		1


	//----- nvinfo : EIATTR_MERCURY_ISA_VERSION
	.align		4
        /*00f4*/ 	.byte	0x03, 0x5f
        /*00f6*/ 	.short	0x0101


	//----- nvinfo : EIATTR_VRC_CTA_INIT_COUNT
	.align		4
        /*00f8*/ 	.byte	0x02, 0x4a
	.zero		1
	.zero		1


	//----- nvinfo : EIATTR_EXIT_INSTR_OFFSETS
	.align		4
        /*00fc*/ 	.byte	0x04, 0x1c
        /*00fe*/ 	.short	(.L_1505 - .L_1504)


	//   ....[0]....
.L_1504:
        /*0100*/ 	.word	0x000079c0


	//   ....[1]....
        /*0104*/ 	.word	0x000093e0


	//----- nvinfo : EIATTR_MAX_THREADS
	.align		4
.L_1505:
        /*0108*/ 	.byte	0x04, 0x05
        /*010a*/ 	.short	(.L_1507 - .L_1506)
.L_1506:
        /*010c*/ 	.word	0x00000100
        /*0110*/ 	.word	0x00000001
        /*0114*/ 	.word	0x00000001


	//----- nvinfo : EIATTR_CRS_STACK_SIZE
	.align		4
.L_1507:
        /*0118*/ 	.byte	0x04, 0x1e
        /*011a*/ 	.short	(.L_1509 - .L_1508)
.L_1508:
        /*011c*/ 	.word	0x00000000


	//----- nvinfo : EIATTR_CBANK_PARAM_SIZE
	.align		4
.L_1509:
        /*0120*/ 	.byte	0x03, 0x19
        /*0122*/ 	.short	0x0058


	//----- nvinfo : EIATTR_PARAM_CBANK
	.align		4
        /*0124*/ 	.byte	0x04, 0x0a
        /*0126*/ 	.short	(.L_1511 - .L_1510)
	.align		4
.L_1510:
        /*0128*/ 	.word	index@(.nv.constant0._Z25moe_batched_expert_kernelIfLb1EEvPKT_S2_S2_S2_PKfPKiS6_PS0_iiiiii)
        /*012c*/ 	.short	0x0380
        /*012e*/ 	.short	0x0058


	//----- nvinfo : EIATTR_SW_WAR
	.align		4
.L_1511:
        /*0130*/ 	.byte	0x04, 0x36
        /*0132*/ 	.short	(.L_1513 - .L_1512)
.L_1512:
        /*0134*/ 	.word	0x00000008
.L_1513:


//--------------------- .nv.info._Z25moe_batched_expert_kernelI13__nv_bfloat16Lb0EEvPKT_S3_S3_S3_PKfPKiS7_PS1_iiiiii --------------------------
	.section	.nv.info._Z25moe_batched_expert_kernelI13__nv_bfloat16Lb0EEvPKT_S3_S3_S3_PKfPKiS7_PS1_iiiiii,"",@"SHT_CUDA_INFO"
	.sectionflags	@""
	.align	4


	//----- nvinfo : EIATTR_CUDA_API_VERSION
	.align		4
        /*0000*/ 	.byte	0x04, 0x37
        /*0002*/ 	.short	(.L_1515 - .L_1514)
.L_1514:
        /*0004*/ 	.word	0x00000082


	//----- nvinfo : EIATTR_KPARAM_INFO
	.align		4
.L_1515:
        /*0008*/ 	.byte	0x04, 0x17
        /*000a*/ 	.short	(.L_1517 - .L_1516)
.L_1516:
        /*000c*/ 	.word	0x00000000
        /*0010*/ 	.short	0x000d
        /*0012*/ 	.short	0x0054
        /*0014*/ 	.byte	0x00, 0xf0, 0x11, 0x00


	//----- nvinfo : EIATTR_KPARAM_INFO
	.align		4
.L_1517:
        /*0018*/ 	.byte	0x04, 0x17
        /*001a*/ 	.short	(.L_1519 - .L_1518)
.L_1518:
        /*001c*/ 	.word	0x00000000
        /*0020*/ 	.short	0x000c
        /*0022*/ 	.short	0x0050
        /*0024*/ 	.byte	0x00, 0xf0, 0x11, 0x00


	//----- nvinfo : EIATTR_KPARAM_INFO
	.align		4
.L_1519:
        /*0028*/ 	.byte	0x04, 0x17
        /*002a*/ 	.short	(.L_1521 - .L_1520)
.L_1520:
        /*002c*/ 	.word	0x00000000
        /*0030*/ 	.short	0x000b
        /*0032*/ 	.short	0x004c
        /*0034*/ 	.byte	0x00, 0xf0, 0x11, 0x00


	//----- nvinfo : EIATTR_KPARAM_INFO
	.align		4
.L_1521:
        /*0038*/ 	.byte	0x04, 0x17
        /*003a*/ 	.short	(.L_1523 - .L_1522)
.L_1522:
        /*003c*/ 	.word	0x00000000
        /*0040*/ 	.short	0x000a
        /*0042*/ 	.short	0x0048
        /*0044*/ 	.byte	0x00, 0xf0, 0x11, 0x00


	//----- nvinfo : EIATTR_KPARAM_INFO
	.align		4
.L_1523:
        /*0048*/ 	.byte	0x04, 0x17
        /*004a*/ 	.short	(.L_1525 - .L_1524)
.L_1524:
        /*004c*/ 	.word	0x00000000
        /*0050*/ 	.short	0x0009
        /*0052*/ 	.short	0x0044
        /*0054*/ 	.byte	0x00, 0xf0, 0x11, 0x00


	//----- nvinfo : EIATTR_KPARAM_INFO
	.align		4
.L_1525:
        /*0058*/ 	.byte	0x04, 0x17
        /*005a*/ 	.short	(.L_1527 - .L_1526)
.L_1526:
        /*005c*/ 	.word	0x00000000
        /*0060*/ 	.short	0x0008
        /*0062*/ 	.short	0x0040
        /*0064*/ 	.byte	0x00, 0xf0, 0x11, 0x00


	//----- nvinfo : EIATTR_KPARAM_INFO
	.align		4
.L_1527:
        /*0068*/ 	.byte	0x04, 0x17
        /*006a*/ 	.short	(.L_1529 - .L_1528)
.L_1528:
        /*006c*/ 	.word	0x00000000
        /*0070*/ 	.short	0x0007
        /*0072*/ 	.short	0x0038
        /*0074*/ 	.byte	0x00, 0xf5, 0x21, 0x00


	//----- nvinfo : EIATTR_KPARAM_INFO
	.align		4
.L_1529:
        /*0078*/ 	.byte	0x04, 0x17
        /*007a*/ 	.short	(.L_1531 - .L_1530)
.L_1530:
        /*007c*/ 	.word	0x00000000
        /*0080*/ 	.short	0x0006
        /*0082*/ 	.short	0x0030
        /*0084*/ 	.byte	0x00, 0xf5, 0x21, 0x00


	//----- nvinfo : EIATTR_KPARAM_INFO
	.align		4
.L_1531:
        /*0088*/ 	.byte	0x04, 0x17
        /*008a*/ 	.short	(.L_1533 - .L_1532)
.L_1532:
        /*008c*/ 	.word	0x00000000
        /*0090*/ 	.short	0x0005
        /*0092*/ 	.short	0x0028
        /*0094*/ 	.byte	0x00, 0xf5, 0x21, 0x00


	//----- nvinfo : EIATTR_KPARAM_INFO
	.align		4
.L_1533:
        /*0098*/ 	.byte	0x04, 0x17
        /*009a*/ 	.short	(.L_1535 - .L_1534)
.L_1534:
        /*009c*/ 	.word	0x00000000
        /*00a0*/ 	.short	0x0004
        /*00a2*/ 	.short	0x0020
        /*00a4*/ 	.byte	0x00, 0xf5, 0x21, 0x00


	//----- nvinfo : EIATTR_KPARAM_INFO
	.align		4
.L_1535:
        /*00a8*/ 	.byte	0x04, 0x17
        /*00aa*/ 	.short	(.L_1537 - .L_1536)
.L_1536:
        /*00ac*/ 	.word	0x00000000
        /*00b0*/ 	.short	0x0003
        /*00b2*/ 	.short	0x0018
        /*00b4*/ 	.byte	0x00, 0xf5, 0x21, 0x00


	//----- nvinfo : EIATTR_KPARAM_INFO
	.align		4
.L_1537:
        /*00b8*/ 	.byte	0x04, 0x17
        /*00ba*/ 	.short	(.L_1539 - .L_1538)
.L_1538:
        /*00bc*/ 	.word	0x00000000
        /*00c0*/ 	.short	0x0002
        /*00c2*/ 	.short	0x0010
        /*00c4*/ 	.byte	0x00, 0xf5, 0x21, 0x00


	//----- nvinfo : EIATTR_KPARAM_INFO
	.align		4
.L_1539:
        /*00c8*/ 	.byte	0x04, 0x17
        /*00ca*/ 	.short	(.L_1541 - .L_1540)
.L_1540:
        /*00cc*/ 	.word	0x00000000
        /*00d0*/ 	.short	0x0001
        /*00d2*/ 	.short	0x0008
        /*00d4*/ 	.byte	0x00, 0xf5, 0x21, 0x00


	//----- nvinfo : EIATTR_KPARAM_INFO
	.align		4
.L_1541:
        /*00d8*/ 	.byte	0x04, 0x17
        /*00da*/ 	.short	(.L_1543 - .L_1542)
.L_1542:
        /*00dc*/ 	.word	0x00000000
        /*00e0*/ 	.short	0x0000
        /*00e2*/ 	.short	0x0000
        /*00e4*/ 	.byte	0x00, 0xf5, 0x21, 0x00


	//----- nvinfo : EIATTR_SPARSE_MMA_MASK
	.align		4
.L_1543:
        /*00e8*/ 	.byte	0x03, 0x50
        /*00ea*/ 	.short	0x0000


	//----- nvinfo : EIATTR_MAXREG_COUNT
	.align		4
        /*00ec*/ 	.byte	0x03, 0x1b
        /*00ee*/ 	.short	0x0080


	//----- nvinfo : EIATTR_NUM_BARRIERS
	.align		4
        /*00f0*/ 	.byte	0x02, 0x4c
        /*00f2*/ 	.byte	0x01
	.zero		1


	//----- nvinfo : EIATTR_MERCURY_ISA_VERSION
	.align		4
        /*00f4*/ 	.byte	0x03, 0x5f
        /*00f6*/ 	.short	0x0101


	//----- nvinfo : EIATTR_COOP_GROUP_MASK_REGIDS
	.align		4
        /*00f8*/ 	.byte	0x04, 0x29
        /*00fa*/ 	.short	(.L_1545 - .L_1544)


	//   ....[0]....
.L_1544:
        /*00fc*/ 	.word	0xffffffff


	//   ....[1]....
        /*0100*/ 	.word	0xffffffff


	//   ....[2]....
        /*0104*/ 	.word	0xffffffff


	//   ....[3]....
        /*0108*/ 	.word	0xffffffff


	//   ....[4]....
        /*010c*/ 	.word	0xffffffff


	//   ....[5]....
        /*0110*/ 	.word	0xffffffff


	//   ....[6]....
        /*0114*/ 	.word	0xffffffff


	//   ....[7]....
        /*0118*/ 	.word	0xffffffff


	//   ....[8]....
        /*011c*/ 	.word	0xffffffff


	//   ....[9]....
        /*0120*/ 	.word	0xffffffff


	//   ....[10]....
        /*0124*/ 	.word	0xffffffff


	//   ....[11]....
        /*0128*/ 	.word	0xffffffff


	//   ....[12]....
        /*012c*/ 	.word	0xffffffff


	//   ....[13]....
        /*0130*/ 	.word	0xffffffff


	//   ....[14]....
        /*0134*/ 	.word	0xffffffff


	//   ....[15]....
        /*0138*/ 	.word	0xffffffff


	//   ....[16]....
        /*013c*/ 	.word	0xffffffff


	//   ....[17]....
        /*0140*/ 	.word	0xffffffff


	//   ....[18]....
        /*0144*/ 	.word	0xffffffff


	//   ....[19]....
        /*0148*/ 	.word	0xffffffff


	//   ....[20]....
        /*014c*/ 	.word	0x0500002d


	//   ....[21]....
        /*0150*/ 	.word	0x0500002d


	//   ....[22]....
        /*0154*/ 	.word	0x0500002d


	//   ....[23]....
        /*0158*/ 	.word	0x0500002d


	//   ....[24]....
        /*015c*/ 	.word	0x0500002d


	//   ....[25]....
        /*0160*/ 	.word	0x0500002d


	//   ....[26]....
        /*0164*/ 	.word	0x0500002d


	//   ....[27]....
        /*0168*/ 	.word	0x0500002d


	//   ....[28]....
        /*016c*/ 	.word	0x0500002d


	//   ....[29]....
        /*0170*/ 	.word	0x0500002d


	//   ....[30]....
        /*0174*/ 	.word	0x0500002d


	//   ....[31]....
        /*0178*/ 	.word	0x0500002d


	//   ....[32]....
        /*017c*/ 	.word	0x0500002d


	//   ....[33]....
        /*0180*/ 	.word	0x0500002d


	//   ....[34]....
        /*0184*/ 	.word	0x0500002d


	//   ....[35]....
        /*0188*/ 	.word	0x0500002d


	//   ....[36]....
        /*018c*/ 	.word	0x0500002d


	//   ....[37]....
        /*0190*/ 	.word	0x0500002d


	//   ....[38]....
        /*0194*/ 	.word	0x0500002d


	//   ....[39]....
        /*0198*/ 	.word	0x0500002d


	//----- nvinfo : EIATTR_COOP_GROUP_INSTR_OFFSETS
	.align		4
.L_1545:
        /*019c*/ 	.byte	0x04, 0x28
        /*019e*/ 	.short	(.L_1547 - .L_1546)


	//   ....[0]....
.L_1546:
        /*01a0*/ 	.word	0x00009370


	//   ....[1]....
        /*01a4*/ 	.word	0x00009380


	//   ....[2]....
        /*01a8*/ 	.word	0x00009390


	//   ....[3]....
        /*01ac*/ 	.word	0x000093a0


	//   ....[4]....
        /*01b0*/ 	.word	0x000093d0


	//   ....[5]....
        /*01b4*/ 	.word	0x000093f0


	//   ....[6]....
        /*01b8*/ 	.word	0x00009410


	//   ....[7]....
        /*01bc*/ 	.word	0x00009420


	//   ....[8]....
        /*01c0*/ 	.word	0x00009450


	//   ....[9]....
        /*01c4*/ 	.word	0x00009470


	//   ....[10]....
        /*01c8*/ 	.word	0x00009490


	//   ....[11]....
        /*01cc*/ 	.word	0x000094a0


	//   ....[12]....
        /*01d0*/ 	.word	0x000094d0


	//   ....[13]....
        /*01d4*/ 	.word	0x000094f0


	//   ....[14]....
        /*01d8*/ 	.word	0x00009510


	//   ....[15]....
        /*01dc*/ 	.word	0x00009520


	//   ....[16]....
        /*01e0*/ 	.word	0x00009550


	//   ....[17]....
        /*01e4*/ 	.word	0x00009570


	//   ....[18]....
        /*01e8*/ 	.word	0x00009590


	//   ....[19]....
        /*01ec*/ 	.word	0x000095a0


	//   ....[20]....
        /*01f0*/ 	.word	0x00009bc0


	//   ....[21]....
        /*01f4*/ 	.word	0x00009c50


	//   ....[22]....
        /*01f8*/ 	.word	0x00009cb0


	//   ....[23]....
        /*01fc*/ 	.word	0x00009d10


	//   ....[24]....
        /*0200*/ 	.word	0x00009d80


	//   ....[25]....
        /*0204*/ 	.word	0x00009de0


	//   ....[26]....
        /*0208*/ 	.word	0x00009e40


	//   ....[27]....
        /*020c*/ 	.word	0x00009ea0


	//   ....[28]....
        /*0210*/ 	.word	0x00009f10


	//   ....[29]....
        /*0214*/ 	.word	0x00009f70


	//   ....[30]....
        /*0218*/ 	.word	0x00009fd0


	//   ....[31]....
        /*021c*/ 	.word	0x0000a030


	//   ....[32]....
        /*0220*/ 	.word	0x0000a0a0


	//   ....[33]....
        /*0224*/ 	.word	0x0000a100


	//   ....[34]....
        /*0228*/ 	.word	0x0000a160


	//   ....[35]....
        /*022c*/ 	.word	0x0000a1c0


	//   ....[36]....
        /*0230*/ 	.word	0x0000a230


	//   ....[37]....
        /*0234*/ 	.word	0x0000a290


	//   ....[38]....
        /*0238*/ 	.word	0x0000a2f0


	//   ....[39]....
        /*023c*/ 	.word	0x0000a350


	//----- nvinfo : EIATTR_VRC_CTA_INIT_COUNT
	.align		4
.L_1547:
        /*0240*/ 	.byte	0x02, 0x4a
	.zero		1
	.zero		1


	//----- nvinfo : EIATTR_ATOM16_EMUL_INSTR_REG_MAP
	.align		4
        /*0244*/ 	.byte	0x04, 0x2e
        /*0246*/ 	.short	(.L_1549 - .L_1548)


	//   ....[0]....
.L_1548:
        /*0248*/ 	.word	0x000096e0
        /*024c*/ 	.short	0x0002
        /*024e*/ 	.short	0x0000


	//   ....[1]....
        /*0250*/ 	.word	0x00009740
        /*0254*/ 	.short	0x0002
        /*0256*/ 	.short	0x0000


	//   ....[2]....
        /*0258*/ 	.word	0x00009820
        /*025c*/ 	.short	0x0002
        /*025e*/ 	.short	0x0000


	//   ....[3]....
        /*0260*/ 	.word	0x00009870
        /*0264*/ 	.short	0x0002
        /*0266*/ 	.short	0x0000


	//   ....[4]....
        /*0268*/ 	.word	0x00009950
        /*026c*/ 	.short	0x0002
        /*026e*/ 	.short	0x0000


	//   ....[5]....
        /*0270*/ 	.word	0x000099a0
        /*0274*/ 	.short	0x0002
        /*0276*/ 	.short	0x0000


	//   ....[6]....
        /*0278*/ 	.word	0x00009a70
        /*027c*/ 	.short	0x0002
        /*027e*/ 	.short	0x0000


	//   ....[7]....
        /*0280*/ 	.word	0x00009ac0
        /*0284*/ 	.short	0x0002
        /*0286*/ 	.short	0x0000


	//----- nvinfo : EIATTR_EXIT_INSTR_OFFSETS
	.align		4
.L_1549:
        /*0288*/ 	.byte	0x04, 0x1c
        /*028a*/ 	.short	(.L_1551 - .L_1550)


	//   ....[0]....
.L_1550:
        /*028c*/ 	.word	0x000076f0


	//   ....[1]....
        /*0290*/ 	.word	0x00009b50


	//----- nvinfo : EIATTR_MAX_THREADS
	.align		4
.L_1551:
        /*0294*/ 	.byte	0x04, 0x05
        /*0296*/ 	.short	(.L_1553 - .L_1552)
.L_1552:
        /*0298*/ 	.word	0x00000100
        /*029c*/ 	.word	0x00000001
        /*02a0*/ 	.word	0x00000001


	//----- nvinfo : EIATTR_CRS_STACK_SIZE
	.align		4
.L_1553:
        /*02a4*/ 	.byte	0x04, 0x1e
        /*02a6*/ 	.short	(.L_1555 - .L_1554)
.L_1554:
        /*02a8*/ 	.word	0x00000000


	//----- nvinfo : EIATTR_CBANK_PARAM_SIZE
	.align		4
.L_1555:
        /*02ac*/ 	.byte	0x03, 0x19
        /*02ae*/ 	.short	0x0058


	//----- nvinfo : EIATTR_PARAM_CBANK
	.align		4
        /*02b0*/ 	.byte	0x04, 0x0a
        /*02b2*/ 	.short	(.L_1557 - .L_1556)
	.align		4
.L_1556:
        /*02b4*/ 	.word	index@(.nv.constant0._Z25moe_batched_expert_kernelI13__nv_bfloat16Lb0EEvPKT_S3_S3_S3_PKfPKiS7_PS1_iiiiii)
        /*02b8*/ 	.short	0x0380
        /*02ba*/ 	.short	0x0058


	//----- nvinfo : EIATTR_SW_WAR
	.align		4
.L_1557:
        /*02bc*/ 	.byte	0x04, 0x36
        /*02be*/ 	.short	(.L_1559 - .L_1558)
.L_1558:
        /*02c0*/ 	.word	0x00000008
.L_1559:


//--------------------- .nv.info._Z25moe_batched_expert_kernelI13__nv_bfloat16Lb1EEvPKT_S3_S3_S3_PKfPKiS7_PS1_iiiiii --------------------------
	.section	.nv.info._Z25moe_batched_expert_kernelI13__nv_bfloat16Lb1EEvPKT_S3_S3_S3_PKfPKiS7_PS1_iiiiii,"",@"SHT_CUDA_INFO"
	.sectionflags	@""
	.align	4


	//----- nvinfo : EIATTR_CUDA_API_VERSION
	.align		4
        /*0000*/ 	.byte	0x04, 0x37
        /*0002*/ 	.short	(.L_1561 - .L_1560)
.L_1560:
        /*0004*/ 	.word	0x00000082


	//----- nvinfo : EIATTR_KPARAM_INFO
	.align		4
.L_1561:
        /*0008*/ 	.byte	0x04, 0x17
        /*000a*/ 	.short	(.L_1563 - .L_1562)
.L_1562:
        /*000c*/ 	.word	0x00000000
        /*0010*/ 	.short	0x000d
        /*0012*/ 	.short	0x0054
        /*0014*/ 	.byte	0x00, 0xf0, 0x11, 0x00


	//----- nvinfo : EIATTR_KPARAM_INFO
	.align		4
.L_1563:
        /*0018*/ 	.byte	0x04, 0x17
        /*001a*/ 	.short	(.L_1565 - .L_1564)
.L_1564:
        /*001c*/ 	.word	0x00000000
        /*0020*/ 	.short	0x000c
        /*0022*/ 	.short	0x0050
        /*0024*/ 	.byte	0x00, 0xf0, 0x11, 0x00


	//----- nvinfo : EIATTR_KPARAM_INFO
	.align		4
.L_1565:
        /*0028*/ 	.byte	0x04, 0x17
        /*002a*/ 	.short	(.L_1567 - .L_1566)
.L_1566:
        /*002c*/ 	.word	0x00000000
        /*0030*/ 	.short	0x000b
        /*0032*/ 	.short	0x004c
        /*0034*/ 	.byte	0x00, 0xf0, 0x11, 0x00


	//----- nvinfo : EIATTR_KPARAM_INFO
	.align		4
.L_1567:
        /*0038*/ 	.byte	0x04, 0x17
        /*003a*/ 	.short	(.L_1569 - .L_1568)
.L_1568:
        /*003c*/ 	.word	0x00000000
        /*0040*/ 	.short	0x000a
        /*0042*/ 	.short	0x0048
        /*0044*/ 	.byte	0x00, 0xf0, 0x11, 0x00


	//----- nvinfo : EIATTR_KPARAM_INFO
	.align		4
.L_1569:
        /*0048*/ 	.byte	0x04, 0x17
        /*004a*/ 	.short	(.L_1571 - .L_1570)
.L_1570:
        /*004c*/ 	.word	0x00000000
        /*0050*/ 	.short	0x0009
        /*0052*/ 	.short	0x0044
        /*0054*/ 	.byte	0x00, 0xf0, 0x11, 0x00


	//----- nvinfo : EIATTR_KPARAM_INFO
	.align		4
.L_1571:
        /*0058*/ 	.byte	0x04, 0x17
        /*005a*/ 	.short	(.L_1573 - .L_1572)
.L_1572:
        /*005c*/ 	.word	0x00000000
        /*0060*/ 	.short	0x0008
        /*0062*/ 	.short	0x0040
        /*0064*/ 	.byte	0x00, 0xf0, 0x11, 0x00


	//----- nvinfo : EIATTR_KPARAM_INFO
	.align		4
.L_1573:
        /*0068*/ 	.byte	0x04, 0x17
        /*006a*/ 	.short	(.L_1575 - .L_1574)
.L_1574:
        /*006c*/ 	.word	0x00000000
        /*0070*/ 	.short	0x0007
        /*0072*/ 	.short	0x0038
        /*0074*/ 	.byte	0x00, 0xf5, 0x21, 0x00


	//----- nvinfo : EIATTR_KPARAM_INFO
	.align		4
.L_1575:
        /*0078*/ 	.byte	0x04, 0x17
        /*007a*/ 	.short	(.L_1577 - .L_1576)
.L_1576:
        /*007c*/ 	.word	0x00000000
        /*0080*/ 	.short	0x0006
        /*0082*/ 	.short	0x0030
        /*0084*/ 	.byte	0x00, 0xf5, 0x21, 0x00


	//----- nvinfo : EIATTR_KPARAM_INFO
	.align		4
.L_1577:
        /*0088*/ 	.byte	0x04, 0x17
        /*008a*/ 	.short	(.L_1579 - .L_1578)
.L_1578:
        /*008c*/ 	.word	0x00000000
        /*0090*/ 	.short	0x0005
        /*0092*/ 	.short	0x0028
        /*0094*/ 	.byte	0x00, 0xf5, 0x21, 0x00


	//----- nvinfo : EIATTR_KPARAM_INFO
	.align		4
.L_1579:
        /*0098*/ 	.byte	0x04, 0x17
        /*009a*/ 	.short	(.L_1581 - .L_1580)
.L_1580:
        /*009c*/ 	.word	0x00000000
        /*00a0*/ 	.short	0x0004
        /*00a2*/ 	.short	0x0020
        /*00a4*/ 	.byte	0x00, 0xf5, 0x21, 0x00


	//----- nvinfo : EIATTR_KPARAM_INFO
	.align		4
.L_1581:
        /*00a8*/ 	.byte	0x04, 0x17
        /*00aa*/ 	.short	(.L_1583 - .L_1582)
.L_1582:
        /*00ac*/ 	.word	0x00000000
        /*00b0*/ 	.short	0x0003
        /*00b2*/ 	.short	0x0018
        /*00b4*/ 	.byte	0x00, 0xf5, 0x21, 0x00


	//----- nvinfo : EIATTR_KPARAM_INFO
	.align		4
.L_1583:
        /*00b8*/ 	.byte	0x04, 0x17
        /*00ba*/ 	.short	(.L_1585 - .L_1584)
.L_1584:
        /*00bc*/ 	.word	0x00000000
        /*00c0*/ 	.short	0x0002
        /*00c2*/ 	.short	0x0010
        /*00c4*/ 	.byte	0x00, 0xf5, 0x21, 0x00


	//----- nvinfo : EIATTR_KPARAM_INFO
	.align		4
.L_1585:
        /*00c8*/ 	.byte	0x04, 0x17
        /*00ca*/ 	.short	(.L_1587 - .L_1586)
.L_1586:
        /*00cc*/ 	.word	0x00000000
        /*00d0*/ 	.short	0x0001
        /*00d2*/ 	.short	0x0008
        /*00d4*/ 	.byte	0x00, 0xf5, 0x21, 0x00


	//----- nvinfo : EIATTR_KPARAM_INFO
	.align		4
.L_1587:
        /*00d8*/ 	.byte	0x04, 0x17
        /*00da*/ 	.short	(.L_1589 - .L_1588)
.L_1588:
        /*00dc*/ 	.word	0x00000000
        /*00e0*/ 	.short	0x0000
        /*00e2*/ 	.short	0x0000
        /*00e4*/ 	.byte	0x00, 0xf5, 0x21, 0x00


	//----- nvinfo : EIATTR_SPARSE_MMA_MASK
	.align		4
.L_1589:
        /*00e8*/ 	.byte	0x03, 0x50
        /*00ea*/ 	.short	0x0000


	//----- nvinfo : EIATTR_MAXREG_COUNT
	.align		4
        /*00ec*/ 	.byte	0x03, 0x1b
        /*00ee*/ 	.short	0x0080


	//----- nvinfo : EIATTR_NUM_BARRIERS
	.align		4
        /*00f0*/ 	.byte	0x02, 0x4c
        /*00f2*/ 	.byte	0x01
	.zero		1


	//----- nvinfo : EIATTR_MERCURY_ISA_VERSION
	.align		4
        /*00f4*/ 	.byte	0x03, 0x5f
        /*00f6*/ 	.short	0x0101


	//----- nvinfo : EIATTR_VRC_CTA_INIT_COUNT
	.align		4
        /*00f8*/ 	.byte	0x02, 0x4a
	.zero		1
	.zero		1


	//----- nvinfo : EIATTR_ATOM16_EMUL_INSTR_REG_MAP
	.align		4
        /*00fc*/ 	.byte	0x04, 0x2e
        /*00fe*/ 	.short	(.L_1591 - .L_1590)


	//   ....[0]....
.L_1590:
        /*0100*/ 	.word	0x00009cf0
        /*0104*/ 	.short	0x0027
        /*0106*/ 	.short	0x0000


	//   ....[1]....
        /*0108*/ 	.word	0x00009d60
        /*010c*/ 	.short	0x0027
        /*010e*/ 	.short	0x0000


	//   ....[2]....
        /*0110*/ 	.word	0x00009e40
        /*0114*/ 	.short	0x0029
        /*0116*/ 	.short	0x0000


	//   ....[3]....
        /*0118*/ 	.word	0x00009e90
        /*011c*/ 	.short	0x0029
        /*011e*/ 	.short	0x0000


	//   ....[4]....
        /*0120*/ 	.word	0x00009f70
        /*0124*/ 	.short	0x0025
        /*0126*/ 	.short	0x0000


	//   ....[5]....
        /*0128*/ 	.word	0x00009fc0
        /*012c*/ 	.short	0x0025
        /*012e*/ 	.short	0x0000


	//   ....[6]....
        /*0130*/ 	.word	0x0000a090
        /*0134*/ 	.short	0x0027
        /*0136*/ 	.short	0x0000


	//   ....[7]....
        /*0138*/ 	.word	0x0000a0f0
        /*013c*/ 	.short	0x0027
        /*013e*/ 	.short	0x0000


	//   ....[8]....
        /*0140*/ 	.word	0x0000a310
        /*0144*/ 	.short	0x0023
        /*0146*/ 	.short	0x0000


	//   ....[9]....
        /*0148*/ 	.word	0x0000a370
        /*014c*/ 	.short	0x0023
        /*014e*/ 	.short	0x0000


	//   ....[10]....
        /*0150*/ 	.word	0x0000a450
        /*0154*/ 	.short	0x0025
        /*0156*/ 	.short	0x0000


	//   ....[11]....
        /*0158*/ 	.word	0x0000a4a0
        /*015c*/ 	.short	0x0025
        /*015e*/ 	.short	0x0000


	//   ....[12]....
        /*0160*/ 	.word	0x0000a580
        /*0164*/ 	.short	0x0021
        /*0166*/ 	.short	0x0000


	//   ....[13]....
        /*0168*/ 	.word	0x0000a5d0
        /*016c*/ 	.short	0x0021
        /*016e*/ 	.short	0x0000


	//   ....[14]....
        /*0170*/ 	.word	0x0000a6a0
        /*0174*/ 	.short	0x0023
        /*0176*/ 	.short	0x0000


	//   ....[15]....
        /*0178*/ 	.word	0x0000a700
        /*017c*/ 	.short	0x0023
        /*017e*/ 	.short	0x0000


	//   ....[16]....
        /*0180*/ 	.word	0x0000a920
        /*0184*/ 	.short	0x001f
        /*0186*/ 	.short	0x0000


	//   ....[17]....
        /*0188*/ 	.word	0x0000a980
        /*018c*/ 	.short	0x001f
        /*018e*/ 	.short	0x0000


	//   ....[18]....
        /*0190*/ 	.word	0x0000aa60
        /*0194*/ 	.short	0x0021
        /*0196*/ 	.short	0x0000


	//   ....[19]....
        /*0198*/ 	.word	0x0000aab0
        /*019c*/ 	.short	0x0021
        /*019e*/ 	.short	0x0000


	//   ....[20]....
        /*01a0*/ 	.word	0x0000ab90
        /*01a4*/ 	.short	0x001d
        /*01a6*/ 	.short	0x0000


	//   ....[21]....
        /*01a8*/ 	.word	0x0000abe0
        /*01ac*/ 	.short	0x001d
        /*01ae*/ 	.short	0x0000


	//   ....[22]....
        /*01b0*/ 	.word	0x0000acb0
        /*01b4*/ 	.short	0x001f
        /*01b6*/ 	.short	0x0000


	//   ....[23]....
        /*01b8*/ 	.word	0x0000ad10
        /*01bc*/ 	.short	0x001f
        /*01be*/ 	.short	0x0000


	//   ....[24]....
        /*01c0*/ 	.word	0x0000af30
        /*01c4*/ 	.short	0x001b
        /*01c6*/ 	.short	0x0000


	//   ....[25]....
        /*01c8*/ 	.word	0x0000af90
        /*01cc*/ 	.short	0x001b
        /*01ce*/ 	.short	0x0000


	//   ....[26]....
        /*01d0*/ 	.word	0x0000b070
        /*01d4*/ 	.short	0x001d
        /*01d6*/ 	.short	0x0000


	//   ....[27]....
        /*01d8*/ 	.word	0x0000b0c0
        /*01dc*/ 	.short	0x001d
        /*01de*/ 	.short	0x0000


	//   ....[28]....
        /*01e0*/ 	.word	0x0000b1a0
        /*01e4*/ 	.short	0x0019
        /*01e6*/ 	.short	0x0000


	//   ....[29]....
        /*01e8*/ 	.word	0x0000b1f0
        /*01ec*/ 	.short	0x0019
        /*01ee*/ 	.short	0x0000


	//   ....[30]....
        /*01f0*/ 	.word	0x0000b2d0
        /*01f4*/ 	.short	0x001b
        /*01f6*/ 	.short	0x0000


	//   ....[31]....
        /*01f8*/ 	.word	0x0000b320
        /*01fc*/ 	.short	0x001b
        /*01fe*/ 	.short	0x0000


	//----- nvinfo : EIATTR_EXIT_INSTR_OFFSETS
	.align		4
.L_1591:
        /*0200*/ 	.byte	0x04, 0x1c
        /*0202*/ 	.short	(.L_1593 - .L_1592)


	//   ....[0]....
.L_1592:
        /*0204*/ 	.word	0x00008ba0


	//   ....[1]....
        /*0208*/ 	.word	0x0000b3c0


	//----- nvinfo : EIATTR_INDIRECT_BRANCH_TARGETS
	.align		4
.L_1593:
        /*020c*/ 	.byte	0x04, 0x34
        /*020e*/ 	.short	(.L_1595 - .L_1594)


	//   ....[0]....
.L_1594:
        /*0210*/ 	.word	.L_x_4614@srel
        /*0214*/ 	.short	0x0
        /*0216*/ 	.short	0x0
        /*0218*/ 	.word	0x3
        /*021c*/ 	.word	.L_x_4615@srel
        /*0220*/ 	.word	.L_x_4616@srel
        /*0224*/ 	.word	.L_x_4617@srel


	//----- nvinfo : EIATTR_MAX_THREADS
	.align		4
.L_1595:
        /*0228*/ 	.byte	0x04, 0x05
        /*022a*/ 	.short	(.L_1597 - .L_1596)
.L_1596:
        /*022c*/ 	.word	0x00000100
        /*0230*/ 	.word	0x00000001
        /*0234*/ 	.word	0x00000001


	//----- nvinfo : EIATTR_CRS_STACK_SIZE
	.align		4
.L_1597:
        /*0238*/ 	.byte	0x04, 0x1e
        /*023a*/ 	.short	(.L_1599 - .L_1598)
.L_1598:
        /*023c*/ 	.word	0x00000000


	//----- nvinfo : EIATTR_CBANK_PARAM_SIZE
	.align		4
.L_1599:
        /*0240*/ 	.byte	0x03, 0x19
        /*0242*/ 	.short	0x0058


	//----- nvinfo : EIATTR_PARAM_CBANK
	.align		4
        /*0244*/ 	.byte	0x04, 0x0a
        /*0246*/ 	.short	(.L_1601 - .L_1600)
	.align		4
.L_1600:
        /*0248*/ 	.word	index@(.nv.constant0._Z25moe_batched_expert_kernelI13__nv_bfloat16Lb1EEvPKT_S3_S3_S3_PKfPKiS7_PS1_iiiiii)
        /*024c*/ 	.short	0x0380
        /*024e*/ 	.short	0x0058


	//----- nvinfo : EIATTR_SW_WAR
	.align		4
.L_1601:
        /*0250*/ 	.byte	0x04, 0x36
        /*0252*/ 	.short	(.L_1603 - .L_1602)
.L_1602:
        /*0254*/ 	.word	0x00000008
.L_1603:


//--------------------- .nv.info._Z25moe_batched_expert_kernelI6__halfLb0EEvPKT_S3_S3_S3_PKfPKiS7_PS1_iiiiii --------------------------
	.section	.nv.info._Z25moe_batched_expert_kernelI6__halfLb0EEvPKT_S3_S3_S3_PKfPKiS7_PS1_iiiiii,"",@"SHT_CUDA_INFO"
	.sectionflags	@""
	.align	4


	//----- nvinfo : EIATTR_CUDA_API_VERSION
	.align		4
        /*0000*/ 	.byte	0x04, 0x37
        /*0002*/ 	.short	(.L_1605 - .L_1604)
.L_1604:
        /*0004*/ 	.word	0x00000082


	//----- nvinfo : EIATTR_KPARAM_INFO
	.align		4
.L_1605:
        /*0008*/ 	.byte	0x04, 0x17
        /*000a*/ 	.short	(.L_1607 - .L_1606)
.L_1606:
        /*000c*/ 	.word	0x00000000
        /*0010*/ 	.short	0x000d
        /*0012*/ 	.short	0x0054
        /*0014*/ 	.byte	0x00, 0xf0, 0x11, 0x00


	//----- nvinfo : EIATTR_KPARAM_INFO
	.align		4
.L_1607:
        /*0018*/ 	.byte	0x04, 0x17
        /*001a*/ 	.short	(.L_1609 - .L_1608)
.L_1608:
        /*001c*/ 	.word	0x00000000
        /*0020*/ 	.short	0x000c
        /*0022*/ 	.short	0x0050
        /*0024*/ 	.byte	0x00, 0xf0, 0x11, 0x00


	//----- nvinfo : EIATTR_KPARAM_INFO
	.align		4
.L_1609:
        /*0028*/ 	.byte	0x04, 0x17
        /*002a*/ 	.short	(.L_1611 - .L_1610)
.L_1610:
        /*002c*/ 	.word	0x00000000
        /*0030*/ 	.short	0x000b
        /*0032*/ 	.short	0x004c
        /*0034*/ 	.byte	0x00, 0xf0, 0x11, 0x00


	//----- nvinfo : EIATTR_KPARAM_INFO
	.align		4
.L_1611:
        /*0038*/ 	.byte	0x04, 0x17
        /*003a*/ 	.short	(.L_1613 - .L_1612)
.L_1612:
        /*003c*/ 	.word	0x00000000
        /*0040*/ 	.short	0x000a
        /*0042*/ 	.short	0x0048
        /*0044*/ 	.byte	0x00, 0xf0, 0x11, 0x00


	//----- nvinfo : EIATTR_KPARAM_INFO
	.align		4
.L_1613:
        /*0048*/ 	.byte	0x04, 0x17
        /*004a*/ 	.short	(.L_1615 - .L_1614)
.L_1614:
        /*004c*/ 	.word	0x00000000
        /*0050*/ 	.short	0x0009
        /*0052*/ 	.short	0x0044
        /*0054*/ 	.byte	0x00, 0xf0, 0x11, 0x00


	//----- nvinfo : EIATTR_KPARAM_INFO
	.align		4
.L_1615:
        /*0058*/ 	.byte	0x04, 0x17
        /*005a*/ 	.short	(.L_1617 - .L_1616)
.L_1616:
        /*005c*/ 	.word	0x00000000
        /*0060*/ 	.short	0x0008
        /*0062*/ 	.short	0x0040
        /*0064*/ 	.byte	0x00, 0xf0, 0x11, 0x00


	//----- nvinfo : EIATTR_KPARAM_INFO
	.align		4
.L_1617:
        /*0068*/ 	.byte	0x04, 0x17
        /*006a*/ 	.short	(.L_1619 - .L_1618)
.L_1618:
        /*006c*/ 	.word	0x00000000
        /*0070*/ 	.short	0x0007
        /*0072*/ 	.short	0x0038
        /*0074*/ 	.byte	0x00, 0xf5, 0x21, 0x00


	//----- nvinfo : EIATTR_KPARAM_INFO
	.align		4
.L_1619:
        /*0078*/ 	.byte	0x04, 0x17
        /*007a*/ 	.short	(.L_1621 - .L_1620)
.L_1620:
        /*007c*/ 	.word	0x00000000
        /*0080*/ 	.short	0x0006
        /*0082*/ 	.short	0x0030
        /*0084*/ 	.byte	0x00, 0xf5, 0x21, 0x00


	//----- nvinfo : EIATTR_KPARAM_INFO
	.align		4
.L_1621:
        /*0088*/ 	.byte	0x04, 0x17
        /*008a*/ 	.short	(.L_1623 - .L_1622)
.L_1622:
        /*008c*/ 	.word	0x00000000
        /*0090*/ 	.short	0x0005
        /*0092*/ 	.short	0x0028
        /*0094*/ 	.byte	0x00, 0xf5, 0x21, 0x00


	//----- nvinfo : EIATTR_KPARAM_INFO
	.align		4
.L_1623:
        /*0098*/ 	.byte	0x04, 0x17
        /*009a*/ 	.short	(.L_1625 - .L_1624)
.L_1624:
        /*009c*/ 	.word	0x00000000
        /*00a0*/ 	.short	0x0004
        /*00a2*/ 	.short	0x0020
        /*00a4*/ 	.byte	0x00, 0xf5, 0x21, 0x00


	//----- nvinfo : EIATTR_KPARAM_INFO
	.align		4
.L_1625:
        /*00a8*/ 	.byte	0x04, 0x17
        /*00aa*/ 	.short	(.L_1627 - .L_1626)
.L_1626:
        /*00ac*/ 	.word	0x00000000
        /*00b0*/ 	.short	0x0003
        /*00b2*/ 	.short	0x0018
        /*00b4*/ 	.byte	0x00, 0xf5, 0x21, 0x00


	//----- nvinfo : EIATTR_KPARAM_INFO
	.align		4
.L_1627:
        /*00b8*/ 	.byte	0x04, 0x17
        /*00ba*/ 	.short	(.L_1629 - .L_1628)
.L_1628:
        /*00bc*/ 	.word	0x00000000
        /*00c0*/ 	.short	0x0002
        /*00c2*/ 	.short	0x0010
        /*00c4*/ 	.byte	0x00, 0xf5, 0x21, 0x00


	//----- nvinfo : EIATTR_KPARAM_INFO
	.align		4
.L_1629:
        /*00c8*/ 	.byte	0x04, 0x17
        /*00ca*/ 	.short	(.L_1631 - .L_1630)
.L_1630:
        /*00cc*/ 	.word	0x00000000
        /*00d0*/ 	.short	0x0001
        /*00d2*/ 	.short	0x0008
        /*00d4*/ 	.byte	0x00, 0xf5, 0x21, 0x00


	//----- nvinfo : EIATTR_KPARAM_INFO
	.align		4
.L_1631:
        /*00d8*/ 	.byte	0x04, 0x17
        /*00da*/ 	.short	(.L_1633 - .L_1632)
.L_1632:
        /*00dc*/ 	.word	0x00000000
        /*00e0*/ 	.short	0x0000
        /*00e2*/ 	.short	0x0000
        /*00e4*/ 	.byte	0x00, 0xf5, 0x21, 0x00


	//----- nvinfo : EIATTR_SPARSE_MMA_MASK
	.align		4
.L_1633:
        /*00e8*/ 	.byte	0x03, 0x50
        /*00ea*/ 	.short	0x0000


	//----- nvinfo : EIATTR_MAXREG_COUNT
	.align		4
        /*00ec*/ 	.byte	0x03, 0x1b
        /*00ee*/ 	.short	0x0080


	//----- nvinfo : EIATTR_NUM_BARRIERS
	.align		4
        /*00f0*/ 	.byte	0x02, 0x4c
        /*00f2*/ 	.byte	0x01
	.zero		1


	//----- nvinfo : EIATTR_MERCURY_ISA_VERSION
	.align		4
        /*00f4*/ 	.byte	0x03, 0x5f
        /*00f6*/ 	.short	0x0101


	//----- nvinfo : EIATTR_COOP_GROUP_MASK_REGIDS
	.align		4
        /*00f8*/ 	.byte	0x04, 0x29
        /*00fa*/ 	.short	(.L_1635 - .L_1634)


	//   ....[0]....
.L_1634:
        /*00fc*/ 	.word	0xffffffff


	//   ....[1]....
        /*0100*/ 	.word	0xffffffff


	//   ....[2]....
        /*0104*/ 	.word	0xffffffff


	//   ....[3]....
        /*0108*/ 	.word	0xffffffff


	//   ....[4]....
        /*010c*/ 	.word	0xffffffff


	//   ....[5]....
        /*0110*/ 	.word	0xffffffff


	//   ....[6]....
        /*0114*/ 	.word	0xffffffff


	//   ....[7]....
        /*0118*/ 	.word	0xffffffff


	//   ....[8]....
        /*011c*/ 	.word	0xffffffff


	//   ....[9]....
        /*0120*/ 	.word	0xffffffff


	//   ....[10]....
        /*0124*/ 	.word	0xffffffff


	//   ....[11]....
        /*0128*/ 	.word	0xffffffff


	//   ....[12]....
        /*012c*/ 	.word	0xffffffff


	//   ....[13]....
        /*0130*/ 	.word	0xffffffff


	//   ....[14]....
        /*0134*/ 	.word	0xffffffff


	//   ....[15]....
        /*0138*/ 	.word	0xffffffff


	//   ....[16]....
        /*013c*/ 	.word	0xffffffff


	//   ....[17]....
        /*0140*/ 	.word	0xffffffff


	//   ....[18]....
        /*0144*/ 	.word	0xffffffff


	//   ....[19]....
        /*0148*/ 	.word	0xffffffff


	//   ....[20]....
        /*014c*/ 	.word	0x0500002d


	//   ....[21]....
        /*0150*/ 	.word	0x0500002d


	//   ....[22]....
        /*0154*/ 	.word	0x0500002d


	//   ....[23]....
        /*0158*/ 	.word	0x0500002d


	//   ....[24]....
        /*015c*/ 	.word	0x0500002d


	//   ....[25]....
        /*0160*/ 	.word	0x0500002d


	//   ....[26]....
        /*0164*/ 	.word	0x0500002d


	//   ....[27]....
        /*0168*/ 	.word	0x0500002d


	//   ....[28]....
        /*016c*/ 	.word	0x0500002d


	//   ....[29]....
        /*0170*/ 	.word	0x0500002d


	//   ....[30]....
        /*0174*/ 	.word	0x0500002d


	//   ....[31]....
        /*0178*/ 	.word	0x0500002d


	//   ....[32]....
        /*017c*/ 	.word	0x0500002d


	//   ....[33]....
        /*0180*/ 	.word	0x0500002d


	//   ....[34]....
        /*0184*/ 	.word	0x0500002d


	//   ....[35]....
        /*0188*/ 	.word	0x0500002d


	//   ....[36]....
        /*018c*/ 	.word	0x0500002d


	//   ....[37]....
        /*0190*/ 	.word	0x0500002d


	//   ....[38]....
        /*0194*/ 	.word	0x0500002d


	//   ....[39]....
        /*0198*/ 	.word	0x0500002d


	//----- nvinfo : EIATTR_COOP_GROUP_INSTR_OFFSETS
	.align		4
.L_1635:
        /*019c*/ 	.byte	0x04, 0x28
        /*019e*/ 	.short	(.L_1637 - .L_1636)


	//   ....[0]....
.L_1636:
        /*01a0*/ 	.word	0x00009370


	//   ....[1]....
        /*01a4*/ 	.word	0x00009380


	//   ....[2]....
        /*01a8*/ 	.word	0x00009390


	//   ....[3]....
        /*01ac*/ 	.word	0x000093a0


	//   ....[4]....
        /*01b0*/ 	.word	0x000093d0


	//   ....[5]....
        /*01b4*/ 	.word	0x000093f0


	//   ....[6]....
        /*01b8*/ 	.word	0x00009410


	//   ....[7]....
        /*01bc*/ 	.word	0x00009420


	//   ....[8]....
        /*01c0*/ 	.word	0x00009450


	//   ....[9]....
        /*01c4*/ 	.word	0x00009470


	//   ....[10]....
        /*01c8*/ 	.word	0x00009490


	//   ....[11]....
        /*01cc*/ 	.word	0x000094a0


	//   ....[12]....
        /*01d0*/ 	.word	0x000094d0


	//   ....[13]....
        /*01d4*/ 	.word	0x000094f0


	//   ....[14]....
        /*01d8*/ 	.word	0x00009510


	//   ....[15]....
        /*01dc*/ 	.word	0x00009520


	//   ....[16]....
        /*01e0*/ 	.word	0x00009550


	//   ....[17]....
        /*01e4*/ 	.word	0x00009570


	//   ....[18]....
        /*01e8*/ 	.word	0x00009590


	//   ....[19]....
        /*01ec*/ 	.word	0x000095a0


	//   ....[20]....
        /*01f0*/ 	.word	0x00009bc0


	//   ....[21]....
        /*01f4*/ 	.word	0x00009c50


	//   ....[22]....
        /*01f8*/ 	.word	0x00009cb0


	//   ....[23]....
        /*01fc*/ 	.word	0x00009d10


	//   ....[24]....
        /*0200*/ 	.word	0x00009d80


	//   ....[25]....
        /*0204*/ 	.word	0x00009de0


	//   ....[26]....
        /*0208*/ 	.word	0x00009e40


	//   ....[27]....
        /*020c*/ 	.word	0x00009ea0


	//   ....[28]....
        /*0210*/ 	.word	0x00009f10


	//   ....[29]....
        /*0214*/ 	.word	0x00009f70


	//   ....[30]....
        /*0218*/ 	.word	0x00009fd0


	//   ....[31]....
        /*021c*/ 	.word	0x0000a030


	//   ....[32]....
        /*0220*/ 	.word	0x0000a0a0


	//   ....[33]....
        /*0224*/ 	.word	0x0000a100


	//   ....[34]....
        /*0228*/ 	.word	0x0000a160


	//   ....[35]....
        /*022c*/ 	.word	0x0000a1c0


	//   ....[36]....
        /*0230*/ 	.word	0x0000a230


	//   ....[37]....
        /*0234*/ 	.word	0x0000a290


	//   ....[38]....
        /*0238*/ 	.word	0x0000a2f0


	//   ....[39]....
        /*023c*/ 	.word	0x0000a350


	//----- nvinfo : EIATTR_VRC_CTA_INIT_COUNT
	.align		4
.L_1637:
        /*0240*/ 	.byte	0x02, 0x4a
	.zero		1
	.zero		1


	//----- nvinfo : EIATTR_ATOM16_EMUL_INSTR_REG_MAP
	.align		4
        /*0244*/ 	.byte	0x04, 0x2e
        /*0246*/ 	.short	(.L_1639 - .L_1638)


	//   ....[0]....
.L_1638:
        /*0248*/ 	.word	0x000096e0
        /*024c*/ 	.short	0x0002
        /*024e*/ 	.short	0x0000


	//   ....[1]....
        /*0250*/ 	.word	0x00009740
        /*0254*/ 	.short	0x0002
        /*0256*/ 	.short	0x0000


	//   ....[2]....
        /*0258*/ 	.word	0x00009820
        /*025c*/ 	.short	0x0002
        /*025e*/ 	.short	0x0000


	//   ....[3]....
        /*0260*/ 	.word	0x00009870
        /*0264*/ 	.short	0x0002
        /*0266*/ 	.short	0x0000


	//   ....[4]....
        /*0268*/ 	.word	0x00009950
        /*026c*/ 	.short	0x0002
        /*026e*/ 	.short	0x0000


	//   ....[5]....
        /*0270*/ 	.word	0x000099a0
        /*0274*/ 	.short	0x0002
        /*0276*/ 	.short	0x0000


	//   ....[6]....
        /*0278*/ 	.word	0x00009a70
        /*027c*/ 	.short	0x0002
        /*027e*/ 	.short	0x0000


	//   ....[7]....
        /*0280*/ 	.word	0x00009ac0
        /*0284*/ 	.short	0x0002
        /*0286*/ 	.short	0x0000


	//----- nvinfo : EIATTR_EXIT_INSTR_OFFSETS
	.align		4
.L_1639:
        /*0288*/ 	.byte	0x04, 0x1c
        /*028a*/ 	.short	(.L_1641 - .L_1640)


	//   ....[0]....
.L_1640:
        /*028c*/ 	.word	0x000076f0


	//   ....[1]....
        /*0290*/ 	.word	0x00009b50


	//----- nvinfo : EIATTR_MAX_THREADS
	.align		4
.L_1641:
        /*0294*/ 	.byte	0x04, 0x05
        /*0296*/ 	.short	(.L_1643 - .L_1642)
.L_1642:
        /*0298*/ 	.word	0x00000100
        /*029c*/ 	.word	0x00000001
        /*02a0*/ 	.word	0x00000001


	//----- nvinfo : EIATTR_CRS_STACK_SIZE
	.align		4
.L_1643:
        /*02a4*/ 	.byte	0x04, 0x1e
        /*02a6*/ 	.short	(.L_1645 - .L_1644)
.L_1644:
        /*02a8*/ 	.word	0x00000000


	//----- nvinfo : EIATTR_CBANK_PARAM_SIZE
	.align		4
.L_1645:
        /*02ac*/ 	.byte	0x03, 0x19
        /*02ae*/ 	.short	0x0058


	//----- nvinfo : EIATTR_PARAM_CBANK
	.align		4
        /*02b0*/ 	.byte	0x04, 0x0a
        /*02b2*/ 	.short	(.L_1647 - .L_1646)
	.align		4
.L_1646:
        /*02b4*/ 	.word	index@(.nv.constant0._Z25moe_batched_expert_kernelI6__halfLb0EEvPKT_S3_S3_S3_PKfPKiS7_PS1_iiiiii)
        /*02b8*/ 	.short	0x0380
        /*02ba*/ 	.short	0x0058


	//----- nvinfo : EIATTR_SW_WAR
	.align		4
.L_1647:
        /*02bc*/ 	.byte	0x04, 0x36
        /*02be*/ 	.short	(.L_1649 - .L_1648)
.L_1648:
        /*02c0*/ 	.word	0x00000008
.L_1649:


//--------------------- .nv.info._Z25moe_batched_expert_kernelI6__halfLb1EEvPKT_S3_S3_S3_PKfPKiS7_PS1_iiiiii --------------------------
	.section	.nv.info._Z25moe_batched_expert_kernelI6__halfLb1EEvPKT_S3_S3_S3_PKfPKiS7_PS1_iiiiii,"",@"SHT_CUDA_INFO"
	.sectionflags	@""
	.align	4


	//----- nvinfo : EIATTR_CUDA_API_VERSION
	.align		4
        /*0000*/ 	.byte	0x04, 0x37
        /*0002*/ 	.short	(.L_1651 - .L_1650)
.L_1650:
        /*0004*/ 	.word	0x00000082


	//----- nvinfo : EIATTR_KPARAM_INFO
	.align		4
.L_1651:
        /*0008*/ 	.byte	0x04, 0x17
        /*000a*/ 	.short	(.L_1653 - .L_1652)
.L_1652:
        /*000c*/ 	.word	0x00000000
        /*0010*/ 	.short	0x000d
        /*0012*/ 	.short	0x0054
        /*0014*/ 	.byte	0x00, 0xf0, 0x11, 0x00


	//----- nvinfo : EIATTR_KPARAM_INFO
	.align		4
.L_1653:
        /*0018*/ 	.byte	0x04, 0x17
        /*001a*/ 	.short	(.L_1655 - .L_1654)
.L_1654:
        /*001c*/ 	.word	0x00000000
        /*0020*/ 	.short	0x000c
        /*0022*/ 	.short	0x0050
        /*0024*/ 	.byte	0x00, 0xf0, 0x11, 0x00


	//----- nvinfo : EIATTR_KPARAM_INFO
	.align		4
.L_1655:
        /*0028*/ 	.byte	0x04, 0x17
        /*002a*/ 	.short	(.L_1657 - .L_1656)
.L_1656:
        /*002c*/ 	.word	0x00000000
        /*0030*/ 	.short	0x000b
        /*0032*/ 	.short	0x004c
        /*0034*/ 	.byte	0x00, 0xf0, 0x11, 0x00


	//----- nvinfo : EIATTR_KPARAM_INFO
	.align		4
.L_1657:
        /*0038*/ 	.byte	0x04, 0x17
        /*003a*/ 	.short	(.L_1659 - .L_1658)
.L_1658:
        /*003c*/ 	.word	0x00000000
        /*0040*/ 	.short	0x000a
        /*0042*/ 	.short	0x0048
        /*0044*/ 	.byte	0x00, 0xf0, 0x11, 0x00


	//----- nvinfo : EIATTR_KPARAM_INFO
	.align		4
.L_1659:
        /*0048*/ 	.byte	0x04, 0x17
        /*004a*/ 	.short	(.L_1661 - .L_1660)
.L_1660:
        /*004c*/ 	.word	0x00000000
        /*0050*/ 	.short	0x0009
        /*0052*/ 	.short	0x0044
        /*0054*/ 	.byte	0x00, 0xf0, 0x11, 0x00


	//----- nvinfo : EIATTR_KPARAM_INFO
	.align		4
.L_1661:
        /*0058*/ 	.byte	0x04, 0x17
        /*005a*/ 	.short	(.L_1663 - .L_1662)
.L_1662:
        /*005c*/ 	.word	0x00000000
        /*0060*/ 	.short	0x0008
        /*0062*/ 	.short	0x0040
        /*0064*/ 	.byte	0x00, 0xf0, 0x11, 0x00


	//----- nvinfo : EIATTR_KPARAM_INFO
	.align		4
.L_1663:
        /*0068*/ 	.byte	0x04, 0x17
        /*006a*/ 	.short	(.L_1665 - .L_1664)
.L_1664:
        /*006c*/ 	.word	0x00000000
        /*0070*/ 	.short	0x0007
        /*0072*/ 	.short	0x0038
        /*0074*/ 	.byte	0x00, 0xf5, 0x21, 0x00


	//----- nvinfo : EIATTR_KPARAM_INFO
	.align		4
.L_1665:
        /*0078*/ 	.byte	0x04, 0x17
        /*007a*/ 	.short	(.L_1667 - .L_1666)
.L_1666:
        /*007c*/ 	.word	0x00000000
        /*0080*/ 	.short	0x0006
        /*0082*/ 	.short	0x0030
        /*0084*/ 	.byte	0x00, 0xf5, 0x21, 0x00


	//----- nvinfo : EIATTR_KPARAM_INFO
	.align		4
.L_1667:
        /*0088*/ 	.byte	0x04, 0x17
        /*008a*/ 	.short	(.L_1669 - .L_1668)
.L_1668:
        /*008c*/ 	.word	0x00000000
        /*0090*/ 	.short	0x0005
        /*0092*/ 	.short	0x0028
        /*0094*/ 	.byte	0x00, 0xf5, 0x21, 0x00


	//----- nvinfo : EIATTR_KPARAM_INFO
	.align		4
.L_1669:
        /*0098*/ 	.byte	0x04, 0x17
        /*009a*/ 	.short	(.L_1671 - .L_1670)
.L_1670:
        /*009c*/ 	.word	0x00000000
        /*00a0*/ 	.short	0x0004
        /*00a2*/ 	.short	0x0020
        /*00a4*/ 	.byte	0x00, 0xf5, 0x21, 0x00


	//----- nvinfo : EIATTR_KPARAM_INFO
	.align		4
.L_1671:
        /*00a8*/ 	.byte	0x04, 0x17
        /*00aa*/ 	.short	(.L_1673 - .L_1672)
.L_1672:
        /*00ac*/ 	.word	0x00000000
        /*00b0*/ 	.short	0x0003
        /*00b2*/ 	.short	0x0018
        /*00b4*/ 	.byte	0x00, 0xf5, 0x21, 0x00


	//----- nvinfo : EIATTR_KPARAM_INFO
	.align		4
.L_1673:
        /*00b8*/ 	.byte	0x04, 0x17
        /*00ba*/ 	.short	(.L_1675 - .L_1674)
.L_1674:
        /*00bc*/ 	.word	0x00000000
        /*00c0*/ 	.short	0x0002
        /*00c2*/ 	.short	0x0010
        /*00c4*/ 	.byte	0x00, 0xf5, 0x21, 0x00


	//----- nvinfo : EIATTR_KPARAM_INFO
	.align		4
.L_1675:
        /*00c8*/ 	.byte	0x04, 0x17
        /*00ca*/ 	.short	(.L_1677 - .L_1676)
.L_1676:
        /*00cc*/ 	.word	0x00000000
        /*00d0*/ 	.short	0x0001
        /*00d2*/ 	.short	0x0008
        /*00d4*/ 	.byte	0x00, 0xf5, 0x21, 0x00


	//----- nvinfo : EIATTR_KPARAM_INFO
	.align		4
.L_1677:
        /*00d8*/ 	.byte	0x04, 0x17
        /*00da*/ 	.short	(.L_1679 - .L_1678)
.L_1678:
        /*00dc*/ 	.word	0x00000000
        /*00e0*/ 	.short	0x0000
        /*00e2*/ 	.short	0x0000
        /*00e4*/ 	.byte	0x00, 0xf5, 0x21, 0x00


	//----- nvinfo : EIATTR_SPARSE_MMA_MASK
	.align		4
.L_1679:
        /*00e8*/ 	.byte	0x03, 0x50
        /*00ea*/ 	.short	0x0000


	//----- nvinfo : EIATTR_MAXREG_COUNT
	.align		4
        /*00ec*/ 	.byte	0x03, 0x1b
        /*00ee*/ 	.short	0x0080


	//----- nvinfo : EIATTR_NUM_BARRIERS
	.align		4
        /*00f0*/ 	.byte	0x02, 0x4c
        /*00f2*/ 	.byte	0x01
	.zero		1


	//----- nvinfo : EIATTR_MERCURY_ISA_VERSION
	.align		4
        /*00f4*/ 	.byte	0x03, 0x5f
        /*00f6*/ 	.short	0x0101


	//----- nvinfo : EIATTR_VRC_CTA_INIT_COUNT
	.align		4
        /*00f8*/ 	.byte	0x02, 0x4a
	.zero		1
	.zero		1


	//----- nvinfo : EIATTR_ATOM16_EMUL_INSTR_REG_MAP
	.align		4
        /*00fc*/ 	.byte	0x04, 0x2e
        /*00fe*/ 	.short	(.L_1681 - .L_1680)


	//   ....[0]....
.L_1680:
        /*0100*/ 	.word	0x00009cf0
        /*0104*/ 	.short	0x0027
        /*0106*/ 	.short	0x0000


	//   ....[1]....
        /*0108*/ 	.word	0x00009d60
        /*010c*/ 	.short	0x0027
        /*010e*/ 	.short	0x0000


	//   ....[2]....
        /*0110*/ 	.word	0x00009e40
        /*0114*/ 	.short	0x0029
        /*0116*/ 	.short	0x0000


	//   ....[3]....
        /*0118*/ 	.word	0x00009e90
        /*011c*/ 	.short	0x0029
        /*011e*/ 	.short	0x0000


	//   ....[4]....
        /*0120*/ 	.word	0x00009f70
        /*0124*/ 	.short	0x0025
        /*0126*/ 	.short	0x0000


	//   ....[5]....
        /*0128*/ 	.word	0x00009fc0
        /*012c*/ 	.short	0x0025
        /*012e*/ 	.short	0x0000


	//   ....[6]....
        /*0130*/ 	.word	0x0000a090
        /*0134*/ 	.short	0x0027
        /*0136*/ 	.short	0x0000


	//   ....[7]....
        /*0138*/ 	.word	0x0000a0f0
        /*013c*/ 	.short	0x0027
        /*013e*/ 	.short	0x0000


	//   ....[8]....
        /*0140*/ 	.word	0x0000a310
        /*0144*/ 	.short	0x0023
        /*0146*/ 	.short	0x0000


	//   ....[9]....
        /*0148*/ 	.word	0x0000a370
        /*014c*/ 	.short	0x0023
        /*014e*/ 	.short	0x0000


	//   ....[10]....
        /*0150*/ 	.word	0x0000a450
        /*0154*/ 	.short	0x0025
        /*0156*/ 	.short	0x0000


	//   ....[11]....
        /*0158*/ 	.word	0x0000a4a0
        /*015c*/ 	.short	0x0025
        /*015e*/ 	.short	0x0000


	//   ....[12]....
        /*0160*/ 	.word	0x0000a580
        /*0164*/ 	.short	0x0021
        /*0166*/ 	.short	0x0000


	//   ....[13]....
        /*0168*/ 	.word	0x0000a5d0
        /*016c*/ 	.short	0x0021
        /*016e*/ 	.short	0x0000


	//   ....[14]....
        /*0170*/ 	.word	0x0000a6a0
        /*0174*/ 	.short	0x0023
        /*0176*/ 	.short	0x0000


	//   ....[15]....
        /*0178*/ 	.word	0x0000a700
        /*017c*/ 	.short	0x0023
        /*017e*/ 	.short	0x0000


	//   ....[16]....
        /*0180*/ 	.word	0x0000a920
        /*0184*/ 	.short	0x001f
        /*0186*/ 	.short	0x0000


	//   ....[17]....
        /*0188*/ 	.word	0x0000a980
        /*018c*/ 	.short	0x001f
        /*018e*/ 	.short	0x0000


	//   ....[18]....
        /*0190*/ 	.word	0x0000aa60
        /*0194*/ 	.short	0x0021
        /*0196*/ 	.short	0x0000


	//   ....[19]....
        /*0198*/ 	.word	0x0000aab0
        /*019c*/ 	.short	0x0021
        /*019e*/ 	.short	0x0000


	//   ....[20]....
        /*01a0*/ 	.word	0x0000ab90
        /*01a4*/ 	.short	0x001d
        /*01a6*/ 	.short	0x0000


	//   ....[21]....
        /*01a8*/ 	.word	0x0000abe0
        /*01ac*/ 	.short	0x001d
        /*01ae*/ 	.short	0x0000


	//   ....[22]....
        /*01b0*/ 	.word	0x0000acb0
        /*01b4*/ 	.short	0x001f
        /*01b6*/ 	.short	0x0000


	//   ....[23]....
        /*01b8*/ 	.word	0x0000ad10
        /*01bc*/ 	.short	0x001f
        /*01be*/ 	.short	0x0000


	//   ....[24]....
        /*01c0*/ 	.word	0x0000af30
        /*01c4*/ 	.short	0x001b
        /*01c6*/ 	.short	0x0000


	//   ....[25]....
        /*01c8*/ 	.word	0x0000af90
        /*01cc*/ 	.short	0x001b
        /*01ce*/ 	.short	0x0000


	//   ....[26]....
        /*01d0*/ 	.word	0x0000b070
        /*01d4*/ 	.short	0x001d
        /*01d6*/ 	.short	0x0000


	//   ....[27]....
        /*01d8*/ 	.word	0x0000b0c0
        /*01dc*/ 	.short	0x001d
        /*01de*/ 	.short	0x0000


	//   ....[28]....
        /*01e0*/ 	.word	0x0000b1a0
        /*01e4*/ 	.short	0x0019
        /*01e6*/ 	.short	0x0000


	//   ....[29]....
        /*01e8*/ 	.word	0x0000b1f0
        /*01ec*/ 	.short	0x0019
        /*01ee*/ 	.short	0x0000


	//   ....[30]....
        /*01f0*/ 	.word	0x0000b2d0
        /*01f4*/ 	.short	0x001b
        /*01f6*/ 	.short	0x0000


	//   ....[31]....
        /*01f8*/ 	.word	0x0000b320
        /*01fc*/ 	.short	0x001b
        /*01fe*/ 	.short	0x0000


	//----- nvinfo : EIATTR_EXIT_INSTR_OFFSETS
	.align		4
.L_1681:
        /*0200*/ 	.byte	0x04, 0x1c
        /*0202*/ 	.short	(.L_1683 - .L_1682)


	//   ....[0]....
.L_1682:
        /*0204*/ 	.word	0x00008ba0


	//   ....[1]....
        /*0208*/ 	.word	0x0000b3c0


	//----- nvinfo : EIATTR_INDIRECT_BRANCH_TARGETS
	.align		4
.L_1683:
        /*020c*/ 	.byte	0x04, 0x34
        /*020e*/ 	.short	(.L_1685 - .L_1684)


	//   ....[0]....
.L_1684:
        /*0210*/ 	.word	.L_x_4618@srel
        /*0214*/ 	.short	0x0
        /*0216*/ 	.short	0x0
        /*0218*/ 	.word	0x3
        /*021c*/ 	.word	.L_x_4619@srel
        /*0220*/ 	.word	.L_x_4620@srel
        /*0224*/ 	.word	.L_x_4621@srel


	//----- nvinfo : EIATTR_MAX_THREADS
	.align		4
.L_1685:
        /*0228*/ 	.byte	0x04, 0x05
        /*022a*/ 	.short	(.L_1687 - .L_1686)
.L_1686:
        /*022c*/ 	.word	0x00000100
        /*0230*/ 	.word	0x00000001
        /*0234*/ 	.word	0x00000001


	//----- nvinfo : EIATTR_CRS_STACK_SIZE
	.align		4
.L_1687:
        /*0238*/ 	.byte	0x04, 0x1e
        /*023a*/ 	.short	(.L_1689 - .L_1688)
.L_1688:
        /*023c*/ 	.word	0x00000000


	//----- nvinfo : EIATTR_CBANK_PARAM_SIZE
	.align		4
.L_1689:
        /*0240*/ 	.byte	0x03, 0x19
        /*0242*/ 	.short	0x0058


	//----- nvinfo : EIATTR_PARAM_CBANK
	.align		4
        /*0244*/ 	.byte	0x04, 0x0a
        /*0246*/ 	.short	(.L_1691 - .L_1690)
	.align		4
.L_1690:
        /*0248*/ 	.word	index@(.nv.constant0._Z25moe_batched_expert_kernelI6__halfLb1EEvPKT_S3_S3_S3_PKfPKiS7_PS1_iiiiii)
        /*024c*/ 	.short	0x0380
        /*024e*/ 	.short	0x0058


	//----- nvinfo : EIATTR_SW_WAR
	.align		4
.L_1691:
        /*0250*/ 	.byte	0x04, 0x36
        /*0252*/ 	.short	(.L_1693 - .L_1692)
.L_1692:
        /*0254*/ 	.word	0x00000008
.L_1693:


//--------------------- .nv.info._Z10moe_kernelIfLb0EEvPKT_S2_S2_S2_PKfPKjPS0_iiii --------------------------
	.section	.nv.info._Z10moe_kernelIfLb0EEvPKT_S2_S2_S2_PKfPKjPS0_iiii,"",@"SHT_CUDA_INFO"
	.sectionflags	@""
	.align	4


	//----- nvinfo : EIATTR_CUDA_API_VERSION
	.align		4
        /*0000*/ 	.byte	0x04, 0x37
        /*0002*/ 	.short	(.L_1695 - .L_1694)
.L_1694:
        /*0004*/ 	.word	0x00000082


	//----- nvinfo : EIATTR_KPARAM_INFO
	.align		4
.L_1695:
        /*0008*/ 	.byte	0x04, 0x17
        /*000a*/ 	.short	(.L_1697 - .L_1696)
.L_1696:
        /*000c*/ 	.word	0x00000000
        /*0010*/ 	.short	0x000a
        /*0012*/ 	.short	0x0044
        /*0014*/ 	.byte	0x00, 0xf0, 0x11, 0x00


	//----- nvinfo : EIATTR_KPARAM_INFO
	.align		4
.L_1697:
        /*0018*/ 	.byte	0x04, 0x17
        /*001a*/ 	.short	(.L_1699 - .L_1698)
.L_1698:
        /*001c*/ 	.word	0x00000000
        /*0020*/ 	.short	0x0009
        /*0022*/ 	.short	0x0040
        /*0024*/ 	.byte	0x00, 0xf0, 0x11, 0x00


	//----- nvinfo : EIATTR_KPARAM_INFO
	.align		4
.L_1699:
        /*0028*/ 	.byte	0x04, 0x17
        /*002a*/ 	.short	(.L_1701 - .L_1700)
.L_1700:
        /*002c*/ 	.word	0x00000000
        /*0030*/ 	.short	0x0008
        /*0032*/ 	.short	0x003c
        /*0034*/ 	.byte	0x00, 0xf0, 0x11, 0x00


	//----- nvinfo : EIATTR_KPARAM_INFO
	.align		4
.L_1701:
        /*0038*/ 	.byte	0x04, 0x17
        /*003a*/ 	.short	(.L_1703 - .L_1702)
.L_1702:
        /*003c*/ 	.word	0x00000000
        /*0040*/ 	.short	0x0007
        /*0042*/ 	.short	0x0038
        /*0044*/ 	.byte	0x00, 0xf0, 0x11, 0x00


	//----- nvinfo : EIATTR_KPARAM_INFO
	.align		4
.L_1703:
        /*0048*/ 	.byte	0x04, 0x17
        /*004a*/ 	.short	(.L_1705 - .L_1704)
.L_1704:
        /*004c*/ 	.word	0x00000000
        /*0050*/ 	.short	0x0006
        /*0052*/ 	.short	0x0030
        /*0054*/ 	.byte	0x00, 0xf5, 0x21, 0x00


	//----- nvinfo : EIATTR_KPARAM_INFO
	.align		4
.L_1705:
        /*0058*/ 	.byte	0x04, 0x17
        /*005a*/ 	.short	(.L_1707 - .L_1706)
.L_1706:
        /*005c*/ 	.word	0x00000000
        /*0060*/ 	.short	0x0005
        /*0062*/ 	.short	0x0028
        /*0064*/ 	.byte	0x00, 0xf5, 0x21, 0x00


	//----- nvinfo : EIATTR_KPARAM_INFO
	.align		4
.L_1707:
        /*0068*/ 	.byte	0x04, 0x17
        /*006a*/ 	.short	(.L_1709 - .L_1708)
.L_1708:
        /*006c*/ 	.word	0x00000000
        /*0070*/ 	.short	0x0004
        /*0072*/ 	.short	0x0020
        /*0074*/ 	.byte	0x00, 0xf5, 0x21, 0x00


	//----- nvinfo : EIATTR_KPARAM_INFO
	.align		4
.L_1709:
        /*0078*/ 	.byte	0x04, 0x17
        /*007a*/ 	.short	(.L_1711 - .L_1710)
.L_1710:
        /*007c*/ 	.word	0x00000000
        /*0080*/ 	.short	0x0003
        /*0082*/ 	.short	0x0018
        /*0084*/ 	.byte	0x00, 0xf5, 0x21, 0x00


	//----- nvinfo : EIATTR_KPARAM_INFO
	.align		4
.L_1711:
        /*0088*/ 	.byte	0x04, 0x17
        /*008a*/ 	.short	(.L_1713 - .L_1712)
.L_1712:
        /*008c*/ 	.word	0x00000000
        /*0090*/ 	.short	0x0002
        /*0092*/ 	.short	0x0010
        /*0094*/ 	.byte	0x00, 0xf5, 0x21, 0x00


	//----- nvinfo : EIATTR_KPARAM_INFO
	.align		4
.L_1713:
        /*0098*/ 	.byte	0x04, 0x17
        /*009a*/ 	.short	(.L_1715 - .L_1714)
.L_1714:
        /*009c*/ 	.word	0x00000000
        /*00a0*/ 	.short	0x0001
        /*00a2*/ 	.short	0x0008
        /*00a4*/ 	.byte	0x00, 0xf5, 0x21, 0x00


	//----- nvinfo : EIATTR_KPARAM_INFO
	.align		4
.L_1715:
        /*00a8*/ 	.byte	0x04, 0x17
        /*00aa*/ 	.short	(.L_1717 - .L_1716)
.L_1716:
        /*00ac*/ 	.word	0x00000000
        /*00b0*/ 	.short	0x0000
        /*00b2*/ 	.short	0x0000
        /*00b4*/ 	.byte	0x00, 0xf5, 0x21, 0x00


	//----- nvinfo : EIATTR_SPARSE_MMA_MASK
	.align		4
.L_1717:
        /*00b8*/ 	.byte	0x03, 0x50
        /*00ba*/ 	.short	0x0000


	//----- nvinfo : EIATTR_MAXREG_COUNT
	.align		4
        /*00bc*/ 	.byte	0x03, 0x1b
        /*00be*/ 	.short	0x0080


	//----- nvinfo : EIATTR_NUM_BARRIERS
	.align		4
        /*00c0*/ 	.byte	0x02, 0x4c
        /*00c2*/ 	.byte	0x01
	.zero		1


	//----- nvinfo : EIATTR_MERCURY_ISA_VERSION
	.align		4
        /*00c4*/ 	.byte	0x03, 0x5f
        /*00c6*/ 	.short	0x0101


	//----- nvinfo : EIATTR_UNUSED_LOAD_BYTE_OFFSET
	.align		4
        /*00c8*/ 	.byte	0x04, 0x44
        /*00ca*/ 	.short	(.L_1719 - .L_1718)


	//   ....[0]....
.L_1718:
        /*00cc*/ 	.word	0x00001090
        /*00d0*/ 	.word	0x00000fff


	//----- nvinfo : EIATTR_COOP_GROUP_MASK_REGIDS
	.align		4
.L_1719:
        /*00d4*/ 	.byte	0x04, 0x29
        /*00d6*/ 	.short	(.L_1721 - .L_1720)


	//   ....[0]....
.L_1720:
        /*00d8*/ 	.word	0xffffffff


	//   ....[1]....
        /*00dc*/ 	.word	0xffffffff


	//   ....[2]....
        /*00e0*/ 	.word	0xffffffff


	//   ....[3]....
        /*00e4*/ 	.word	0xffffffff


	//   ....[4]....
        /*00e8*/ 	.word	0xffffffff


	//   ....[5]....
        /*00ec*/ 	.word	0x05000008


	//   ....[6]....
        /*00f0*/ 	.word	0x05000008


	//   ....[7]....
        /*00f4*/ 	.word	0x05000008


	//   ....[8]....
        /*00f8*/ 	.word	0x05000008


	//   ....[9]....
        /*00fc*/ 	.word	0x05000008


	//----- nvinfo : EIATTR_COOP_GROUP_INSTR_OFFSETS
	.align		4
.L_1721:
        /*0100*/ 	.byte	0x04, 0x28
        /*0102*/ 	.short	(.L_1723 - .L_1722)


	//   ....[0]....
.L_1722:
        /*0104*/ 	.word	0x00002700


	//   ....[1]....
        /*0108*/ 	.word	0x00002720


	//   ....[2]....
        /*010c*/ 	.word	0x00002740


	//   ....[3]....
        /*0110*/ 	.word	0x00002760


	//   ....[4]....
        /*0114*/ 	.word	0x00002780


	//   ....[5]....
        /*0118*/ 	.word	0x00002900


	//   ....[6]....
        /*011c*/ 	.word	0x00002990


	//   ....[7]....
        /*0120*/ 	.word	0x00002a00


	//   ....[8]....
        /*0124*/ 	.word	0x00002a70


	//   ....[9]....
        /*0128*/ 	.word	0x00002ae0


	//----- nvinfo : EIATTR_VRC_CTA_INIT_COUNT
	.align		4
.L_1723:
        /*012c*/ 	.byte	0x02, 0x4a
	.zero		1
	.zero		1


	//----- nvinfo : EIATTR_EXIT_INSTR_OFFSETS
	.align		4
        /*0130*/ 	.byte	0x04, 0x1c
        /*0132*/ 	.short	(.L_1725 - .L_1724)


	//   ....[0]....
.L_1724:
        /*0134*/ 	.word	0x000006c0


	//   ....[1]....
        /*0138*/ 	.word	0x00002890


	//----- nvinfo : EIATTR_MAX_THREADS
	.align		4
.L_1725:
        /*013c*/ 	.byte	0x04, 0x05
        /*013e*/ 	.short	(.L_1727 - .L_1726)
.L_1726:
        /*0140*/ 	.word	0x00000100
        /*0144*/ 	.word	0x00000001
        /*0148*/ 	.word	0x00000001


	//----- nvinfo : EIATTR_CRS_STACK_SIZE
	.align		4
.L_1727:
        /*014c*/ 	.byte	0x04, 0x1e
        /*014e*/ 	.short	(.L_1729 - .L_1728)
.L_1728:
        /*0150*/ 	.word	0x00000000


	//----- nvinfo : EIATTR_CBANK_PARAM_SIZE
	.align		4
.L_1729:
        /*0154*/ 	.byte	0x03, 0x19
        /*0156*/ 	.short	0x0048


	//----- nvinfo : EIATTR_PARAM_CBANK
	.align		4
        /*0158*/ 	.byte	0x04, 0x0a
        /*015a*/ 	.short	(.L_1731 - .L_1730)
	.align		4
.L_1730:
        /*015c*/ 	.word	index@(.nv.constant0._Z10moe_kernelIfLb0EEvPKT_S2_S2_S2_PKfPKjPS0_iiii)
        /*0160*/ 	.short	0x0380
        /*0162*/ 	.short	0x0048


	//----- nvinfo : EIATTR_SW_WAR
	.align		4
.L_1731:
        /*0164*/ 	.byte	0x04, 0x36
        /*0166*/ 	.short	(.L_1733 - .L_1732)
.L_1732:
        /*0168*/ 	.word	0x00000008
.L_1733:


//--------------------- .nv.info._Z10moe_kernelIfLb1EEvPKT_S2_S2_S2_PKfPKjPS0_iiii --------------------------
	.section	.nv.info._Z10moe_kernelIfLb1EEvPKT_S2_S2_S2_PKfPKjPS0_iiii,"",@"SHT_CUDA_INFO"
	.sectionflags	@""
	.align	4


	//----- nvinfo : EIATTR_CUDA_API_VERSION
	.align		4
        /*0000*/ 	.byte	0x04, 0x37
        /*0002*/ 	.short	(.L_1735 - .L_1734)
.L_1734:
        /*0004*/ 	.word	0x00000082


	//----- nvinfo : EIATTR_KPARAM_INFO
	.align		4
.L_1735:
        /*0008*/ 	.byte	0x04, 0x17
        /*000a*/ 	.short	(.L_1737 - .L_1736)
.L_1736:
        /*000c*/ 	.word	0x00000000
        /*0010*/ 	.short	0x000a
        /*0012*/ 	.short	0x0044
        /*0014*/ 	.byte	0x00, 0xf0, 0x11, 0x00


	//----- nvinfo : EIATTR_KPARAM_INFO
	.align		4
.L_1737:
        /*0018*/ 	.byte	0x04, 0x17
        /*001a*/ 	.short	(.L_1739 - .L_1738)
.L_1738:
        /*001c*/ 	.word	0x00000000
        /*0020*/ 	.short	0x0009
        /*0022*/ 	.short	0x0040
        /*0024*/ 	.byte	0x00, 0xf0, 0x11, 0x00


	//----- nvinfo : EIATTR_KPARAM_INFO
	.align		4
.L_1739:
        /*0028*/ 	.byte	0x04, 0x17
        /*002a*/ 	.short	(.L_1741 - .L_1740)
.L_1740:
        /*002c*/ 	.word	0x00000000
        /*0030*/ 	.short	0x0008
        /*0032*/ 	.short	0x003c
        /*0034*/ 	.byte	0x00, 0xf0, 0x11, 0x00


	//----- nvinfo : EIATTR_KPARAM_INFO
	.align		4
.L_1741:
        /*0038*/ 	.byte	0x04, 0x17
        /*003a*/ 	.short	(.L_1743 - .L_1742)
.L_1742:
        /*003c*/ 	.word	0x00000000
        /*0040*/ 	.short	0x0007
        /*0042*/ 	.short	0x0038
        /*0044*/ 	.byte	0x00, 0xf0, 0x11, 0x00


	//----- nvinfo : EIATTR_KPARAM_INFO
	.align		4
.L_1743:
        /*0048*/ 	.byte	0x04, 0x17
        /*004a*/ 	.short	(.L_1745 - .L_1744)
.L_1744:
        /*004c*/ 	.word	0x00000000
        /*0050*/ 	.short	0x0006
        /*0052*/ 	.short	0x0030
        /*0054*/ 	.byte	0x00, 0xf5, 0x21, 0x00


	//----- nvinfo : EIATTR_KPARAM_INFO
	.align		4
.L_1745:
        /*0058*/ 	.byte	0x04, 0x17
        /*005a*/ 	.short	(.L_1747 - .L_1746)
.L_1746:
        /*005c*/ 	.word	0x00000000
        /*0060*/ 	.short	0x0005
        /*0062*/ 	.short	0x0028
        /*0064*/ 	.byte	0x00, 0xf5, 0x21, 0x00


	//----- nvinfo : EIATTR_KPARAM_INFO
	.align		4
.L_1747:
        /*0068*/ 	.byte	0x04, 0x17
        /*006a*/ 	.short	(.L_1749 - .L_1748)
.L_1748:
        /*006c*/ 	.word	0x00000000
        /*0070*/ 	.short	0x0004
        /*0072*/ 	.short	0x0020
        /*0074*/ 	.byte	0x00, 0xf5, 0x21, 0x00


	//----- nvinfo : EIATTR_KPARAM_INFO
	.align		4
.L_1749:
        /*0078*/ 	.byte	0x04, 0x17
        /*007a*/ 	.short	(.L_1751 - .L_1750)
.L_1750:
        /*007c*/ 	.word	0x00000000
        /*0080*/ 	.short	0x0003
        /*0082*/ 	.short	0x0018
        /*0084*/ 	.byte	0x00, 0xf5, 0x21, 0x00


	//----- nvinfo : EIATTR_KPARAM_INFO
	.align		4
.L_1751:
        /*0088*/ 	.byte	0x04, 0x17
        /*008a*/ 	.short	(.L_1753 - .L_1752)
.L_1752:
        /*008c*/ 	.word	0x00000000
        /*0090*/ 	.short	0x0002
        /*0092*/ 	.short	0x0010
        /*0094*/ 	.byte	0x00, 0xf5, 0x21, 0x00


	//----- nvinfo : EIATTR_KPARAM_INFO
	.align		4
.L_1753:
        /*0098*/ 	.byte	0x04, 0x17
        /*009a*/ 	.short	(.L_1755 - .L_1754)
.L_1754:
        /*009c*/ 	.word	0x00000000
        /*00a0*/ 	.short	0x0001
        /*00a2*/ 	.short	0x0008
        /*00a4*/ 	.byte	0x00, 0xf5, 0x21, 0x00


	//----- nvinfo : EIATTR_KPARAM_INFO
	.align		4
.L_1755:
        /*00a8*/ 	.byte	0x04, 0x17
        /*00aa*/ 	.short	(.L_1757 - .L_1756)
.L_1756:
        /*00ac*/ 	.word	0x00000000
        /*00b0*/ 	.short	0x0000
        /*00b2*/ 	.short	0x0000
        /*00b4*/ 	.byte	0x00, 0xf5, 0x21, 0x00


	//----- nvinfo : EIATTR_SPARSE_MMA_MASK
	.align		4
.L_1757:
        /*00b8*/ 	.byte	0x03, 0x50
        /*00ba*/ 	.short	0x0000


	//----- nvinfo : EIATTR_MAXREG_COUNT
	.align		4
        /*00bc*/ 	.byte	0x03, 0x1b
        /*00be*/ 	.short	0x0080


	//----- nvinfo : EIATTR_NUM_BARRIERS
	.align		4
        /*00c0*/ 	.byte	0x02, 0x4c
        /*00c2*/ 	.byte	0x01
	.zero		1


	//----- nvinfo : EIATTR_MERCURY_ISA_VERSION
	.align		4
        /*00c4*/ 	.byte	0x03, 0x5f
        /*00c6*/ 	.short	0x0101


	//----- nvinfo : EIATTR_UNUSED_LOAD_BYTE_OFFSET
	.align		4
        /*00c8*/ 	.byte	0x04, 0x44
        /*00ca*/ 	.short	(.L_1759 - .L_1758)


	//   ....[0]....
.L_1758:
        /*00cc*/ 	.word	0x00001e70
        /*00d0*/ 	.word	0x00000fff


	//----- nvinfo : EIATTR_VRC_CTA_INIT_COUNT
	.align		4
.L_1759:
        /*00d4*/ 	.byte	0x02, 0x4a
	.zero		1
	.zero		1


	//----- nvinfo : EIATTR_EXIT_INSTR_OFFSETS
	.align		4
        /*00d8*/ 	.byte	0x04, 0x1c
        /*00da*/ 	.short	(.L_1761 - .L_1760)


	//   ....[0]....
.L_1760:
        /*00dc*/ 	.word	0x000006d0


	//   ....[1]....
        /*00e0*/ 	.word	0x000043b0


	//----- nvinfo : EIATTR_MAX_THREADS
	.align		4
.L_1761:
        /*00e4*/ 	.byte	0x04, 0x05
        /*00e6*/ 	.short	(.L_1763 - .L_1762)
.L_1762:
        /*00e8*/ 	.word	0x00000100
        /*00ec*/ 	.word	0x00000001
        /*00f0*/ 	.word	0x00000001


	//----- nvinfo : EIATTR_CRS_STACK_SIZE
	.align		4
.L_1763:
        /*00f4*/ 	.byte	0x04, 0x1e
        /*00f6*/ 	.short	(.L_1765 - .L_1764)
.L_1764:
        /*00f8*/ 	.word	0x00000000


	//----- nvinfo : EIATTR_CBANK_PARAM_SIZE
	.align		4
.L_1765:
        /*00fc*/ 	.byte	0x03, 0x19
        /*00fe*/ 	.short	0x0048


	//----- nvinfo : EIATTR_PARAM_CBANK
	.align		4
        /*0100*/ 	.byte	0x04, 0x0a
        /*0102*/ 	.short	(.L_1767 - .L_1766)
	.align		4
.L_1766:
        /*0104*/ 	.word	index@(.nv.constant0._Z10moe_kernelIfLb1EEvPKT_S2_S2_S2_PKfPKjPS0_iiii)
        /*0108*/ 	.short	0x0380
        /*010a*/ 	.short	0x0048


	//----- nvinfo : EIATTR_SW_WAR
	.align		4
.L_1767:
        /*010c*/ 	.byte	0x04, 0x36
        /*010e*/ 	.short	(.L_1769 - .L_1768)
.L_1768:
        /*0110*/ 	.word	0x00000008
.L_1769:


//--------------------- .nv.info._Z10moe_kernelI13__nv_bfloat16Lb0EEvPKT_S3_S3_S3_PKfPKjPS1_iiii --------------------------
	.section	.nv.info._Z10moe_kernelI13__nv_bfloat16Lb0EEvPKT_S3_S3_S3_PKfPKjPS1_iiii,"",@"SHT_CUDA_INFO"
	.sectionflags	@""
	.align	4


	//----- nvinfo : EIATTR_CUDA_API_VERSION
	.align		4
        /*0000*/ 	.byte	0x04, 0x37
        /*0002*/ 	.short	(.L_1771 - .L_1770)
.L_1770:
        /*0004*/ 	.word	0x00000082


	//----- nvinfo : EIATTR_KPARAM_INFO
	.align		4
.L_1771:
        /*0008*/ 	.byte	0x04, 0x17
        /*000a*/ 	.short	(.L_1773 - .L_1772)
.L_1772:
        /*000c*/ 	.word	0x00000000
        /*0010*/ 	.short	0x000a
        /*0012*/ 	.short	0x0044
        /*0014*/ 	.byte	0x00, 0xf0, 0x11, 0x00


	//----- nvinfo : EIATTR_KPARAM_INFO
	.align		4
.L_1773:
        /*0018*/ 	.byte	0x04, 0x17
        /*001a*/ 	.short	(.L_1775 - .L_1774)
.L_1774:
        /*001c*/ 	.word	0x00000000
        /*0020*/ 	.short	0x0009
        /*0022*/ 	.short	0x0040
        /*0024*/ 	.byte	0x00, 0xf0, 0x11, 0x00


	//----- nvinfo : EIATTR_KPARAM_INFO
	.align		4
.L_1775:
        /*0028*/ 	.byte	0x04, 0x17
        /*002a*/ 	.short	(.L_1777 - .L_1776)
.L_1776:
        /*002c*/ 	.word	0x00000000
        /*0030*/ 	.short	0x0008
        /*0032*/ 	.short	0x003c
        /*0034*/ 	.byte	0x00, 0xf0, 0x11, 0x00


	//----- nvinfo : EIATTR_KPARAM_INFO
	.align		4
.L_1777:
        /*0038*/ 	.byte	0x04, 0x17
        /*003a*/ 	.short	(.L_1779 - .L_1778)
.L_1778:
        /*003c*/ 	.word	0x00000000
        /*0040*/ 	.short	0x0007
        /*0042*/ 	.short	0x0038
        /*0044*/ 	.byte	0x00, 0xf0, 0x11, 0x00


	//----- nvinfo : EIATTR_KPARAM_INFO
	.align		4
.L_1779:
        /*0048*/ 	.byte	0x04, 0x17
        /*004a*/ 	.short	(.L_1781 - .L_1780)
.L_1780:
        /*004c*/ 	.word	0x00000000
        /*0050*/ 	.short	0x0006
        /*0052*/ 	.short	0x0030
        /*0054*/ 	.byte	0x00, 0xf5, 0x21, 0x00


	//----- nvinfo : EIATTR_KPARAM_INFO
	.align		4
.L_1781:
        /*0058*/ 	.byte	0x04, 0x17
        /*005a*/ 	.short	(.L_1783 - .L_1782)
.L_1782:
        /*005c*/ 	.word	0x00000000
        /*0060*/ 	.short	0x0005
        /*0062*/ 	.short	0x0028
        /*0064*/ 	.byte	0x00, 0xf5, 0x21, 0x00


	//----- nvinfo : EIATTR_KPARAM_INFO
	.align		4
.L_1783:
        /*0068*/ 	.byte	0x04, 0x17
        /*006a*/ 	.short	(.L_1785 - .L_1784)
.L_1784:
        /*006c*/ 	.word	0x00000000
        /*0070*/ 	.short	0x0004
        /*0072*/ 	.short	0x0020
        /*0074*/ 	.byte	0x00, 0xf5, 0x21, 0x00


	//----- nvinfo : EIATTR_KPARAM_INFO
	.align		4
.L_1785:
        /*0078*/ 	.byte	0x04, 0x17
        /*007a*/ 	.short	(.L_1787 - .L_1786)
.L_1786:
        /*007c*/ 	.word	0x00000000
        /*0080*/ 	.short	0x0003
        /*0082*/ 	.short	0x0018
        /*0084*/ 	.byte	0x00, 0xf5, 0x21, 0x00


	//----- nvinfo : EIATTR_KPARAM_INFO
	.align		4
.L_1787:
        /*0088*/ 	.byte	0x04, 0x17
        /*008a*/ 	.short	(.L_1789 - .L_1788)
.L_1788:
        /*008c*/ 	.word	0x00000000
        /*0090*/ 	.short	0x0002
        /*0092*/ 	.short	0x0010
        /*0094*/ 	.byte	0x00, 0xf5, 0x21, 0x00


	//----- nvinfo : EIATTR_KPARAM_INFO
	.align		4
.L_1789:
        /*0098*/ 	.byte	0x04, 0x17
        /*009a*/ 	.short	(.L_1791 - .L_1790)
.L_1790:
        /*009c*/ 	.word	0x00000000
        /*00a0*/ 	.short	0x0001
        /*00a2*/ 	.short	0x0008
        /*00a4*/ 	.byte	0x00, 0xf5, 0x21, 0x00


	//----- nvinfo : EIATTR_KPARAM_INFO
	.align		4
.L_1791:
        /*00a8*/ 	.byte	0x04, 0x17
        /*00aa*/ 	.short	(.L_1793 - .L_1792)
.L_1792:
        /*00ac*/ 	.word	0x00000000
        /*00b0*/ 	.short	0x0000
        /*00b2*/ 	.short	0x0000
        /*00b4*/ 	.byte	0x00, 0xf5, 0x21, 0x00


	//----- nvinfo : EIATTR_SPARSE_MMA_MASK
	.align		4
.L_1793:
        /*00b8*/ 	.byte	0x03, 0x50
        /*00ba*/ 	.short	0x0000


	//----- nvinfo : EIATTR_MAXREG_COUNT
	.align		4
        /*00bc*/ 	.byte	0x03, 0x1b
        /*00be*/ 	.short	0x0080


	//----- nvinfo : EIATTR_NUM_BARRIERS
	.align		4
        /*00c0*/ 	.byte	0x02, 0x4c
        /*00c2*/ 	.byte	0x01
	.zero		1


	//----- nvinfo : EIATTR_MERCURY_ISA_VERSION
	.align		4
        /*00c4*/ 	.byte	0x03, 0x5f
        /*00c6*/ 	.short	0x0101


	//----- nvinfo : EIATTR_UNUSED_LOAD_BYTE_OFFSET
	.align		4
        /*00c8*/ 	.byte	0x04, 0x44
        /*00ca*/ 	.short	(.L_1795 - .L_1794)


	//   ....[0]....
.L_1794:
        /*00cc*/ 	.word	0x00001420
        /*00d0*/ 	.word	0x00000fff


	//   ....[1]....
        /*00d4*/ 	.word	0x00002710
        /*00d8*/ 	.word	0x00000fff


	//   ....[2]....
        /*00dc*/ 	.word	0x00003970
        /*00e0*/ 	.word	0x00000fff


	//----- nvinfo : EIATTR_COOP_GROUP_MASK_REGIDS
	.align		4
.L_1795:
        /*00e4*/ 	.byte	0x04, 0x29
        /*00e6*/ 	.short	(.L_1797 - .L_1796)


	//   ....[0]....
.L_1796:
        /*00e8*/ 	.word	0xffffffff


	//   ....[1]....
        /*00ec*/ 	.word	0xffffffff


	//   ....[2]....
        /*00f0*/ 	.word	0xffffffff


	//   ....[3]....
        /*00f4*/ 	.word	0xffffffff


	//   ....[4]....
        /*00f8*/ 	.word	0xffffffff


	//   ....[5]....
        /*00fc*/ 	.word	0x05000016


	//   ....[6]....
        /*0100*/ 	.word	0x05000016


	//   ....[7]....
        /*0104*/ 	.word	0x05000016


	//   ....[8]....
        /*0108*/ 	.word	0x05000016


	//   ....[9]....
        /*010c*/ 	.word	0x05000016


	//----- nvinfo : EIATTR_COOP_GROUP_INSTR_OFFSETS
	.align		4
.L_1797:
        /*0110*/ 	.byte	0x04, 0x28
        /*0112*/ 	.short	(.L_1799 - .L_1798)


	//   ....[0]....
.L_1798:
        /*0114*/ 	.word	0x00004b30


	//   ....[1]....
        /*0118*/ 	.word	0x00004b50


	//   ....[2]....
        /*011c*/ 	.word	0x00004b70


	//   ....[3]....
        /*0120*/ 	.word	0x00004b90


	//   ....[4]....
        /*0124*/ 	.word	0x00004bb0


	//   ....[5]....
        /*0128*/ 	.word	0x00004d50


	//   ....[6]....
        /*012c*/ 	.word	0x00004de0


	//   ....[7]....
        /*0130*/ 	.word	0x00004e50


	//   ....[8]....
        /*0134*/ 	.word	0x00004ec0


	//   ....[9]....
        /*0138*/ 	.word	0x00004f30


	//----- nvinfo : EIATTR_VRC_CTA_INIT_COUNT
	.align		4
.L_1799:
        /*013c*/ 	.byte	0x02, 0x4a
	.zero		1
	.zero		1


	//----- nvinfo : EIATTR_EXIT_INSTR_OFFSETS
	.align		4
        /*0140*/ 	.byte	0x04, 0x1c
        /*0142*/ 	.short	(.L_1801 - .L_1800)


	//   ....[0]....
.L_1800:
        /*0144*/ 	.word	0x000007c0


	//   ....[1]....
        /*0148*/ 	.word	0x00004ce0


	//----- nvinfo : EIATTR_MAX_THREADS
	.align		4
.L_1801:
        /*014c*/ 	.byte	0x04, 0x05
        /*014e*/ 	.short	(.L_1803 - .L_1802)
.L_1802:
        /*0150*/ 	.word	0x00000100
        /*0154*/ 	.word	0x00000001
        /*0158*/ 	.word	0x00000001


	//----- nvinfo : EIATTR_CRS_STACK_SIZE
	.align		4
.L_1803:
        /*015c*/ 	.byte	0x04, 0x1e
        /*015e*/ 	.short	(.L_1805 - .L_1804)
.L_1804:
        /*0160*/ 	.word	0x00000000


	//----- nvinfo : EIATTR_CBANK_PARAM_SIZE
	.align		4
.L_1805:
        /*0164*/ 	.byte	0x03, 0x19
        /*0166*/ 	.short	0x0048


	//----- nvinfo : EIATTR_PARAM_CBANK
	.align		4
        /*0168*/ 	.byte	0x04, 0x0a
        /*016a*/ 	.short	(.L_1807 - .L_1806)
	.align		4
.L_1806:
        /*016c*/ 	.word	index@(.nv.constant0._Z10moe_kernelI13__nv_bfloat16Lb0EEvPKT_S3_S3_S3_PKfPKjPS1_iiii)
        /*0170*/ 	.short	0x0380
        /*0172*/ 	.short	0x0048


	//----- nvinfo : EIATTR_SW_WAR
	.align		4
.L_1807:
        /*0174*/ 	.byte	0x04, 0x36
        /*0176*/ 	.short	(.L_1809 - .L_1808)
.L_1808:
        /*0178*/ 	.word	0x00000008
.L_1809:


//--------------------- .nv.info._Z10moe_kernelI13__nv_bfloat16Lb1EEvPKT_S3_S3_S3_PKfPKjPS1_iiii --------------------------
	.section	.nv.info._Z10moe_kernelI13__nv_bfloat16Lb1EEvPKT_S3_S3_S3_PKfPKjPS1_iiii,"",@"SHT_CUDA_INFO"
	.sectionflags	@""
	.align	4


	//----- nvinfo : EIATTR_CUDA_API_VERSION
	.align		4
        /*0000*/ 	.byte	0x04, 0x37
        /*0002*/ 	.short	(.L_1811 - .L_1810)
.L_1810:
        /*0004*/ 	.word	0x00000082


	//----- nvinfo : EIATTR_KPARAM_INFO
	.align		4
.L_1811:
        /*0008*/ 	.byte	0x04, 0x17
        /*000a*/ 	.short	(.L_1813 - .L_1812)
.L_1812:
        /*000c*/ 	.word	0x00000000
        /*0010*/ 	.short	0x000a
        /*0012*/ 	.short	0x0044
        /*0014*/ 	.byte	0x00, 0xf0, 0x11, 0x00


	//----- nvinfo : EIATTR_KPARAM_INFO
	.align		4
.L_1813:
        /*0018*/ 	.byte	0x04, 0x17
        /*001a*/ 	.short	(.L_1815 - .L_1814)
.L_1814:
        /*001c*/ 	.word	0x00000000
        /*0020*/ 	.short	0x0009
        /*0022*/ 	.short	0x0040
        /*0024*/ 	.byte	0x00, 0xf0, 0x11, 0x00


	//----- nvinfo : EIATTR_KPARAM_INFO
	.align		4
.L_1815:
        /*0028*/ 	.byte	0x04, 0x17
        /*002a*/ 	.short	(.L_1817 - .L_1816)
.L_1816:
        /*002c*/ 	.word	0x00000000
        /*0030*/ 	.short	0x0008
        /*0032*/ 	.short	0x003c
        /*0034*/ 	.byte	0x00, 0xf0, 0x11, 0x00


	//----- nvinfo : EIATTR_KPARAM_INFO
	.align		4
.L_1817:
        /*0038*/ 	.byte	0x04, 0x17
        /*003a*/ 	.short	(.L_1819 - .L_1818)
.L_1818:
        /*003c*/ 	.word	0x00000000
        /*0040*/ 	.short	0x0007
        /*0042*/ 	.short	0x0038
        /*0044*/ 	.byte	0x00, 0xf0, 0x11, 0x00


	//----- nvinfo : EIATTR_KPARAM_INFO
	.align		4
.L_1819:
        /*0048*/ 	.byte	0x04, 0x17
        /*004a*/ 	.short	(.L_1821 - .L_1820)
.L_1820:
        /*004c*/ 	.word	0x00000000
        /*0050*/ 	.short	0x0006
        /*0052*/ 	.short	0x0030
        /*0054*/ 	.byte	0x00, 0xf5, 0x21, 0x00


	//----- nvinfo : EIATTR_KPARAM_INFO
	.align		4
.L_1821:
        /*0058*/ 	.byte	0x04, 0x17
        /*005a*/ 	.short	(.L_1823 - .L_1822)
.L_1822:
        /*005c*/ 	.word	0x00000000
        /*0060*/ 	.short	0x0005
        /*0062*/ 	.short	0x0028
        /*0064*/ 	.byte	0x00, 0xf5, 0x21, 0x00


	//----- nvinfo : EIATTR_KPARAM_INFO
	.align		4
.L_1823:
        /*0068*/ 	.byte	0x04, 0x17
        /*006a*/ 	.short	(.L_1825 - .L_1824)
.L_1824:
        /*006c*/ 	.word	0x00000000
        /*0070*/ 	.short	0x0004
        /*0072*/ 	.short	0x0020
        /*0074*/ 	.byte	0x00, 0xf5, 0x21, 0x00


	//----- nvinfo : EIATTR_KPARAM_INFO
	.align		4
.L_1825:
        /*0078*/ 	.byte	0x04, 0x17
        /*007a*/ 	.short	(.L_1827 - .L_1826)
.L_1826:
        /*007c*/ 	.word	0x00000000
        /*0080*/ 	.short	0x0003
        /*0082*/ 	.short	0x0018
        /*0084*/ 	.byte	0x00, 0xf5, 0x21, 0x00


	//----- nvinfo : EIATTR_KPARAM_INFO
	.align		4
.L_1827:
        /*0088*/ 	.byte	0x04, 0x17
        /*008a*/ 	.short	(.L_1829 - .L_1828)
.L_1828:
        /*008c*/ 	.word	0x00000000
        /*0090*/ 	.short	0x0002
        /*0092*/ 	.short	0x0010
        /*0094*/ 	.byte	0x00, 0xf5, 0x21, 0x00


	//----- nvinfo : EIATTR_KPARAM_INFO
	.align		4
.L_1829:
        /*0098*/ 	.byte	0x04, 0x17
        /*009a*/ 	.short	(.L_1831 - .L_1830)
.L_1830:
        /*009c*/ 	.word	0x00000000
        /*00a0*/ 	.short	0x0001
        /*00a2*/ 	.short	0x0008
        /*00a4*/ 	.byte	0x00, 0xf5, 0x21, 0x00


	//----- nvinfo : EIATTR_KPARAM_INFO
	.align		4
.L_1831:
        /*00a8*/ 	.byte	0x04, 0x17
        /*00aa*/ 	.short	(.L_1833 - .L_1832)
.L_1832:
        /*00ac*/ 	.word	0x00000000
        /*00b0*/ 	.short	0x0000
        /*00b2*/ 	.short	0x0000
        /*00b4*/ 	.byte	0x00, 0xf5, 0x21, 0x00


	//----- nvinfo : EIATTR_SPARSE_MMA_MASK
	.align		4
.L_1833:
        /*00b8*/ 	.byte	0x03, 0x50
        /*00ba*/ 	.short	0x0000


	//----- nvinfo : EIATTR_MAXREG_COUNT
	.align		4
        /*00bc*/ 	.byte	0x03, 0x1b
        /*00be*/ 	.short	0x0080


	//----- nvinfo : EIATTR_NUM_BARRIERS
	.align		4
        /*00c0*/ 	.byte	0x02, 0x4c
        /*00c2*/ 	.byte	0x01
	.zero		1


	//----- nvinfo : EIATTR_MERCURY_ISA_VERSION
	.align		4
        /*00c4*/ 	.byte	0x03, 0x5f
        /*00c6*/ 	.short	0x0101


	//----- nvinfo : EIATTR_UNUSED_LOAD_BYTE_OFFSET
	.align		4
        /*00c8*/ 	.byte	0x04, 0x44
        /*00ca*/ 	.short	(.L_1835 - .L_1834)


	//   ....[0]....
.L_1834:
        /*00cc*/ 	.word	0x00002220
        /*00d0*/ 	.word	0x00000fff


	//----- nvinfo : EIATTR_VRC_CTA_INIT_COUNT
	.align		4
.L_1835:
        /*00d4*/ 	.byte	0x02, 0x4a
	.zero		1
	.zero		1


	//----- nvinfo : EIATTR_EXIT_INSTR_OFFSETS
	.align		4
        /*00d8*/ 	.byte	0x04, 0x1c
        /*00da*/ 	.short	(.L_1837 - .L_1836)


	//   ....[0]....
.L_1836:
        /*00dc*/ 	.word	0x000007c0


	//   ....[1]....
        /*00e0*/ 	.word	0x00005350


	//----- nvinfo : EIATTR_MAX_THREADS
	.align		4
.L_1837:
        /*00e4*/ 	.byte	0x04, 0x05
        /*00e6*/ 	.short	(.L_1839 - .L_1838)
.L_1838:
        /*00e8*/ 	.word	0x00000100
        /*00ec*/ 	.word	0x00000001
        /*00f0*/ 	.word	0x00000001


	//----- nvinfo : EIATTR_CRS_STACK_SIZE
	.align		4
.L_1839:
        /*00f4*/ 	.byte	0x04, 0x1e
        /*00f6*/ 	.short	(.L_1841 - .L_1840)
.L_1840:
        /*00f8*/ 	.word	0x00000000


	//----- nvinfo : EIATTR_CBANK_PARAM_SIZE
	.align		4
.L_1841:
        /*00fc*/ 	.byte	0x03, 0x19
        /*00fe*/ 	.short	0x0048


	//----- nvinfo : EIATTR_PARAM_CBANK
	.align		4
        /*0100*/ 	.byte	0x04, 0x0a
        /*0102*/ 	.short	(.L_1843 - .L_1842)
	.align		4
.L_1842:
        /*0104*/ 	.word	index@(.nv.constant0._Z10moe_kernelI13__nv_bfloat16Lb1EEvPKT_S3_S3_S3_PKfPKjPS1_iiii)
        /*0108*/ 	.short	0x0380
        /*010a*/ 	.short	0x0048


	//----- nvinfo : EIATTR_SW_WAR
	.align		4
.L_1843:
        /*010c*/ 	.byte	0x04, 0x36
        /*010e*/ 	.short	(.L_1845 - .L_1844)
.L_1844:
        /*0110*/ 	.word	0x00000008
.L_1845:


//--------------------- .nv.info._Z10moe_kernelI6__halfLb0EEvPKT_S3_S3_S3_PKfPKjPS1_iiii --------------------------
	.section	.nv.info._Z10moe_kernelI6__halfLb0EEvPKT_S3_S3_S3_PKfPKjPS1_iiii,"",@"SHT_CUDA_INFO"
	.sectionflags	@""
	.align	4


	//----- nvinfo : EIATTR_CUDA_API_VERSION
	.align		4
        /*0000*/ 	.byte	0x04, 0x37
        /*0002*/ 	.short	(.L_1847 - .L_1846)
.L_1846:
        /*0004*/ 	.word	0x00000082


	//----- nvinfo : EIATTR_KPARAM_INFO
	.align		4
.L_1847:
        /*0008*/ 	.byte	0x04, 0x17
        /*000a*/ 	.short	(.L_1849 - .L_1848)
.L_1848:
        /*000c*/ 	.word	0x00000000
        /*0010*/ 	.short	0x000a
        /*0012*/ 	.short	0x0044
        /*0014*/ 	.byte	0x00, 0xf0, 0x11, 0x00


	//----- nvinfo : EIATTR_KPARAM_INFO
	.align		4
.L_1849:
        /*0018*/ 	.byte	0x04, 0x17
        /*001a*/ 	.short	(.L_1851 - .L_1850)
.L_1850:
        /*001c*/ 	.word	0x00000000
        /*0020*/ 	.short	0x0009
        /*0022*/ 	.short	0x0040
        /*0024*/ 	.byte	0x00, 0xf0, 0x11, 0x00


	//----- nvinfo : EIATTR_KPARAM_INFO
	.align		4
.L_1851:
        /*0028*/ 	.byte	0x04, 0x17
        /*002a*/ 	.short	(.L_1853 - .L_1852)
.L_1852:
        /*002c*/ 	.word	0x00000000
        /*0030*/ 	.short	0x0008
        /*0032*/ 	.short	0x003c
        /*0034*/ 	.byte	0x00, 0xf0, 0x11, 0x00


	//----- nvinfo : EIATTR_KPARAM_INFO
	.align		4
.L_1853:
        /*0038*/ 	.byte	0x04, 0x17
        /*003a*/ 	.short	(.L_1855 - .L_1854)
.L_1854:
        /*003c*/ 	.word	0x00000000
        /*0040*/ 	.short	0x0007
        /*0042*/ 	.short	0x0038
        /*0044*/ 	.byte	0x00, 0xf0, 0x11, 0x00


	//----- nvinfo : EIATTR_KPARAM_INFO
	.align		4
.L_1855:
        /*0048*/ 	.byte	0x04, 0x17
        /*004a*/ 	.short	(.L_1857 - .L_1856)
.L_1856:
        /*004c*/ 	.word	0x00000000
        /*0050*/ 	.short	0x0006
        /*0052*/ 	.short	0x0030
        /*0054*/ 	.byte	0x00, 0xf5, 0x21, 0x00


	//----- nvinfo : EIATTR_KPARAM_INFO
	.align		4
.L_1857:
        /*0058*/ 	.byte	0x04, 0x17
        /*005a*/ 	.short	(.L_1859 - .L_1858)
.L_1858:
        /*005c*/ 	.word	0x00000000
        /*0060*/ 	.short	0x0005
        /*0062*/ 	.short	0x0028
        /*0064*/ 	.byte	0x00, 0xf5, 0x21, 0x00


	//----- nvinfo : EIATTR_KPARAM_INFO
	.align		4
.L_1859:
        /*0068*/ 	.byte	0x04, 0x17
        /*006a*/ 	.short	(.L_1861 - .L_1860)
.L_1860:
        /*006c*/ 	.word	0x00000000
        /*0070*/ 	.short	0x0004
        /*0072*/ 	.short	0x0020
        /*0074*/ 	.byte	0x00, 0xf5, 0x21, 0x00


	//----- nvinfo : EIATTR_KPARAM_INFO
	.align		4
.L_1861:
        /*0078*/ 	.byte	0x04, 0x17
        /*007a*/ 	.short	(.L_1863 - .L_1862)
.L_1862:
        /*007c*/ 	.word	0x00000000
        /*0080*/ 	.short	0x0003
        /*0082*/ 	.short	0x0018
        /*0084*/ 	.byte	0x00, 0xf5, 0x21, 0x00


	//----- nvinfo : EIATTR_KPARAM_INFO
	.align		4
.L_1863:
        /*0088*/ 	.byte	0x04, 0x17
        /*008a*/ 	.short	(.L_1865 - .L_1864)
.L_1864:
        /*008c*/ 	.word	0x00000000
        /*0090*/ 	.short	0x0002
        /*0092*/ 	.short	0x0010
        /*0094*/ 	.byte	0x00, 0xf5, 0x21, 0x00


	//----- nvinfo : EIATTR_KPARAM_INFO
	.align		4
.L_1865:
        /*0098*/ 	.byte	0x04, 0x17
        /*009a*/ 	.short	(.L_1867 - .L_1866)
.L_1866:
        /*009c*/ 	.word	0x00000000
        /*00a0*/ 	.short	0x0001
        /*00a2*/ 	.short	0x0008
        /*00a4*/ 	.byte	0x00, 0xf5, 0x21, 0x00


	//----- nvinfo : EIATTR_KPARAM_INFO
	.align		4
.L_1867:
        /*00a8*/ 	.byte	0x04, 0x17
        /*00aa*/ 	.short	(.L_1869 - .L_1868)
.L_1868:
        /*00ac*/ 	.word	0x00000000
        /*00b0*/ 	.short	0x0000
        /*00b2*/ 	.short	0x0000
        /*00b4*/ 	.byte	0x00, 0xf5, 0x21, 0x00


	//----- nvinfo : EIATTR_SPARSE_MMA_MASK
	.align		4
.L_1869:
        /*00b8*/ 	.byte	0x03, 0x50
        /*00ba*/ 	.short	0x0000


	//----- nvinfo : EIATTR_MAXREG_COUNT
	.align		4
        /*00bc*/ 	.byte	0x03, 0x1b
        /*00be*/ 	.short	0x0080


	//----- nvinfo : EIATTR_NUM_BARRIERS
	.align		4
        /*00c0*/ 	.byte	0x02, 0x4c
        /*00c2*/ 	.byte	0x01
	.zero		1


	//----- nvinfo : EIATTR_MERCURY_ISA_VERSION
	.align		4
        /*00c4*/ 	.byte	0x03, 0x5f
        /*00c6*/ 	.short	0x0101


	//----- nvinfo : EIATTR_UNUSED_LOAD_BYTE_OFFSET
	.align		4
        /*00c8*/ 	.byte	0x04, 0x44
        /*00ca*/ 	.short	(.L_1871 - .L_1870)


	//   ....[0]....
.L_1870:
        /*00cc*/ 	.word	0x00001440
        /*00d0*/ 	.word	0x00000fff


	//   ....[1]....
        /*00d4*/ 	.word	0x00002740
        /*00d8*/ 	.word	0x00000fff


	//   ....[2]....
        /*00dc*/ 	.word	0x000039a0
        /*00e0*/ 	.word	0x00000fff


	//----- nvinfo : EIATTR_COOP_GROUP_MASK_REGIDS
	.align		4
.L_1871:
        /*00e4*/ 	.byte	0x04, 0x29
        /*00e6*/ 	.short	(.L_1873 - .L_1872)


	//   ....[0]....
.L_1872:
        /*00e8*/ 	.word	0xffffffff


	//   ....[1]....
        /*00ec*/ 	.word	0xffffffff


	//   ....[2]....
        /*00f0*/ 	.word	0xffffffff


	//   ....[3]....
        /*00f4*/ 	.word	0xffffffff


	//   ....[4]....
        /*00f8*/ 	.word	0xffffffff


	//   ....[5]....
        /*00fc*/ 	.word	0x05000026


	//   ....[6]....
        /*0100*/ 	.word	0x05000026


	//   ....[7]....
        /*0104*/ 	.word	0x05000026


	//   ....[8]....
        /*0108*/ 	.word	0x05000026


	//   ....[9]....
        /*010c*/ 	.word	0x05000026


	//----- nvinfo : EIATTR_COOP_GROUP_INSTR_OFFSETS
	.align		4
.L_1873:
        /*0110*/ 	.byte	0x04, 0x28
        /*0112*/ 	.short	(.L_1875 - .L_1874)


	//   ....[0]....
.L_1874:
        /*0114*/ 	.word	0x00004b40


	//   ....[1]....
        /*0118*/ 	.word	0x00004b60


	//   ....[2]....
        /*011c*/ 	.word	0x00004b80


	//   ....[3]....
        /*0120*/ 	.word	0x00004ba0


	//   ....[4]....
        /*0124*/ 	.word	0x00004bc0


	//   ....[5]....
        /*0128*/ 	.word	0x00004d60


	//   ....[6]....
        /*012c*/ 	.word	0x00004df0


	//   ....[7]....
        /*0130*/ 	.word	0x00004e60


	//   ....[8]....
        /*0134*/ 	.word	0x00004ed0


	//   ....[9]....
        /*0138*/ 	.word	0x00004f40


	//----- nvinfo : EIATTR_VRC_CTA_INIT_COUNT
	.align		4
.L_1875:
        /*013c*/ 	.byte	0x02, 0x4a
	.zero		1
	.zero		1


	//----- nvinfo : EIATTR_EXIT_INSTR_OFFSETS
	.align		4
        /*0140*/ 	.byte	0x04, 0x1c
        /*0142*/ 	.short	(.L_1877 - .L_1876)


	//   ....[0]....
.L_1876:
        /*0144*/ 	.word	0x000007c0


	//   ....[1]....
        /*0148*/ 	.word	0x00004cf0


	//----- nvinfo : EIATTR_MAX_THREADS
	.align		4
.L_1877:
        /*014c*/ 	.byte	0x04, 0x05
        /*014e*/ 	.short	(.L_1879 - .L_1878)
.L_1878:
        /*0150*/ 	.word	0x00000100
        /*0154*/ 	.word	0x00000001
        /*0158*/ 	.word	0x00000001


	//----- nvinfo : EIATTR_CRS_STACK_SIZE
	.align		4
.L_1879:
        /*015c*/ 	.byte	0x04, 0x1e
        /*015e*/ 	.short	(.L_1881 - .L_1880)
.L_1880:
        /*0160*/ 	.word	0x00000000


	//----- nvinfo : EIATTR_CBANK_PARAM_SIZE
	.align		4
.L_1881:
        /*0164*/ 	.byte	0x03, 0x19
        /*0166*/ 	.short	0x0048


	//----- nvinfo : EIATTR_PARAM_CBANK
	.align		4
        /*0168*/ 	.byte	0x04, 0x0a
        /*016a*/ 	.short	(.L_1883 - .L_1882)
	.align		4
.L_1882:
        /*016c*/ 	.word	index@(.nv.constant0._Z10moe_kernelI6__halfLb0EEvPKT_S3_S3_S3_PKfPKjPS1_iiii)
        /*0170*/ 	.short	0x0380
        /*0172*/ 	.short	0x0048


	//----- nvinfo : EIATTR_SW_WAR
	.align		4
.L_1883:
        /*0174*/ 	.byte	0x04, 0x36
        /*0176*/ 	.short	(.L_1885 - .L_1884)
.L_1884:
        /*0178*/ 	.word	0x00000008
.L_1885:


//--------------------- .nv.info._Z10moe_kernelI6__halfLb1EEvPKT_S3_S3_S3_PKfPKjPS1_iiii --------------------------
	.section	.nv.info._Z10moe_kernelI6__halfLb1EEvPKT_S3_S3_S3_PKfPKjPS1_iiii,"",@"SHT_CUDA_INFO"
	.sectionflags	@""
	.align	4


	//----- nvinfo : EIATTR_CUDA_API_VERSION
	.align		4
        /*0000*/ 	.byte	0x04, 0x37
        /*0002*/ 	.short	(.L_1887 - .L_1886)
.L_1886:
        /*0004*/ 	.word	0x00000082


	//----- nvinfo : EIATTR_KPARAM_INFO
	.align		4
.L_1887:
        /*0008*/ 	.byte	0x04, 0x17
        /*000a*/ 	.short	(.L_1889 - .L_1888)
.L_1888:
        /*000c*/ 	.word	0x00000000
        /*0010*/ 	.short	0x000a
        /*0012*/ 	.short	0x0044
        /*0014*/ 	.byte	0x00, 0xf0, 0x11, 0x00


	//----- nvinfo : EIATTR_KPARAM_INFO
	.align		4
.L_1889:
        /*0018*/ 	.byte	0x04, 0x17
        /*001a*/ 	.short	(.L_1891 - .L_1890)
.L_1890:
        /*001c*/ 	.word	0x00000000
        /*0020*/ 	.short	0x0009
        /*0022*/ 	.short	0x0040
        /*0024*/ 	.byte	0x00, 0xf0, 0x11, 0x00


	//----- nvinfo : EIATTR_KPARAM_INFO
	.align		4
.L_1891:
        /*0028*/ 	.byte	0x04, 0x17
        /*002a*/ 	.short	(.L_1893 - .L_1892)
.L_1892:
        /*002c*/ 	.word	0x00000000
        /*0030*/ 	.short	0x0008
        /*0032*/ 	.short	0x003c
        /*0034*/ 	.byte	0x00, 0xf0, 0x11, 0x00


	//----- nvinfo : EIATTR_KPARAM_INFO
	.align		4
.L_1893:
        /*0038*/ 	.byte	0x04, 0x17
        /*003a*/ 	.short	(.L_1895 - .L_1894)
.L_1894:
        /*003c*/ 	.word	0x00000000
        /*0040*/ 	.short	0x0007
        /*0042*/ 	.short	0x0038
        /*0044*/ 	.byte	0x00, 0xf0, 0x11, 0x00


	//----- nvinfo : EIATTR_KPARAM_INFO
	.align		4
.L_1895:
        /*0048*/ 	.byte	0x04, 0x17
        /*004a*/ 	.short	(.L_1897 - .L_1896)
.L_1896:
        /*004c*/ 	.word	0x00000000
        /*0050*/ 	.short	0x0006
        /*0052*/ 	.short	0x0030
        /*0054*/ 	.byte	0x00, 0xf5, 0x21, 0x00


	//----- nvinfo : EIATTR_KPARAM_INFO
	.align		4
.L_1897:
        /*0058*/ 	.byte	0x04, 0x17
        /*005a*/ 	.short	(.L_1899 - .L_1898)
.L_1898:
        /*005c*/ 	.word	0x00000000
        /*0060*/ 	.short	0x0005
        /*0062*/ 	.short	0x0028
        /*0064*/ 	.byte	0x00, 0xf5, 0x21, 0x00


	//----- nvinfo : EIATTR_KPARAM_INFO
	.align		4
.L_1899:
        /*0068*/ 	.byte	0x04, 0x17
        /*006a*/ 	.short	(.L_1901 - .L_1900)
.L_1900:
        /*006c*/ 	.word	0x00000000
        /*0070*/ 	.short	0x0004
        /*0072*/ 	.short	0x0020
        /*0074*/ 	.byte	0x00, 0xf5, 0x21, 0x00


	//----- nvinfo : EIATTR_KPARAM_INFO
	.align		4
.L_1901:
        /*0078*/ 	.byte	0x04, 0x17
        /*007a*/ 	.short	(.L_1903 - .L_1902)
.L_1902:
        /*007c*/ 	.word	0x00000000
        /*0080*/ 	.short	0x0003
        /*0082*/ 	.short	0x0018
        /*0084*/ 	.byte	0x00, 0xf5, 0x21, 0x00


	//----- nvinfo : EIATTR_KPARAM_INFO
	.align		4
.L_1903:
        /*0088*/ 	.byte	0x04, 0x17
        /*008a*/ 	.short	(.L_1905 - .L_1904)
.L_1904:
        /*008c*/ 	.word	0x00000000
        /*0090*/ 	.short	0x0002
        /*0092*/ 	.short	0x0010
        /*0094*/ 	.byte	0x00, 0xf5, 0x21, 0x00


	//----- nvinfo : EIATTR_KPARAM_INFO
	.align		4
.L_1905:
        /*0098*/ 	.byte	0x04, 0x17
        /*009a*/ 	.short	(.L_1907 - .L_1906)
.L_1906:
        /*009c*/ 	.word	0x00000000
        /*00a0*/ 	.short	0x0001
        /*00a2*/ 	.short	0x0008
        /*00a4*/ 	.byte	0x00, 0xf5, 0x21, 0x00


	//----- nvinfo : EIATTR_KPARAM_INFO
	.align		4
.L_1907:
        /*00a8*/ 	.byte	0x04, 0x17
        /*00aa*/ 	.short	(.L_1909 - .L_1908)
.L_1908:
        /*00ac*/ 	.word	0x00000000
        /*00b0*/ 	.short	0x0000
        /*00b2*/ 	.short	0x0000
        /*00b4*/ 	.byte	0x00, 0xf5, 0x21, 0x00


	//----- nvinfo : EIATTR_SPARSE_MMA_MASK
	.align		4
.L_1909:
        /*00b8*/ 	.byte	0x03, 0x50
        /*00ba*/ 	.short	0x0000


	//----- nvinfo : EIATTR_MAXREG_COUNT
	.align		4
        /*00bc*/ 	.byte	0x03, 0x1b
        /*00be*/ 	.short	0x0080


	//----- nvinfo : EIATTR_NUM_BARRIERS
	.align		4
        /*00c0*/ 	.byte	0x02, 0x4c
        /*00c2*/ 	.byte	0x01
	.zero		1


	//----- nvinfo : EIATTR_MERCURY_ISA_VERSION
	.align		4
        /*00c4*/ 	.byte	0x03, 0x5f
        /*00c6*/ 	.short	0x0101


	//----- nvinfo : EIATTR_UNUSED_LOAD_BYTE_OFFSET
	.align		4
        /*00c8*/ 	.byte	0x04, 0x44
        /*00ca*/ 	.short	(.L_1911 - .L_1910)


	//   ....[0]....
.L_1910:
        /*00cc*/ 	.word	0x00002220
        /*00d0*/ 	.word	0x00000fff


	//----- nvinfo : EIATTR_VRC_CTA_INIT_COUNT
	.align		4
.L_1911:
        /*00d4*/ 	.byte	0x02, 0x4a
	.zero		1
	.zero		1


	//----- nvinfo : EIATTR_EXIT_INSTR_OFFSETS
	.align		4
        /*00d8*/ 	.byte	0x04, 0x1c
        /*00da*/ 	.short	(.L_1913 - .L_1912)


	//   ....[0]....
.L_1912:
        /*00dc*/ 	.word	0x000007c0


	//   ....[1]....
        /*00e0*/ 	.word	0x00005350


	//----- nvinfo : EIATTR_MAX_THREADS
	.align		4
.L_1913:
        /*00e4*/ 	.byte	0x04, 0x05
        /*00e6*/ 	.short	(.L_1915 - .L_1914)
.L_1914:
        /*00e8*/ 	.word	0x00000100
        /*00ec*/ 	.word	0x00000001
        /*00f0*/ 	.word	0x00000001


	//----- nvinfo : EIATTR_CRS_STACK_SIZE
	.align		4
.L_1915:
        /*00f4*/ 	.byte	0x04, 0x1e
        /*00f6*/ 	.short	(.L_1917 - .L_1916)
.L_1916:
        /*00f8*/ 	.word	0x00000000


	//----- nvinfo : EIATTR_CBANK_PARAM_SIZE
	.align		4
.L_1917:
        /*00fc*/ 	.byte	0x03, 0x19
        /*00fe*/ 	.short	0x0048


	//----- nvinfo : EIATTR_PARAM_CBANK
	.align		4
        /*0100*/ 	.byte	0x04, 0x0a
        /*0102*/ 	.short	(.L_1919 - .L_1918)
	.align		4
.L_1918:
        /*0104*/ 	.word	index@(.nv.constant0._Z10moe_kernelI6__halfLb1EEvPKT_S3_S3_S3_PKfPKjPS1_iiii)
        /*0108*/ 	.short	0x0380
        /*010a*/ 	.short	0x0048


	//----- nvinfo : EIATTR_SW_WAR
	.align		4
.L_1919:
        /*010c*/ 	.byte	0x04, 0x36
        /*010e*/ 	.short	(.L_1921 - .L_1920)
.L_1920:
        /*0110*/ 	.word	0x00000008
.L_1921:


//--------------------- .nv.info._Z24build_token_lists_kernelPKjPKiPiS3_S3_ii --------------------------
	.section	.nv.info._Z24build_token_lists_kernelPKjPKiPiS3_S3_ii,"",@"SHT_CUDA_INFO"
	.sectionflags	@""
	.align	4


	//----- nvinfo : EIATTR_CUDA_API_VERSION
	.align		4
        /*0000*/ 	.byte	0x04, 0x37
        /*0002*/ 	.short	(.L_1923 - .L_1922)
.L_1922:
        /*0004*/ 	.word	0x00000082


	//----- nvinfo : EIATTR_KPARAM_INFO
	.align		4
.L_1923:
        /*0008*/ 	.byte	0x04, 0x17
        /*000a*/ 	.short	(.L_1925 - .L_1924)
.L_1924:
        /*000c*/ 	.word	0x00000000
        /*0010*/ 	.short	0x0006
        /*0012*/ 	.short	0x002c
        /*0014*/ 	.byte	0x00, 0xf0, 0x11, 0x00


	//----- nvinfo : EIATTR_KPARAM_INFO
	.align		4
.L_1925:
        /*0018*/ 	.byte	0x04, 0x17
        /*001a*/ 	.short	(.L_1927 - .L_1926)
.L_1926:
        /*001c*/ 	.word	0x00000000
        /*0020*/ 	.short	0x0005
        /*0022*/ 	.short	0x0028
        /*0024*/ 	.byte	0x00, 0xf0, 0x11, 0x00


	//----- nvinfo : EIATTR_KPARAM_INFO
	.align		4
.L_1927:
        /*0028*/ 	.byte	0x04, 0x17
        /*002a*/ 	.short	(.L_1929 - .L_1928)
.L_1928:
        /*002c*/ 	.word	0x00000000
        /*0030*/ 	.short	0x0004
        /*0032*/ 	.short	0x0020
        /*0034*/ 	.byte	0x00, 0xf5, 0x21, 0x00


	//----- nvinfo : EIATTR_KPARAM_INFO
	.align		4
.L_1929:
        /*0038*/ 	.byte	0x04, 0x17
        /*003a*/ 	.short	(.L_1931 - .L_1930)
.L_1930:
        /*003c*/ 	.word	0x00000000
        /*0040*/ 	.short	0x0003
        /*0042*/ 	.short	0x0018
        /*0044*/ 	.byte	0x00, 0xf5, 0x21, 0x00


	//----- nvinfo : EIATTR_KPARAM_INFO
	.align		4
.L_1931:
        /*0048*/ 	.byte	0x04, 0x17
        /*004a*/ 	.short	(.L_1933 - .L_1932)
.L_1932:
        /*004c*/ 	.word	0x00000000
        /*0050*/ 	.short	0x0002
        /*0052*/ 	.short	0x0010
        /*0054*/ 	.byte	0x00, 0xf5, 0x21, 0x00


	//----- nvinfo : EIATTR_KPARAM_INFO
	.align		4
.L_1933:
        /*0058*/ 	.byte	0x04, 0x17
        /*005a*/ 	.short	(.L_1935 - .L_1934)
.L_1934:
        /*005c*/ 	.word	0x00000000
        /*0060*/ 	.short	0x0001
        /*0062*/ 	.short	0x0008
        /*0064*/ 	.byte	0x00, 0xf5, 0x21, 0x00


	//----- nvinfo : EIATTR_KPARAM_INFO
	.align		4
.L_1935:
        /*0068*/ 	.byte	0x04, 0x17
        /*006a*/ 	.short	(.L_1937 - .L_1936)
.L_1936:
        /*006c*/ 	.word	0x00000000
        /*0070*/ 	.short	0x0000
        /*0072*/ 	.short	0x0000
        /*0074*/ 	.byte	0x00, 0xf5, 0x21, 0x00


	//----- nvinfo : EIATTR_SPARSE_MMA_MASK
	.align		4
.L_1937:
        /*0078*/ 	.byte	0x03, 0x50
        /*007a*/ 	.short	0x0000


	//----- nvinfo : EIATTR_MAXREG_COUNT
	.align		4
        /*007c*/ 	.byte	0x03, 0x1b
        /*007e*/ 	.short	0x00ff


	//----- nvinfo : EIATTR_MERCURY_ISA_VERSION
	.align		4
        /*0080*/ 	.byte	0x03, 0x5f
        /*0082*/ 	.short	0x0101


	//----- nvinfo : EIATTR_VRC_CTA_INIT_COUNT
	.align		4
        /*0084*/ 	.byte	0x02, 0x4a
	.zero		1
	.zero		1


	//----- nvinfo : EIATTR_EXIT_INSTR_OFFSETS
	.align		4
        /*0088*/ 	.byte	0x04, 0x1c
        /*008a*/ 	.short	(.L_1939 - .L_1938)


	//   ....[0]....
.L_1938:
        /*008c*/ 	.word	0x00000080


	//   ....[1]....
        /*0090*/ 	.word	0x00000340


	//----- nvinfo : EIATTR_CBANK_PARAM_SIZE
	.align		4
.L_1939:
        /*0094*/ 	.byte	0x03, 0x19
        /*0096*/ 	.short	0x0030


	//----- nvinfo : EIATTR_PARAM_CBANK
	.align		4
        /*0098*/ 	.byte	0x04, 0x0a
        /*009a*/ 	.short	(.L_1941 - .L_1940)
	.align		4
.L_1940:
        /*009c*/ 	.word	index@(.nv.constant0._Z24build_token_lists_kernelPKjPKiPiS3_S3_ii)
        /*00a0*/ 	.short	0x0380
        /*00a2*/ 	.short	0x0030


	//----- nvinfo : EIATTR_SW_WAR
	.align		4
.L_1941:
        /*00a4*/ 	.byte	0x04, 0x36
        /*00a6*/ 	.short	(.L_1943 - .L_1942)
.L_1942:
        /*00a8*/ 	.word	0x00000008
.L_1943:


//--------------------- .nv.info._Z21exclusive_scan_kernelPKiPiS1_ii --------------------------
	.section	.nv.info._Z21exclusive_scan_kernelPKiPiS1_ii,"",@"SHT_CUDA_INFO"
	.sectionflags	@""
	.align	4


	//----- nvinfo : EIATTR_CUDA_API_VERSION
	.align		4
        /*0000*/ 	.byte	0x04, 0x37
        /*0002*/ 	.short	(.L_1945 - .L_1944)
.L_1944:
        /*0004*/ 	.word	0x00000082


	//----- nvinfo : EIATTR_KPARAM_INFO
	.align		4
.L_1945:
        /*0008*/ 	.byte	0x04, 0x17
        /*000a*/ 	.short	(.L_1947 - .L_1946)
.L_1946:
        /*000c*/ 	.word	0x00000000
        /*0010*/ 	.short	0x0004
        /*0012*/ 	.short	0x001c
        /*0014*/ 	.byte	0x00, 0xf0, 0x11, 0x00


	//----- nvinfo : EIATTR_KPARAM_INFO
	.align		4
.L_1947:
        /*0018*/ 	.byte	0x04, 0x17
        /*001a*/ 	.short	(.L_1949 - .L_1948)
.L_1948:
        /*001c*/ 	.word	0x00000000
        /*0020*/ 	.short	0x0003
        /*0022*/ 	.short	0x0018
        /*0024*/ 	.byte	0x00, 0xf0, 0x11, 0x00


	//----- nvinfo : EIATTR_KPARAM_INFO
	.align		4
.L_1949:
        /*0028*/ 	.byte	0x04, 0x17
        /*002a*/ 	.short	(.L_1951 - .L_1950)
.L_1950:
        /*002c*/ 	.word	0x00000000
        /*0030*/ 	.short	0x0002
        /*0032*/ 	.short	0x0010
        /*0034*/ 	.byte	0x00, 0xf5, 0x21, 0x00


	//----- nvinfo : EIATTR_KPARAM_INFO
	.align		4
.L_1951:
        /*0038*/ 	.byte	0x04, 0x17
        /*003a*/ 	.short	(.L_1953 - .L_1952)
.L_1952:
        /*003c*/ 	.word	0x00000000
        /*0040*/ 	.short	0x0001
        /*0042*/ 	.short	0x0008
        /*0044*/ 	.byte	0x00, 0xf5, 0x21, 0x00


	//----- nvinfo : EIATTR_KPARAM_INFO
	.align		4
.L_1953:
        /*0048*/ 	.byte	0x04, 0x17
        /*004a*/ 	.short	(.L_1955 - .L_1954)
.L_1954:
        /*004c*/ 	.word	0x00000000
        /*0050*/ 	.short	0x0000
        /*0052*/ 	.short	0x0000
        /*0054*/ 	.byte	0x00, 0xf5, 0x21, 0x00


	//----- nvinfo : EIATTR_SPARSE_MMA_MASK
	.align		4
.L_1955:
        /*0058*/ 	.byte	0x03, 0x50
        /*005a*/ 	.short	0x0000


	//----- nvinfo : EIATTR_MAXREG_COUNT
	.align		4
        /*005c*/ 	.byte	0x03, 0x1b
        /*005e*/ 	.short	0x00ff


	//----- nvinfo : EIATTR_MERCURY_ISA_VERSION
	.align		4
        /*0060*/ 	.byte	0x03, 0x5f
        /*0062*/ 	.short	0x0101


	//----- nvinfo : EIATTR_VRC_CTA_INIT_COUNT
	.align		4
        /*0064*/ 	.byte	0x02, 0x4a
	.zero		1
	.zero		1


	//----- nvinfo : EIATTR_EXIT_INSTR_OFFSETS
	.align		4
        /*0068*/ 	.byte	0x04, 0x1c
        /*006a*/ 	.short	(.L_1957 - .L_1956)


	//   ....[0]....
.L_1956:
        /*006c*/ 	.word	0x00000040


	//   ....[1]....
        /*0070*/ 	.word	0x00001b10


	//----- nvinfo : EIATTR_CBANK_PARAM_SIZE
	.align		4
.L_1957:
        /*0074*/ 	.byte	0x03, 0x19
        /*0076*/ 	.short	0x0020


	//----- nvinfo : EIATTR_PARAM_CBANK
	.align		4
        /*0078*/ 	.byte	0x04, 0x0a
        /*007a*/ 	.short	(.L_1959 - .L_1958)
	.align		4
.L_1958:
        /*007c*/ 	.word	index@(.nv.constant0._Z21exclusive_scan_kernelPKiPiS1_ii)
        /*0080*/ 	.short	0x0380
        /*0082*/ 	.short	0x0020


	//----- nvinfo : EIATTR_SW_WAR
	.align		4
.L_1959:
        /*0084*/ 	.byte	0x04, 0x36
        /*0086*/ 	.short	(.L_1961 - .L_1960)
.L_1960:
        /*0088*/ 	.word	0x00000008
.L_1961:


//--------------------- .nv.info._Z30count_tokens_per_expert_kernelPKjPii --------------------------
	.section	.nv.info._Z30count_tokens_per_expert_kernelPKjPii,"",@"SHT_CUDA_INFO"
	.sectionflags	@""
	.align	4


	//----- nvinfo : EIATTR_CUDA_API_VERSION
	.align		4
        /*0000*/ 	.byte	0x04, 0x37
        /*0002*/ 	.short	(.L_1963 - .L_1962)
.L_1962:
        /*0004*/ 	.word	0x00000082


	//----- nvinfo : EIATTR_KPARAM_INFO
	.align		4
.L_1963:
        /*0008*/ 	.byte	0x04, 0x17
        /*000a*/ 	.short	(.L_1965 - .L_1964)
.L_1964:
        /*000c*/ 	.word	0x00000000
        /*0010*/ 	.short	0x0002
        /*0012*/ 	.short	0x0010
        /*0014*/ 	.byte	0x00, 0xf0, 0x11, 0x00


	//----- nvinfo : EIATTR_KPARAM_INFO
	.align		4
.L_1965:
        /*0018*/ 	.byte	0x04, 0x17
        /*001a*/ 	.short	(.L_1967 - .L_1966)
.L_1966:
        /*001c*/ 	.word	0x00000000
        /*0020*/ 	.short	0x0001
        /*0022*/ 	.short	0x0008
        /*0024*/ 	.byte	0x00, 0xf5, 0x21, 0x00


	//----- nvinfo : EIATTR_KPARAM_INFO
	.align		4
.L_1967:
        /*0028*/ 	.byte	0x04, 0x17
        /*002a*/ 	.short	(.L_1969 - .L_1968)
.L_1968:
        /*002c*/ 	.word	0x00000000
        /*0030*/ 	.short	0x0000
        /*0032*/ 	.short	0x0000
        /*0034*/ 	.byte	0x00, 0xf5, 0x21, 0x00


	//----- nvinfo : EIATTR_SPARSE_MMA_MASK
	.align		4
.L_1969:
        /*0038*/ 	.byte	0x03, 0x50
        /*003a*/ 	.short	0x0000


	//----- nvinfo : EIATTR_MAXREG_COUNT
	.align		4
        /*003c*/ 	.byte	0x03, 0x1b
        /*003e*/ 	.short	0x00ff


	//----- nvinfo : EIATTR_MERCURY_ISA_VERSION
	.align		4
        /*0040*/ 	.byte	0x03, 0x5f
        /*0042*/ 	.short	0x0101


	//----- nvinfo : EIATTR_VRC_CTA_INIT_COUNT
	.align		4
        /*0044*/ 	.byte	0x02, 0x4a
	.zero		1
	.zero		1


	//----- nvinfo : EIATTR_EXIT_INSTR_OFFSETS
	.align		4
        /*0048*/ 	.byte	0x04, 0x1c
        /*004a*/ 	.short	(.L_1971 - .L_1970)


	//   ....[0]....
.L_1970:
        /*004c*/ 	.word	0x00000070


	//   ....[1]....
        /*0050*/ 	.word	0x00000100


	//----- nvinfo : EIATTR_CBANK_PARAM_SIZE
	.align		4
.L_1971:
        /*0054*/ 	.byte	0x03, 0x19
        /*0056*/ 	.short	0x0014


	//----- nvinfo : EIATTR_PARAM_CBANK
	.align		4
        /*0058*/ 	.byte	0x04, 0x0a
        /*005a*/ 	.short	(.L_1973 - .L_1972)
	.align		4
.L_1972:
        /*005c*/ 	.word	index@(.nv.constant0._Z30count_tokens_per_expert_kernelPKjPii)
        /*0060*/ 	.short	0x0380
        /*0062*/ 	.short	0x0014


	//----- nvinfo : EIATTR_SW_WAR
	.align		4
.L_1973:
        /*0064*/ 	.byte	0x04, 0x36
        /*0066*/ 	.short	(.L_1975 - .L_1974)
.L_1974:
        /*0068*/ 	.word	0x00000008
.L_1975:


//--------------------- .nv.callgraph             --------------------------
	.section	.nv.callgraph,"",@"SHT_CUDA_CALLGRAPH"
	.align	4
	.sectionentsize	8
	.align		4
        /*0000*/ 	.word	0x00000000
	.align		4
        /*0004*/ 	.word	0xffffffff
	.align		4
        /*0008*/ 	.word	0x00000000
	.align		4
        /*000c*/ 	.word	0xfffffffe
	.align		4
        /*0010*/ 	.word	0x00000000
	.align		4
        /*0014*/ 	.word	0xfffffffd
	.align		4
        /*0018*/ 	.word	0x00000000
	.align		4
        /*001c*/ 	.word	0xfffffffc


//--------------------- .nv.constant2._Z25moe_batched_expert_kernelI13__nv_bfloat16Lb1EEvPKT_S3_S3_S3_PKfPKiS7_PS1_iiiiii --------------------------
	.section	.nv.constant2._Z25moe_batched_expert_kernelI13__nv_bfloat16Lb1EEvPKT_S3_S3_S3_PKfPKiS7_PS1_iiiiii,"a",@progbits
	.sectionflags	@""
	.align	4
.nv.constant2._Z25moe_batched_expert_kernelI13__nv_bfloat16Lb1EEvPKT_S3_S3_S3_PKfPKiS7_PS1_iiiiii:
        /*0000*/ 	.byte	0x60, 0x61, 0x00, 0x00, 0xd0, 0x3b, 0x00, 0x00, 0x80, 0x5b, 0x00, 0x00


//--------------------- .nv.constant2._Z25moe_batched_expert_kernelI6__halfLb1EEvPKT_S3_S3_S3_PKfPKiS7_PS1_iiiiii --------------------------
	.section	.nv.constant2._Z25moe_batched_expert_kernelI6__halfLb1EEvPKT_S3_S3_S3_PKfPKiS7_PS1_iiiiii,"a",@progbits
	.sectionflags	@""
	.align	4
.nv.constant2._Z25moe_batched_expert_kernelI6__halfLb1EEvPKT_S3_S3_S3_PKfPKiS7_PS1_iiiiii:
        /*0000*/ 	.byte	0x60, 0x61, 0x00, 0x00, 0xd0, 0x3b, 0x00, 0x00, 0x80, 0x5b, 0x00, 0x00


//--------------------- .text._Z15moe_mega_kernelIfLb0ELi1EEvPKT_S2_S2_S2_PKfPKiS6_S6_S6_PS0_iiiiii --------------------------
	.section	.text._Z15moe_mega_kernelIfLb0ELi1EEvPKT_S2_S2_S2_PKfPKiS6_S6_S6_PS0_iiiiii,"ax",@progbits
	.align	128
        .global         _Z15moe_mega_kernelIfLb0ELi1EEvPKT_S2_S2_S2_PKfPKiS6_S6_S6_PS0_iiiiii
        .type           _Z15moe_mega_kernelIfLb0ELi1EEvPKT_S2_S2_S2_PKfPKiS6_S6_S6_PS0_iiiiii,@function
        .size           _Z15moe_mega_kernelIfLb0ELi1EEvPKT_S2_S2_S2_PKfPKiS6_S6_S6_PS0_iiiiii,(.L_x_4622 - _Z15moe_mega_kernelIfLb0ELi1EEvPKT_S2_S2_S2_PKfPKiS6_S6_S6_PS0_iiiiii)
        .other          _Z15moe_mega_kernelIfLb0ELi1EEvPKT_S2_S2_S2_PKfPKiS6_S6_S6_PS0_iiiiii,@"STO_CUDA_ENTRY STV_DEFAULT"
_Z15moe_mega_kernelIfLb0ELi1EEvPKT_S2_S2_S2_PKfPKiS6_S6_S6_PS0_iiiiii:
.text._Z15moe_mega_kernelIfLb0ELi1EEvPKT_S2_S2_S2_PKfPKiS6_S6_S6_PS0_iiiiii:
[----:B------:R-:W-:Y:S08]  /*0000*/  LDC R1, c[0x0][0x37c] ;  /* 0x0000df00ff017b82 */ /* 0x000ff00000000800 */
[----:B------:R-:W0:Y:S01]  /*0010*/  LDC R7, c[0x0][0x3d0] ;  /* 0x0000f400ff077b82 */ /* 0x000e220000000800 */
[----:B------:R-:W1:Y:S07]  /*0020*/  LDCU.64 UR6, c[0x0][0x358] ;  /* 0x00006b00ff0677ac */ /* 0x000e6e0008000a00 */
[----:B------:R-:W0:Y:S02]  /*0030*/  LDC.64 R4, c[0x0][0x3b0] ;  /* 0x0000ec00ff047b82 */ /* 0x000e240000000a00 */
[----:B0-----:R-:W-:-:S06]  /*0040*/  IMAD.WIDE R2, R7, 0x4, R4 ;  /* 0x0000000407027825 */ /* 0x001fcc00078e0204 */
[----:B-1----:R-:W2:Y:S01]  /*0050*/  LDG.E.CONSTANT R2, desc[UR6][R2.64] ;  /* 0x0000000602027981 */ /* 0x002ea2000c1e9900 */
[----:B------:R-:W2:Y:S02]  /*0060*/  S2R R15, SR_CTAID.X ;  /* 0x00000000000f7919 */ /* 0x000ea40000002500 */
[----:B--2---:R-:W-:-:S13]  /*0070*/  ISETP.GE.U32.AND P0, PT, R15, R2, PT ;  /* 0x000000020f00720c */ /* 0x004fda0003f06070 */
[----:B------:R-:W-:Y:S05]  /*0080*/  @P0 EXIT ;  /* 0x000000000000094d */ /* 0x000fea0003800000 */
[----:B------:R-:W0:Y:S01]  /*0090*/  LDC.64 R8, c[0x0][0x3a8] ;  /* 0x0000ea00ff087b82 */ /* 0x000e220000000a00 */
[----:B------:R-:W-:Y:S01]  /*00a0*/  ISETP.GE.AND P0, PT, R7, 0x1, PT ;  /* 0x000000010700780c */ /* 0x000fe20003f06270 */
[----:B------:R-:W-:-:S12]  /*00b0*/  IMAD.MOV.U32 R11, RZ, RZ, RZ ;  /* 0x000000ffff0b7224 */ /* 0x000fd800078e00ff */
[----:B------:R-:W-:Y:S05]  /*00c0*/  @!P0 BRA `(.L_x_0) ;  /* 0x00000000002c8947 */ /* 0x000fea0003800000 */
[----:B------:R-:W1:Y:S01]  /*00d0*/  LDC R0, c[0x0][0x3d0] ;  /* 0x0000f400ff007b82 */ /* 0x000e620000000800 */
[----:B------:R-:W-:-:S07]  /*00e0*/  IMAD.MOV.U32 R11, RZ, RZ, RZ ;  /* 0x000000ffff0b7224 */ /* 0x000fce00078e00ff */
.L_x_1:
[----:B-1----:R-:W-:-:S04]  /*00f0*/  IADD3 R2, PT, PT, R11, 0x1, R0 ;  /* 0x000000010b027810 */ /* 0x002fc80007ffe000 */
[----:B------:R-:W-:-:S05]  /*0100*/  SHF.R.U32.HI R6, RZ, 0x1, R2 ;  /* 0x00000001ff067819 */ /* 0x000fca0000011602 */
[----:B------:R-:W-:-:S06]  /*0110*/  IMAD.WIDE.U32 R2, R6, 0x4, R4 ;  /* 0x0000000406027825 */ /* 0x000fcc00078e0004 */
[----:B------:R-:W2:Y:S02]  /*0120*/  LDG.E.CONSTANT R2, desc[UR6][R2.64] ;  /* 0x0000000602027981 */ /* 0x000ea4000c1e9900 */
[----:B--2---:R-:W-:-:S04]  /*0130*/  ISETP.GT.U32.AND P0, PT, R2, R15, PT ;  /* 0x0000000f0200720c */ /* 0x004fc80003f04070 */
[----:B------:R-:W-:-:S09]  /*0140*/  SEL R11, R11, R6, P0 ;  /* 0x000000060b0b7207 */ /* 0x000fd20000000000 */
[----:B------:R-:W-:-:S04]  /*0150*/  @P0 IADD3 R0, PT, PT, R6, -0x1, RZ ;  /* 0xffffffff06000810 */ /* 0x000fc80007ffe0ff */
[----:B------:R-:W-:-:S13]  /*0160*/  ISETP.GE.AND P0, PT, R11, R0, PT ;  /* 0x000000000b00720c */ /* 0x000fda0003f06270 */
[----:B------:R-:W-:Y:S05]  /*0170*/  @!P0 BRA `(.L_x_1) ;  /* 0xfffffffc00dc8947 */ /* 0x000fea000383ffff */
.L_x_0:
[----:B------:R-:W-:-:S04]  /*0180*/  IMAD.WIDE.U32 R4, R11, 0x4, R4 ;  /* 0x000000040b047825 */ /* 0x000fc800078e0004 */
[----:B0-----:R-:W-:Y:S01]  /*0190*/  IMAD.WIDE.U32 R8, R11, 0x4, R8 ;  /* 0x000000040b087825 */ /* 0x001fe200078e0008 */
[----:B------:R-:W0:Y:S01]  /*01a0*/  S2UR UR5, SR_CgaCtaId ;  /* 0x00000000000579c3 */ /* 0x000e220000008800 */
[----:B------:R-:W2:Y:S04]  /*01b0*/  LDG.E.CONSTANT R4, desc[UR6][R4.64] ;  /* 0x0000000604047981 */ /* 0x000ea8000c1e9900 */
[----:B------:R-:W2:Y:S03]  /*01c0*/  LDG.E.CONSTANT R7, desc[UR6][R8.64] ;  /* 0x0000000608077981 */ /* 0x000ea6000c1e9900 */
[----:B------:R-:W1:Y:S01]  /*01d0*/  LDC.64 R16, c[0x0][0x3d8] ;  /* 0x0000f600ff107b82 */ /* 0x000e620000000a00 */
[----:B------:R3:W4:Y:S01]  /*01e0*/  LDG.E.CONSTANT R2, desc[UR6][R8.64+0x4] ;  /* 0x0000040608027981 */ /* 0x000722000c1e9900 */
[----:B------:R-:W-:Y:S01]  /*01f0*/  UMOV UR4, 0x400 ;  /* 0x0000040000047882 */ /* 0x000fe20000000000 */
[----:B------:R-:W3:Y:S05]  /*0200*/  S2R R3, SR_TID.X ;  /* 0x0000000000037919 */ /* 0x000eea0000002100 */
[----:B------:R-:W5:Y:S01]  /*0210*/  LDC.64 R12, c[0x0][0x3b8] ;  /* 0x0000ee00ff0c7b82 */ /* 0x000f620000000a00 */
[----:B0-----:R-:W-:Y:S01]  /*0220*/  ULEA UR4, UR5, UR4, 0x18 ;  /* 0x0000000405047291 */ /* 0x001fe2000f8ec0ff */
[----:B-1----:R-:W-:-:S04]  /*0230*/  IMAD R6, R16, R17, RZ ;  /* 0x0000001110067224 */ /* 0x002fc800078e02ff */
[----:B------:R-:W-:Y:S01]  /*0240*/  IMAD R6, R6, R11, RZ ;  /* 0x0000000b06067224 */ /* 0x000fe200078e02ff */
[----:B------:R-:W-:-:S04]  /*0250*/  LEA R11, R16, UR4, 0x2 ;  /* 0x00000004100b7c11 */ /* 0x000fc8000f8e10ff */
[----:B------:R-:W-:Y:S01]  /*0260*/  SHF.R.S32.HI R10, RZ, 0x1f, R6 ;  /* 0x0000001fff0a7819 */ /* 0x000fe20000011406 */
[----:B------:R-:W-:Y:S01]  /*0270*/  VIADD R14, R11, 0x4 ;  /* 0x000000040b0e7836 */ /* 0x000fe20000000000 */
[----:B---3--:R-:W-:Y:S02]  /*0280*/  SHF.R.U32.HI R8, RZ, 0x5, R3 ;  /* 0x00000005ff087819 */ /* 0x008fe40000011603 */
[----:B------:R-:W-:Y:S02]  /*0290*/  LOP3.LUT R9, R3, 0x1f, RZ, 0xc0, !PT ;  /* 0x0000001f03097812 */ /* 0x000fe400078ec0ff */
[----:B--2---:R-:W-:-:S04]  /*02a0*/  IADD3 R7, PT, PT, R7, R15, -R4 ;  /* 0x0000000f07077210 */ /* 0x004fc80007ffe804 */
[C---:B----4-:R-:W-:Y:S01]  /*02b0*/  ISETP.GE.AND P0, PT, R7.reuse, R2, PT ;  /* 0x000000020700720c */ /* 0x050fe20003f06270 */
[----:B-----5:R-:W-:-:S12]  /*02c0*/  IMAD.WIDE R4, R7, 0x4, R12 ;  /* 0x0000000407047825 */ /* 0x020fd800078e020c */
[----:B------:R-:W-:Y:S05]  /*02d0*/  @P0 BRA `(.L_x_2) ;  /* 0x00000004005c0947 */ /* 0x000fea0003800000 */
[----:B------:R-:W-:Y:S01]  /*02e0*/  ISETP.GE.AND P0, PT, R3, R16, PT ;  /* 0x000000100300720c */ /* 0x000fe20003f06270 */
[----:B------:R-:W0:Y:S01]  /*02f0*/  LDCU.64 UR8, c[0x0][0x380] ;  /* 0x00007000ff0877ac */ /* 0x000e220008000a00 */
[----:B------:R-:W-:Y:S11]  /*0300*/  BSSY.RECONVERGENT B0, `(.L_x_2) ;  /* 0x0000054000007945 */ /* 0x000ff60003800200 */
[----:B------:R-:W-:Y:S05]  /*0310*/  @P0 BRA `(.L_x_3) ;  /* 0x0000000400480947 */ /* 0x000fea0003800000 */
[----:B------:R-:W2:Y:S01]  /*0320*/  LDG.E.CONSTANT R13, desc[UR6][R4.64] ;  /* 0x00000006040d7981 */ /* 0x000ea2000c1e9900 */
[----:B------:R-:W-:Y:S01]  /*0330*/  LOP3.LUT R15, RZ, R3, RZ, 0x33, !PT ;  /* 0x00000003ff0f7212 */ /* 0x000fe200078e33ff */
[----:B------:R-:W-:Y:S04]  /*0340*/  BSSY.RECONVERGENT B1, `(.L_x_4) ;  /* 0x0000024000017945 */ /* 0x000fe80003800200 */
[----:B------:R-:W-:-:S05]  /*0350*/  IMAD.IADD R28, R15, 0x1, R16 ;  /* 0x000000010f1c7824 */ /* 0x000fca00078e0210 */
[C---:B------:R-:W-:Y:S02]  /*0360*/  ISETP.GE.U32.AND P0, PT, R28.reuse, 0x700, PT ;  /* 0x000007001c00780c */ /* 0x040fe40003f06070 */
[----:B------:R-:W-:-:S04]  /*0370*/  LEA.HI R20, R28, 0x1, RZ, 0x18 ;  /* 0x000000011c147811 */ /* 0x000fc800078fc0ff */
[----:B------:R-:W-:-:S04]  /*0380*/  LOP3.LUT R22, R20, 0x7, RZ, 0xc0, !PT ;  /* 0x0000000714167812 */ /* 0x000fc800078ec0ff */
[----:B------:R-:W-:Y:S01]  /*0390*/  ISETP.NE.AND P1, PT, R22, RZ, PT ;  /* 0x000000ff1600720c */ /* 0x000fe20003f25270 */
[----:B--2---:R-:W-:-:S05]  /*03a0*/  IMAD R24, R13, R16, RZ ;  /* 0x000000100d187224 */ /* 0x004fca00078e02ff */
[----:B------:R-:W-:Y:S01]  /*03b0*/  SHF.R.S32.HI R26, RZ, 0x1f, R24 ;  /* 0x0000001fff1a7819 */ /* 0x000fe20000011418 */
[----:B------:R-:W-:Y:S06]  /*03c0*/  @!P0 BRA `(.L_x_5) ;  /* 0x00000000006c8947 */ /* 0x000fec0003800000 */
[----:B------:R-:W-:Y:S01]  /*03d0*/  HFMA2 R0, -RZ, RZ, 0, 0 ;  /* 0x00000000ff007431 */ /* 0x000fe200000001ff */
[----:B------:R-:W-:-:S07]  /*03e0*/  LOP3.LUT R33, R20, 0x1fffff8, RZ, 0xc0, !PT ;  /* 0x01fffff814217812 */ /* 0x000fce00078ec0ff */
.L_x_6:
[----:B------:R-:W-:-:S05]  /*03f0*/  IADD3 R13, P0, PT, R24, R3, RZ ;  /* 0x00000003180d7210 */ /* 0x000fca0007f1e0ff */
[----:B-1----:R-:W-:Y:S01]  /*0400*/  IMAD.X R18, RZ, RZ, R26, P0 ;  /* 0x000000ffff127224 */ /* 0x002fe200000e061a */
[----:B0-----:R-:W-:-:S04]  /*0410*/  LEA R12, P0, R13, UR8, 0x2 ;  /* 0x000000080d0c7c11 */ /* 0x001fc8000f8010ff */
[----:B------:R-:W-:-:S05]  /*0420*/  LEA.HI.X R13, R13, UR9, R18, 0x2, P0 ;  /* 0x000000090d0d7c11 */ /* 0x000fca00080f1412 */
[----:B------:R-:W2:Y:S04]  /*0430*/  LDG.E.CONSTANT R15, desc[UR6][R12.64] ;  /* 0x000000060c0f7981 */ /* 0x000ea8000c1e9900 */
[----:B------:R-:W3:Y:S04]  /*0440*/  LDG.E.CONSTANT R19, desc[UR6][R12.64+0x400] ;  /* 0x000400060c137981 */ /* 0x000ee8000c1e9900 */
[----:B------:R-:W4:Y:S04]  /*0450*/  LDG.E.CONSTANT R21, desc[UR6][R12.64+0x800] ;  /* 0x000800060c157981 */ /* 0x000f28000c1e9900 */
[----:B------:R-:W5:Y:S04]  /*0460*/  LDG.E.CONSTANT R23, desc[UR6][R12.64+0xc00] ;  /* 0x000c00060c177981 */ /* 0x000f68000c1e9900 */
[----:B------:R-:W5:Y:S04]  /*0470*/  LDG.E.CONSTANT R25, desc[UR6][R12.64+0x1000] ;  /* 0x001000060c197981 */ /* 0x000f68000c1e9900 */
[----:B------:R-:W5:Y:S04]  /*0480*/  LDG.E.CONSTANT R27, desc[UR6][R12.64+0x1400] ;  /* 0x001400060c1b7981 */ /* 0x000f68000c1e9900 */
[----:B------:R-:W5:Y:S04]  /*0490*/  LDG.E.CONSTANT R29, desc[UR6][R12.64+0x1800] ;  /* 0x001800060c1d7981 */ /* 0x000f68000c1e9900 */
[----:B------:R-:W5:Y:S01]  /*04a0*/  LDG.E.CONSTANT R31, desc[UR6][R12.64+0x1c00] ;  /* 0x001c00060c1f7981 */ /* 0x000f62000c1e9900 */
[C---:B------:R-:W-:Y:S01]  /*04b0*/  LEA R18, R3.reuse, UR4, 0x2 ;  /* 0x0000000403127c11 */ /* 0x040fe2000f8e10ff */
[----:B------:R-:W-:Y:S01]  /*04c0*/  VIADD R0, R0, 0x8 ;  /* 0x0000000800007836 */ /* 0x000fe20000000000 */
[----:B------:R-:W-:-:S04]  /*04d0*/  IADD3 R3, PT, PT, R3, 0x800, RZ ;  /* 0x0000080003037810 */ /* 0x000fc80007ffe0ff */
[----:B------:R-:W-:Y:S01]  /*04e0*/  ISETP.NE.AND P0, PT, R0, R33, PT ;  /* 0x000000210000720c */ /* 0x000fe20003f05270 */
[----:B--2---:R1:W-:Y:S04]  /*04f0*/  STS [R18], R15 ;  /* 0x0000000f12007388 */ /* 0x0043e80000000800 */
[----:B---3--:R1:W-:Y:S04]  /*0500*/  STS [R18+0x400], R19 ;  /* 0x0004001312007388 */ /* 0x0083e80000000800 */
[----:B----4-:R1:W-:Y:S04]  /*0510*/  STS [R18+0x800], R21 ;  /* 0x0008001512007388 */ /* 0x0103e80000000800 */
[----:B-----5:R1:W-:Y:S04]  /*0520*/  STS [R18+0xc00], R23 ;  /* 0x000c001712007388 */ /* 0x0203e80000000800 */
[----:B------:R1:W-:Y:S04]  /*0530*/  STS [R18+0x1000], R25 ;  /* 0x0010001912007388 */ /* 0x0003e80000000800 */
[----:B------:R1:W-:Y:S04]  /*0540*/  STS [R18+0x1400], R27 ;  /* 0x0014001b12007388 */ /* 0x0003e80000000800 */
[----:B------:R1:W-:Y:S04]  /*0550*/  STS [R18+0x1800], R29 ;  /* 0x0018001d12007388 */ /* 0x0003e80000000800 */
[----:B------:R1:W-:Y:S01]  /*0560*/  STS [R18+0x1c00], R31 ;  /* 0x001c001f12007388 */ /* 0x0003e20000000800 */
[----:B------:R-:W-:Y:S05]  /*0570*/  @P0 BRA `(.L_x_6) ;  /* 0xfffffffc009c0947 */ /* 0x000fea000383ffff */
.L_x_5:
[----:B0-----:R-:W-:Y:S05]  /*0580*/  BSYNC.RECONVERGENT B1 ;  /* 0x0000000000017941 */ /* 0x001fea0003800200 */
.L_x_4:
[----:B------:R-:W-:Y:S05]  /*0590*/  @!P1 BRA `(.L_x_3) ;  /* 0x0000000000a89947 */ /* 0x000fea0003800000 */
[----:B------:R-:W-:Y:S01]  /*05a0*/  ISETP.GE.U32.AND P0, PT, R22, 0x4, PT ;  /* 0x000000041600780c */ /* 0x000fe20003f06070 */
[----:B------:R-:W-:Y:S01]  /*05b0*/  BSSY.RECONVERGENT B1, `(.L_x_7) ;  /* 0x0000012000017945 */ /* 0x000fe20003800200 */
[----:B-1----:R-:W-:-:S11]  /*05c0*/  LOP3.LUT P1, R19, R20, 0x3, RZ, 0xc0, !PT ;  /* 0x0000000314137812 */ /* 0x002fd6000782c0ff */
[----:B------:R-:W-:Y:S05]  /*05d0*/  @!P0 BRA `(.L_x_8) ;  /* 0x00000000003c8947 */ /* 0x000fea0003800000 */
[----:B------:R-:W0:Y:S01]  /*05e0*/  LDCU.64 UR10, c[0x0][0x380] ;  /* 0x00007000ff0a77ac */ /* 0x000e220008000a00 */
[----:B------:R-:W-:-:S05]  /*05f0*/  IADD3 R0, P0, PT, R3, R24, RZ ;  /* 0x0000001803007210 */ /* 0x000fca0007f1e0ff */
[----:B------:R-:W-:Y:S01]  /*0600*/  IMAD.X R13, RZ, RZ, R26, P0 ;  /* 0x000000ffff0d7224 */ /* 0x000fe200000e061a */
[----:B0-----:R-:W-:-:S04]  /*0610*/  LEA R12, P0, R0, UR10, 0x2 ;  /* 0x0000000a000c7c11 */ /* 0x001fc8000f8010ff */
[----:B------:R-:W-:-:S05]  /*0620*/  LEA.HI.X R13, R0, UR11, R13, 0x2, P0 ;  /* 0x0000000b000d7c11 */ /* 0x000fca00080f140d */
[----:B------:R-:W2:Y:S04]  /*0630*/  LDG.E.CONSTANT R0, desc[UR6][R12.64] ;  /* 0x000000060c007981 */ /* 0x000ea8000c1e9900 */
[----:B------:R-:W3:Y:S04]  /*0640*/  LDG.E.CONSTANT R18, desc[UR6][R12.64+0x400] ;  /* 0x000400060c127981 */ /* 0x000ee8000c1e9900 */
[----:B------:R-:W4:Y:S04]  /*0650*/  LDG.E.CONSTANT R20, desc[UR6][R12.64+0x800] ;  /* 0x000800060c147981 */ /* 0x000f28000c1e9900 */
[----:B------:R-:W5:Y:S01]  /*0660*/  LDG.E.CONSTANT R22, desc[UR6][R12.64+0xc00] ;  /* 0x000c00060c167981 */ /* 0x000f62000c1e9900 */
[C---:B------:R-:W-:Y:S01]  /*0670*/  LEA R15, R3.reuse, UR4, 0x2 ;  /* 0x00000004030f7c11 */ /* 0x040fe2000f8e10ff */
[----:B------:R-:W-:-:S04]  /*0680*/  VIADD R3, R3, 0x400 ;  /* 0x0000040003037836 */ /* 0x000fc80000000000 */
[----:B--2---:R0:W-:Y:S04]  /*0690*/  STS [R15], R0 ;  /* 0x000000000f007388 */ /* 0x0041e80000000800 */
[----:B---3--:R0:W-:Y:S04]  /*06a0*/  STS [R15+0x400], R18 ;  /* 0x000400120f007388 */ /* 0x0081e80000000800 */
[----:B----4-:R0:W-:Y:S04]  /*06b0*/  STS [R15+0x800], R20 ;  /* 0x000800140f007388 */ /* 0x0101e80000000800 */
[----:B-----5:R0:W-:Y:S02]  /*06c0*/  STS [R15+0xc00], R22 ;  /* 0x000c00160f007388 */ /* 0x0201e40000000800 */
.L_x_8:
[----:B------:R-:W-:Y:S05]  /*06d0*/  BSYNC.RECONVERGENT B1 ;  /* 0x0000000000017941 */ /* 0x000fea0003800200 */
.L_x_7:
[----:B------:R-:W-:Y:S05]  /*06e0*/  @!P1 BRA `(.L_x_3) ;  /* 0x0000000000549947 */ /* 0x000fea0003800000 */
[----:B------:R-:W-:Y:S02]  /*06f0*/  ISETP.NE.AND P1, PT, R19, 0x1, PT ;  /* 0x000000011300780c */ /* 0x000fe40003f25270 */
[----:B------:R-:W-:-:S11]  /*0700*/  LOP3.LUT P0, RZ, R28, 0x100, RZ, 0xc0, !PT ;  /* 0x000001001cff7812 */ /* 0x000fd6000780c0ff */
[----:B0-----:R-:W0:Y:S01]  /*0710*/  @P1 LDC.64 R18, c[0x0][0x380] ;  /* 0x0000e000ff121b82 */ /* 0x001e220000000a00 */
[C---:B------:R-:W-:Y:S02]  /*0720*/  @P1 IADD3 R15, P3, PT, R3.reuse, R24, RZ ;  /* 0x00000018030f1210 */ /* 0x040fe40007f7e0ff */
[C---:B------:R-:W-:Y:S02]  /*0730*/  @P1 LEA R21, R3.reuse, UR4, 0x2 ;  /* 0x0000000403151c11 */ /* 0x040fe4000f8e10ff */
[----:B------:R-:W-:Y:S01]  /*0740*/  @P1 IADD3 R3, PT, PT, R3, 0x200, RZ ;  /* 0x0000020003031810 */ /* 0x000fe20007ffe0ff */
[----:B------:R-:W-:Y:S02]  /*0750*/  @P1 IMAD.X R20, RZ, RZ, R26, P3 ;  /* 0x000000ffff141224 */ /* 0x000fe400018e061a */
[----:B------:R-:W1:Y:S01]  /*0760*/  @!P0 LDC.64 R22, c[0x0][0x380] ;  /* 0x0000e000ff168b82 */ /* 0x000e620000000a00 */
[----:B------:R-:W-:-:S05]  /*0770*/  @!P0 IADD3 R0, P2, PT, R24, R3, RZ ;  /* 0x0000000318008210 */ /* 0x000fca0007f5e0ff */
[----:B------:R-:W-:Y:S01]  /*0780*/  @!P0 IMAD.X R13, RZ, RZ, R26, P2 ;  /* 0x000000ffff0d8224 */ /* 0x000fe200010e061a */
[----:B0-----:R-:W-:-:S04]  /*0790*/  @P1 LEA R18, P3, R15, R18, 0x2 ;  /* 0x000000120f121211 */ /* 0x001fc800078610ff */
[----:B------:R-:W-:Y:S02]  /*07a0*/  @P1 LEA.HI.X R19, R15, R19, R20, 0x2, P3 ;  /* 0x000000130f131211 */ /* 0x000fe400018f1414 */
[----:B-1----:R-:W-:-:S03]  /*07b0*/  @!P0 LEA R12, P2, R0, R22, 0x2 ;  /* 0x00000016000c8211 */ /* 0x002fc600078410ff */
[----:B------:R-:W2:Y:S01]  /*07c0*/  @P1 LDG.E.CONSTANT R20, desc[UR6][R18.64+0x400] ;  /* 0x0004000612141981 */ /* 0x000ea2000c1e9900 */
[----:B------:R-:W-:-:S03]  /*07d0*/  @!P0 LEA.HI.X R13, R0, R23, R13, 0x2, P2 ;  /* 0x00000017000d8211 */ /* 0x000fc600010f140d */
[----:B------:R-:W3:Y:S04]  /*07e0*/  @P1 LDG.E.CONSTANT R0, desc[UR6][R18.64] ;  /* 0x0000000612001981 */ /* 0x000ee8000c1e9900 */
[----:B------:R-:W4:Y:S01]  /*07f0*/  @!P0 LDG.E.CONSTANT R12, desc[UR6][R12.64] ;  /* 0x000000060c0c8981 */ /* 0x000f22000c1e9900 */
[----:B------:R-:W-:-:S03]  /*0800*/  @!P0 LEA R3, R3, UR4, 0x2 ;  /* 0x0000000403038c11 */ /* 0x000fc6000f8e10ff */
[----:B--2---:R2:W-:Y:S04]  /*0810*/  @P1 STS [R21+0x400], R20 ;  /* 0x0004001415001388 */ /* 0x0045e80000000800 */
[----:B---3--:R2:W-:Y:S04]  /*0820*/  @P1 STS [R21], R0 ;  /* 0x0000000015001388 */ /* 0x0085e80000000800 */
[----:B----4-:R2:W-:Y:S02]  /*0830*/  @!P0 STS [R3], R12 ;  /* 0x0000000c03008388 */ /* 0x0105e40000000800 */
.L_x_3:
[----:B0-----:R-:W-:Y:S05]  /*0840*/  BSYNC.RECONVERGENT B0 ;  /* 0x0000000000007941 */ /* 0x001fea0003800200 */
.L_x_2:
[----:B--2---:R-:W-:Y:S01]  /*0850*/  SHF.L.U32 R12, R8, 0x7, RZ ;  /* 0x00000007080c7819 */ /* 0x004fe200000006ff */
[----:B------:R-:W-:Y:S03]  /*0860*/  BAR.SYNC.DEFER_BLOCKING 0x0 ;  /* 0x0000000000007b1d */ /* 0x000fe60000010000 */
[----:B------:R-:W-:-:S03]  /*0870*/  ISETP.GE.AND P0, PT, R12, R17, PT ;  /* 0x000000110c00720c */ /* 0x000fc60003f06270 */
[----:B------:R-:W0:Y:S01]  /*0880*/  LDCU UR10, c[0x0][0x3dc] ;  /* 0x00007b80ff0a77ac */ /* 0x000e220008000800 */
[----:B------:R-:W-:Y:S01]  /*0890*/  BSSY.RECONVERGENT B1, `(.L_x_9) ;  /* 0x000016d000017945 */ /* 0x000fe20003800200 */
[----:B------:R-:W2:Y:S08]  /*08a0*/  LDCU.64 UR8, c[0x0][0x388] ;  /* 0x00007100ff0877ac */ /* 0x000eb00008000a00 */
[----:B------:R-:W-:Y:S05]  /*08b0*/  @P0 BRA `(.L_x_10) ;  /* 0x0000001400a80947 */ /* 0x000fea0003800000 */
[----:B------:R-:W-:-:S07]  /*08c0*/  LOP3.LUT R16, R16, 0x7ffffffe, RZ, 0xc0, !PT ;  /* 0x7ffffffe10107812 */ /* 0x000fce00078ec0ff */
.L_x_40:
[----:B---3--:R-:W3:Y:S01]  /*08d0*/  LDCU UR5, c[0x0][0x3d8] ;  /* 0x00007b00ff0577ac */ /* 0x008ee20008000800 */
[----:B------:R-:W-:Y:S01]  /*08e0*/  BSSY.RECONVERGENT B0, `(.L_x_11) ;  /* 0x0000162000007945 */ /* 0x000fe20003800200 */
[----:B----4-:R-:W-:Y:S01]  /*08f0*/  IMAD.MOV.U32 R22, RZ, RZ, RZ ;  /* 0x000000ffff167224 */ /* 0x010fe200078e00ff */
[----:B------:R-:W-:Y:S01]  /*0900*/  MOV R20, RZ ;  /* 0x000000ff00147202 */ /* 0x000fe20000000f00 */
[----:B------:R-:W-:Y:S02]  /*0910*/  IMAD.MOV.U32 R17, RZ, RZ, RZ ;  /* 0x000000ffff117224 */ /* 0x000fe400078e00ff */
[----:B------:R-:W-:Y:S01]  /*0920*/  IMAD.MOV.U32 R24, RZ, RZ, RZ ;  /* 0x000000ffff187224 */ /* 0x000fe200078e00ff */
[----:B---3--:R-:W-:-:S09]  /*0930*/  UISETP.GE.AND UP0, UPT, UR5, 0x1, UPT ;  /* 0x000000010500788c */ /* 0x008fd2000bf06270 */
[----:B-----5:R-:W-:Y:S05]  /*0940*/  BRA.U !UP0, `(.L_x_12) ;  /* 0x0000000508847547 */ /* 0x020fea000b800000 */
[----:B------:R-:W-:Y:S01]  /*0950*/  UISETP.NE.AND UP0, UPT, UR5, 0x1, UPT ;  /* 0x000000010500788c */ /* 0x000fe2000bf05270 */
[----:B------:R-:W-:Y:S02]  /*0960*/  HFMA2 R3, -RZ, RZ, 0, 0 ;  /* 0x00000000ff037431 */ /* 0x000fe400000001ff */
[----:B-1----:R-:W-:Y:S02]  /*0970*/  IMAD.IADD R29, R9, 0x1, R12 ;  /* 0x00000001091d7824 */ /* 0x002fe400078e020c */
[----:B------:R-:W-:-:S04]  /*0980*/  IMAD.MOV.U32 R0, RZ, RZ, RZ ;  /* 0x000000ffff007224 */ /* 0x000fc800078e00ff */
[----:B------:R-:W-:Y:S05]  /*0990*/  BRA.U !UP0, `(.L_x_13) ;  /* 0x0000000108e87547 */ /* 0x000fea000b800000 */
[----:B------:R-:W1:Y:S01]  /*09a0*/  LDCU UR5, c[0x0][0x3dc] ;  /* 0x00007b80ff0577ac */ /* 0x000e620008000800 */
[C---:B------:R-:W-:Y:S01]  /*09b0*/  VIADD R27, R29.reuse, 0x20 ;  /* 0x000000201d1b7836 */ /* 0x040fe20000000000 */
[C---:B------:R-:W-:Y:S01]  /*09c0*/  IADD3 R28, PT, PT, R29.reuse, 0x40, RZ ;  /* 0x000000401d1c7810 */ /* 0x040fe20007ffe0ff */
[C---:B------:R-:W-:Y:S01]  /*09d0*/  VIADD R30, R29.reuse, 0x60 ;  /* 0x000000601d1e7836 */ /* 0x040fe20000000000 */
[----:B------:R-:W-:Y:S01]  /*09e0*/  MOV R0, RZ ;  /* 0x000000ff00007202 */ /* 0x000fe20000000f00 */
[----:B------:R-:W-:Y:S01]  /*09f0*/  IMAD.MOV.U32 R3, RZ, RZ, RZ ;  /* 0x000000ffff037224 */ /* 0x000fe200078e00ff */
[----:B------:R-:W-:Y:S01]  /*0a00*/  MOV R24, RZ ;  /* 0x000000ff00187202 */ /* 0x000fe20000000f00 */
[----:B------:R-:W-:Y:S02]  /*0a10*/  IMAD.MOV.U32 R17, RZ, RZ, RZ ;  /* 0x000000ffff117224 */ /* 0x000fe400078e00ff */
[----:B------:R-:W-:Y:S01]  /*0a20*/  IMAD.MOV.U32 R20, RZ, RZ, RZ ;  /* 0x000000ffff147224 */ /* 0x000fe200078e00ff */
[----:B-1----:R-:W-:-:S13]  /*0a30*/  ISETP.GE.AND P0, PT, R29, UR5, PT ;  /* 0x000000051d007c0c */ /* 0x002fda000bf06270 */
.L_x_16:
[----:B0-----:R-:W-:Y:S01]  /*0a40*/  IMAD R25, R3, UR10, RZ ;  /* 0x0000000a03197c24 */ /* 0x001fe2000f8e02ff */
[----:B------:R-:W-:Y:S02]  /*0a50*/  ISETP.GE.AND P1, PT, R27, UR10, PT ;  /* 0x0000000a1b007c0c */ /* 0x000fe4000bf26270 */
[----:B------:R-:W-:Y:S02]  /*0a60*/  ISETP.GE.AND P2, PT, R28, UR10, PT ;  /* 0x0000000a1c007c0c */ /* 0x000fe4000bf46270 */
[----:B------:R-:W-:Y:S02]  /*0a70*/  SHF.R.S32.HI R21, RZ, 0x1f, R25 ;  /* 0x0000001fff157819 */ /* 0x000fe40000011419 */
[----:B------:R-:W-:Y:S02]  /*0a80*/  IADD3 R23, P4, P5, R29, R25, R6 ;  /* 0x000000191d177210 */ /* 0x000fe40007d9e006 */
[----:B------:R-:W-:Y:S02]  /*0a90*/  ISETP.GE.AND P3, PT, R30, UR10, PT ;  /* 0x0000000a1e007c0c */ /* 0x000fe4000bf66270 */
[----:B------:R-:W-:-:S02]  /*0aa0*/  IADD3.X R26, PT, PT, RZ, R21, R10, P4, P5 ;  /* 0x00000015ff1a7210 */ /* 0x000fc400027ea40a */
[----:B--2---:R-:W-:-:S04]  /*0ab0*/  LEA R22, P4, R23, UR8, 0x2 ;  /* 0x0000000817167c11 */ /* 0x004fc8000f8810ff */
[----:B------:R-:W-:-:S05]  /*0ac0*/  LEA.HI.X R23, R23, UR9, R26, 0x2, P4 ;  /* 0x0000000917177c11 */ /* 0x000fca000a0f141a */
[----:B-----5:R0:W5:Y:S04]  /*0ad0*/  @!P0 LDG.E.CONSTANT R13, desc[UR6][R22.64] ;  /* 0x00000006160d8981 */ /* 0x020168000c1e9900 */
[----:B------:R0:W5:Y:S04]  /*0ae0*/  @!P1 LDG.E.CONSTANT R15, desc[UR6][R22.64+0x80] ;  /* 0x00008006160f9981 */ /* 0x000168000c1e9900 */
[----:B------:R0:W5:Y:S04]  /*0af0*/  @!P2 LDG.E.CONSTANT R18, desc[UR6][R22.64+0x100] ;  /* 0x000100061612a981 */ /* 0x000168000c1e9900 */
[----:B------:R0:W5:Y:S01]  /*0b00*/  @!P3 LDG.E.CONSTANT R19, desc[UR6][R22.64+0x180] ;  /* 0x000180061613b981 */ /* 0x000162000c1e9900 */
[----:B------:R-:W-:Y:S01]  /*0b10*/  ISETP.GE.AND P4, PT, R7, R2, PT ;  /* 0x000000020700720c */ /* 0x000fe20003f86270 */
[----:B------:R-:W-:-:S05]  /*0b20*/  VIADD R21, R25, UR10 ;  /* 0x0000000a19157c36 */ /* 0x000fca0008000000 */
[----:B------:R-:W-:Y:S02]  /*0b30*/  SHF.R.S32.HI R25, RZ, 0x1f, R21 ;  /* 0x0000001fff197819 */ /* 0x000fe40000011415 */
[----:B------:R-:W-:-:S04]  /*0b40*/  IADD3 R21, P5, P6, R29, R21, R6 ;  /* 0x000000151d157210 */ /* 0x000fc80007ebe006 */
[----:B------:R-:W-:Y:S02]  /*0b50*/  IADD3.X R26, PT, PT, RZ, R25, R10, P5, P6 ;  /* 0x00000019ff1a7210 */ /* 0x000fe40002fec40a */
[----:B------:R-:W-:Y:S01]  /*0b60*/  LEA R25, R3, UR4, 0x2 ;  /* 0x0000000403197c11 */ /* 0x000fe2000f8e10ff */
[----:B0-----:R-:W-:Y:S06]  /*0b70*/  @P4 BRA `(.L_x_14) ;  /* 0x0000000000204947 */ /* 0x001fec0003800000 */
[----:B------:R-:W0:Y:S01]  /*0b80*/  LDS R22, [R25] ;  /* 0x0000000019167984 */ /* 0x000e220000000800 */
[----:B------:R-:W-:Y:S02]  /*0b90*/  ISETP.GE.AND P6, PT, R29, UR10, PT ;  /* 0x0000000a1d007c0c */ /* 0x000fe4000bfc6270 */
[----:B------:R-:W-:-:S11]  /*0ba0*/  ISETP.GE.AND P5, PT, R27, UR10, PT ;  /* 0x0000000a1b007c0c */ /* 0x000fd6000bfa6270 */
[-C--:B0----5:R-:W-:Y:S01]  /*0bb0*/  @!P6 FFMA R24, R13, R22.reuse, R24 ;  /* 0x000000160d18e223 */ /* 0x0a1fe20000000018 */
[----:B------:R-:W-:Y:S01]  /*0bc0*/  ISETP.GE.AND P6, PT, R28, UR10, PT ;  /* 0x0000000a1c007c0c */ /* 0x000fe2000bfc6270 */
[-C--:B------:R-:W-:Y:S01]  /*0bd0*/  @!P5 FFMA R20, R15, R22.reuse, R20 ;  /* 0x000000160f14d223 */ /* 0x080fe20000000014 */
[----:B------:R-:W-:-:S11]  /*0be0*/  @!P3 FFMA R0, R19, R22, R0 ;  /* 0x000000161300b223 */ /* 0x000fd60000000000 */
[----:B------:R-:W-:-:S07]  /*0bf0*/  @!P6 FFMA R17, R18, R22, R17 ;  /* 0x000000161211e223 */ /* 0x000fce0000000011 */
.L_x_14:
[----:B------:R-:W-:Y:S02]  /*0c00*/  ISETP.GE.AND P6, PT, R29, UR10, PT ;  /* 0x0000000a1d007c0c */ /* 0x000fe4000bfc6270 */
[----:B------:R-:W-:-:S04]  /*0c10*/  LEA R22, P5, R21, UR8, 0x2 ;  /* 0x0000000815167c11 */ /* 0x000fc8000f8a10ff */
[----:B------:R-:W-:-:S05]  /*0c20*/  LEA.HI.X R23, R21, UR9, R26, 0x2, P5 ;  /* 0x0000000915177c11 */ /* 0x000fca000a8f141a */
[----:B-----5:R0:W5:Y:S04]  /*0c30*/  @!P1 LDG.E.CONSTANT R15, desc[UR6][R22.64+0x80] ;  /* 0x00008006160f9981 */ /* 0x020168000c1e9900 */
[----:B------:R0:W5:Y:S04]  /*0c40*/  @!P6 LDG.E.CONSTANT R13, desc[UR6][R22.64] ;  /* 0x00000006160de981 */ /* 0x000168000c1e9900 */
[----:B------:R0:W5:Y:S04]  /*0c50*/  @!P2 LDG.E.CONSTANT R18, desc[UR6][R22.64+0x100] ;  /* 0x000100061612a981 */ /* 0x000168000c1e9900 */
[----:B------:R0:W5:Y:S01]  /*0c60*/  @!P3 LDG.E.CONSTANT R19, desc[UR6][R22.64+0x180] ;  /* 0x000180061613b981 */ /* 0x000162000c1e9900 */
[----:B------:R-:W-:Y:S05]  /*0c70*/  @P4 BRA `(.L_x_15) ;  /* 0x0000000000204947 */ /* 0x000fea0003800000 */
[----:B------:R-:W1:Y:S01]  /*0c80*/  LDS R25, [R25+0x4] ;  /* 0x0000040019197984 */ /* 0x000e620000000800 */
[----:B------:R-:W-:Y:S02]  /*0c90*/  ISETP.GE.AND P4, PT, R29, UR10, PT ;  /* 0x0000000a1d007c0c */ /* 0x000fe4000bf86270 */
[----:B------:R-:W-:Y:S02]  /*0ca0*/  ISETP.GE.AND P2, PT, R27, UR10, PT ;  /* 0x0000000a1b007c0c */ /* 0x000fe4000bf46270 */
[----:B------:R-:W-:-:S09]  /*0cb0*/  ISETP.GE.AND P1, PT, R28, UR10, PT ;  /* 0x0000000a1c007c0c */ /* 0x000fd2000bf26270 */
[-C--:B-1---5:R-:W-:Y:S02]  /*0cc0*/  @!P4 FFMA R24, R13, R25.reuse, R24 ;  /* 0x000000190d18c223 */ /* 0x0a2fe40000000018 */
[-C--:B------:R-:W-:Y:S02]  /*0cd0*/  @!P2 FFMA R20, R15, R25.reuse, R20 ;  /* 0x000000190f14a223 */ /* 0x080fe40000000014 */
[-C--:B------:R-:W-:Y:S01]  /*0ce0*/  @!P1 FFMA R17, R18, R25.reuse, R17 ;  /* 0x0000001912119223 */ /* 0x080fe20000000011 */
[----:B------:R-:W-:-:S07]  /*0cf0*/  @!P3 FFMA R0, R19, R25, R0 ;  /* 0x000000191300b223 */ /* 0x000fce0000000000 */
.L_x_15:
[----:B------:R-:W-:-:S05]  /*0d00*/  VIADD R3, R3, 0x2 ;  /* 0x0000000203037836 */ /* 0x000fca0000000000 */
[----:B------:R-:W-:-:S13]  /*0d10*/  ISETP.NE.AND P1, PT, R3, R16, PT ;  /* 0x000000100300720c */ /* 0x000fda0003f25270 */
[----:B------:R-:W-:Y:S05]  /*0d20*/  @P1 BRA `(.L_x_16) ;  /* 0xfffffffc00441947 */ /* 0x000fea000383ffff */
[----:B------:R-:W-:-:S07]  /*0d30*/  MOV R3, R16 ;  /* 0x0000001000037202 */ /* 0x000fce0000000f00 */
.L_x_13:
[----:B------:R-:W1:Y:S01]  /*0d40*/  LDCU UR5, c[0x0][0x3d8] ;  /* 0x00007b00ff0577ac */ /* 0x000e620008000800 */
[----:B0-----:R-:W-:Y:S01]  /*0d50*/  IMAD.MOV.U32 R22, RZ, RZ, R0 ;  /* 0x000000ffff167224 */ /* 0x001fe200078e0000 */
[----:B-1----:R-:W-:-:S09]  /*0d60*/  ULOP3.LUT UP0, URZ, UR5, 0x1, URZ, 0xc0, !UPT ;  /* 0x0000000105ff7892 */ /* 0x002fd2000f80c0ff */
[----:B------:R-:W-:Y:S05]  /*0d70*/  BRA.U !UP0, `(.L_x_12) ;  /* 0x0000000108787547 */ /* 0x000fea000b800000 */
[----:B------:R-:W0:Y:S01]  /*0d80*/  LDCU UR5, c[0x0][0x3dc] ;  /* 0x00007b80ff0577ac */ /* 0x000e220008000800 */
[C---:B------:R-:W-:Y:S01]  /*0d90*/  VIADD R0, R29.reuse, 0x60 ;  /* 0x000000601d007836 */ /* 0x040fe20000000000 */
[C---:B------:R-:W-:Y:S01]  /*0da0*/  IADD3 R25, PT, PT, R29.reuse, 0x20, RZ ;  /* 0x000000201d197810 */ /* 0x040fe20007ffe0ff */
[----:B------:R-:W-:Y:S01]  /*0db0*/  VIADD R28, R29, 0x40 ;  /* 0x000000401d1c7836 */ /* 0x000fe20000000000 */
[----:B------:R-:W1:Y:S01]  /*0dc0*/  LDCU.64 UR12, c[0x0][0x388] ;  /* 0x00007100ff0c77ac */ /* 0x000e620008000a00 */
[----:B0-----:R-:W-:Y:S01]  /*0dd0*/  IMAD R21, R3, UR5, RZ ;  /* 0x0000000503157c24 */ /* 0x001fe2000f8e02ff */
[----:B------:R-:W-:Y:S02]  /*0de0*/  ISETP.GE.AND P0, PT, R0, UR5, PT ;  /* 0x0000000500007c0c */ /* 0x000fe4000bf06270 */
[----:B------:R-:W-:Y:S02]  /*0df0*/  ISETP.GE.AND P5, PT, R29, UR5, PT ;  /* 0x000000051d007c0c */ /* 0x000fe4000bfa6270 */
[----:B------:R-:W-:-:S02]  /*0e00*/  SHF.R.S32.HI R23, RZ, 0x1f, R21 ;  /* 0x0000001fff177819 */ /* 0x000fc40000011415 */
[----:B------:R-:W-:Y:S02]  /*0e10*/  IADD3 R21, P3, P4, R29, R21, R6 ;  /* 0x000000151d157210 */ /* 0x000fe40007c7e006 */
[----:B------:R-:W-:Y:S02]  /*0e20*/  ISETP.GE.AND P2, PT, R28, UR5, PT ;  /* 0x000000051c007c0c */ /* 0x000fe4000bf46270 */
[----:B------:R-:W-:Y:S02]  /*0e30*/  IADD3.X R0, PT, PT, RZ, R23, R10, P3, P4 ;  /* 0x00000017ff007210 */ /* 0x000fe40001fe840a */
[----:B-1----:R-:W-:Y:S02]  /*0e40*/  LEA R26, P3, R21, UR12, 0x2 ;  /* 0x0000000c151a7c11 */ /* 0x002fe4000f8610ff */
[----:B------:R-:W-:Y:S02]  /*0e50*/  ISETP.GE.AND P1, PT, R25, UR5, PT ;  /* 0x0000000519007c0c */ /* 0x000fe4000bf26270 */
[----:B------:R-:W-:-:S05]  /*0e60*/  LEA.HI.X R27, R21, UR13, R0, 0x2, P3 ;  /* 0x0000000d151b7c11 */ /* 0x000fca00098f1400 */
[----:B-----5:R0:W5:Y:S04]  /*0e70*/  @!P5 LDG.E.CONSTANT R13, desc[UR6][R26.64] ;  /* 0x000000061a0dd981 */ /* 0x020168000c1e9900 */
[----:B------:R0:W5:Y:S04]  /*0e80*/  @!P2 LDG.E.CONSTANT R18, desc[UR6][R26.64+0x100] ;  /* 0x000100061a12a981 */ /* 0x000168000c1e9900 */
[----:B------:R0:W5:Y:S04]  /*0e90*/  @!P0 LDG.E.CONSTANT R19, desc[UR6][R26.64+0x180] ;  /* 0x000180061a138981 */ /* 0x000168000c1e9900 */
[----:B------:R0:W5:Y:S01]  /*0ea0*/  @!P1 LDG.E.CONSTANT R15, desc[UR6][R26.64+0x80] ;  /* 0x000080061a0f9981 */ /* 0x000162000c1e9900 */
[----:B------:R-:W-:-:S13]  /*0eb0*/  ISETP.GE.AND P1, PT, R7, R2, PT ;  /* 0x000000020700720c */ /* 0x000fda0003f26270 */
[----:B0-----:R-:W-:Y:S05]  /*0ec0*/  @P1 BRA `(.L_x_17) ;  /* 0x00000010000c1947 */ /* 0x001fea0003800000 */
[----:B------:R-:W-:Y:S02]  /*0ed0*/  LEA R0, R3, UR4, 0x2 ;  /* 0x0000000403007c11 */ /* 0x000fe4000f8e10ff */
[----:B------:R-:W-:Y:S02]  /*0ee0*/  ISETP.GE.AND P3, PT, R29, UR5, PT ;  /* 0x000000051d007c0c */ /* 0x000fe4000bf66270 */
[----:B------:R-:W-:Y:S02]  /*0ef0*/  ISETP.GE.AND P2, PT, R25, UR5, PT ;  /* 0x0000000519007c0c */ /* 0x000fe4000bf46270 */
[----:B------:R-:W0:Y:S01]  /*0f00*/  LDS R0, [R0] ;  /* 0x0000000000007984 */ /* 0x000e220000000800 */
[----:B------:R-:W-:-:S08]  /*0f10*/  ISETP.GE.AND P1, PT, R28, UR5, PT ;  /* 0x000000051c007c0c */ /* 0x000fd0000bf26270 */
[-C--:B0----5:R-:W-:Y:S02]  /*0f20*/  @!P3 FFMA R24, R13, R0.reuse, R24 ;  /* 0x000000000d18b223 */ /* 0x0a1fe40000000018 */
[----:B------:R-:W-:-:S03]  /*0f30*/  @!P2 FFMA R20, R15, R0, R20 ;  /* 0x000000000f14a223 */ /* 0x000fc60000000014 */
[-C--:B------:R-:W-:Y:S01]  /*0f40*/  @!P1 FFMA R17, R18, R0.reuse, R17 ;  /* 0x0000000012119223 */ /* 0x080fe20000000011 */
[----:B------:R-:W-:-:S07]  /*0f50*/  @!P0 FFMA R22, R19, R0, R22 ;  /* 0x0000000013168223 */ /* 0x000fce0000000016 */
.L_x_12:
[----:B------:R-:W-:-:S13]  /*0f60*/  ISETP.GE.AND P0, PT, R7, R2, PT ;  /* 0x000000020700720c */ /* 0x000fda0003f06270 */
[----:B------:R-:W-:Y:S05]  /*0f70*/  @P0 BRA `(.L_x_17) ;  /* 0x0000000c00e00947 */ /* 0x000fea0003800000 */
[----:B------:R-:W3:Y:S01]  /*0f80*/  LDCU UR5, c[0x0][0x3e4] ;  /* 0x00007c80ff0577ac */ /* 0x000ee20008000800 */
[----:B------:R-:W-:Y:S01]  /*0f90*/  IMAD.IADD R26, R9, 0x1, R12 ;  /* 0x00000001091a7824 */ /* 0x000fe200078e020c */
[----:B---3--:R-:W-:-:S09]  /*0fa0*/  UISETP.NE.AND UP0, UPT, UR5, 0x1, UPT ;  /* 0x000000010500788c */ /* 0x008fd2000bf05270 */
[----:B------:R-:W-:Y:S05]  /*0fb0*/  BRA.U !UP0, `(.L_x_18) ;  /* 0x0000000508f47547 */ /* 0x000fea000b800000 */
[----:B------:R-:W-:-:S09]  /*0fc0*/  UISETP.NE.AND UP0, UPT, UR5, URZ, UPT ;  /* 0x000000ff0500728c */ /* 0x000fd2000bf05270 */
[----:B------:R-:W-:Y:S05]  /*0fd0*/  BRA.U UP0, `(.L_x_19) ;  /* 0x0000000500a07547 */ /* 0x000fea000b800000 */
[----:B------:R-:W3:Y:S01]  /*0fe0*/  LDCU UR5, c[0x0][0x3dc] ;  /* 0x00007b80ff0577ac */ /* 0x000ee20008000800 */
[----:B------:R-:W-:Y:S01]  /*0ff0*/  BSSY.RECONVERGENT B2, `(.L_x_20) ;  /* 0x0000018000027945 */ /* 0x000fe20003800200 */
[C---:B-1----:R-:W-:Y:S02]  /*1000*/  LEA R21, R26.reuse, R11, 0x2 ;  /* 0x0000000b1a157211 */ /* 0x042fe400078e10ff */
[----:B---3--:R-:W-:-:S13]  /*1010*/  ISETP.GE.AND P0, PT, R26, UR5, PT ;  /* 0x000000051a007c0c */ /* 0x008fda000bf06270 */
[----:B------:R-:W-:Y:S05]  /*1020*/  @P0 BRA `(.L_x_21) ;  /* 0x0000000000500947 */ /* 0x000fea0003800000 */
[----:B------:R-:W-:Y:S01]  /*1030*/  FMUL R3, R24, -1.4426950216293334961 ;  /* 0xbfb8aa3b18037820 */ /* 0x000fe20000400000 */
[----:B------:R-:W-:Y:S04]  /*1040*/  BSSY.RECONVERGENT B3, `(.L_x_22) ;  /* 0x0000011000037945 */ /* 0x000fe80003800200 */
[----:B------:R-:W-:-:S13]  /*1050*/  FSETP.GEU.AND P0, PT, R3, -126, PT ;  /* 0xc2fc00000300780b */ /* 0x000fda0003f0e000 */
[----:B------:R-:W-:-:S04]  /*1060*/  @!P0 FMUL R3, R3, 0.5 ;  /* 0x3f00000003038820 */ /* 0x000fc80000400000 */
[----:B------:R-:W1:Y:S02]  /*1070*/  MUFU.EX2 R0, R3 ;  /* 0x0000000300007308 */ /* 0x000e640000000800 */
[----:B-1----:R-:W-:-:S04]  /*1080*/  @!P0 FMUL R0, R0, R0 ;  /* 0x0000000000008220 */ /* 0x002fc80000400000 */
[----:B------:R-:W-:-:S04]  /*1090*/  FADD R3, R0, 1 ;  /* 0x3f80000000037421 */ /* 0x000fc80000000000 */
[----:B------:R-:W1:Y:S08]  /*10a0*/  MUFU.RCP R0, R3 ;  /* 0x0000000300007308 */ /* 0x000e700000001000 */
[----:B------:R-:W3:Y:S01]  /*10b0*/  FCHK P0, R24, R3 ;  /* 0x0000000318007302 */ /* 0x000ee20000000000 */
[----:B-1----:R-:W-:-:S04]  /*10c0*/  FFMA R23, -R3, R0, 1 ;  /* 0x3f80000003177423 */ /* 0x002fc80000000100 */
[----:B------:R-:W-:-:S04]  /*10d0*/  FFMA R0, R0, R23, R0 ;  /* 0x0000001700007223 */ /* 0x000fc80000000000 */
[----:B------:R-:W-:-:S04]  /*10e0*/  FFMA R23, R0, R24, RZ ;  /* 0x0000001800177223 */ /* 0x000fc800000000ff */
[----:B------:R-:W-:-:S04]  /*10f0*/  FFMA R28, -R3, R23, R24 ;  /* 0x00000017031c7223 */ /* 0x000fc80000000118 */
[----:B------:R-:W-:Y:S01]  /*1100*/  FFMA R0, R0, R28, R23 ;  /* 0x0000001c00007223 */ /* 0x000fe20000000017 */
[----:B---3--:R-:W-:Y:S06]  /*1110*/  @!P0 BRA `(.L_x_23) ;  /* 0x00000000000c8947 */ /* 0x008fec0003800000 */
[----:B------:R-:W-:Y:S01]  /*1120*/  IMAD.MOV.U32 R0, RZ, RZ, R24 ;  /* 0x000000ffff007224 */ /* 0x000fe200078e0018 */
[----:B------:R-:W-:-:S07]  /*1130*/  MOV R24, 0x1150 ;  /* 0x0000115000187802 */ /* 0x000fce0000000f00 */
[----:B0-2--5:R-:W-:Y:S05]  /*1140*/  CALL.REL.NOINC `($__internal_0_$__cuda_sm3x_div_rn_noftz_f32_slowpath) ;  /* 0x0000001c00887944 */ /* 0x025fea0003c00000 */
.L_x_23:
[----:B0-2---:R-:W-:Y:S05]  /*1150*/  BSYNC.RECONVERGENT B3 ;  /* 0x0000000000037941 */ /* 0x005fea0003800200 */
.L_x_22:
[----:B------:R1:W-:Y:S02]  /*1160*/  STS [R21+0x4], R0 ;  /* 0x0000040015007388 */ /* 0x0003e40000000800 */
.L_x_21:
[----:B0-2---:R-:W-:Y:S05]  /*1170*/  BSYNC.RECONVERGENT B2 ;  /* 0x0000000000027941 */ /* 0x005fea0003800200 */
.L_x_20:
[----:B------:R-:W0:Y:S01]  /*1180*/  LDCU UR5, c[0x0][0x3dc] ;  /* 0x00007b80ff0577ac */ /* 0x000e220008000800 */
[----:B-1----:R-:W-:Y:S01]  /*1190*/  VIADD R0, R26, 0x20 ;  /* 0x000000201a007836 */ /* 0x002fe20000000000 */
[----:B------:R-:W-:Y:S04]  /*11a0*/  BSSY.RECONVERGENT B2, `(.L_x_24) ;  /* 0x0000017000027945 */ /* 0x000fe80003800200 */
[----:B0-----:R-:W-:-:S13]  /*11b0*/  ISETP.GE.AND P0, PT, R0, UR5, PT ;  /* 0x0000000500007c0c */ /* 0x001fda000bf06270 */
[----:B------:R-:W-:Y:S05]  /*11c0*/  @P0 BRA `(.L_x_25) ;  /* 0x0000000000500947 */ /* 0x000fea0003800000 */
[----:B------:R-:W-:Y:S01]  /*11d0*/  FMUL R3, R20, -1.4426950216293334961 ;  /* 0xbfb8aa3b14037820 */ /* 0x000fe20000400000 */
[----:B------:R-:W-:Y:S04]  /*11e0*/  BSSY.RECONVERGENT B3, `(.L_x_26) ;  /* 0x0000011000037945 */ /* 0x000fe80003800200 */
[----:B------:R-:W-:-:S13]  /*11f0*/  FSETP.GEU.AND P0, PT, R3, -126, PT ;  /* 0xc2fc00000300780b */ /* 0x000fda0003f0e000 */
[----:B------:R-:W-:-:S04]  /*1200*/  @!P0 FMUL R3, R3, 0.5 ;  /* 0x3f00000003038820 */ /* 0x000fc80000400000 */
[----:B------:R-:W0:Y:S02]  /*1210*/  MUFU.EX2 R0, R3 ;  /* 0x0000000300007308 */ /* 0x000e240000000800 */
[----:B0-----:R-:W-:-:S04]  /*1220*/  @!P0 FMUL R0, R0, R0 ;  /* 0x0000000000008220 */ /* 0x001fc80000400000 */
[----:B------:R-:W-:-:S04]  /*1230*/  FADD R3, R0, 1 ;  /* 0x3f80000000037421 */ /* 0x000fc80000000000 */
[----:B------:R-:W0:Y:S08]  /*1240*/  MUFU.RCP R0, R3 ;  /* 0x0000000300007308 */ /* 0x000e300000001000 */
[----:B------:R-:W1:Y:S01]  /*1250*/  FCHK P0, R20, R3 ;  /* 0x0000000314007302 */ /* 0x000e620000000000 */
[----:B0-----:R-:W-:-:S04]  /*1260*/  FFMA R23, -R3, R0, 1 ;  /* 0x3f80000003177423 */ /* 0x001fc80000000100 */
[----:B------:R-:W-:-:S04]  /*1270*/  FFMA R0, R0, R23, R0 ;  /* 0x0000001700007223 */ /* 0x000fc80000000000 */
[----:B------:R-:W-:-:S04]  /*1280*/  FFMA R23, R0, R20, RZ ;  /* 0x0000001400177223 */ /* 0x000fc800000000ff */
[----:B------:R-:W-:-:S04]  /*1290*/  FFMA R24, -R3, R23, R20 ;  /* 0x0000001703187223 */ /* 0x000fc80000000114 */
[----:B------:R-:W-:Y:S01]  /*12a0*/  FFMA R0, R0, R24, R23 ;  /* 0x0000001800007223 */ /* 0x000fe20000000017 */
[----:B-1----:R-:W-:Y:S06]  /*12b0*/  @!P0 BRA `(.L_x_27) ;  /* 0x00000000000c8947 */ /* 0x002fec0003800000 */
[----:B------:R-:W-:Y:S02]  /*12c0*/  MOV R0, R20 ;  /* 0x0000001400007202 */ /* 0x000fe40000000f00 */
[----:B------:R-:W-:-:S07]  /*12d0*/  MOV R24, 0x12f0 ;  /* 0x000012f000187802 */ /* 0x000fce0000000f00 */
[----:B-----5:R-:W-:Y:S05]  /*12e0*/  CALL.REL.NOINC `($__internal_0_$__cuda_sm3x_div_rn_noftz_f32_slowpath) ;  /* 0x0000001c00207944 */ /* 0x020fea0003c00000 */
.L_x_27:
[----:B------:R-:W-:Y:S05]  /*12f0*/  BSYNC.RECONVERGENT B3 ;  /* 0x0000000000037941 */ /* 0x000fea0003800200 */
.L_x_26:
[----:B------:R0:W-:Y:S02]  /*1300*/  STS [R21+0x84], R0 ;  /* 0x0000840015007388 */ /* 0x0001e40000000800 */
.L_x_25:
[----:B------:R-:W-:Y:S05]  /*1310*/  BSYNC.RECONVERGENT B2 ;  /* 0x0000000000027941 */ /* 0x000fea0003800200 */
.L_x_24:
[----:B------:R-:W1:Y:S01]  /*1320*/  LDCU UR5, c[0x0][0x3dc] ;  /* 0x00007b80ff0577ac */ /* 0x000e620008000800 */
[----:B0-----:R-:W-:Y:S01]  /*1330*/  VIADD R0, R26, 0x40 ;  /* 0x000000401a007836 */ /* 0x001fe20000000000 */
[----:B------:R-:W-:Y:S04]  /*1340*/  BSSY.RECONVERGENT B2, `(.L_x_28) ;  /* 0x0000018000027945 */ /* 0x000fe80003800200 */
[----:B-1----:R-:W-:-:S13]  /*1350*/  ISETP.GE.AND P0, PT, R0, UR5, PT ;  /* 0x0000000500007c0c */ /* 0x002fda000bf06270 */
        /* <DEDUP_REMOVED lines=16> */
[----:B------:R-:W-:Y:S01]  /*1460*/  MOV R3, R24 ;  /* 0x0000001800037202 */ /* 0x000fe20000000f00 */
[----:B------:R-:W-:Y:S01]  /*1470*/  IMAD.MOV.U32 R0, RZ, RZ, R17 ;  /* 0x000000ffff007224 */ /* 0x000fe200078e0011 */
[----:B------:R-:W-:-:S07]  /*1480*/  MOV R24, 0x14a0 ;  /* 0x000014a000187802 */ /* 0x000fce0000000f00 */
[----:B-----5:R-:W-:Y:S05]  /*1490*/  CALL.REL.NOINC `($__internal_0_$__cuda_sm3x_div_rn_noftz_f32_slowpath) ;  /* 0x0000001800b47944 */ /* 0x020fea0003c00000 */
.L_x_31:
[----:B------:R-:W-:Y:S05]  /*14a0*/  BSYNC.RECONVERGENT B3 ;  /* 0x0000000000037941 */ /* 0x000fea0003800200 */
.L_x_30:
[----:B------:R0:W-:Y:S02]  /*14b0*/  STS [R21+0x104], R0 ;  /* 0x0001040015007388 */ /* 0x0001e40000000800 */
.L_x_29:
[----:B------:R-:W-:Y:S05]  /*14c0*/  BSYNC.RECONVERGENT B2 ;  /* 0x0000000000027941 */ /* 0x000fea0003800200 */
.L_x_28:
[----:B------:R-:W1:Y:S01]  /*14d0*/  LDCU UR5, c[0x0][0x3dc] ;  /* 0x00007b80ff0577ac */ /* 0x000e620008000800 */
[----:B------:R-:W-:-:S05]  /*14e0*/  VIADD R26, R26, 0x60 ;  /* 0x000000601a1a7836 */ /* 0x000fca0000000000 */
[----:B-1----:R-:W-:-:S13]  /*14f0*/  ISETP.GE.AND P0, PT, R26, UR5, PT ;  /* 0x000000051a007c0c */ /* 0x002fda000bf06270 */
[----:B------:R-:W-:Y:S05]  /*1500*/  @P0 BRA `(.L_x_17) ;  /* 0x00000008007c0947 */ /* 0x000fea0003800000 */
[----:B------:R-:W-:Y:S01]  /*1510*/  FMUL R3, R22, -1.4426950216293334961 ;  /* 0xbfb8aa3b16037820 */ /* 0x000fe20000400000 */
[----:B------:R-:W-:Y:S04]  /*1520*/  BSSY.RECONVERGENT B2, `(.L_x_32) ;  /* 0x0000011000027945 */ /* 0x000fe80003800200 */
[----:B------:R-:W-:-:S13]  /*1530*/  FSETP.GEU.AND P0, PT, R3, -126, PT ;  /* 0xc2fc00000300780b */ /* 0x000fda0003f0e000 */
[----:B------:R-:W-:-:S04]  /*1540*/  @!P0 FMUL R3, R3, 0.5 ;  /* 0x3f00000003038820 */ /* 0x000fc80000400000 */
[----:B0-----:R-:W0:Y:S02]  /*1550*/  MUFU.EX2 R0, R3 ;  /* 0x0000000300007308 */ /* 0x001e240000000800 */
        /* <DEDUP_REMOVED lines=10> */
[----:B------:R-:W-:Y:S01]  /*1600*/  IMAD.MOV.U32 R0, RZ, RZ, R22 ;  /* 0x000000ffff007224 */ /* 0x000fe200078e0016 */
[----:B------:R-:W-:-:S07]  /*1610*/  MOV R24, 0x1630 ;  /* 0x0000163000187802 */ /* 0x000fce0000000f00 */
[----:B-----5:R-:W-:Y:S05]  /*1620*/  CALL.REL.NOINC `($__internal_0_$__cuda_sm3x_div_rn_noftz_f32_slowpath) ;  /* 0x0000001800507944 */ /* 0x020fea0003c00000 */
.L_x_33:
[----:B------:R-:W-:Y:S05]  /*1630*/  BSYNC.RECONVERGENT B2 ;  /* 0x0000000000027941 */ /* 0x000fea0003800200 */
.L_x_32:
[----:B------:R3:W-:Y:S01]  /*1640*/  STS [R21+0x184], R0 ;  /* 0x0001840015007388 */ /* 0x0007e20000000800 */
[----:B------:R-:W-:Y:S05]  /*1650*/  BRA `(.L_x_17) ;  /* 0x0000000800287947 */ /* 0x000fea0003800000 */
.L_x_19:
[----:B------:R-:W3:Y:S01]  /*1660*/  LDCU UR5, c[0x0][0x3dc] ;  /* 0x00007b80ff0577ac */ /* 0x000ee20008000800 */
[C---:B------:R-:W-:Y:S01]  /*1670*/  VIADD R3, R26.reuse, 0x40 ;  /* 0x000000401a037836 */ /* 0x040fe20000000000 */
[----:B------:R-:W-:-:S04]  /*1680*/  IADD3 R0, PT, PT, R26, 0x20, RZ ;  /* 0x000000201a007810 */ /* 0x000fc80007ffe0ff */
[----:B---3--:R-:W-:Y:S02]  /*1690*/  ISETP.GE.AND P1, PT, R0, UR5, PT ;  /* 0x0000000500007c0c */ /* 0x008fe4000bf26270 */
[----:B------:R-:W-:Y:S01]  /*16a0*/  ISETP.GE.AND P2, PT, R3, UR5, PT ;  /* 0x0000000503007c0c */ /* 0x000fe2000bf46270 */
[C---:B------:R-:W-:Y:S01]  /*16b0*/  IMAD R3, R26.reuse, 0x4, R11 ;  /* 0x000000041a037824 */ /* 0x040fe200078e020b */
[C---:B------:R-:W-:Y:S02]  /*16c0*/  ISETP.GE.AND P0, PT, R26.reuse, UR5, PT ;  /* 0x000000051a007c0c */ /* 0x040fe4000bf06270 */
[----:B------:R-:W-:-:S07]  /*16d0*/  IADD3 R26, PT, PT, R26, 0x60, RZ ;  /* 0x000000601a1a7810 */ /* 0x000fce0007ffe0ff */
[----:B------:R-:W-:Y:S02]  /*16e0*/  @!P1 FMNMX R20, RZ, R20, !PT ;  /* 0x00000014ff149209 */ /* 0x000fe40007800000 */
[----:B------:R-:W-:Y:S02]  /*16f0*/  @!P2 FMNMX R17, RZ, R17, !PT ;  /* 0x00000011ff11a209 */ /* 0x000fe40007800000 */
[----:B------:R-:W-:Y:S01]  /*1700*/  @!P0 FMNMX R24, RZ, R24, !PT ;  /* 0x00000018ff188209 */ /* 0x000fe20007800000 */
[----:B------:R4:W-:Y:S04]  /*1710*/  @!P1 STS [R3+0x84], R20 ;  /* 0x0000841403009388 */ /* 0x0009e80000000800 */
[----:B------:R4:W-:Y:S04]  /*1720*/  @!P2 STS [R3+0x104], R17 ;  /* 0x000104110300a388 */ /* 0x0009e80000000800 */
[----:B------:R4:W-:Y:S01]  /*1730*/  @!P0 STS [R3+0x4], R24 ;  /* 0x0000041803008388 */ /* 0x0009e20000000800 */
[----:B------:R-:W-:-:S13]  /*1740*/  ISETP.GE.AND P0, PT, R26, UR5, PT ;  /* 0x000000051a007c0c */ /* 0x000fda000bf06270 */
[----:B----4-:R-:W-:Y:S05]  /*1750*/  @P0 BRA `(.L_x_17) ;  /* 0x0000000400e80947 */ /* 0x010fea0003800000 */
[----:B------:R-:W-:-:S05]  /*1760*/  FMNMX R22, RZ, R22, !PT ;  /* 0x00000016ff167209 */ /* 0x000fca0007800000 */
[----:B------:R4:W-:Y:S01]  /*1770*/  STS [R3+0x184], R22 ;  /* 0x0001841603007388 */ /* 0x0009e20000000800 */
[----:B------:R-:W-:Y:S05]  /*1780*/  BRA `(.L_x_17) ;  /* 0x0000000400dc7947 */ /* 0x000fea0003800000 */
.L_x_18:
[----:B------:R-:W3:Y:S01]  /*1790*/  LDC R3, c[0x0][0x3dc] ;  /* 0x0000f700ff037b82 */ /* 0x000ee20000000800 */
[C---:B------:R-:W-:Y:S01]  /*17a0*/  VIADD R0, R26.reuse, 0x20 ;  /* 0x000000201a007836 */ /* 0x040fe20000000000 */
[C---:B------:R-:W-:Y:S01]  /*17b0*/  IADD3 R30, PT, PT, R26.reuse, 0x60, RZ ;  /* 0x000000601a1e7810 */ /* 0x040fe20007ffe0ff */
[C---:B------:R-:W-:Y:S01]  /*17c0*/  VIADD R28, R26.reuse, 0x40 ;  /* 0x000000401a1c7836 */ /* 0x040fe20000000000 */
[----:B------:R-:W-:Y:S01]  /*17d0*/  BSSY.RECONVERGENT B2, `(.L_x_34) ;  /* 0x0000020000027945 */ /* 0x000fe20003800200 */
[-C--:B---3--:R-:W-:Y:S02]  /*17e0*/  ISETP.GE.AND P2, PT, R26, R3.reuse, PT ;  /* 0x000000031a00720c */ /* 0x088fe40003f46270 */
[-C--:B------:R-:W-:Y:S02]  /*17f0*/  ISETP.GE.AND P4, PT, R0, R3.reuse, PT ;  /* 0x000000030000720c */ /* 0x080fe40003f86270 */
[-C--:B------:R-:W-:Y:S02]  /*1800*/  ISETP.GE.AND P1, PT, R28, R3.reuse, PT ;  /* 0x000000031c00720c */ /* 0x080fe40003f26270 */
[----:B------:R-:W-:Y:S01]  /*1810*/  ISETP.GE.AND P0, PT, R30, R3, PT ;  /* 0x000000031e00720c */ /* 0x000fe20003f06270 */
[----:B------:R-:W-:-:S06]  /*1820*/  IMAD R3, R26, 0x4, R11 ;  /* 0x000000041a037824 */ /* 0x000fcc00078e020b */
[----:B------:R-:W-:Y:S06]  /*1830*/  @P2 BRA `(.L_x_35) ;  /* 0x0000000000642947 */ /* 0x000fec0003800000 */
[----:B-1----:R-:W-:Y:S01]  /*1840*/  FMUL R21, R24, 0.044714998453855514526 ;  /* 0x3d37271318157820 */ /* 0x002fe20000400000 */
[----:B------:R-:W-:Y:S02]  /*1850*/  HFMA2 R28, -RZ, RZ, 1.875, 0 ;  /* 0x3f800000ff1c7431 */ /* 0x000fe400000001ff */
[----:B------:R-:W-:Y:S02]  /*1860*/  IMAD.MOV.U32 R26, RZ, RZ, 0x3c80f082 ;  /* 0x3c80f082ff1a7424 */ /* 0x000fe400078e00ff */
[----:B------:R-:W-:-:S04]  /*1870*/  FMUL R21, R21, R24 ;  /* 0x0000001815157220 */ /* 0x000fc80000400000 */
[----:B------:R-:W-:Y:S01]  /*1880*/  FFMA R21, R21, R24, R24 ;  /* 0x0000001815157223 */ /* 0x000fe20000000018 */
[----:B------:R-:W-:-:S03]  /*1890*/  FMUL R24, R24, 0.5 ;  /* 0x3f00000018187820 */ /* 0x000fc60000400000 */
[----:B------:R-:W-:-:S04]  /*18a0*/  FMUL R21, R21, 0.79788458347320556641 ;  /* 0x3f4c422a15157820 */ /* 0x000fc80000400000 */
[C---:B------:R-:W-:Y:S01]  /*18b0*/  FMUL R0, |R21|.reuse, 2.8853900432586669922 ;  /* 0x4038aa3b15007820 */ /* 0x040fe20000400200 */
[C---:B------:R-:W-:Y:S01]  /*18c0*/  FMUL R27, R21.reuse, R21 ;  /* 0x00000015151b7220 */ /* 0x040fe20000400000 */
[C---:B------:R-:W-:Y:S02]  /*18d0*/  FSETP.GE.AND P3, PT, |R21|.reuse, 0.60000002384185791016, PT ;  /* 0x3f19999a1500780b */ /* 0x040fe40003f66200 */
[----:B------:R-:W-:Y:S01]  /*18e0*/  FSETP.GE.AND P2, PT, |R21|, 9.010913848876953125, PT ;  /* 0x41102cb41500780b */ /* 0x000fe20003f46200 */
[----:B------:R-:W-:Y:S01]  /*18f0*/  FFMA R26, R27, R26, -0.052303962409496307373 ;  /* 0xbd563cae1b1a7423 */ /* 0x000fe2000000001a */
[----:B------:R-:W1:Y:S02]  /*1900*/  MUFU.EX2 R0, R0 ;  /* 0x0000000000007308 */ /* 0x000e640000000800 */
[----:B-1----:R-:W-:-:S06]  /*1910*/  FADD R23, R0, 1 ;  /* 0x3f80000000177421 */ /* 0x002fcc0000000000 */
[----:B------:R-:W1:Y:S02]  /*1920*/  MUFU.RCP R23, R23 ;  /* 0x0000001700177308 */ /* 0x000e640000001000 */
[----:B-1----:R-:W-:Y:S01]  /*1930*/  FFMA R25, R23, -2, R28 ;  /* 0xc000000017197823 */ /* 0x002fe2000000001c */
[----:B------:R-:W-:-:S04]  /*1940*/  FFMA R28, R27, R26, 0.1331529766321182251 ;  /* 0x3e0859411b1c7423 */ /* 0x000fc8000000001a */
[----:B------:R-:W-:Y:S01]  /*1950*/  FFMA R0, R27, R28, -0.33332768082618713379 ;  /* 0xbeaaa9ed1b007423 */ /* 0x000fe2000000001c */
[----:B------:R-:W-:-:S03]  /*1960*/  FSEL R26, R25, 1, !P2 ;  /* 0x3f800000191a7808 */ /* 0x000fc60005000000 */
[----:B------:R-:W-:Y:S01]  /*1970*/  FFMA R0, R27, R0, RZ ;  /* 0x000000001b007223 */ /* 0x000fe200000000ff */
[----:B------:R-:W-:-:S03]  /*1980*/  LOP3.LUT R26, R26, 0x80000000, R21, 0xb8, !PT ;  /* 0x800000001a1a7812 */ /* 0x000fc600078eb815 */
[----:B------:R-:W-:-:S04]  /*1990*/  @!P3 FFMA R26, R21, R0, R21 ;  /* 0x00000000151ab223 */ /* 0x000fc80000000015 */
[----:B------:R-:W-:-:S04]  /*19a0*/  FADD R21, R26, 1 ;  /* 0x3f8000001a157421 */ /* 0x000fc80000000000 */
[----:B------:R-:W-:-:S05]  /*19b0*/  FMUL R24, R24, R21 ;  /* 0x0000001518187220 */ /* 0x000fca0000400000 */
[----:B------:R3:W-:Y:S02]  /*19c0*/  STS [R3+0x4], R24 ;  /* 0x0000041803007388 */ /* 0x0007e40000000800 */
.L_x_35:
[----:B0-2---:R-:W-:Y:S05]  /*19d0*/  BSYNC.RECONVERGENT B2 ;  /* 0x0000000000027941 */ /* 0x005fea0003800200 */
.L_x_34:
[----:B------:R-:W-:Y:S04]  /*19e0*/  BSSY.RECONVERGENT B2, `(.L_x_36) ;  /* 0x000001b000027945 */ /* 0x000fe80003800200 */
[----:B------:R-:W-:Y:S05]  /*19f0*/  @P4 BRA `(.L_x_37) ;  /* 0x0000000000644947 */ /* 0x000fea0003800000 */
[----:B-1----:R-:W-:Y:S01]  /*1a00*/  FMUL R21, R20, 0.044714998453855514526 ;  /* 0x3d37271314157820 */ /* 0x002fe20000400000 */
[----:B------:R-:W-:Y:S02]  /*1a10*/  IMAD.MOV.U32 R26, RZ, RZ, 0x3c80f082 ;  /* 0x3c80f082ff1a7424 */ /* 0x000fe400078e00ff */
[----:B---3--:R-:W-:Y:S02]  /*1a20*/  IMAD.MOV.U32 R24, RZ, RZ, 0x3f800000 ;  /* 0x3f800000ff187424 */ /* 0x008fe400078e00ff */
        /* <DEDUP_REMOVED lines=8> */
[C---:B------:R-:W-:Y:S01]  /*1ab0*/  FFMA R26, R25.reuse, R26, -0.052303962409496307373 ;  /* 0xbd563cae191a7423 */ /* 0x040fe2000000001a */
[----:B------:R-:W0:Y:S03]  /*1ac0*/  MUFU.EX2 R0, R0 ;  /* 0x0000000000007308 */ /* 0x000e260000000800 */
[----:B------:R-:W-:Y:S01]  /*1ad0*/  FFMA R26, R25, R26, 0.1331529766321182251 ;  /* 0x3e085941191a7423 */ /* 0x000fe2000000001a */
[----:B0-----:R-:W-:-:S03]  /*1ae0*/  FADD R23, R0, 1 ;  /* 0x3f80000000177421 */ /* 0x001fc60000000000 */
[----:B------:R-:W-:-:S04]  /*1af0*/  FFMA R0, R25, R26, -0.33332768082618713379 ;  /* 0xbeaaa9ed19007423 */ /* 0x000fc8000000001a */
[----:B------:R-:W-:Y:S01]  /*1b00*/  FFMA R0, R25, R0, RZ ;  /* 0x0000000019007223 */ /* 0x000fe200000000ff */
[----:B------:R-:W0:Y:S02]  /*1b10*/  MUFU.RCP R23, R23 ;  /* 0x0000001700177308 */ /* 0x000e240000001000 */
[----:B0-----:R-:W-:-:S05]  /*1b20*/  FFMA R24, R23, -2, R24 ;  /* 0xc000000017187823 */ /* 0x001fca0000000018 */
[----:B------:R-:W-:-:S04]  /*1b30*/  FSEL R24, R24, 1, !P2 ;  /* 0x3f80000018187808 */ /* 0x000fc80005000000 */
[--C-:B------:R-:W-:Y:S01]  /*1b40*/  LOP3.LUT R24, R24, 0x80000000, R21.reuse, 0xb8, !PT ;  /* 0x8000000018187812 */ /* 0x100fe200078eb815 */
[----:B------:R-:W-:-:S04]  /*1b50*/  @!P3 FFMA R24, R21, R0, R21 ;  /* 0x000000001518b223 */ /* 0x000fc80000000015 */
[----:B------:R-:W-:-:S04]  /*1b60*/  FADD R21, R24, 1 ;  /* 0x3f80000018157421 */ /* 0x000fc80000000000 */
[----:B------:R-:W-:-:S05]  /*1b70*/  FMUL R20, R20, R21 ;  /* 0x0000001514147220 */ /* 0x000fca0000400000 */
[----:B------:R0:W-:Y:S02]  /*1b80*/  STS [R3+0x84], R20 ;  /* 0x0000841403007388 */ /* 0x0001e40000000800 */
.L_x_37:
[----:B------:R-:W-:Y:S05]  /*1b90*/  BSYNC.RECONVERGENT B2 ;  /* 0x0000000000027941 */ /* 0x000fea0003800200 */
.L_x_36:
[----:B------:R-:W-:Y:S04]  /*1ba0*/  BSSY.RECONVERGENT B2, `(.L_x_38) ;  /* 0x000001b000027945 */ /* 0x000fe80003800200 */
[----:B------:R-:W-:Y:S05]  /*1bb0*/  @P1 BRA `(.L_x_39) ;  /* 0x0000000000641947 */ /* 0x000fea0003800000 */
[----:B------:R-:W-:Y:S01]  /*1bc0*/  FMUL R0, R17, 0.044714998453855514526 ;  /* 0x3d37271311007820 */ /* 0x000fe20000400000 */
[----:B---3--:R-:W-:Y:S01]  /*1bd0*/  MOV R24, 0x3c80f082 ;  /* 0x3c80f08200187802 */ /* 0x008fe20000000f00 */
[----:B------:R-:W-:Y:S02]  /*1be0*/  IMAD.MOV.U32 R26, RZ, RZ, 0x3f800000 ;  /* 0x3f800000ff1a7424 */ /* 0x000fe400078e00ff */
[----:B------:R-:W-:-:S04]  /*1bf0*/  FMUL R0, R0, R17 ;  /* 0x0000001100007220 */ /* 0x000fc80000400000 */
[----:B------:R-:W-:Y:S01]  /*1c00*/  FFMA R0, R0, R17, R17 ;  /* 0x0000001100007223 */ /* 0x000fe20000000011 */
[----:B------:R-:W-:-:S03]  /*1c10*/  FMUL R17, R17, 0.5 ;  /* 0x3f00000011117820 */ /* 0x000fc60000400000 */
[----:B0-----:R-:W-:-:S04]  /*1c20*/  FMUL R20, R0, 0.79788458347320556641 ;  /* 0x3f4c422a00147820 */ /* 0x001fc80000400000 */
[C---:B------:R-:W-:Y:S01]  /*1c30*/  FMUL R0, |R20|.reuse, 2.8853900432586669922 ;  /* 0x4038aa3b14007820 */ /* 0x040fe20000400200 */
[C---:B-1----:R-:W-:Y:S01]  /*1c40*/  FMUL R25, R20.reuse, R20 ;  /* 0x0000001414197220 */ /* 0x042fe20000400000 */
        /* <DEDUP_REMOVED lines=16> */
.L_x_39:
[----:B------:R-:W-:Y:S05]  /*1d50*/  BSYNC.RECONVERGENT B2 ;  /* 0x0000000000027941 */ /* 0x000fea0003800200 */
.L_x_38:
[----:B------:R-:W-:Y:S05]  /*1d60*/  @P0 BRA `(.L_x_17) ;  /* 0x0000000000640947 */ /* 0x000fea0003800000 */
[----:B------:R-:W-:Y:S01]  /*1d70*/  FMUL R17, R22, 0.044714998453855514526 ;  /* 0x3d37271316117820 */ /* 0x000fe20000400000 */
[----:B---3--:R-:W-:Y:S02]  /*1d80*/  IMAD.MOV.U32 R24, RZ, RZ, 0x3c80f082 ;  /* 0x3c80f082ff187424 */ /* 0x008fe400078e00ff */
[----:B-1----:R-:W-:Y:S02]  /*1d90*/  HFMA2 R21, -RZ, RZ, 1.875, 0 ;  /* 0x3f800000ff157431 */ /* 0x002fe400000001ff */
[----:B------:R-:W-:-:S04]  /*1da0*/  FMUL R17, R17, R22 ;  /* 0x0000001611117220 */ /* 0x000fc80000400000 */
[----:B------:R-:W-:Y:S01]  /*1db0*/  FFMA R17, R17, R22, R22 ;  /* 0x0000001611117223 */ /* 0x000fe20000000016 */
[----:B------:R-:W-:-:S03]  /*1dc0*/  FMUL R22, R22, 0.5 ;  /* 0x3f00000016167820 */ /* 0x000fc60000400000 */
[----:B------:R-:W-:-:S04]  /*1dd0*/  FMUL R17, R17, 0.79788458347320556641 ;  /* 0x3f4c422a11117820 */ /* 0x000fc80000400000 */
[C---:B--2---:R-:W-:Y:S01]  /*1de0*/  FMUL R0, |R17|.reuse, 2.8853900432586669922 ;  /* 0x4038aa3b11007820 */ /* 0x044fe20000400200 */
        /* <DEDUP_REMOVED lines=17> */
.L_x_17:
[----:B0-2---:R-:W-:Y:S05]  /*1f00*/  BSYNC.RECONVERGENT B0 ;  /* 0x0000000000007941 */ /* 0x005fea0003800200 */
.L_x_11:
[----:B------:R-:W0:Y:S01]  /*1f10*/  LDCU UR5, c[0x0][0x3dc] ;  /* 0x00007b80ff0577ac */ /* 0x000e220008000800 */
[----:B------:R-:W-:Y:S02]  /*1f20*/  VIADD R12, R12, 0x400 ;  /* 0x000004000c0c7836 */ /* 0x000fe40000000000 */
[----:B0-----:R-:W-:-:S05]  /*1f30*/  IMAD.U32 R17, RZ, RZ, UR5 ;  /* 0x00000005ff117e24 */ /* 0x001fca000f8e00ff */
[----:B------:R-:W-:-:S13]  /*1f40*/  ISETP.GE.AND P0, PT, R12, R17, PT ;  /* 0x000000110c00720c */ /* 0x000fda0003f06270 */
[----:B------:R-:W-:Y:S05]  /*1f50*/  @!P0 BRA `(.L_x_40) ;  /* 0xffffffe8005c8947 */ /* 0x000fea000383ffff */
.L_x_10:
[----:B0-2---:R-:W-:Y:S05]  /*1f60*/  BSYNC.RECONVERGENT B1 ;  /* 0x0000000000017941 */ /* 0x005fea0003800200 */
.L_x_9:
[----:B------:R-:W-:Y:S01]  /*1f70*/  BAR.SYNC.DEFER_BLOCKING 0x0 ;  /* 0x0000000000007b1d */ /* 0x000fe20000010000 */
[----:B------:R-:W-:-:S13]  /*1f80*/  ISETP.GE.AND P1, PT, R7, R2, PT ;  /* 0x000000020700720c */ /* 0x000fda0003f26270 */
[----:B------:R-:W-:Y:S05]  /*1f90*/  @P1 BRA `(.L_x_41) ;  /* 0x0000000000341947 */ /* 0x000fea0003800000 */
[----:B-1---5:R-:W0:Y:S01]  /*1fa0*/  LDC.64 R18, c[0x0][0x3c0] ;  /* 0x0000f000ff127b82 */ /* 0x022e220000000a00 */
[----:B------:R-:W4:Y:S01]  /*1fb0*/  LDG.E.CONSTANT R5, desc[UR6][R4.64] ;  /* 0x0000000604057981 */ /* 0x000f22000c1e9900 */
[----:B------:R-:W4:Y:S06]  /*1fc0*/  LDCU UR4, c[0x0][0x3e0] ;  /* 0x00007c00ff0477ac */ /* 0x000f2c0008000800 */
[----:B---3--:R-:W1:Y:S08]  /*1fd0*/  LDC.64 R20, c[0x0][0x3a0] ;  /* 0x0000e800ff147b82 */ /* 0x008e700000000a00 */
[----:B------:R-:W2:Y:S01]  /*1fe0*/  LDC.64 R12, c[0x0][0x3c8] ;  /* 0x0000f200ff0c7b82 */ /* 0x000ea20000000a00 */
[----:B0-----:R-:W-:-:S06]  /*1ff0*/  IMAD.WIDE R18, R7, 0x4, R18 ;  /* 0x0000000407127825 */ /* 0x001fcc00078e0212 */
[----:B------:R-:W4:Y:S02]  /*2000*/  LDG.E.CONSTANT R18, desc[UR6][R18.64] ;  /* 0x0000000612127981 */ /* 0x000f24000c1e9900 */
[----:B----4-:R-:W-:Y:S01]  /*2010*/  IMAD R3, R5, UR4, R18 ;  /* 0x0000000405037c24 */ /* 0x010fe2000f8e0212 */
[----:B------:R-:W0:Y:S03]  /*2020*/  LDCU UR4, c[0x0][0x3d8] ;  /* 0x00007b00ff0477ac */ /* 0x000e260008000800 */
[----:B-1----:R-:W-:-:S05]  /*2030*/  IMAD.WIDE R20, R3, 0x4, R20 ;  /* 0x0000000403147825 */ /* 0x002fca00078e0214 */
[----:B------:R1:W5:Y:S01]  /*2040*/  LDG.E.CONSTANT R3, desc[UR6][R20.64] ;  /* 0x0000000614037981 */ /* 0x000362000c1e9900 */
[----:B0-----:R-:W-:-:S04]  /*2050*/  IMAD R15, R5, UR4, RZ ;  /* 0x00000004050f7c24 */ /* 0x001fc8000f8e02ff */
[----:B-12---:R-:W-:-:S07]  /*2060*/  IMAD.WIDE R12, R15, 0x4, R12 ;  /* 0x000000040f0c7825 */ /* 0x006fce00078e020c */
.L_x_41:
[----:B------:R-:W0:Y:S02]  /*2070*/  LDCU UR4, c[0x0][0x3d8] ;  /* 0x00007b00ff0477ac */ /* 0x000e240008000800 */
[----:B0-----:R-:W-:-:S13]  /*2080*/  ISETP.GE.AND P0, PT, R8, UR4, PT ;  /* 0x0000000408007c0c */ /* 0x001fda000bf06270 */
[----:B------:R-:W-:Y:S05]  /*2090*/  @P0 EXIT ;  /* 0x000000000000094d */ /* 0x000fea0003800000 */
[----:B---3--:R-:W-:Y:S02]  /*20a0*/  LOP3.LUT R0, RZ, R9, RZ, 0x33, !PT ;  /* 0x00000009ff007212 */ /* 0x008fe400078e33ff */
[C---:B------:R-:W-:Y:S02]  /*20b0*/  ISETP.NE.OR P1, PT, R9.reuse, RZ, P1 ;  /* 0x000000ff0900720c */ /* 0x040fe40000f25670 */
[----:B------:R-:W-:Y:S01]  /*20c0*/  LEA R14, R9, R14, 0x2 ;  /* 0x0000000e090e7211 */ /* 0x000fe200078e10ff */
[----:B------:R-:W-:Y:S01]  /*20d0*/  IMAD.IADD R17, R0, 0x1, R17 ;  /* 0x0000000100117824 */ /* 0x000fe200078e0211 */
[----:B------:R-:W-:Y:S02]  /*20e0*/  IADD3 R11, PT, PT, R11, 0x104, RZ ;  /* 0x000001040b0b7810 */ /* 0x000fe40007ffe0ff */
[C---:B-1---5:R-:W-:Y:S02]  /*20f0*/  LOP3.LUT R15, R9.reuse, 0x20, RZ, 0xfc, !PT ;  /* 0x00000020090f7812 */ /* 0x062fe400078efcff */
[----:B------:R-:W-:-:S02]  /*2100*/  LOP3.LUT R16, R9, 0x40, RZ, 0xfc, !PT ;  /* 0x0000004009107812 */ /* 0x000fc400078efcff */
[----:B------:R-:W-:Y:S02]  /*2110*/  LOP3.LUT R18, R9, 0x60, RZ, 0xfc, !PT ;  /* 0x0000006009127812 */ /* 0x000fe400078efcff */
[----:B------:R-:W-:-:S07]  /*2120*/  LOP3.LUT R35, R17, 0x60, RZ, 0xc0, !PT ;  /* 0x0000006011237812 */ /* 0x000fce00078ec0ff */
.L_x_54:
[----:B0-----:R-:W0:Y:S01]  /*2130*/  LDC R25, c[0x0][0x3dc] ;  /* 0x0000f700ff197b82 */ /* 0x001e220000000800 */
[----:B------:R-:W-:Y:S01]  /*2140*/  BSSY.RECONVERGENT B0, `(.L_x_42) ;  /* 0x00000a4000007945 */ /* 0x000fe20003800200 */
[----:B-1----:R-:W-:Y:S01]  /*2150*/  IMAD.MOV.U32 R19, RZ, RZ, RZ ;  /* 0x000000ffff137224 */ /* 0x002fe200078e00ff */
[----:B0-----:R-:W-:-:S13]  /*2160*/  ISETP.GE.AND P0, PT, R9, R25, PT ;  /* 0x000000190900720c */ /* 0x001fda0003f06270 */
[----:B------:R-:W-:Y:S05]  /*2170*/  @P0 BRA `(.L_x_43) ;  /* 0x0000000800800947 */ /* 0x000fea0003800000 */
[----:B------:R-:W-:Y:S01]  /*2180*/  ISETP.NE.AND P0, PT, R35, 0x60, PT ;  /* 0x000000602300780c */ /* 0x000fe20003f05270 */
[----:B------:R-:W-:Y:S01]  /*2190*/  IMAD R5, R8, R25, RZ ;  /* 0x0000001908057224 */ /* 0x000fe200078e02ff */
[----:B------:R-:W-:Y:S01]  /*21a0*/  BSSY.RECONVERGENT B1, `(.L_x_44) ;  /* 0x000001e000017945 */ /* 0x000fe20003800200 */
[----:B------:R-:W-:Y:S01]  /*21b0*/  MOV R19, RZ ;  /* 0x000000ff00137202 */ /* 0x000fe20000000f00 */
[----:B------:R-:W-:Y:S02]  /*21c0*/  IMAD.MOV.U32 R20, RZ, RZ, R9 ;  /* 0x000000ffff147224 */ /* 0x000fe400078e0009 */
[----:B----4-:R-:W-:-:S04]  /*21d0*/  IADD3 R22, P2, PT, R6, R5, RZ ;  /* 0x0000000506167210 */ /* 0x010fc80007f5e0ff */
[----:B------:R-:W-:-:S03]  /*21e0*/  LEA.HI.X.SX32 R23, R5, R10, 0x1, P2 ;  /* 0x0000000a05177211 */ /* 0x000fc600010f0eff */
[----:B------:R-:W-:Y:S06]  /*21f0*/  @!P0 BRA `(.L_x_45) ;  /* 0x0000000000608947 */ /* 0x000fec0003800000 */
[----:B------:R-:W0:Y:S01]  /*2200*/  LDCU.64 UR4, c[0x0][0x390] ;  /* 0x00007200ff0477ac */ /* 0x000e220008000a00 */
[----:B------:R-:W-:-:S04]  /*2210*/  IADD3 R0, P0, PT, R9, R22, RZ ;  /* 0x0000001609007210 */ /* 0x000fc80007f1e0ff */
[----:B------:R-:W-:Y:S02]  /*2220*/  IADD3.X R5, PT, PT, RZ, R23, RZ, P0, !PT ;  /* 0x00000017ff057210 */ /* 0x000fe400007fe4ff */
[----:B0-----:R-:W-:-:S04]  /*2230*/  LEA R4, P0, R0, UR4, 0x2 ;  /* 0x0000000400047c11 */ /* 0x001fc8000f8010ff */
[----:B------:R-:W-:-:S05]  /*2240*/  LEA.HI.X R5, R0, UR5, R5, 0x2, P0 ;  /* 0x0000000500057c11 */ /* 0x000fca00080f1405 */
[----:B------:R-:W2:Y:S01]  /*2250*/  LDG.E.CONSTANT R0, desc[UR6][R4.64] ;  /* 0x0000000604007981 */ /* 0x000ea2000c1e9900 */
[----:B------:R-:W-:Y:S01]  /*2260*/  ISETP.GE.AND P2, PT, R7, R2, PT ;  /* 0x000000020700720c */ /* 0x000fe20003f46270 */
[----:B------:R-:W-:Y:S01]  /*2270*/  IMAD.MOV.U32 R19, RZ, RZ, RZ ;  /* 0x000000ffff137224 */ /* 0x000fe200078e00ff */
[----:B------:R-:W-:Y:S02]  /*2280*/  ISETP.NE.AND P0, PT, R35, RZ, PT ;  /* 0x000000ff2300720c */ /* 0x000fe40003f05270 */
[----:B------:R-:W-:-:S09]  /*2290*/  MOV R20, R15 ;  /* 0x0000000f00147202 */ /* 0x000fd20000000f00 */
[----:B------:R-:W2:Y:S02]  /*22a0*/  @!P2 LDS R21, [R14] ;  /* 0x000000000e15a984 */ /* 0x000ea40000000800 */
[----:B--2---:R-:W-:Y:S01]  /*22b0*/  @!P2 FFMA R19, R0, R21, RZ ;  /* 0x000000150013a223 */ /* 0x004fe200000000ff */
[----:B------:R-:W-:Y:S06]  /*22c0*/  @!P0 BRA `(.L_x_45) ;  /* 0x00000000002c8947 */ /* 0x000fec0003800000 */
[----:B------:R-:W2:Y:S01]  /*22d0*/  LDG.E.CONSTANT R24, desc[UR6][R4.64+0x80] ;  /* 0x0000800604187981 */ /* 0x000ea2000c1e9900 */
[----:B------:R-:W-:Y:S01]  /*22e0*/  ISETP.NE.AND P0, PT, R35, 0x20, PT ;  /* 0x000000202300780c */ /* 0x000fe20003f05270 */
[----:B------:R-:W-:Y:S02]  /*22f0*/  IMAD.MOV.U32 R20, RZ, RZ, R16 ;  /* 0x000000ffff147224 */ /* 0x000fe400078e0010 */
[----:B------:R-:W2:Y:S02]  /*2300*/  @!P2 LDS R0, [R14+0x80] ;  /* 0x000080000e00a984 */ /* 0x000ea40000000800 */
[----:B--2---:R-:W-:-:S08]  /*2310*/  @!P2 FFMA R19, R24, R0, R19 ;  /* 0x000000001813a223 */ /* 0x004fd00000000013 */
[----:B------:R-:W-:Y:S05]  /*2320*/  @!P0 BRA `(.L_x_45) ;  /* 0x0000000000148947 */ /* 0x000fea0003800000 */
[----:B------:R-:W2:Y:S01]  /*2330*/  LDG.E.CONSTANT R4, desc[UR6][R4.64+0x100] ;  /* 0x0001000604047981 */ /* 0x000ea2000c1e9900 */
[----:B------:R-:W-:Y:S01]  /*2340*/  MOV R20, R18 ;  /* 0x0000001200147202 */ /* 0x000fe20000000f00 */
[----:B------:R-:W-:Y:S02]  /*2350*/  @!P2 IMAD.MOV.U32 R20, RZ, RZ, R18 ;  /* 0x000000ffff14a224 */ /* 0x000fe400078e0012 */
[----:B------:R-:W2:Y:S02]  /*2360*/  @!P2 LDS R0, [R14+0x100] ;  /* 0x000100000e00a984 */ /* 0x000ea40000000800 */
[----:B--2---:R-:W-:-:S07]  /*2370*/  @!P2 FFMA R19, R4, R0, R19 ;  /* 0x000000000413a223 */ /* 0x004fce0000000013 */
.L_x_45:
[----:B------:R-:W-:Y:S05]  /*2380*/  BSYNC.RECONVERGENT B1 ;  /* 0x0000000000017941 */ /* 0x000fea0003800200 */
.L_x_44:
[----:B------:R-:W-:-:S13]  /*2390*/  ISETP.GE.U32.AND P0, PT, R17, 0x60, PT ;  /* 0x000000601100780c */ /* 0x000fda0003f06070 */
[----:B------:R-:W-:Y:S05]  /*23a0*/  @!P0 BRA `(.L_x_43) ;  /* 0x0000000400f48947 */ /* 0x000fea0003800000 */
[----:B------:R-:W0:Y:S01]  /*23b0*/  LDCU.64 UR4, c[0x0][0x390] ;  /* 0x00007200ff0477ac */ /* 0x000e220008000a00 */
[----:B------:R-:W1:Y:S01]  /*23c0*/  LDC R21, c[0x0][0x3dc] ;  /* 0x0000f700ff157b82 */ /* 0x000e620000000800 */
[C---:B------:R-:W-:Y:S01]  /*23d0*/  IADD3 R0, P0, PT, R20.reuse, R22, RZ ;  /* 0x0000001614007210 */ /* 0x040fe20007f1e0ff */
[----:B------:R-:W-:Y:S01]  /*23e0*/  BSSY.RECONVERGENT B1, `(.L_x_46) ;  /* 0x0000043000017945 */ /* 0x000fe20003800200 */
[----:B------:R-:W-:-:S03]  /*23f0*/  IADD3 R22, PT, PT, -R20, R25, RZ ;  /* 0x0000001914167210 */ /* 0x000fc60007ffe1ff */
[----:B------:R-:W-:Y:S01]  /*2400*/  IMAD.X R5, RZ, RZ, R23, P0 ;  /* 0x000000ffff057224 */ /* 0x000fe200000e0617 */
[----:B------:R-:W-:Y:S02]  /*2410*/  ISETP.GT.AND P2, PT, R22, 0x180, PT ;  /* 0x000001801600780c */ /* 0x000fe40003f44270 */
[----:B0-----:R-:W-:-:S04]  /*2420*/  LEA R4, P0, R0, UR4, 0x2 ;  /* 0x0000000400047c11 */ /* 0x001fc8000f8010ff */
[----:B------:R-:W-:Y:S02]  /*2430*/  LEA.HI.X R5, R0, UR5, R5, 0x2, P0 ;  /* 0x0000000500057c11 */ /* 0x000fe400080f1405 */
[----:B------:R-:W-:Y:S02]  /*2440*/  PLOP3.LUT P0, PT, PT, PT, PT, 0x80, 0x8 ;  /* 0x000000000008781c */ /* 0x000fe40003f0f070 */
[----:B------:R-:W-:-:S03]  /*2450*/  LEA R0, R20, R11, 0x2 ;  /* 0x0000000b14007211 */ /* 0x000fc600078e10ff */
[----:B------:R-:W-:Y:S08]  /*2460*/  @!P2 BRA `(.L_x_47) ;  /* 0x0000000000e8a947 */ /* 0x000ff00003800000 */
[----:B------:R-:W-:Y:S01]  /*2470*/  PLOP3.LUT P0, PT, PT, PT, PT, 0x8, 0x80 ;  /* 0x000000000080781c */ /* 0x000fe20003f0e170 */
[----:B------:R-:W-:Y:S01]  /*2480*/  VIADD R23, R25, 0xfffffe80 ;  /* 0xfffffe8019177836 */ /* 0x000fe20000000000 */
[----:B------:R-:W-:-:S13]  /*2490*/  ISETP.GE.AND P4, PT, R7, R2, PT ;  /* 0x000000020700720c */ /* 0x000fda0003f86270 */
.L_x_48:
[----:B------:R-:W2:Y:S04]  /*24a0*/  LDG.E.CONSTANT R37, desc[UR6][R4.64] ;  /* 0x0000000604257981 */ /* 0x000ea8000c1e9900 */
[----:B------:R-:W3:Y:S04]  /*24b0*/  LDG.E.CONSTANT R39, desc[UR6][R4.64+0x80] ;  /* 0x0000800604277981 */ /* 0x000ee8000c1e9900 */
[----:B------:R-:W4:Y:S04]  /*24c0*/  LDG.E.CONSTANT R41, desc[UR6][R4.64+0x100] ;  /* 0x0001000604297981 */ /* 0x000f28000c1e9900 */
[----:B------:R-:W5:Y:S04]  /*24d0*/  LDG.E.CONSTANT R43, desc[UR6][R4.64+0x180] ;  /* 0x00018006042b7981 */ /* 0x000f68000c1e9900 */
        /* <DEDUP_REMOVED lines=11> */
[----:B------:R0:W5:Y:S01]  /*2590*/  LDG.E.CONSTANT R22, desc[UR6][R4.64+0x780] ;  /* 0x0007800604167981 */ /* 0x000162000c1e9900 */
[----:B------:R-:W-:-:S02]  /*25a0*/  ISETP.GE.AND P5, PT, R7, R2, PT ;  /* 0x000000020700720c */ /* 0x000fc40003fa6270 */
[----:B------:R-:W-:Y:S01]  /*25b0*/  IADD3 R20, PT, PT, R20, 0x200, RZ ;  /* 0x0000020014147810 */ /* 0x000fe20007ffe0ff */
[----:B------:R-:W2:Y:S03]  /*25c0*/  @!P4 LDS R44, [R0+-0x100] ;  /* 0xffff0000002cc984 */ /* 0x000ea60000000800 */
[----:B------:R-:W-:Y:S02]  /*25d0*/  ISETP.GE.AND P2, PT, R20, R23, PT ;  /* 0x000000171400720c */ /* 0x000fe40003f46270 */
[----:B0-----:R-:W-:-:S05]  /*25e0*/  IADD3 R4, P3, PT, R4, 0x800, RZ ;  /* 0x0000080004047810 */ /* 0x001fca0007f7e0ff */
[----:B------:R-:W3:Y:S01]  /*25f0*/  @!P5 LDS R46, [R0+-0x80] ;  /* 0xffff8000002ed984 */ /* 0x000ee20000000800 */
[----:B------:R-:W-:-:S03]  /*2600*/  IMAD.X R5, RZ, RZ, R5, P3 ;  /* 0x000000ffff057224 */ /* 0x000fc600018e0605 */
[----:B------:R-:W4:Y:S04]  /*2610*/  @!P5 LDS R48, [R0] ;  /* 0x000000000030d984 */ /* 0x000f280000000800 */
[----:B------:R-:W5:Y:S04]  /*2620*/  @!P5 LDS R50, [R0+0x80] ;  /* 0x000080000032d984 */ /* 0x000f680000000800 */
[----:B------:R-:W0:Y:S04]  /*2630*/  @!P5 LDS R52, [R0+0x100] ;  /* 0x000100000034d984 */ /* 0x000e280000000800 */
[----:B------:R-:W1:Y:S04]  /*2640*/  @!P5 LDS R33, [R0+0x180] ;  /* 0x000180000021d984 */ /* 0x000e680000000800 */
[----:B------:R-:W1:Y:S04]  /*2650*/  @!P5 LDS R25, [R0+0x200] ;  /* 0x000200000019d984 */ /* 0x000e680000000800 */
[----:B------:R-:W1:Y:S04]  /*2660*/  @!P5 LDS R27, [R0+0x280] ;  /* 0x00028000001bd984 */ /* 0x000e680000000800 */
[----:B------:R-:W1:Y:S04]  /*2670*/  @!P5 LDS R29, [R0+0x300] ;  /* 0x00030000001dd984 */ /* 0x000e680000000800 */
[----:B------:R-:W1:Y:S01]  /*2680*/  @!P5 LDS R31, [R0+0x380] ;  /* 0x00038000001fd984 */ /* 0x000e620000000800 */
[----:B--2---:R-:W-:-:S03]  /*2690*/  @!P4 FFMA R19, R37, R44, R19 ;  /* 0x0000002c2513c223 */ /* 0x004fc60000000013 */
[----:B------:R-:W2:Y:S01]  /*26a0*/  @!P5 LDS R37, [R0+0x400] ;  /* 0x000400000025d984 */ /* 0x000ea20000000800 */
[----:B---3--:R-:W-:-:S03]  /*26b0*/  @!P5 FFMA R19, R39, R46, R19 ;  /* 0x0000002e2713d223 */ /* 0x008fc60000000013 */
[----:B------:R-:W3:Y:S01]  /*26c0*/  @!P5 LDS R39, [R0+0x480] ;  /* 0x000480000027d984 */ /* 0x000ee20000000800 */
[----:B----4-:R-:W-:-:S03]  /*26d0*/  @!P5 FFMA R19, R41, R48, R19 ;  /* 0x000000302913d223 */ /* 0x010fc60000000013 */
[----:B------:R-:W4:Y:S01]  /*26e0*/  @!P5 LDS R41, [R0+0x500] ;  /* 0x000500000029d984 */ /* 0x000f220000000800 */
[----:B-----5:R-:W-:-:S03]  /*26f0*/  @!P5 FFMA R19, R43, R50, R19 ;  /* 0x000000322b13d223 */ /* 0x020fc60000000013 */
[----:B------:R-:W5:Y:S01]  /*2700*/  @!P5 LDS R43, [R0+0x580] ;  /* 0x00058000002bd984 */ /* 0x000f620000000800 */
[----:B0-----:R-:W-:-:S03]  /*2710*/  @!P5 FFMA R19, R45, R52, R19 ;  /* 0x000000342d13d223 */ /* 0x001fc60000000013 */
[----:B------:R-:W0:Y:S01]  /*2720*/  @!P5 LDS R44, [R0+0x600] ;  /* 0x00060000002cd984 */ /* 0x000e220000000800 */
[----:B-1----:R-:W-:-:S03]  /*2730*/  @!P5 FFMA R19, R42, R33, R19 ;  /* 0x000000212a13d223 */ /* 0x002fc60000000013 */
[----:B------:R1:W0:Y:S01]  /*2740*/  @!P5 LDS R33, [R0+0x680] ;  /* 0x000680000021d984 */ /* 0x0002220000000800 */
[----:B------:R-:W-:-:S04]  /*2750*/  @!P5 FFMA R19, R26, R25, R19 ;  /* 0x000000191a13d223 */ /* 0x000fc80000000013 */
[----:B------:R-:W-:Y:S01]  /*2760*/  @!P5 FFMA R19, R28, R27, R19 ;  /* 0x0000001b1c13d223 */ /* 0x000fe20000000013 */
[----:B-1----:R-:W-:-:S03]  /*2770*/  IADD3 R0, PT, PT, R0, 0x800, RZ ;  /* 0x0000080000007810 */ /* 0x002fc60007ffe0ff */
[----:B------:R-:W-:-:S04]  /*2780*/  @!P5 FFMA R19, R30, R29, R19 ;  /* 0x0000001d1e13d223 */ /* 0x000fc80000000013 */
[----:B------:R-:W-:-:S04]  /*2790*/  @!P5 FFMA R19, R32, R31, R19 ;  /* 0x0000001f2013d223 */ /* 0x000fc80000000013 */
[----:B--2---:R-:W-:-:S04]  /*27a0*/  @!P5 FFMA R19, R34, R37, R19 ;  /* 0x000000252213d223 */ /* 0x004fc80000000013 */
[----:B---3--:R-:W-:-:S04]  /*27b0*/  @!P5 FFMA R19, R36, R39, R19 ;  /* 0x000000272413d223 */ /* 0x008fc80000000013 */
[----:B----4-:R-:W-:-:S04]  /*27c0*/  @!P5 FFMA R19, R38, R41, R19 ;  /* 0x000000292613d223 */ /* 0x010fc80000000013 */
[----:B-----5:R-:W-:-:S04]  /*27d0*/  @!P5 FFMA R19, R40, R43, R19 ;  /* 0x0000002b2813d223 */ /* 0x020fc80000000013 */
[----:B0-----:R-:W-:-:S04]  /*27e0*/  @!P5 FFMA R19, R24, R44, R19 ;  /* 0x0000002c1813d223 */ /* 0x001fc80000000013 */
[----:B------:R-:W-:Y:S01]  /*27f0*/  @!P5 FFMA R19, R22, R33, R19 ;  /* 0x000000211613d223 */ /* 0x000fe20000000013 */
[----:B------:R-:W-:Y:S06]  /*2800*/  @!P2 BRA `(.L_x_48) ;  /* 0xfffffffc0024a947 */ /* 0x000fec000383ffff */
.L_x_47:
[----:B------:R-:W-:Y:S05]  /*2810*/  BSYNC.RECONVERGENT B1 ;  /* 0x0000000000017941 */ /* 0x000fea0003800200 */
.L_x_46:
[----:B-1----:R-:W-:Y:S01]  /*2820*/  IMAD.IADD R22, R21, 0x1, -R20 ;  /* 0x0000000115167824 */ /* 0x002fe200078e0a14 */
[----:B------:R-:W-:Y:S04]  /*2830*/  BSSY.RECONVERGENT B1, `(.L_x_49) ;  /* 0x0000025000017945 */ /* 0x000fe80003800200 */
[----:B------:R-:W-:-:S13]  /*2840*/  ISETP.GT.AND P2, PT, R22, 0x80, PT ;  /* 0x000000801600780c */ /* 0x000fda0003f44270 */
[----:B------:R-:W-:Y:S05]  /*2850*/  @!P2 BRA `(.L_x_50) ;  /* 0x000000000088a947 */ /* 0x000fea0003800000 */
[----:B------:R-:W2:Y:S04]  /*2860*/  LDG.E.CONSTANT R38, desc[UR6][R4.64] ;  /* 0x0000000604267981 */ /* 0x000ea8000c1e9900 */
[----:B------:R-:W3:Y:S01]  /*2870*/  LDG.E.CONSTANT R40, desc[UR6][R4.64+0x80] ;  /* 0x0000800604287981 */ /* 0x000ee2000c1e9900 */
[----:B------:R-:W-:-:S03]  /*2880*/  IADD3 R22, P0, PT, R4, 0x200, RZ ;  /* 0x0000020004167810 */ /* 0x000fc60007f1e0ff */
[----:B------:R-:W4:Y:S01]  /*2890*/  LDG.E.CONSTANT R42, desc[UR6][R4.64+0x100] ;  /* 0x00010006042a7981 */ /* 0x000f22000c1e9900 */
[----:B------:R-:W-:-:S03]  /*28a0*/  IADD3.X R23, PT, PT, RZ, R5, RZ, P0, !PT ;  /* 0x00000005ff177210 */ /* 0x000fc600007fe4ff */
[----:B------:R-:W5:Y:S04]  /*28b0*/  LDG.E.CONSTANT R44, desc[UR6][R4.64+0x180] ;  /* 0x00018006042c7981 */ /* 0x000f68000c1e9900 */
[----:B------:R0:W5:Y:S04]  /*28c0*/  LDG.E.CONSTANT R46, desc[UR6][R4.64+0x200] ;  /* 0x00020006042e7981 */ /* 0x000168000c1e9900 */
[----:B------:R-:W5:Y:S04]  /*28d0*/  LDG.E.CONSTANT R48, desc[UR6][R22.64+0x80] ;  /* 0x0000800616307981 */ /* 0x000f68000c1e9900 */
[----:B------:R-:W5:Y:S04]  /*28e0*/  LDG.E.CONSTANT R50, desc[UR6][R22.64+0x100] ;  /* 0x0001000616327981 */ /* 0x000f68000c1e9900 */
[----:B------:R-:W5:Y:S01]  /*28f0*/  LDG.E.CONSTANT R52, desc[UR6][R22.64+0x180] ;  /* 0x0001800616347981 */ /* 0x000f62000c1e9900 */
[----:B------:R-:W-:Y:S01]  /*2900*/  ISETP.GE.AND P3, PT, R7, R2, PT ;  /* 0x000000020700720c */ /* 0x000fe20003f66270 */
[----:B------:R-:W-:Y:S01]  /*2910*/  VIADD R25, R0, 0x200 ;  /* 0x0000020000197836 */ /* 0x000fe20000000000 */
[----:B------:R-:W-:-:S02]  /*2920*/  IADD3 R20, PT, PT, R20, 0x80, RZ ;  /* 0x0000008014147810 */ /* 0x000fc40007ffe0ff */
[----:B------:R-:W-:-:S03]  /*2930*/  PLOP3.LUT P0, PT, PT, PT, PT, 0x8, 0x80 ;  /* 0x000000000080781c */ /* 0x000fc60003f0e170 */
[----:B------:R-:W-:-:S06]  /*2940*/  VIADD R20, R20, 0x80 ;  /* 0x0000008014147836 */ /* 0x000fcc0000000000 */
[----:B------:R-:W2:Y:S04]  /*2950*/  @!P3 LDS R24, [R0+-0x100] ;  /* 0xffff00000018b984 */ /* 0x000ea80000000800 */
[----:B------:R-:W3:Y:S04]  /*2960*/  @!P3 LDS R26, [R0+-0x80] ;  /* 0xffff8000001ab984 */ /* 0x000ee80000000800 */
[----:B------:R-:W4:Y:S04]  /*2970*/  @!P3 LDS R28, [R0] ;  /* 0x00000000001cb984 */ /* 0x000f280000000800 */
[----:B------:R-:W5:Y:S04]  /*2980*/  @!P3 LDS R30, [R0+0x80] ;  /* 0x00008000001eb984 */ /* 0x000f680000000800 */
[----:B------:R1:W5:Y:S04]  /*2990*/  @!P3 LDS R32, [R0+0x100] ;  /* 0x000100000020b984 */ /* 0x0003680000000800 */
[----:B0-----:R-:W0:Y:S04]  /*29a0*/  @!P3 LDS R4, [R25+-0x80] ;  /* 0xffff80001904b984 */ /* 0x001e280000000800 */
[----:B------:R-:W0:Y:S01]  /*29b0*/  @!P3 LDS R34, [R25] ;  /* 0x000000001922b984 */ /* 0x000e220000000800 */
[----:B-1----:R-:W-:-:S03]  /*29c0*/  VIADD R0, R25, 0x200 ;  /* 0x0000020019007836 */ /* 0x002fc60000000000 */
[----:B------:R-:W1:Y:S01]  /*29d0*/  @!P3 LDS R36, [R25+0x80] ;  /* 0x000080001924b984 */ /* 0x000e620000000800 */
[----:B--2---:R-:W-:-:S04]  /*29e0*/  @!P3 FFMA R19, R38, R24, R19 ;  /* 0x000000182613b223 */ /* 0x004fc80000000013 */
[----:B---3--:R-:W-:-:S04]  /*29f0*/  @!P3 FFMA R19, R40, R26, R19 ;  /* 0x0000001a2813b223 */ /* 0x008fc80000000013 */
[----:B----4-:R-:W-:-:S04]  /*2a00*/  @!P3 FFMA R19, R42, R28, R19 ;  /* 0x0000001c2a13b223 */ /* 0x010fc80000000013 */
[----:B-----5:R-:W-:-:S04]  /*2a10*/  @!P3 FFMA R19, R44, R30, R19 ;  /* 0x0000001e2c13b223 */ /* 0x020fc80000000013 */
[----:B------:R-:W-:-:S04]  /*2a20*/  @!P3 FFMA R19, R46, R32, R19 ;  /* 0x000000202e13b223 */ /* 0x000fc80000000013 */
[----:B0-----:R-:W-:Y:S01]  /*2a30*/  @!P3 FFMA R19, R48, R4, R19 ;  /* 0x000000043013b223 */ /* 0x001fe20000000013 */
[----:B------:R-:W-:-:S03]  /*2a40*/  IADD3 R4, P2, PT, R22, 0x200, RZ ;  /* 0x0000020016047810 */ /* 0x000fc60007f5e0ff */
[----:B------:R-:W-:Y:S01]  /*2a50*/  @!P3 FFMA R19, R50, R34, R19 ;  /* 0x000000223213b223 */ /* 0x000fe20000000013 */
[----:B------:R-:W-:-:S03]  /*2a60*/  IADD3.X R5, PT, PT, RZ, R23, RZ, P2, !PT ;  /* 0x00000017ff057210 */ /* 0x000fc600017fe4ff */
[----:B-1----:R-:W-:-:S07]  /*2a70*/  @!P3 FFMA R19, R52, R36, R19 ;  /* 0x000000243413b223 */ /* 0x002fce0000000013 */
.L_x_50:
[----:B------:R-:W-:Y:S05]  /*2a80*/  BSYNC.RECONVERGENT B1 ;  /* 0x0000000000017941 */ /* 0x000fea0003800200 */
.L_x_49:
[----:B------:R-:W-:-:S13]  /*2a90*/  ISETP.LT.OR P0, PT, R20, R21, P0 ;  /* 0x000000151400720c */ /* 0x000fda0000701670 */
[----:B------:R-:W-:Y:S05]  /*2aa0*/  @!P0 BRA `(.L_x_43) ;  /* 0x0000000000348947 */ /* 0x000fea0003800000 */
[----:B------:R-:W2:Y:S04]  /*2ab0*/  LDG.E.CONSTANT R21, desc[UR6][R4.64] ;  /* 0x0000000604157981 */ /* 0x000ea8000c1e9900 */
[----:B------:R-:W3:Y:S04]  /*2ac0*/  LDG.E.CONSTANT R23, desc[UR6][R4.64+0x80] ;  /* 0x0000800604177981 */ /* 0x000ee8000c1e9900 */
[----:B------:R-:W4:Y:S04]  /*2ad0*/  LDG.E.CONSTANT R25, desc[UR6][R4.64+0x100] ;  /* 0x0001000604197981 */ /* 0x000f28000c1e9900 */
[----:B------:R-:W5:Y:S01]  /*2ae0*/  LDG.E.CONSTANT R27, desc[UR6][R4.64+0x180] ;  /* 0x00018006041b7981 */ /* 0x000f62000c1e9900 */
[----:B------:R-:W-:-:S13]  /*2af0*/  ISETP.GE.AND P0, PT, R7, R2, PT ;  /* 0x000000020700720c */ /* 0x000fda0003f06270 */
[----:B------:R-:W2:Y:S04]  /*2b00*/  @!P0 LDS R20, [R0+-0x100] ;  /* 0xffff000000148984 */ /* 0x000ea80000000800 */
[----:B------:R-:W3:Y:S04]  /*2b10*/  @!P0 LDS R22, [R0+-0x80] ;  /* 0xffff800000168984 */ /* 0x000ee80000000800 */
[----:B------:R-:W4:Y:S04]  /*2b20*/  @!P0 LDS R24, [R0] ;  /* 0x0000000000188984 */ /* 0x000f280000000800 */
[----:B------:R-:W5:Y:S01]  /*2b30*/  @!P0 LDS R26, [R0+0x80] ;  /* 0x00008000001a8984 */ /* 0x000f620000000800 */
[----:B--2---:R-:W-:-:S04]  /*2b40*/  @!P0 FFMA R19, R20, R21, R19 ;  /* 0x0000001514138223 */ /* 0x004fc80000000013 */
[----:B---3--:R-:W-:-:S04]  /*2b50*/  @!P0 FFMA R19, R22, R23, R19 ;  /* 0x0000001716138223 */ /* 0x008fc80000000013 */
[----:B----4-:R-:W-:-:S04]  /*2b60*/  @!P0 FFMA R19, R24, R25, R19 ;  /* 0x0000001918138223 */ /* 0x010fc80000000013 */
[----:B-----5:R-:W-:-:S07]  /*2b70*/  @!P0 FFMA R19, R26, R27, R19 ;  /* 0x0000001b1a138223 */ /* 0x020fce0000000013 */
.L_x_43:
[----:B------:R-:W-:Y:S05]  /*2b80*/  BSYNC.RECONVERGENT B0 ;  /* 0x0000000000007941 */ /* 0x000fea0003800200 */
.L_x_42:
[----:B------:R-:W-:-:S03]  /*2b90*/  UMOV UR4, 0xffffffff ;  /* 0xffffffff00047882 */ /* 0x000fc60000000000 */
[----:B------:R-:W-:Y:S05]  /*2ba0*/  BRA.DIV UR4, `(.L_x_51) ;  /* 0x0000000204547947 */ /* 0x000fea000b800000 */
[----:B------:R-:W0:Y:S02]  /*2bb0*/  SHFL.BFLY PT, R0, R19, 0x10, 0x1f ;  /* 0x0e001f0013007f89 */ /* 0x000e2400000e0000 */
[----:B0-----:R-:W-:-:S05]  /*2bc0*/  FADD R0, R0, R19 ;  /* 0x0000001300007221 */ /* 0x001fca0000000000 */
[----:B------:R-:W0:Y:S02]  /*2bd0*/  SHFL.BFLY PT, R5, R0, 0x8, 0x1f ;  /* 0x0d001f0000057f89 */ /* 0x000e2400000e0000 */
[----:B0-----:R-:W-:-:S05]  /*2be0*/  FADD R5, R0, R5 ;  /* 0x0000000500057221 */ /* 0x001fca0000000000 */
[----:B------:R-:W0:Y:S02]  /*2bf0*/  SHFL.BFLY PT, R4, R5, 0x4, 0x1f ;  /* 0x0c801f0005047f89 */ /* 0x000e2400000e0000 */
[----:B0-----:R-:W-:-:S05]  /*2c00*/  FADD R4, R5, R4 ;  /* 0x0000000405047221 */ /* 0x001fca0000000000 */
[----:B------:R-:W0:Y:S02]  /*2c10*/  SHFL.BFLY PT, R21, R4, 0x2, 0x1f ;  /* 0x0c401f0004157f89 */ /* 0x000e2400000e0000 */
[----:B0-----:R-:W-:-:S05]  /*2c20*/  FADD R21, R4, R21 ;  /* 0x0000001504157221 */ /* 0x001fca0000000000 */
[----:B------:R0:W1:Y:S02]  /*2c30*/  SHFL.BFLY PT, R20, R21, 0x1, 0x1f ;  /* 0x0c201f0015147f89 */ /* 0x00006400000e0000 */
.L_x_61:
[----:B------:R-:W-:Y:S01]  /*2c40*/  BSSY.RECONVERGENT B0, `(.L_x_52) ;  /* 0x0000006000007945 */ /* 0x000fe20003800200 */
[----:B-1----:R-:W-:-:S03]  /*2c50*/  FADD R20, R21, R20 ;  /* 0x0000001415147221 */ /* 0x002fc60000000000 */
[----:B------:R-:W-:Y:S05]  /*2c60*/  @P1 BRA `(.L_x_53) ;  /* 0x00000000000c1947 */ /* 0x000fea0003800000 */
[----:B------:R-:W-:Y:S01]  /*2c70*/  FMUL R19, R3, R20 ;  /* 0x0000001403137220 */ /* 0x000fe20000400000 */
[----:B------:R-:W-:-:S05]  /*2c80*/  IMAD.WIDE.U32 R4, R8, 0x4, R12 ;  /* 0x0000000408047825 */ /* 0x000fca00078e000c */
[----:B------:R1:W-:Y:S02]  /*2c90*/  REDG.E.ADD.F32.FTZ.RN.STRONG.GPU desc[UR6][R4.64], R19 ;  /* 0x00000013040079a6 */ /* 0x0003e4000c12f306 */
.L_x_53:
[----:B------:R-:W-:Y:S05]  /*2ca0*/  BSYNC.RECONVERGENT B0 ;  /* 0x0000000000007941 */ /* 0x000fea0003800200 */
.L_x_52:
[----:B------:R-:W2:Y:S01]  /*2cb0*/  LDCU UR4, c[0x0][0x3d8] ;  /* 0x00007b00ff0477ac */ /* 0x000ea20008000800 */
[----:B------:R-:W-:-:S04]  /*2cc0*/  IADD3 R8, PT, PT, R8, 0x8, RZ ;  /* 0x0000000808087810 */ /* 0x000fc80007ffe0ff */
[----:B--2---:R-:W-:-:S13]  /*2cd0*/  ISETP.GE.AND P0, PT, R8, UR4, PT ;  /* 0x0000000408007c0c */ /* 0x004fda000bf06270 */
[----:B------:R-:W-:Y:S05]  /*2ce0*/  @!P0 BRA `(.L_x_54) ;  /* 0xfffffff400108947 */ /* 0x000fea000383ffff */
[----:B------:R-:W-:Y:S05]  /*2cf0*/  EXIT ;  /* 0x000000000000794d */ /* 0x000fea0003800000 */
.L_x_51:
[----:B------:R-:W-:Y:S01]  /*2d00*/  HFMA2 R24, -RZ, RZ, 0, 1.847743988037109375e-06 ;  /* 0x0000001fff187431 */ /* 0x000fe200000001ff */
[----:B------:R-:W-:Y:S01]  /*2d10*/  BSSY B0, `(.L_x_55) ;  /* 0x0000006000007945 */ /* 0x000fe20003800000 */
[----:B------:R-:W-:Y:S02]  /*2d20*/  IMAD.MOV.U32 R23, RZ, RZ, 0x10 ;  /* 0x00000010ff177424 */ /* 0x000fe400078e00ff */
[----:B----4-:R-:W-:-:S07]  /*2d30*/  IMAD.MOV.U32 R22, RZ, RZ, -0x1 ;  /* 0xffffffffff167424 */ /* 0x010fce00078e00ff */
[----:B------:R-:W-:Y:S05]  /*2d40*/  WARPSYNC.COLLECTIVE R22, `(.L_x_56) ;  /* 0x0000000016087348 */ /* 0x000fea0003c00000 */
[----:B------:R0:W1:Y:S02]  /*2d50*/  SHFL.BFLY P0, R20, R19, R23, R24 ;  /* 0x0c00001713147389 */ /* 0x0000640000000018 */
[----:B01----:R-:W-:Y:S05]  /*2d60*/  ENDCOLLECTIVE ;  /* 0x000000000000791b */ /* 0x003fea0003800000 */
.L_x_56:
[----:B------:R-:W-:Y:S05]  /*2d70*/  BSYNC B0 ;  /* 0x0000000000007941 */ /* 0x000fea0003800000 */
.L_x_55:
[----:B------:R-:W-:Y:S01]  /*2d80*/  MOV R0, R20 ;  /* 0x0000001400007202 */ /* 0x000fe20000000f00 */
[----:B------:R-:W-:Y:S02]  /*2d90*/  HFMA2 R23, -RZ, RZ, 0, 4.76837158203125e-07 ;  /* 0x00000008ff177431 */ /* 0x000fe400000001ff */
[----:B------:R-:W-:Y:S01]  /*2da0*/  IMAD.MOV.U32 R24, RZ, RZ, 0x1f ;  /* 0x0000001fff187424 */ /* 0x000fe200078e00ff */
[----:B------:R-:W-:Y:S01]  /*2db0*/  MOV R22, 0xffffffff ;  /* 0xffffffff00167802 */ /* 0x000fe20000000f00 */
[----:B------:R-:W-:-:S04]  /*2dc0*/  FADD R0, R0, R19 ;  /* 0x0000001300007221 */ /* 0x000fc80000000000 */
[----:B------:R-:W-:-:S07]  /*2dd0*/  IMAD.MOV.U32 R19, RZ, RZ, R0 ;  /* 0x000000ffff137224 */ /* 0x000fce00078e0000 */
[----:B------:R-:W-:Y:S05]  /*2de0*/  WARPSYNC.COLLECTIVE R22, `(.L_x_57) ;  /* 0x0000000016087348 */ /* 0x000fea0003c00000 */
[----:B------:R0:W1:Y:S02]  /*2df0*/  SHFL.BFLY P0, R20, R19, R23, R24 ;  /* 0x0c00001713147389 */ /* 0x0000640000000018 */
[----:B01----:R-:W-:Y:S05]  /*2e00*/  ENDCOLLECTIVE ;  /* 0x000000000000791b */ /* 0x003fea0003800000 */
.L_x_57:
[----:B------:R-:W-:Y:S02]  /*2e10*/  IMAD.MOV.U32 R23, RZ, RZ, 0x4 ;  /* 0x00000004ff177424 */ /* 0x000fe400078e00ff */
[----:B------:R-:W-:-:S04]  /*2e20*/  IMAD.MOV.U32 R5, RZ, RZ, R20 ;  /* 0x000000ffff057224 */ /* 0x000fc800078e0014 */
[----:B------:R-:W-:-:S05]  /*2e30*/  FADD R5, R0, R5 ;  /* 0x0000000500057221 */ /* 0x000fca0000000000 */
[----:B------:R-:W-:-:S07]  /*2e40*/  MOV R19, R5 ;  /* 0x0000000500137202 */ /* 0x000fce0000000f00 */
[----:B------:R-:W-:Y:S05]  /*2e50*/  WARPSYNC.COLLECTIVE R22, `(.L_x_58) ;  /* 0x0000000016087348 */ /* 0x000fea0003c00000 */
[----:B------:R0:W1:Y:S02]  /*2e60*/  SHFL.BFLY P0, R20, R19, R23, R24 ;  /* 0x0c00001713147389 */ /* 0x0000640000000018 */
[----:B01----:R-:W-:Y:S05]  /*2e70*/  ENDCOLLECTIVE ;  /* 0x000000000000791b */ /* 0x003fea0003800000 */
.L_x_58:
[----:B------:R-:W-:Y:S01]  /*2e80*/  HFMA2 R23, -RZ, RZ, 0, 1.1920928955078125e-07 ;  /* 0x00000002ff177431 */ /* 0x000fe200000001ff */
[----:B------:R-:W-:-:S05]  /*2e90*/  MOV R4, R20 ;  /* 0x0000001400047202 */ /* 0x000fca0000000f00 */
[----:B------:R-:W-:-:S04]  /*2ea0*/  FADD R4, R5, R4 ;  /* 0x0000000405047221 */ /* 0x000fc80000000000 */
[----:B------:R-:W-:-:S07]  /*2eb0*/  IMAD.MOV.U32 R19, RZ, RZ, R4 ;  /* 0x000000ffff137224 */ /* 0x000fce00078e0004 */
[----:B------:R-:W-:Y:S05]  /*2ec0*/  WARPSYNC.COLLECTIVE R22, `(.L_x_59) ;  /* 0x0000000016087348 */ /* 0x000fea0003c00000 */
[----:B------:R0:W1:Y:S02]  /*2ed0*/  SHFL.BFLY P0, R20, R19, R23, R24 ;  /* 0x0c00001713147389 */ /* 0x0000640000000018 */
[----:B01----:R-:W-:Y:S05]  /*2ee0*/  ENDCOLLECTIVE ;  /* 0x000000000000791b */ /* 0x003fea0003800000 */
.L_x_59:
[----:B------:R-:W-:Y:S02]  /*2ef0*/  IMAD.MOV.U32 R23, RZ, RZ, 0x1 ;  /* 0x00000001ff177424 */ /* 0x000fe400078e00ff */
[----:B------:R-:W-:-:S04]  /*2f00*/  IMAD.MOV.U32 R21, RZ, RZ, R20 ;  /* 0x000000ffff157224 */ /* 0x000fc800078e0014 */
[----:B------:R-:W-:-:S05]  /*2f10*/  FADD R21, R4, R21 ;  /* 0x0000001504157221 */ /* 0x000fca0000000000 */
[----:B------:R-:W-:-:S07]  /*2f20*/  MOV R19, R21 ;  /* 0x0000001500137202 */ /* 0x000fce0000000f00 */
[----:B------:R-:W-:Y:S05]  /*2f30*/  WARPSYNC.COLLECTIVE R22, `(.L_x_60) ;  /* 0x0000000016087348 */ /* 0x000fea0003c00000 */
[----:B------:R0:W1:Y:S02]  /*2f40*/  SHFL.BFLY P0, R20, R19, R23, R24 ;  /* 0x0c00001713147389 */ /* 0x0000640000000018 */
[----:B01----:R-:W-:Y:S05]  /*2f50*/  ENDCOLLECTIVE ;  /* 0x000000000000791b */ /* 0x003fea0003800000 */
.L_x_60:
[----:B------:R-:W-:Y:S05]  /*2f60*/  BRA `(.L_x_61) ;  /* 0xfffffffc00347947 */ /* 0x000fea000383ffff */
        .weak           $__internal_0_$__cuda_sm3x_div_rn_noftz_f32_slowpath
        .type           $__internal_0_$__cuda_sm3x_div_rn_noftz_f32_slowpath,@function
        .size           $__internal_0_$__cuda_sm3x_div_rn_noftz_f32_slowpath,(.L_x_4622 - $__internal_0_$__cuda_sm3x_div_rn_noftz_f32_slowpath)
$__internal_0_$__cuda_sm3x_div_rn_noftz_f32_slowpath:
[----:B------:R-:W-:Y:S01]  /*2f70*/  SHF.R.U32.HI R25, RZ, 0x17, R3 ;  /* 0x00000017ff197819 */ /* 0x000fe20000011603 */
[----:B------:R-:W-:Y:S01]  /*2f80*/  BSSY.RECONVERGENT B4, `(.L_x_62) ;  /* 0x0000062000047945 */ /* 0x000fe20003800200 */
[----:B------:R-:W-:Y:S02]  /*2f90*/  SHF.R.U32.HI R23, RZ, 0x17, R0 ;  /* 0x00000017ff177819 */ /* 0x000fe40000011600 */
[----:B------:R-:W-:Y:S02]  /*2fa0*/  LOP3.LUT R32, R25, 0xff, RZ, 0xc0, !PT ;  /* 0x000000ff19207812 */ /* 0x000fe400078ec0ff */
[----:B------:R-:W-:Y:S02]  /*2fb0*/  LOP3.LUT R29, R23, 0xff, RZ, 0xc0, !PT ;  /* 0x000000ff171d7812 */ /* 0x000fe400078ec0ff */
[----:B------:R-:W-:-:S03]  /*2fc0*/  IADD3 R27, PT, PT, R32, -0x1, RZ ;  /* 0xffffffff201b7810 */ /* 0x000fc60007ffe0ff */
[----:B------:R-:W-:Y:S01]  /*2fd0*/  VIADD R25, R29, 0xffffffff ;  /* 0xffffffff1d197836 */ /* 0x000fe20000000000 */
[----:B------:R-:W-:-:S04]  /*2fe0*/  ISETP.GT.U32.AND P0, PT, R27, 0xfd, PT ;  /* 0x000000fd1b00780c */ /* 0x000fc80003f04070 */
[----:B------:R-:W-:-:S13]  /*2ff0*/  ISETP.GT.U32.OR P0, PT, R25, 0xfd, P0 ;  /* 0x000000fd1900780c */ /* 0x000fda0000704470 */
[----:B------:R-:W-:Y:S01]  /*3000*/  @!P0 MOV R23, RZ ;  /* 0x000000ff00178202 */ /* 0x000fe20000000f00 */
[----:B------:R-:W-:Y:S06]  /*3010*/  @!P0 BRA `(.L_x_63) ;  /* 0x00000000005c8947 */ /* 0x000fec0003800000 */
[----:B------:R-:W-:Y:S02]  /*3020*/  FSETP.GTU.FTZ.AND P0, PT, |R0|, +INF , PT ;  /* 0x7f8000000000780b */ /* 0x000fe40003f1c200 */
[----:B------:R-:W-:-:S04]  /*3030*/  FSETP.GTU.FTZ.AND P1, PT, |R3|, +INF , PT ;  /* 0x7f8000000300780b */ /* 0x000fc80003f3c200 */
[----:B------:R-:W-:-:S13]  /*3040*/  PLOP3.LUT P0, PT, P0, P1, PT, 0xf8, 0x8f ;  /* 0x00000000008f781c */ /* 0x000fda0000703f70 */
[----:B------:R-:W-:Y:S05]  /*3050*/  @P0 BRA `(.L_x_64) ;  /* 0x00000004004c0947 */ /* 0x000fea0003800000 */
[----:B------:R-:W-:-:S13]  /*3060*/  LOP3.LUT P0, RZ, R3, 0x7fffffff, R0, 0xc8, !PT ;  /* 0x7fffffff03ff7812 */ /* 0x000fda000780c800 */
[----:B------:R-:W-:Y:S05]  /*3070*/  @!P0 BRA `(.L_x_65) ;  /* 0x00000004003c8947 */ /* 0x000fea0003800000 */
[C---:B------:R-:W-:Y:S02]  /*3080*/  FSETP.NEU.FTZ.AND P0, PT, |R0|.reuse, +INF , PT ;  /* 0x7f8000000000780b */ /* 0x040fe40003f1d200 */
[----:B------:R-:W-:Y:S02]  /*3090*/  FSETP.NEU.FTZ.AND P2, PT, |R3|, +INF , PT ;  /* 0x7f8000000300780b */ /* 0x000fe40003f5d200 */
[----:B------:R-:W-:-:S11]  /*30a0*/  FSETP.NEU.FTZ.AND P1, PT, |R0|, +INF , PT ;  /* 0x7f8000000000780b */ /* 0x000fd60003f3d200 */
[----:B------:R-:W-:Y:S05]  /*30b0*/  @!P2 BRA !P0, `(.L_x_65) ;  /* 0x00000004002ca947 */ /* 0x000fea0004000000 */
[----:B------:R-:W-:-:S04]  /*30c0*/  LOP3.LUT P0, RZ, R0, 0x7fffffff, RZ, 0xc0, !PT ;  /* 0x7fffffff00ff7812 */ /* 0x000fc8000780c0ff */
[----:B------:R-:W-:-:S13]  /*30d0*/  PLOP3.LUT P0, PT, P2, P0, PT, 0x2f, 0xf2 ;  /* 0x0000000000f2781c */ /* 0x000fda0001700577 */
[----:B------:R-:W-:Y:S05]  /*30e0*/  @P0 BRA `(.L_x_66) ;  /* 0x0000000400180947 */ /* 0x000fea0003800000 */
[----:B------:R-:W-:-:S04]  /*30f0*/  LOP3.LUT P0, RZ, R3, 0x7fffffff, RZ, 0xc0, !PT ;  /* 0x7fffffff03ff7812 */ /* 0x000fc8000780c0ff */
[----:B------:R-:W-:-:S13]  /*3100*/  PLOP3.LUT P0, PT, P1, P0, PT, 0x2f, 0xf2 ;  /* 0x0000000000f2781c */ /* 0x000fda0000f00577 */
[----:B------:R-:W-:Y:S05]  /*3110*/  @P0 BRA `(.L_x_67) ;  /* 0x0000000400000947 */ /* 0x000fea0003800000 */
[----:B------:R-:W-:Y:S02]  /*3120*/  ISETP.GE.AND P0, PT, R25, RZ, PT ;  /* 0x000000ff1900720c */ /* 0x000fe40003f06270 */
[----:B------:R-:W-:-:S11]  /*3130*/  ISETP.GE.AND P1, PT, R27, RZ, PT ;  /* 0x000000ff1b00720c */ /* 0x000fd60003f26270 */
[----:B------:R-:W-:Y:S01]  /*3140*/  @P0 IMAD.MOV.U32 R23, RZ, RZ, RZ ;  /* 0x000000ffff170224 */ /* 0x000fe200078e00ff */
[----:B------:R-:W-:Y:S01]  /*3150*/  @!P0 MOV R23, 0xffffffc0 ;  /* 0xffffffc000178802 */ /* 0x000fe20000000f00 */
[----:B------:R-:W-:Y:S01]  /*3160*/  @!P0 FFMA R0, R0, 1.84467440737095516160e+19, RZ ;  /* 0x5f80000000008823 */ /* 0x000fe200000000ff */
[----:B------:R-:W-:-:S03]  /*3170*/  @!P1 FFMA R3, R3, 1.84467440737095516160e+19, RZ ;  /* 0x5f80000003039823 */ /* 0x000fc600000000ff */
[----:B------:R-:W-:-:S07]  /*3180*/  @!P1 VIADD R23, R23, 0x40 ;  /* 0x0000004017179836 */ /* 0x000fce0000000000 */
.L_x_63:
[----:B------:R-:W-:Y:S01]  /*3190*/  LEA R28, R32, 0xc0800000, 0x17 ;  /* 0xc0800000201c7811 */ /* 0x000fe200078eb8ff */
[----:B------:R-:W-:Y:S03]  /*31a0*/  BSSY.RECONVERGENT B5, `(.L_x_68) ;  /* 0x0000036000057945 */ /* 0x000fe60003800200 */
[----:B------:R-:W-:Y:S01]  /*31b0*/  IADD3 R28, PT, PT, -R28, R3, RZ ;  /* 0x000000031c1c7210 */ /* 0x000fe20007ffe1ff */
[----:B------:R-:W-:-:S03]  /*31c0*/  VIADD R3, R29, 0xffffff81 ;  /* 0xffffff811d037836 */ /* 0x000fc60000000000 */
[----:B------:R0:W1:Y:S01]  /*31d0*/  MUFU.RCP R25, R28 ;  /* 0x0000001c00197308 */ /* 0x0000620000001000 */
[----:B------:R-:W-:Y:S01]  /*31e0*/  FADD.FTZ R27, -R28, -RZ ;  /* 0x800000ff1c1b7221 */ /* 0x000fe20000010100 */
[C---:B------:R-:W-:Y:S01]  /*31f0*/  IMAD R0, R3.reuse, -0x800000, R0 ;  /* 0xff80000003007824 */ /* 0x040fe200078e0200 */
[----:B0-----:R-:W-:-:S04]  /*3200*/  IADD3 R28, PT, PT, R3, 0x7f, -R32 ;  /* 0x0000007f031c7810 */ /* 0x001fc80007ffe820 */
[----:B------:R-:W-:Y:S01]  /*3210*/  IADD3 R28, PT, PT, R28, R23, RZ ;  /* 0x000000171c1c7210 */ /* 0x000fe20007ffe0ff */
[----:B-1----:R-:W-:-:S04]  /*3220*/  FFMA R30, R25, R27, 1 ;  /* 0x3f800000191e7423 */ /* 0x002fc8000000001b */
[----:B------:R-:W-:-:S04]  /*3230*/  FFMA R34, R25, R30, R25 ;  /* 0x0000001e19227223 */ /* 0x000fc80000000019 */
[----:B------:R-:W-:-:S04]  /*3240*/  FFMA R25, R0, R34, RZ ;  /* 0x0000002200197223 */ /* 0x000fc800000000ff */
[----:B------:R-:W-:-:S04]  /*3250*/  FFMA R30, R27, R25, R0 ;  /* 0x000000191b1e7223 */ /* 0x000fc80000000000 */
[----:B------:R-:W-:-:S04]  /*3260*/  FFMA R29, R34, R30, R25 ;  /* 0x0000001e221d7223 */ /* 0x000fc80000000019 */
[----:B------:R-:W-:-:S04]  /*3270*/  FFMA R30, R27, R29, R0 ;  /* 0x0000001d1b1e7223 */ /* 0x000fc80000000000 */
[----:B------:R-:W-:-:S05]  /*3280*/  FFMA R25, R34, R30, R29 ;  /* 0x0000001e22197223 */ /* 0x000fca000000001d */
[----:B------:R-:W-:-:S04]  /*3290*/  SHF.R.U32.HI R0, RZ, 0x17, R25 ;  /* 0x00000017ff007819 */ /* 0x000fc80000011619 */
[----:B------:R-:W-:-:S05]  /*32a0*/  LOP3.LUT R0, R0, 0xff, RZ, 0xc0, !PT ;  /* 0x000000ff00007812 */ /* 0x000fca00078ec0ff */
[----:B------:R-:W-:-:S05]  /*32b0*/  IMAD.IADD R27, R0, 0x1, R28 ;  /* 0x00000001001b7824 */ /* 0x000fca00078e021c */
[----:B------:R-:W-:-:S04]  /*32c0*/  IADD3 R0, PT, PT, R27, -0x1, RZ ;  /* 0xffffffff1b007810 */ /* 0x000fc80007ffe0ff */
[----:B------:R-:W-:-:S13]  /*32d0*/  ISETP.GE.U32.AND P0, PT, R0, 0xfe, PT ;  /* 0x000000fe0000780c */ /* 0x000fda0003f06070 */
[----:B------:R-:W-:Y:S05]  /*32e0*/  @!P0 BRA `(.L_x_69) ;  /* 0x0000000000808947 */ /* 0x000fea0003800000 */
[----:B------:R-:W-:-:S13]  /*32f0*/  ISETP.GT.AND P0, PT, R27, 0xfe, PT ;  /* 0x000000fe1b00780c */ /* 0x000fda0003f04270 */
[----:B------:R-:W-:Y:S05]  /*3300*/  @P0 BRA `(.L_x_70) ;  /* 0x00000000006c0947 */ /* 0x000fea0003800000 */
[----:B------:R-:W-:-:S13]  /*3310*/  ISETP.GE.AND P0, PT, R27, 0x1, PT ;  /* 0x000000011b00780c */ /* 0x000fda0003f06270 */
[----:B------:R-:W-:Y:S05]  /*3320*/  @P0 BRA `(.L_x_71) ;  /* 0x0000000000740947 */ /* 0x000fea0003800000 */
[----:B------:R-:W-:Y:S02]  /*3330*/  ISETP.GE.AND P0, PT, R27, -0x18, PT ;  /* 0xffffffe81b00780c */ /* 0x000fe40003f06270 */
[----:B------:R-:W-:-:S11]  /*3340*/  LOP3.LUT R25, R25, 0x80000000, RZ, 0xc0, !PT ;  /* 0x8000000019197812 */ /* 0x000fd600078ec0ff */
[----:B------:R-:W-:Y:S05]  /*3350*/  @!P0 BRA `(.L_x_71) ;  /* 0x0000000000688947 */ /* 0x000fea0003800000 */
[CCC-:B------:R-:W-:Y:S01]  /*3360*/  FFMA.RZ R0, R34.reuse, R30.reuse, R29.reuse ;  /* 0x0000001e22007223 */ /* 0x1c0fe2000000c01d */
[C---:B------:R-:W-:Y:S02]  /*3370*/  VIADD R28, R27.reuse, 0x20 ;  /* 0x000000201b1c7836 */ /* 0x040fe40000000000 */
[-CC-:B------:R-:W-:Y:S01]  /*3380*/  FFMA.RM R3, R34, R30.reuse, R29.reuse ;  /* 0x0000001e22037223 */ /* 0x180fe2000000401d */
[C---:B------:R-:W-:Y:S02]  /*3390*/  ISETP.NE.AND P2, PT, R27.reuse, RZ, PT ;  /* 0x000000ff1b00720c */ /* 0x040fe40003f45270 */
[----:B------:R-:W-:Y:S01]  /*33a0*/  LOP3.LUT R23, R0, 0x7fffff, RZ, 0xc0, !PT ;  /* 0x007fffff00177812 */ /* 0x000fe200078ec0ff */
[----:B------:R-:W-:Y:S01]  /*33b0*/  FFMA.RP R0, R34, R30, R29 ;  /* 0x0000001e22007223 */ /* 0x000fe2000000801d */
[----:B------:R-:W-:Y:S02]  /*33c0*/  ISETP.NE.AND P1, PT, R27, RZ, PT ;  /* 0x000000ff1b00720c */ /* 0x000fe40003f25270 */
[----:B------:R-:W-:-:S02]  /*33d0*/  LOP3.LUT R23, R23, 0x800000, RZ, 0xfc, !PT ;  /* 0x0080000017177812 */ /* 0x000fc400078efcff */
[----:B------:R-:W-:Y:S02]  /*33e0*/  IADD3 R27, PT, PT, -R27, RZ, RZ ;  /* 0x000000ff1b1b7210 */ /* 0x000fe40007ffe1ff */
[----:B------:R-:W-:Y:S02]  /*33f0*/  SHF.L.U32 R28, R23, R28, RZ ;  /* 0x0000001c171c7219 */ /* 0x000fe400000006ff */
[----:B------:R-:W-:Y:S02]  /*3400*/  FSETP.NEU.FTZ.AND P0, PT, R0, R3, PT ;  /* 0x000000030000720b */ /* 0x000fe40003f1d000 */
[----:B------:R-:W-:Y:S02]  /*3410*/  SEL R0, R27, RZ, P2 ;  /* 0x000000ff1b007207 */ /* 0x000fe40001000000 */
[----:B------:R-:W-:Y:S02]  /*3420*/  ISETP.NE.AND P1, PT, R28, RZ, P1 ;  /* 0x000000ff1c00720c */ /* 0x000fe40000f25270 */
[----:B------:R-:W-:-:S02]  /*3430*/  SHF.R.U32.HI R0, RZ, R0, R23 ;  /* 0x00000000ff007219 */ /* 0x000fc40000011617 */
[----:B------:R-:W-:Y:S02]  /*3440*/  PLOP3.LUT P0, PT, P0, P1, PT, 0xf8, 0x8f ;  /* 0x00000000008f781c */ /* 0x000fe40000703f70 */
[----:B------:R-:W-:Y:S02]  /*3450*/  SHF.R.U32.HI R28, RZ, 0x1, R0 ;  /* 0x00000001ff1c7819 */ /* 0x000fe40000011600 */
[----:B------:R-:W-:-:S04]  /*3460*/  SEL R3, RZ, 0x1, !P0 ;  /* 0x00000001ff037807 */ /* 0x000fc80004000000 */
[----:B------:R-:W-:-:S04]  /*3470*/  LOP3.LUT R3, R3, 0x1, R28, 0xf8, !PT ;  /* 0x0000000103037812 */ /* 0x000fc800078ef81c */
[----:B------:R-:W-:-:S05]  /*3480*/  LOP3.LUT R3, R3, R0, RZ, 0xc0, !PT ;  /* 0x0000000003037212 */ /* 0x000fca00078ec0ff */
[----:B------:R-:W-:-:S05]  /*3490*/  IMAD.IADD R28, R28, 0x1, R3 ;  /* 0x000000011c1c7824 */ /* 0x000fca00078e0203 */
[----:B------:R-:W-:Y:S01]  /*34a0*/  LOP3.LUT R25, R28, R25, RZ, 0xfc, !PT ;  /* 0x000000191c197212 */ /* 0x000fe200078efcff */
[----:B------:R-:W-:Y:S06]  /*34b0*/  BRA `(.L_x_71) ;  /* 0x0000000000107947 */ /* 0x000fec0003800000 */
.L_x_70:
[----:B------:R-:W-:-:S04]  /*34c0*/  LOP3.LUT R25, R25, 0x80000000, RZ, 0xc0, !PT ;  /* 0x8000000019197812 */ /* 0x000fc800078ec0ff */
[----:B------:R-:W-:Y:S01]  /*34d0*/  LOP3.LUT R25, R25, 0x7f800000, RZ, 0xfc, !PT ;  /* 0x7f80000019197812 */ /* 0x000fe200078efcff */
[----:B------:R-:W-:Y:S06]  /*34e0*/  BRA `(.L_x_71) ;  /* 0x0000000000047947 */ /* 0x000fec0003800000 */
.L_x_69:
[----:B------:R-:W-:-:S07]  /*34f0*/  LEA R25, R28, R25, 0x17 ;  /* 0x000000191c197211 */ /* 0x000fce00078eb8ff */
.L_x_71:
[----:B------:R-:W-:Y:S05]  /*3500*/  BSYNC.RECONVERGENT B5 ;  /* 0x0000000000057941 */ /* 0x000fea0003800200 */
.L_x_68:
[----:B------:R-:W-:Y:S05]  /*3510*/  BRA `(.L_x_72) ;  /* 0x0000000000207947 */ /* 0x000fea0003800000 */
.L_x_67:
[----:B------:R-:W-:-:S04]  /*3520*/  LOP3.LUT R0, R3, 0x80000000, R0, 0x48, !PT ;  /* 0x8000000003007812 */ /* 0x000fc800078e4800 */
[----:B------:R-:W-:Y:S01]  /*3530*/  LOP3.LUT R25, R0, 0x7f800000, RZ, 0xfc, !PT ;  /* 0x7f80000000197812 */ /* 0x000fe200078efcff */
[----:B------:R-:W-:Y:S06]  /*3540*/  BRA `(.L_x_72) ;  /* 0x0000000000147947 */ /* 0x000fec0003800000 */
.L_x_66:
[----:B------:R-:W-:Y:S01]  /*3550*/  LOP3.LUT R25, R3, 0x80000000, R0, 0x48, !PT ;  /* 0x8000000003197812 */ /* 0x000fe200078e4800 */
[----:B------:R-:W-:Y:S06]  /*3560*/  BRA `(.L_x_72) ;  /* 0x00000000000c7947 */ /* 0x000fec0003800000 */
.L_x_65:
[----:B------:R-:W0:Y:S01]  /*3570*/  MUFU.RSQ R25, -QNAN ;  /* 0xffc0000000197908 */ /* 0x000e220000001400 */
[----:B------:R-:W-:Y:S05]  /*3580*/  BRA `(.L_x_72) ;  /* 0x0000000000047947 */ /* 0x000fea0003800000 */
.L_x_64:
[----:B------:R-:W-:-:S07]  /*3590*/  FADD.FTZ R25, R0, R3 ;  /* 0x0000000300197221 */ /* 0x000fce0000010000 */
.L_x_72:
[----:B------:R-:W-:Y:S05]  /*35a0*/  BSYNC.RECONVERGENT B4 ;  /* 0x0000000000047941 */ /* 0x000fea0003800200 */
.L_x_62:
[----:B0-----:R-:W-:Y:S02]  /*35b0*/  IMAD.MOV.U32 R0, RZ, RZ, R25 ;  /* 0x000000ffff007224 */ /* 0x001fe400078e0019 */
[----:B------:R-:W-:-:S04]  /*35c0*/  HFMA2 R25, -RZ, RZ, 0, 0 ;  /* 0x00000000ff197431 */ /* 0x000fc800000001ff */
[----:B------:R-:W-:Y:S05]  /*35d0*/  RET.REL.NODEC R24 `(_Z15moe_mega_kernelIfLb0ELi1EEvPKT_S2_S2_S2_PKfPKiS6_S6_S6_PS0_iiiiii) ;  /* 0xffffffc818887950 */ /* 0x000fea0003c3ffff */
.L_x_73:
[----:B------:R-:W-:-:S00]  /*35e0*/  BRA `(.L_x_73) ;  /* 0xfffffffc00fc7947 */ /* 0x000fc0000383ffff */
[----:B------:R-:W-:-:S00]  /*35f0*/  NOP ;  /* 0x0000000000007918 */ /* 0x000fc00000000000 */
        /* <DEDUP_REMOVED lines=8> */
.L_x_4622:


//--------------------- .text._Z15moe_mega_kernelIfLb1ELi1EEvPKT_S2_S2_S2_PKfPKiS6_S6_S6_PS0_iiiiii --------------------------
	.section	.text._Z15moe_mega_kernelIfLb1ELi1EEvPKT_S2_S2_S2_PKfPKiS6_S6_S6_PS0_iiiiii,"ax",@progbits
	.align	128
        .global         _Z15moe_mega_kernelIfLb1ELi1EEvPKT_S2_S2_S2_PKfPKiS6_S6_S6_PS0_iiiiii
        .type           _Z15moe_mega_kernelIfLb1ELi1EEvPKT_S2_S2_S2_PKfPKiS6_S6_S6_PS0_iiiiii,@function
        .size           _Z15moe_mega_kernelIfLb1ELi1EEvPKT_S2_S2_S2_PKfPKiS6_S6_S6_PS0_iiiiii,(.L_x_4623 - _Z15moe_mega_kernelIfLb1ELi1EEvPKT_S2_S2_S2_PKfPKiS6_S6_S6_PS0_iiiiii)
        .other          _Z15moe_mega_kernelIfLb1ELi1EEvPKT_S2_S2_S2_PKfPKiS6_S6_S6_PS0_iiiiii,@"STO_CUDA_ENTRY STV_DEFAULT"
_Z15moe_mega_kernelIfLb1ELi1EEvPKT_S2_S2_S2_PKfPKiS6_S6_S6_PS0_iiiiii:
.text._Z15moe_mega_kernelIfLb1ELi1EEvPKT_S2_S2_S2_PKfPKiS6_S6_S6_PS0_iiiiii:
        /* <DEDUP_REMOVED lines=15> */
.L_x_75:
[----:B-1----:R-:W-:-:S04]  /*00f0*/  IADD3 R2, PT, PT, R5, 0x1, R0 ;  /* 0x0000000105027810 */ /* 0x002fc80007ffe000 */
[----:B------:R-:W-:-:S05]  /*0100*/  SHF.R.U32.HI R4, RZ, 0x1, R2 ;  /* 0x00000001ff047819 */ /* 0x000fca0000011602 */
[----:B------:R-:W-:-:S06]  /*0110*/  IMAD.WIDE.U32 R2, R4, 0x4, R10 ;  /* 0x0000000404027825 */ /* 0x000fcc00078e000a */
[----:B------:R-:W2:Y:S02]  /*0120*/  LDG.E.CONSTANT R2, desc[UR6][R2.64] ;  /* 0x0000000602027981 */ /* 0x000ea4000c1e9900 */
[----:B--2---:R-:W-:-:S04]  /*0130*/  ISETP.GT.U32.AND P0, PT, R2, R17, PT ;  /* 0x000000110200720c */ /* 0x004fc80003f04070 */
[----:B------:R-:W-:-:S09]  /*0140*/  SEL R5, R5, R4, P0 ;  /* 0x0000000405057207 */ /* 0x000fd20000000000 */
[----:B------:R-:W-:-:S05]  /*0150*/  @P0 VIADD R0, R4, 0xffffffff ;  /* 0xffffffff04000836 */ /* 0x000fca0000000000 */
[----:B------:R-:W-:-:S13]  /*0160*/  ISETP.GE.AND P0, PT, R5, R0, PT ;  /* 0x000000000500720c */ /* 0x000fda0003f06270 */
[----:B------:R-:W-:Y:S05]  /*0170*/  @!P0 BRA `(.L_x_75) ;  /* 0xfffffffc00dc8947 */ /* 0x000fea000383ffff */
.L_x_74:
[C---:B------:R-:W-:Y:S01]  /*0180*/  IMAD.WIDE.U32 R10, R5.reuse, 0x4, R10 ;  /* 0x00000004050a7825 */ /* 0x040fe200078e000a */
[----:B------:R-:W1:Y:S03]  /*0190*/  LDC.64 R8, c[0x0][0x3d8] ;  /* 0x0000f600ff087b82 */ /* 0x000e660000000a00 */
[----:B0-----:R-:W-:Y:S01]  /*01a0*/  IMAD.WIDE.U32 R12, R5, 0x4, R12 ;  /* 0x00000004050c7825 */ /* 0x001fe200078e000c */
[----:B------:R-:W2:Y:S04]  /*01b0*/  LDG.E.CONSTANT R4, desc[UR6][R10.64] ;  /* 0x000000060a047981 */ /* 0x000ea8000c1e9900 */
[----:B------:R-:W2:Y:S01]  /*01c0*/  LDG.E.CONSTANT R15, desc[UR6][R12.64] ;  /* 0x000000060c0f7981 */ /* 0x000ea2000c1e9900 */
[----:B------:R-:W0:Y:S03]  /*01d0*/  LDC.64 R44, c[0x0][0x3b8] ;  /* 0x0000ee00ff2c7b82 */ /* 0x000e260000000a00 */
[----:B------:R-:W3:Y:S01]  /*01e0*/  LDG.E.CONSTANT R3, desc[UR6][R12.64+0x4] ;  /* 0x000004060c037981 */ /* 0x000ee2000c1e9900 */
[----:B------:R-:W4:Y:S01]  /*01f0*/  S2R R7, SR_TID.X ;  /* 0x0000000000077919 */ /* 0x000f220000002100 */
[----:B-1----:R-:W-:-:S04]  /*0200*/  IMAD R0, R9, R8, RZ ;  /* 0x0000000809007224 */ /* 0x002fc800078e02ff */
[----:B------:R-:W-:-:S05]  /*0210*/  IMAD R5, R0, R5, RZ ;  /* 0x0000000500057224 */ /* 0x000fca00078e02ff */
[----:B------:R-:W-:Y:S02]  /*0220*/  SHF.R.S32.HI R6, RZ, 0x1f, R5 ;  /* 0x0000001fff067819 */ /* 0x000fe40000011405 */
[----:B----4-:R-:W-:Y:S02]  /*0230*/  LOP3.LUT R37, R7, 0x1f, RZ, 0xc0, !PT ;  /* 0x0000001f07257812 */ /* 0x010fe400078ec0ff */
[----:B--2---:R-:W-:-:S04]  /*0240*/  IADD3 R4, PT, PT, R15, R17, -R4 ;  /* 0x000000110f047210 */ /* 0x004fc80007ffe804 */
[C---:B---3--:R-:W-:Y:S01]  /*0250*/  ISETP.GE.AND P0, PT, R4.reuse, R3, PT ;  /* 0x000000030400720c */ /* 0x048fe20003f06270 */
[----:B0-----:R-:W-:-:S12]  /*0260*/  IMAD.WIDE R44, R4, 0x4, R44 ;  /* 0x00000004042c7825 */ /* 0x001fd800078e022c */
[----:B------:R-:W-:Y:S05]  /*0270*/  @P0 BRA `(.L_x_76) ;  /* 0x0000000400940947 */ /* 0x000fea0003800000 */
[----:B------:R-:W-:Y:S01]  /*0280*/  ISETP.GE.AND P0, PT, R7, R8, PT ;  /* 0x000000080700720c */ /* 0x000fe20003f06270 */
[----:B------:R-:W0:Y:S01]  /*0290*/  LDCU.64 UR8, c[0x0][0x380] ;  /* 0x00007000ff0877ac */ /* 0x000e220008000a00 */
[----:B------:R-:W-:Y:S11]  /*02a0*/  BSSY.RECONVERGENT B0, `(.L_x_76) ;  /* 0x0000062000007945 */ /* 0x000ff60003800200 */
[----:B------:R-:W-:Y:S05]  /*02b0*/  @P0 BRA `(.L_x_77) ;  /* 0x0000000400800947 */ /* 0x000fea0003800000 */
[----:B------:R-:W2:Y:S01]  /*02c0*/  LDG.E.CONSTANT R11, desc[UR6][R44.64] ;  /* 0x000000062c0b7981 */ /* 0x000ea2000c1e9900 */
[-C--:B------:R-:W-:Y:S01]  /*02d0*/  LOP3.LUT R13, RZ, R7.reuse, RZ, 0x33, !PT ;  /* 0x00000007ff0d7212 */ /* 0x080fe200078e33ff */
[----:B------:R-:W-:Y:S01]  /*02e0*/  BSSY.RECONVERGENT B1, `(.L_x_78) ;  /* 0x0000029000017945 */ /* 0x000fe20003800200 */
[----:B------:R-:W-:-:S03]  /*02f0*/  MOV R0, R7 ;  /* 0x0000000700007202 */ /* 0x000fc60000000f00 */
        /* <DEDUP_REMOVED lines=8> */
[----:B------:R-:W1:Y:S01]  /*0380*/  S2R R19, SR_CgaCtaId ;  /* 0x0000000000137919 */ /* 0x000e620000008800 */
[----:B------:R-:W-:Y:S01]  /*0390*/  MOV R0, 0x400 ;  /* 0x0000040000007802 */ /* 0x000fe20000000f00 */
[----:B------:R-:W-:Y:S01]  /*03a0*/  IMAD.MOV.U32 R16, RZ, RZ, RZ ;  /* 0x000000ffff107224 */ /* 0x000fe200078e00ff */
[----:B------:R-:W-:Y:S02]  /*03b0*/  LOP3.LUT R15, R12, 0x1fffff8, RZ, 0xc0, !PT ;  /* 0x01fffff80c0f7812 */ /* 0x000fe400078ec0ff */
[----:B-1----:R-:W-:Y:S01]  /*03c0*/  LEA R19, R19, R0, 0x18 ;  /* 0x0000000013137211 */ /* 0x002fe200078ec0ff */
[----:B------:R-:W-:-:S07]  /*03d0*/  IMAD.MOV.U32 R0, RZ, RZ, R7 ;  /* 0x000000ffff007224 */ /* 0x000fce00078e0007 */
.L_x_80:
        /* <DEDUP_REMOVED lines=12> */
[----:B------:R-:W-:Y:S01]  /*04a0*/  IMAD R18, R0, 0x4, R19 ;  /* 0x0000000400127824 */ /* 0x000fe200078e0213 */
[----:B------:R-:W-:Y:S01]  /*04b0*/  IADD3 R16, PT, PT, R16, 0x8, RZ ;  /* 0x0000000810107810 */ /* 0x000fe20007ffe0ff */
[----:B------:R-:W-:-:S03]  /*04c0*/  VIADD R0, R0, 0x800 ;  /* 0x0000080000007836 */ /* 0x000fc60000000000 */
        /* <DEDUP_REMOVED lines=10> */
.L_x_79:
[----:B0-----:R-:W-:Y:S05]  /*0570*/  BSYNC.RECONVERGENT B1 ;  /* 0x0000000000017941 */ /* 0x001fea0003800200 */
.L_x_78:
        /* <DEDUP_REMOVED lines=14> */
[----:B------:R-:W0:Y:S01]  /*0660*/  S2UR UR5, SR_CgaCtaId ;  /* 0x00000000000579c3 */ /* 0x000e220000008800 */
[----:B------:R-:W-:-:S02]  /*0670*/  UMOV UR4, 0x400 ;  /* 0x0000040000047882 */ /* 0x000fc40000000000 */
[----:B0-----:R-:W-:-:S06]  /*0680*/  ULEA UR4, UR5, UR4, 0x18 ;  /* 0x0000000405047291 */ /* 0x001fcc000f8ec0ff */
[C---:B------:R-:W-:Y:S01]  /*0690*/  LEA R15, R0.reuse, UR4, 0x2 ;  /* 0x00000004000f7c11 */ /* 0x040fe2000f8e10ff */
[----:B------:R-:W-:-:S04]  /*06a0*/  VIADD R0, R0, 0x400 ;  /* 0x0000040000007836 */ /* 0x000fc80000000000 */
[----:B--2---:R0:W-:Y:S04]  /*06b0*/  STS [R15], R12 ;  /* 0x0000000c0f007388 */ /* 0x0041e80000000800 */
[----:B---3--:R0:W-:Y:S04]  /*06c0*/  STS [R15+0x400], R14 ;  /* 0x0004000e0f007388 */ /* 0x0081e80000000800 */
[----:B----4-:R0:W-:Y:S04]  /*06d0*/  STS [R15+0x800], R16 ;  /* 0x000800100f007388 */ /* 0x0101e80000000800 */
[----:B-----5:R0:W-:Y:S02]  /*06e0*/  STS [R15+0xc00], R18 ;  /* 0x000c00120f007388 */ /* 0x0201e40000000800 */
.L_x_82:
[----:B------:R-:W-:Y:S05]  /*06f0*/  BSYNC.RECONVERGENT B1 ;  /* 0x0000000000017941 */ /* 0x000fea0003800200 */
.L_x_81:
[----:B------:R-:W-:Y:S05]  /*0700*/  @!P1 BRA `(.L_x_77) ;  /* 0x00000000006c9947 */ /* 0x000fea0003800000 */
[----:B------:R-:W-:Y:S02]  /*0710*/  ISETP.NE.AND P1, PT, R17, 0x1, PT ;  /* 0x000000011100780c */ /* 0x000fe40003f25270 */
[----:B------:R-:W-:-:S11]  /*0720*/  LOP3.LUT P0, RZ, R13, 0x100, RZ, 0xc0, !PT ;  /* 0x000001000dff7812 */ /* 0x000fd6000780c0ff */
[----:B------:R-:W1:Y:S01]  /*0730*/  @P1 S2R R11, SR_CgaCtaId ;  /* 0x00000000000b1919 */ /* 0x000e620000008800 */
[----:B0-----:R-:W0:Y:S01]  /*0740*/  @P1 LDC.64 R16, c[0x0][0x380] ;  /* 0x0000e000ff101b82 */ /* 0x001e220000000a00 */
[----:B------:R-:W-:Y:S02]  /*0750*/  @P1 MOV R10, 0x400 ;  /* 0x00000400000a1802 */ /* 0x000fe40000000f00 */
[----:B------:R-:W-:-:S05]  /*0760*/  @P1 IADD3 R13, P3, PT, R35, R0, RZ ;  /* 0x00000000230d1210 */ /* 0x000fca0007f7e0ff */
[----:B------:R-:W2:Y:S01]  /*0770*/  @!P0 LDC.64 R20, c[0x0][0x380] ;  /* 0x0000e000ff148b82 */ /* 0x000ea20000000a00 */
[----:B------:R-:W-:Y:S01]  /*0780*/  @P1 IMAD.X R14, RZ, RZ, R2, P3 ;  /* 0x000000ffff0e1224 */ /* 0x000fe200018e0602 */
[----:B0-----:R-:W-:-:S04]  /*0790*/  @P1 LEA R12, P3, R13, R16, 0x2 ;  /* 0x000000100d0c1211 */ /* 0x001fc800078610ff */
[----:B------:R-:W-:Y:S02]  /*07a0*/  @P1 LEA.HI.X R13, R13, R17, R14, 0x2, P3 ;  /* 0x000000110d0d1211 */ /* 0x000fe400018f140e */
[----:B-1----:R-:W-:-:S03]  /*07b0*/  @P1 LEA R11, R11, R10, 0x18 ;  /* 0x0000000a0b0b1211 */ /* 0x002fc600078ec0ff */
[----:B------:R-:W3:Y:S02]  /*07c0*/  @P1 LDG.E.CONSTANT R14, desc[UR6][R12.64+0x400] ;  /* 0x000400060c0e1981 */ /* 0x000ee4000c1e9900 */
[C---:B------:R-:W-:Y:S01]  /*07d0*/  @P1 IMAD R19, R0.reuse, 0x4, R11 ;  /* 0x0000000400131824 */ /* 0x040fe200078e020b */
[----:B------:R-:W-:-:S04]  /*07e0*/  @P1 IADD3 R0, PT, PT, R0, 0x200, RZ ;  /* 0x0000020000001810 */ /* 0x000fc80007ffe0ff */
[----:B------:R-:W-:-:S05]  /*07f0*/  @!P0 IADD3 R11, P2, PT, R35, R0, RZ ;  /* 0x00000000230b8210 */ /* 0x000fca0007f5e0ff */
[----:B------:R-:W-:Y:S01]  /*0800*/  @!P0 IMAD.X R2, RZ, RZ, R2, P2 ;  /* 0x000000ffff028224 */ /* 0x000fe200010e0602 */
[----:B--2---:R-:W-:-:S04]  /*0810*/  @!P0 LEA R10, P2, R11, R20, 0x2 ;  /* 0x000000140b0a8211 */ /* 0x004fc800078410ff */
[----:B------:R-:W-:Y:S02]  /*0820*/  @!P0 LEA.HI.X R11, R11, R21, R2, 0x2, P2 ;  /* 0x000000150b0b8211 */ /* 0x000fe400010f1402 */
[----:B------:R-:W2:Y:S04]  /*0830*/  @P1 LDG.E.CONSTANT R2, desc[UR6][R12.64] ;  /* 0x000000060c021981 */ /* 0x000ea8000c1e9900 */
[----:B------:R-:W4:Y:S01]  /*0840*/  @!P0 LDG.E.CONSTANT R10, desc[UR6][R10.64] ;  /* 0x000000060a0a8981 */ /* 0x000f22000c1e9900 */
[----:B------:R-:W0:Y:S01]  /*0850*/  @!P0 S2R R16, SR_CgaCtaId ;  /* 0x0000000000108919 */ /* 0x000e220000008800 */
[----:B------:R-:W-:-:S04]  /*0860*/  @!P0 MOV R15, 0x400 ;  /* 0x00000400000f8802 */ /* 0x000fc80000000f00 */
[----:B0-----:R-:W-:-:S05]  /*0870*/  @!P0 LEA R15, R16, R15, 0x18 ;  /* 0x0000000f100f8211 */ /* 0x001fca00078ec0ff */
[----:B------:R-:W-:Y:S01]  /*0880*/  @!P0 IMAD R15, R0, 0x4, R15 ;  /* 0x00000004000f8824 */ /* 0x000fe200078e020f */
[----:B---3--:R3:W-:Y:S04]  /*0890*/  @P1 STS [R19+0x400], R14 ;  /* 0x0004000e13001388 */ /* 0x0087e80000000800 */
[----:B--2---:R3:W-:Y:S04]  /*08a0*/  @P1 STS [R19], R2 ;  /* 0x0000000213001388 */ /* 0x0047e80000000800 */
[----:B----4-:R3:W-:Y:S02]  /*08b0*/  @!P0 STS [R15], R10 ;  /* 0x0000000a0f008388 */ /* 0x0107e40000000800 */
.L_x_77:
[----:B0-----:R-:W-:Y:S05]  /*08c0*/  BSYNC.RECONVERGENT B0 ;  /* 0x0000000000007941 */ /* 0x001fea0003800200 */
.L_x_76:
[----:B------:R-:W0:Y:S01]  /*08d0*/  S2UR UR5, SR_CgaCtaId ;  /* 0x00000000000579c3 */ /* 0x000e220000008800 */
[----:B------:R-:W-:Y:S01]  /*08e0*/  IMAD.SHL.U32 R7, R7, 0x4, RZ ;  /* 0x0000000407077824 */ /* 0x000fe200078e00ff */
[----:B------:R-:W-:-:S06]  /*08f0*/  UMOV UR4, 0x400 ;  /* 0x0000040000047882 */ /* 0x000fcc0000000000 */
[----:B------:R-:W-:Y:S01]  /*0900*/  BAR.SYNC.DEFER_BLOCKING 0x0 ;  /* 0x0000000000007b1d */ /* 0x000fe20000010000 */
[----:B------:R-:W-:-:S05]  /*0910*/  LOP3.LUT R36, R7, 0x380, RZ, 0xc0, !PT ;  /* 0x0000038007247812 */ /* 0x000fca00078ec0ff */
[----:B------:R-:W2:Y:S01]  /*0920*/  LDCU UR8, c[0x0][0x3dc] ;  /* 0x00007b80ff0877ac */ /* 0x000ea20008000800 */
[----:B------:R-:W-:Y:S01]  /*0930*/  ISETP.GE.AND P0, PT, R36, R9, PT ;  /* 0x000000092400720c */ /* 0x000fe20003f06270 */
[----:B------:R-:W-:Y:S01]  /*0940*/  BSSY.RECONVERGENT B1, `(.L_x_83) ;  /* 0x0000205000017945 */ /* 0x000fe20003800200 */
[----:B0-----:R-:W-:-:S11]  /*0950*/  ULEA UR4, UR5, UR4, 0x18 ;  /* 0x0000000405047291 */ /* 0x001fd6000f8ec0ff */
[----:B------:R-:W-:Y:S05]  /*0960*/  @P0 BRA `(.L_x_84) ;  /* 0x0000002000080947 */ /* 0x000fea0003800000 */
[C---:B------:R-:W-:Y:S02]  /*0970*/  LEA R35, R8.reuse, UR4, 0x2 ;  /* 0x0000000408237c11 */ /* 0x040fe4000f8e10ff */
[----:B------:R-:W-:Y:S02]  /*0980*/  LOP3.LUT R34, R8, 0x7ffffffe, RZ, 0xc0, !PT ;  /* 0x7ffffffe08227812 */ /* 0x000fe400078ec0ff */
[----:B------:R-:W-:-:S07]  /*0990*/  MOV R20, R36 ;  /* 0x0000002400147202 */ /* 0x000fce0000000f00 */
.L_x_114:
[----:B------:R-:W0:Y:S01]  /*09a0*/  LDCU UR5, c[0x0][0x3d8] ;  /* 0x00007b00ff0577ac */ /* 0x000e220008000800 */
[----:B------:R-:W-:Y:S01]  /*09b0*/  BSSY.RECONVERGENT B0, `(.L_x_85) ;  /* 0x00001f8000007945 */ /* 0x000fe20003800200 */
[----:B------:R-:W-:Y:S01]  /*09c0*/  IMAD.MOV.U32 R42, RZ, RZ, RZ ;  /* 0x000000ffff2a7224 */ /* 0x000fe200078e00ff */
[----:B------:R-:W-:Y:S01]  /*09d0*/  CS2R R8, SRZ ;  /* 0x0000000000087805 */ /* 0x000fe2000001ff00 */
[----:B---34-:R-:W-:Y:S01]  /*09e0*/  IMAD.MOV.U32 R7, RZ, RZ, RZ ;  /* 0x000000ffff077224 */ /* 0x018fe200078e00ff */
[----:B---3--:R-:W-:Y:S02]  /*09f0*/  CS2R R10, SRZ ;  /* 0x00000000000a7805 */ /* 0x008fe4000001ff00 */
[----:B------:R-:W-:Y:S01]  /*0a00*/  CS2R R12, SRZ ;  /* 0x00000000000c7805 */ /* 0x000fe2000001ff00 */
[----:B0-----:R-:W-:-:S09]  /*0a10*/  UISETP.GE.AND UP0, UPT, UR5, 0x1, UPT ;  /* 0x000000010500788c */ /* 0x001fd2000bf06270 */
[----:B-----5:R-:W-:Y:S05]  /*0a20*/  BRA.U !UP0, `(.L_x_86) ;  /* 0x0000000d089c7547 */ /* 0x020fea000b800000 */
[----:B------:R-:W-:Y:S01]  /*0a30*/  UISETP.NE.AND UP0, UPT, UR5, 0x1, UPT ;  /* 0x000000010500788c */ /* 0x000fe2000bf05270 */
[----:B------:R-:W-:Y:S02]  /*0a40*/  HFMA2 R42, -RZ, RZ, 0, 0 ;  /* 0x00000000ff2a7431 */ /* 0x000fe400000001ff */
[----:B------:R-:W-:Y:S02]  /*0a50*/  IMAD.IADD R14, R37, 0x1, R20 ;  /* 0x00000001250e7824 */ /* 0x000fe400078e0214 */
[----:B------:R-:W-:-:S04]  /*0a60*/  IMAD.MOV.U32 R38, RZ, RZ, RZ ;  /* 0x000000ffff267224 */ /* 0x000fc800078e00ff */
[----:B------:R-:W-:Y:S05]  /*0a70*/  BRA.U !UP0, `(.L_x_87) ;  /* 0x0000000908547547 */ /* 0x000fea000b800000 */
[----:B------:R-:W0:Y:S01]  /*0a80*/  LDCU UR5, c[0x0][0x3dc] ;  /* 0x00007b80ff0577ac */ /* 0x000e220008000800 */
[C---:B------:R-:W-:Y:S01]  /*0a90*/  VIADD R40, R14.reuse, 0x20 ;  /* 0x000000200e287836 */ /* 0x040fe20000000000 */
[----:B------:R-:W-:Y:S01]  /*0aa0*/  MOV R42, RZ ;  /* 0x000000ff002a7202 */ /* 0x000fe20000000f00 */
[C---:B------:R-:W-:Y:S01]  /*0ab0*/  VIADD R39, R14.reuse, 0x40 ;  /* 0x000000400e277836 */ /* 0x040fe20000000000 */
[----:B------:R-:W-:Y:S01]  /*0ac0*/  CS2R R8, SRZ ;  /* 0x0000000000087805 */ /* 0x000fe2000001ff00 */
[C---:B------:R-:W-:Y:S01]  /*0ad0*/  VIADD R38, R14.reuse, 0x60 ;  /* 0x000000600e267836 */ /* 0x040fe20000000000 */
[----:B------:R-:W-:Y:S01]  /*0ae0*/  CS2R R10, SRZ ;  /* 0x00000000000a7805 */ /* 0x000fe2000001ff00 */
[----:B------:R-:W-:Y:S01]  /*0af0*/  IMAD.MOV.U32 R41, RZ, RZ, RZ ;  /* 0x000000ffff297224 */ /* 0x000fe200078e00ff */
[----:B------:R-:W-:Y:S01]  /*0b00*/  CS2R R12, SRZ ;  /* 0x00000000000c7805 */ /* 0x000fe2000001ff00 */
[----:B------:R-:W-:Y:S01]  /*0b10*/  IMAD.MOV.U32 R7, RZ, RZ, RZ ;  /* 0x000000ffff077224 */ /* 0x000fe200078e00ff */
[----:B0-----:R-:W-:-:S13]  /*0b20*/  ISETP.GE.AND P0, PT, R14, UR5, PT ;  /* 0x000000050e007c0c */ /* 0x001fda000bf06270 */
.L_x_90:
[----:B--2---:R-:W-:Y:S01]  /*0b30*/  ISETP.GE.AND P6, PT, R40, UR8, PT ;  /* 0x0000000828007c0c */ /* 0x004fe2000bfc6270 */
[----:B------:R-:W-:Y:S01]  /*0b40*/  IMAD R43, R41, UR8, RZ ;  /* 0x00000008292b7c24 */ /* 0x000fe2000f8e02ff */
[----:B------:R-:W-:-:S04]  /*0b50*/  ISETP.GE.AND P4, PT, R39, UR8, PT ;  /* 0x0000000827007c0c */ /* 0x000fc8000bf86270 */
[----:B------:R-:W-:-:S04]  /*0b60*/  IADD3 R47, P1, PT, R5, R43, RZ ;  /* 0x0000002b052f7210 */ /* 0x000fc80007f3e0ff */
[----:B------:R-:W-:-:S03]  /*0b70*/  LEA.HI.X.SX32 R46, R43, R6, 0x1, P1 ;  /* 0x000000062b2e7211 */ /* 0x000fc600008f0eff */
[----:B01----:R-:W0:Y:S01]  /*0b80*/  @!P6 LDC.64 R28, c[0x0][0x390] ;  /* 0x0000e400ff1ceb82 */ /* 0x003e220000000a00 */
[----:B------:R-:W-:-:S05]  /*0b90*/  @!P6 IADD3 R22, P1, PT, R14, R47, RZ ;  /* 0x0000002f0e16e210 */ /* 0x000fca0007f3e0ff */
[----:B------:R-:W-:Y:S01]  /*0ba0*/  @!P6 IMAD.X R23, RZ, RZ, R46, P1 ;  /* 0x000000ffff17e224 */ /* 0x000fe200008e062e */
[----:B------:R-:W-:Y:S01]  /*0bb0*/  ISETP.GE.AND P1, PT, R38, UR8, PT ;  /* 0x0000000826007c0c */ /* 0x000fe2000bf26270 */
[----:B------:R-:W1:Y:S01]  /*0bc0*/  @!P6 LDC.64 R26, c[0x0][0x388] ;  /* 0x0000e200ff1aeb82 */ /* 0x000e620000000a00 */
[C---:B------:R-:W-:Y:S02]  /*0bd0*/  @!P6 IMAD.SHL.U32 R49, R22.reuse, 0x4, RZ ;  /* 0x000000041631e824 */ /* 0x040fe400078e00ff */
[----:B------:R-:W-:-:S05]  /*0be0*/  @!P6 SHF.L.U64.HI R30, R22, 0x2, R23 ;  /* 0x00000002161ee819 */ /* 0x000fca0000010217 */
[----:B------:R-:W2:Y:S01]  /*0bf0*/  @!P4 LDC.64 R22, c[0x0][0x388] ;  /* 0x0000e200ff16cb82 */ /* 0x000ea20000000a00 */
[----:B0-----:R-:W-:-:S07]  /*0c00*/  @!P6 IADD3 R48, P3, PT, R49, R28, RZ ;  /* 0x0000001c3130e210 */ /* 0x001fce0007f7e0ff */
[----:B------:R-:W0:Y:S01]  /*0c10*/  @!P4 LDC.64 R24, c[0x0][0x390] ;  /* 0x0000e400ff18cb82 */ /* 0x000e220000000a00 */
[----:B-1----:R-:W-:-:S07]  /*0c20*/  @!P6 IADD3 R50, P2, PT, R49, R26, RZ ;  /* 0x0000001a3132e210 */ /* 0x002fce0007f5e0ff */
[----:B------:R-:W1:Y:S01]  /*0c30*/  @!P1 LDC.64 R32, c[0x0][0x390] ;  /* 0x0000e400ff209b82 */ /* 0x000e620000000a00 */
[C---:B------:R-:W-:Y:S01]  /*0c40*/  @!P6 IADD3.X R49, PT, PT, R30.reuse, R29, RZ, P3, !PT ;  /* 0x0000001d1e31e210 */ /* 0x040fe20001ffe4ff */
[----:B------:R-:W-:-:S06]  /*0c50*/  @!P6 IMAD.X R51, R30, 0x1, R27, P2 ;  /* 0x000000011e33e824 */ /* 0x000fcc00010e061b */
[----:B------:R-:W3:Y:S01]  /*0c60*/  @!P0 LDC.64 R28, c[0x0][0x390] ;  /* 0x0000e400ff1c8b82 */ /* 0x000ee20000000a00 */
[CC--:B------:R-:W-:Y:S01]  /*0c70*/  @!P4 IADD3 R53, P2, PT, R14.reuse, R47.reuse, RZ ;  /* 0x0000002f0e35c210 */ /* 0x0c0fe20007f5e0ff */
[----:B-----5:R4:W5:Y:S01]  /*0c80*/  @!P6 LDG.E.CONSTANT R15, desc[UR6][R50.64+0x80] ;  /* 0x00008006320fe981 */ /* 0x020962000c1e9900 */
[----:B------:R-:W-:-:S03]  /*0c90*/  @!P0 IADD3 R52, P5, PT, R14, R47, RZ ;  /* 0x0000002f0e348210 */ /* 0x000fc60007fbe0ff */
[----:B------:R2:W5:Y:S02]  /*0ca0*/  @!P6 LDG.E.CONSTANT R17, desc[UR6][R48.64+0x80] ;  /* 0x000080063011e981 */ /* 0x000564000c1e9900 */
[----:B------:R-:W1:Y:S01]  /*0cb0*/  @!P0 LDC.64 R26, c[0x0][0x388] ;  /* 0x0000e200ff1a8b82 */ /* 0x000e620000000a00 */
[--C-:B----4-:R-:W-:Y:S01]  /*0cc0*/  @!P0 IMAD.X R51, RZ, RZ, R46.reuse, P5 ;  /* 0x000000ffff338224 */ /* 0x110fe200028e062e */
[----:B------:R-:W-:Y:S01]  /*0cd0*/  @!P1 IADD3 R47, P5, PT, R14, R47, RZ ;  /* 0x0000002f0e2f9210 */ /* 0x000fe20007fbe0ff */
[----:B--2---:R-:W-:-:S05]  /*0ce0*/  @!P4 IMAD.X R48, RZ, RZ, R46, P2 ;  /* 0x000000ffff30c224 */ /* 0x004fca00010e062e */
[----:B------:R-:W2:Y:S01]  /*0cf0*/  @!P1 LDC.64 R30, c[0x0][0x388] ;  /* 0x0000e200ff1e9b82 */ /* 0x000ea20000000a00 */
[C---:B------:R-:W-:Y:S01]  /*0d00*/  @!P4 IMAD.SHL.U32 R49, R53.reuse, 0x4, RZ ;  /* 0x000000043531c824 */ /* 0x040fe200078e00ff */
[----:B------:R-:W-:Y:S01]  /*0d10*/  @!P4 SHF.L.U64.HI R53, R53, 0x2, R48 ;  /* 0x000000023535c819 */ /* 0x000fe20000010230 */
[----:B------:R-:W-:-:S03]  /*0d20*/  @!P1 IMAD.X R48, RZ, RZ, R46, P5 ;  /* 0x000000ffff309224 */ /* 0x000fc600028e062e */
[C---:B------:R-:W-:Y:S02]  /*0d30*/  @!P4 IADD3 R22, P3, PT, R49.reuse, R22, RZ ;  /* 0x000000163116c210 */ /* 0x040fe40007f7e0ff */
[C---:B------:R-:W-:Y:S01]  /*0d40*/  @!P0 SHF.L.U64.HI R46, R52.reuse, 0x2, R51 ;  /* 0x00000002342e8819 */ /* 0x040fe20000010233 */
[----:B------:R-:W-:Y:S01]  /*0d50*/  @!P0 IMAD.SHL.U32 R51, R52, 0x4, RZ ;  /* 0x0000000434338824 */ /* 0x000fe200078e00ff */
[----:B0-----:R-:W-:Y:S01]  /*0d60*/  @!P4 IADD3 R24, P2, PT, R49, R24, RZ ;  /* 0x000000183118c210 */ /* 0x001fe20007f5e0ff */
[----:B------:R-:W-:Y:S01]  /*0d70*/  @!P4 IMAD.X R23, R53, 0x1, R23, P3 ;  /* 0x000000013517c824 */ /* 0x000fe200018e0617 */
[C---:B------:R-:W-:Y:S01]  /*0d80*/  @!P1 SHF.L.U64.HI R52, R47.reuse, 0x2, R48 ;  /* 0x000000022f349819 */ /* 0x040fe20000010230 */
[----:B------:R-:W-:Y:S01]  /*0d90*/  @!P1 IMAD.SHL.U32 R47, R47, 0x4, RZ ;  /* 0x000000042f2f9824 */ /* 0x000fe200078e00ff */
[----:B---3--:R-:W-:Y:S02]  /*0da0*/  @!P0 IADD3 R50, P3, PT, R51, R28, RZ ;  /* 0x0000001c33328210 */ /* 0x008fe40007f7e0ff */
[----:B------:R-:W-:Y:S01]  /*0db0*/  @!P4 IADD3.X R25, PT, PT, R53, R25, RZ, P2, !PT ;  /* 0x000000193519c210 */ /* 0x000fe200017fe4ff */
[----:B------:R-:W-:Y:S01]  /*0dc0*/  VIADD R43, R43, UR8 ;  /* 0x000000082b2b7c36 */ /* 0x000fe20008000000 */
[----:B-1----:R-:W-:Y:S01]  /*0dd0*/  @!P0 IADD3 R48, P2, PT, R51, R26, RZ ;  /* 0x0000001a33308210 */ /* 0x002fe20007f5e0ff */
[----:B------:R0:W5:Y:S01]  /*0de0*/  @!P4 LDG.E.CONSTANT R16, desc[UR6][R22.64+0x100] ;  /* 0x000100061610c981 */ /* 0x000162000c1e9900 */
[----:B------:R-:W-:-:S02]  /*0df0*/  @!P0 IADD3.X R51, PT, PT, R46, R29, RZ, P3, !PT ;  /* 0x0000001d2e338210 */ /* 0x000fc40001ffe4ff */
[C---:B------:R-:W-:Y:S01]  /*0e00*/  @!P1 IADD3 R32, P3, PT, R47.reuse, R32, RZ ;  /* 0x000000202f209210 */ /* 0x040fe20007f7e0ff */
[----:B------:R-:W-:Y:S01]  /*0e10*/  @!P0 IMAD.X R49, R46, 0x1, R27, P2 ;  /* 0x000000012e318824 */ /* 0x000fe200010e061b */
[----:B------:R-:W1:Y:S01]  /*0e20*/  @!P6 LDC.64 R28, c[0x0][0x388] ;  /* 0x0000e200ff1ceb82 */ /* 0x000e620000000a00 */
[----:B------:R3:W5:Y:S02]  /*0e30*/  @!P4 LDG.E.CONSTANT R18, desc[UR6][R24.64+0x100] ;  /* 0x000100061812c981 */ /* 0x000764000c1e9900 */
[C---:B------:R-:W-:Y:S01]  /*0e40*/  @!P1 IMAD.X R33, R52.reuse, 0x1, R33, P3 ;  /* 0x0000000134219824 */ /* 0x040fe200018e0621 */
[----:B--2---:R-:W-:Y:S01]  /*0e50*/  @!P1 IADD3 R30, P2, PT, R47, R30, RZ ;  /* 0x0000001e2f1e9210 */ /* 0x004fe20007f5e0ff */
[----:B------:R2:W5:Y:S03]  /*0e60*/  @!P0 LDG.E.CONSTANT R2, desc[UR6][R48.64] ;  /* 0x0000000630028981 */ /* 0x000566000c1e9900 */
[----:B------:R-:W4:Y:S01]  /*0e70*/  @!P6 LDC.64 R26, c[0x0][0x390] ;  /* 0x0000e400ff1aeb82 */ /* 0x000f220000000a00 */
[----:B------:R-:W5:Y:S01]  /*0e80*/  @!P1 LDG.E.CONSTANT R21, desc[UR6][R32.64+0x180] ;  /* 0x0001800620159981 */ /* 0x000f62000c1e9900 */
[----:B------:R-:W-:Y:S01]  /*0e90*/  @!P1 IMAD.X R31, R52, 0x1, R31, P2 ;  /* 0x00000001341f9824 */ /* 0x000fe200010e061f */
[----:B------:R-:W-:-:S02]  /*0ea0*/  IADD3 R47, P2, PT, R5, R43, RZ ;  /* 0x0000002b052f7210 */ /* 0x000fc40007f5e0ff */
[----:B------:R2:W5:Y:S02]  /*0eb0*/  @!P0 LDG.E.CONSTANT R0, desc[UR6][R50.64] ;  /* 0x0000000632008981 */ /* 0x000564000c1e9900 */
[----:B------:R-:W-:Y:S01]  /*0ec0*/  LEA.HI.X.SX32 R43, R43, R6, 0x1, P2 ;  /* 0x000000062b2b7211 */ /* 0x000fe200010f0eff */
[----:B0-----:R-:W0:Y:S01]  /*0ed0*/  @!P4 LDC.64 R22, c[0x0][0x388] ;  /* 0x0000e200ff16cb82 */ /* 0x001e220000000a00 */
[----:B------:R-:W-:Y:S01]  /*0ee0*/  @!P6 IADD3 R46, P2, PT, R14, R47, RZ ;  /* 0x0000002f0e2ee210 */ /* 0x000fe20007f5e0ff */
[----:B------:R2:W5:Y:S06]  /*0ef0*/  @!P1 LDG.E.CONSTANT R19, desc[UR6][R30.64+0x180] ;  /* 0x000180061e139981 */ /* 0x00056c000c1e9900 */
[----:B---3--:R-:W3:Y:S01]  /*0f00*/  @!P4 LDC.64 R24, c[0x0][0x390] ;  /* 0x0000e400ff18cb82 */ /* 0x008ee20000000a00 */
[----:B--2---:R-:W-:Y:S01]  /*0f10*/  @!P6 IMAD.X R49, RZ, RZ, R43, P2 ;  /* 0x000000ffff31e224 */ /* 0x004fe200010e062b */
[----:B------:R-:W-:-:S02]  /*0f20*/  ISETP.GE.AND P2, PT, R4, R3, PT ;  /* 0x000000030400720c */ /* 0x000fc40003f46270 */
[C---:B------:R-:W-:Y:S02]  /*0f30*/  @!P6 SHF.L.U32 R51, R46.reuse, 0x2, RZ ;  /* 0x000000022e33e819 */ /* 0x040fe400000006ff */
[----:B------:R-:W-:Y:S02]  /*0f40*/  @!P6 SHF.L.U64.HI R30, R46, 0x2, R49 ;  /* 0x000000022e1ee819 */ /* 0x000fe40000010231 */
[----:B-1----:R-:W-:Y:S02]  /*0f50*/  @!P6 IADD3 R52, P3, PT, R51, R28, RZ ;  /* 0x0000001c3334e210 */ /* 0x002fe40007f7e0ff */
[----:B------:R-:W-:-:S03]  /*0f60*/  LEA R46, R41, UR4, 0x2 ;  /* 0x00000004292e7c11 */ /* 0x000fc6000f8e10ff */
[----:B------:R-:W-:Y:S02]  /*0f70*/  @!P6 IMAD.X R53, R30, 0x1, R29, P3 ;  /* 0x000000011e35e824 */ /* 0x000fe400018e061d */
[----:B------:R-:W-:Y:S06]  /*0f80*/  @P2 BRA `(.L_x_88) ;  /* 0x0000000000302947 */ /* 0x000fec0003800000 */
[----:B------:R-:W1:Y:S01]  /*0f90*/  LDS R28, [R46] ;  /* 0x000000002e1c7984 */ /* 0x000e620000000800 */
[----:B------:R-:W-:Y:S02]  /*0fa0*/  ISETP.GE.AND P5, PT, R14, UR8, PT ;  /* 0x000000080e007c0c */ /* 0x000fe4000bfa6270 */
[----:B------:R-:W-:-:S11]  /*0fb0*/  ISETP.GE.AND P3, PT, R40, UR8, PT ;  /* 0x0000000828007c0c */ /* 0x000fd6000bf66270 */
[-C--:B-1---5:R-:W-:Y:S01]  /*0fc0*/  @!P5 FFMA R9, R2, R28.reuse, R9 ;  /* 0x0000001c0209d223 */ /* 0x0a2fe20000000009 */
[-C--:B------:R-:W-:Y:S01]  /*0fd0*/  @!P5 FFMA R13, R0, R28.reuse, R13 ;  /* 0x0000001c000dd223 */ /* 0x080fe2000000000d */
[----:B------:R-:W-:Y:S01]  /*0fe0*/  ISETP.GE.AND P5, PT, R39, UR8, PT ;  /* 0x0000000827007c0c */ /* 0x000fe2000bfa6270 */
[-C--:B------:R-:W-:Y:S01]  /*0ff0*/  @!P3 FFMA R8, R15, R28.reuse, R8 ;  /* 0x0000001c0f08b223 */ /* 0x080fe20000000008 */
[-C--:B------:R-:W-:Y:S01]  /*1000*/  @!P3 FFMA R12, R17, R28.reuse, R12 ;  /* 0x0000001c110cb223 */ /* 0x080fe2000000000c */
[-C--:B------:R-:W-:Y:S01]  /*1010*/  @!P1 FFMA R42, R19, R28.reuse, R42 ;  /* 0x0000001c132a9223 */ /* 0x080fe2000000002a */
[----:B------:R-:W-:-:S09]  /*1020*/  @!P1 FFMA R10, R21, R28, R10 ;  /* 0x0000001c150a9223 */ /* 0x000fd2000000000a */
[-C--:B------:R-:W-:Y:S01]  /*1030*/  @!P5 FFMA R7, R16, R28.reuse, R7 ;  /* 0x0000001c1007d223 */ /* 0x080fe20000000007 */
[----:B------:R-:W-:-:S07]  /*1040*/  @!P5 FFMA R11, R18, R28, R11 ;  /* 0x0000001c120bd223 */ /* 0x000fce000000000b */
.L_x_88:
[----:B----4-:R-:W-:Y:S01]  /*1050*/  @!P6 IADD3 R50, P5, PT, R51, R26, RZ ;  /* 0x0000001a3332e210 */ /* 0x010fe20007fbe0ff */
[----:B-----5:R1:W5:Y:S01]  /*1060*/  @!P6 LDG.E.CONSTANT R15, desc[UR6][R52.64+0x80] ;  /* 0x00008006340fe981 */ /* 0x020362000c1e9900 */
[----:B------:R-:W-:-:S03]  /*1070*/  ISETP.GE.AND P3, PT, R14, UR8, PT ;  /* 0x000000080e007c0c */ /* 0x000fc6000bf66270 */
[----:B------:R-:W-:Y:S01]  /*1080*/  @!P6 IMAD.X R51, R30, 0x1, R27, P5 ;  /* 0x000000011e33e824 */ /* 0x000fe200028e061b */
[----:B------:R-:W-:Y:S01]  /*1090*/  @!P4 IADD3 R28, P5, PT, R14, R47, RZ ;  /* 0x0000002f0e1cc210 */ /* 0x000fe20007fbe0ff */
[----:B------:R-:W2:Y:S03]  /*10a0*/  @!P1 LDC.64 R30, c[0x0][0x388] ;  /* 0x0000e200ff1e9b82 */ /* 0x000ea60000000a00 */
[----:B------:R4:W5:Y:S01]  /*10b0*/  @!P6 LDG.E.CONSTANT R17, desc[UR6][R50.64+0x80] ;  /* 0x000080063211e981 */ /* 0x000962000c1e9900 */
[----:B------:R-:W-:Y:S02]  /*10c0*/  @!P4 IMAD.X R29, RZ, RZ, R43, P5 ;  /* 0x000000ffff1dc224 */ /* 0x000fe400028e062b */
[C---:B------:R-:W-:Y:S02]  /*10d0*/  @!P4 IMAD.SHL.U32 R33, R28.reuse, 0x4, RZ ;  /* 0x000000041c21c824 */ /* 0x040fe400078e00ff */
[----:B------:R-:W4:Y:S01]  /*10e0*/  @!P3 LDC.64 R26, c[0x0][0x388] ;  /* 0x0000e200ff1abb82 */ /* 0x000f220000000a00 */
[----:B------:R-:W-:-:S02]  /*10f0*/  @!P4 SHF.L.U64.HI R48, R28, 0x2, R29 ;  /* 0x000000021c30c819 */ /* 0x000fc4000001021d */
[----:B0-----:R-:W-:-:S05]  /*1100*/  @!P4 IADD3 R22, P5, PT, R33, R22, RZ ;  /* 0x000000162116c210 */ /* 0x001fca0007fbe0ff */
[----:B------:R-:W0:Y:S01]  /*1110*/  @!P3 LDC.64 R28, c[0x0][0x390] ;  /* 0x0000e400ff1cbb82 */ /* 0x000e220000000a00 */
[----:B---3--:R-:W-:Y:S02]  /*1120*/  @!P4 IADD3 R24, P6, PT, R33, R24, RZ ;  /* 0x000000182118c210 */ /* 0x008fe40007fde0ff */
[----:B------:R-:W-:Y:S02]  /*1130*/  @!P4 IADD3.X R23, PT, PT, R48, R23, RZ, P5, !PT ;  /* 0x000000173017c210 */ /* 0x000fe40002ffe4ff */
[----:B------:R-:W-:-:S03]  /*1140*/  @!P3 IADD3 R49, P5, PT, R14, R47, RZ ;  /* 0x0000002f0e31b210 */ /* 0x000fc60007fbe0ff */
[----:B------:R-:W3:Y:S01]  /*1150*/  @!P1 LDC.64 R32, c[0x0][0x390] ;  /* 0x0000e400ff209b82 */ /* 0x000ee20000000a00 */
[----:B------:R-:W-:Y:S01]  /*1160*/  @!P4 IMAD.X R25, R48, 0x1, R25, P6 ;  /* 0x000000013019c824 */ /* 0x000fe200030e0619 */
[----:B------:R0:W5:Y:S01]  /*1170*/  @!P4 LDG.E.CONSTANT R16, desc[UR6][R22.64+0x100] ;  /* 0x000100061610c981 */ /* 0x000162000c1e9900 */
[--C-:B------:R-:W-:Y:S01]  /*1180*/  @!P3 IMAD.X R48, RZ, RZ, R43.reuse, P5 ;  /* 0x000000ffff30b224 */ /* 0x100fe200028e062b */
[----:B------:R-:W-:Y:S02]  /*1190*/  @!P1 IADD3 R47, P6, PT, R14, R47, RZ ;  /* 0x0000002f0e2f9210 */ /* 0x000fe40007fde0ff */
[----:B------:R0:W5:Y:S02]  /*11a0*/  @!P4 LDG.E.CONSTANT R18, desc[UR6][R24.64+0x100] ;  /* 0x000100061812c981 */ /* 0x000164000c1e9900 */
[C---:B------:R-:W-:Y:S01]  /*11b0*/  @!P3 SHF.L.U64.HI R48, R49.reuse, 0x2, R48 ;  /* 0x000000023130b819 */ /* 0x040fe20000010230 */
[----:B------:R-:W-:Y:S02]  /*11c0*/  @!P3 IMAD.SHL.U32 R49, R49, 0x4, RZ ;  /* 0x000000043131b824 */ /* 0x000fe400078e00ff */
[----:B-1----:R-:W-:-:S03]  /*11d0*/  @!P1 IMAD.X R52, RZ, RZ, R43, P6 ;  /* 0x000000ffff349224 */ /* 0x002fc600030e062b */
[C---:B----4-:R-:W-:Y:S02]  /*11e0*/  @!P3 IADD3 R26, P5, PT, R49.reuse, R26, RZ ;  /* 0x0000001a311ab210 */ /* 0x050fe40007fbe0ff */
[----:B0-----:R-:W-:Y:S02]  /*11f0*/  @!P3 IADD3 R28, P4, PT, R49, R28, RZ ;  /* 0x0000001c311cb210 */ /* 0x001fe40007f9e0ff */
[C---:B------:R-:W-:Y:S02]  /*1200*/  @!P1 SHF.L.U64.HI R50, R47.reuse, 0x2, R52 ;  /* 0x000000022f329819 */ /* 0x040fe40000010234 */
[----:B------:R-:W-:Y:S01]  /*1210*/  @!P1 SHF.L.U32 R47, R47, 0x2, RZ ;  /* 0x000000022f2f9819 */ /* 0x000fe200000006ff */
[C---:B------:R-:W-:Y:S02]  /*1220*/  @!P3 IMAD.X R27, R48.reuse, 0x1, R27, P5 ;  /* 0x00000001301bb824 */ /* 0x040fe400028e061b */
[----:B------:R-:W-:Y:S01]  /*1230*/  @!P3 IMAD.X R29, R48, 0x1, R29, P4 ;  /* 0x00000001301db824 */ /* 0x000fe200020e061d */
[----:B--2---:R-:W-:-:S02]  /*1240*/  @!P1 IADD3 R30, P5, PT, R47, R30, RZ ;  /* 0x0000001e2f1e9210 */ /* 0x004fc40007fbe0ff */
[----:B---3--:R-:W-:Y:S01]  /*1250*/  @!P1 IADD3 R32, P4, PT, R47, R32, RZ ;  /* 0x000000202f209210 */ /* 0x008fe20007f9e0ff */
[----:B------:R0:W5:Y:S02]  /*1260*/  @!P3 LDG.E.CONSTANT R2, desc[UR6][R26.64] ;  /* 0x000000061a02b981 */ /* 0x000164000c1e9900 */
[C---:B------:R-:W-:Y:S02]  /*1270*/  @!P1 IMAD.X R31, R50.reuse, 0x1, R31, P5 ;  /* 0x00000001321f9824 */ /* 0x040fe400028e061f */
[----:B------:R-:W-:Y:S01]  /*1280*/  @!P1 IMAD.X R33, R50, 0x1, R33, P4 ;  /* 0x0000000132219824 */ /* 0x000fe200020e0621 */
        /* <DEDUP_REMOVED lines=8> */
[-C--:B-1---5:R-:W-:Y:S01]  /*1310*/  @!P4 FFMA R9, R2, R46.reuse, R9 ;  /* 0x0000002e0209c223 */ /* 0x0a2fe20000000009 */
[-C--:B------:R-:W-:Y:S01]  /*1320*/  @!P4 FFMA R13, R0, R46.reuse, R13 ;  /* 0x0000002e000dc223 */ /* 0x080fe2000000000d */
[-C--:B------:R-:W-:Y:S01]  /*1330*/  @!P3 FFMA R8, R15, R46.reuse, R8 ;  /* 0x0000002e0f08b223 */ /* 0x080fe20000000008 */
[-C--:B------:R-:W-:Y:S01]  /*1340*/  @!P3 FFMA R12, R17, R46.reuse, R12 ;  /* 0x0000002e110cb223 */ /* 0x080fe2000000000c */
[-C--:B------:R-:W-:Y:S01]  /*1350*/  @!P2 FFMA R7, R16, R46.reuse, R7 ;  /* 0x0000002e1007a223 */ /* 0x080fe20000000007 */
[-C--:B------:R-:W-:Y:S01]  /*1360*/  @!P2 FFMA R11, R18, R46.reuse, R11 ;  /* 0x0000002e120ba223 */ /* 0x080fe2000000000b */
[-C--:B------:R-:W-:Y:S01]  /*1370*/  @!P1 FFMA R42, R19, R46.reuse, R42 ;  /* 0x0000002e132a9223 */ /* 0x080fe2000000002a */
[----:B------:R-:W-:-:S07]  /*1380*/  @!P1 FFMA R10, R21, R46, R10 ;  /* 0x0000002e150a9223 */ /* 0x000fce000000000a */
.L_x_89:
[----:B------:R-:W-:-:S04]  /*1390*/  IADD3 R41, PT, PT, R41, 0x2, RZ ;  /* 0x0000000229297810 */ /* 0x000fc80007ffe0ff */
[----:B------:R-:W-:-:S13]  /*13a0*/  ISETP.NE.AND P1, PT, R41, R34, PT ;  /* 0x000000222900720c */ /* 0x000fda0003f25270 */
[----:B------:R-:W-:Y:S05]  /*13b0*/  @P1 BRA `(.L_x_90) ;  /* 0xfffffff400dc1947 */ /* 0x000fea000383ffff */
[----:B------:R-:W-:-:S07]  /*13c0*/  IMAD.MOV.U32 R38, RZ, RZ, R34 ;  /* 0x000000ffff267224 */ /* 0x000fce00078e0022 */
.L_x_87:
[----:B------:R-:W3:Y:S02]  /*13d0*/  LDCU UR5, c[0x0][0x3d8] ;  /* 0x00007b00ff0577ac */ /* 0x000ee40008000800 */
[----:B---3--:R-:W-:-:S09]  /*13e0*/  ULOP3.LUT UP0, URZ, UR5, 0x1, URZ, 0xc0, !UPT ;  /* 0x0000000105ff7892 */ /* 0x008fd2000f80c0ff */
[----:B------:R-:W-:Y:S05]  /*13f0*/  BRA.U !UP0, `(.L_x_86) ;  /* 0x0000000508287547 */ /* 0x000fea000b800000 */
[----:B------:R-:W3:Y:S01]  /*1400*/  LDCU UR5, c[0x0][0x3dc] ;  /* 0x00007b80ff0577ac */ /* 0x000ee20008000800 */
[C---:B------:R-:W-:Y:S02]  /*1410*/  VIADD R39, R14.reuse, 0x20 ;  /* 0x000000200e277836 */ /* 0x040fe40000000000 */
[C---:B------:R-:W-:Y:S02]  /*1420*/  VIADD R40, R14.reuse, 0x40 ;  /* 0x000000400e287836 */ /* 0x040fe40000000000 */
[C---:B------:R-:W-:Y:S01]  /*1430*/  VIADD R22, R14.reuse, 0x60 ;  /* 0x000000600e167836 */ /* 0x040fe20000000000 */
[----:B---3--:R-:W-:Y:S01]  /*1440*/  ISETP.GE.AND P2, PT, R14, UR5, PT ;  /* 0x000000050e007c0c */ /* 0x008fe2000bf46270 */
[----:B------:R-:W-:Y:S01]  /*1450*/  IMAD R41, R38, UR5, RZ ;  /* 0x0000000526297c24 */ /* 0x000fe2000f8e02ff */
[----:B------:R-:W-:Y:S02]  /*1460*/  ISETP.GE.AND P1, PT, R39, UR5, PT ;  /* 0x0000000527007c0c */ /* 0x000fe4000bf26270 */
[----:B------:R-:W-:-:S02]  /*1470*/  ISETP.GE.AND P3, PT, R40, UR5, PT ;  /* 0x0000000528007c0c */ /* 0x000fc4000bf66270 */
[----:B------:R-:W-:-:S04]  /*1480*/  IADD3 R43, P0, PT, R5, R41, RZ ;  /* 0x00000029052b7210 */ /* 0x000fc80007f1e0ff */
[----:B------:R-:W-:-:S03]  /*1490*/  LEA.HI.X.SX32 R41, R41, R6, 0x1, P0 ;  /* 0x0000000629297211 */ /* 0x000fc600000f0eff */
[----:B-1----:R-:W1:Y:S01]  /*14a0*/  @!P2 LDC.64 R24, c[0x0][0x388] ;  /* 0x0000e200ff18ab82 */ /* 0x002e620000000a00 */
[CC--:B------:R-:W-:Y:S02]  /*14b0*/  @!P2 IADD3 R50, P0, PT, R14.reuse, R43.reuse, RZ ;  /* 0x0000002b0e32a210 */ /* 0x0c0fe40007f1e0ff */
[----:B------:R-:W-:Y:S02]  /*14c0*/  @!P1 IADD3 R51, P5, PT, R14, R43, RZ ;  /* 0x0000002b0e339210 */ /* 0x000fe40007fbe0ff */
[----:B0-----:R-:W-:Y:S01]  /*14d0*/  @!P2 IADD3.X R27, PT, PT, RZ, R41, RZ, P0, !PT ;  /* 0x00000029ff1ba210 */ /* 0x001fe200007fe4ff */
[----:B------:R-:W-:Y:S01]  /*14e0*/  @!P2 IMAD.SHL.U32 R47, R50, 0x4, RZ ;  /* 0x00000004322fa824 */ /* 0x000fe200078e00ff */
[----:B------:R-:W-:Y:S01]  /*14f0*/  ISETP.GE.AND P0, PT, R22, UR5, PT ;  /* 0x0000000516007c0c */ /* 0x000fe2000bf06270 */
[----:B------:R-:W0:Y:S01]  /*1500*/  @!P2 LDC.64 R32, c[0x0][0x390] ;  /* 0x0000e400ff20ab82 */ /* 0x000e220000000a00 */
[----:B------:R-:W-:-:S07]  /*1510*/  @!P2 SHF.L.U64.HI R50, R50, 0x2, R27 ;  /* 0x000000023232a819 */ /* 0x000fce000001021b */
[----:B------:R-:W3:Y:S01]  /*1520*/  @!P1 LDC.64 R22, c[0x0][0x388] ;  /* 0x0000e200ff169b82 */ /* 0x000ee20000000a00 */
[----:B-1----:R-:W-:-:S07]  /*1530*/  @!P2 IADD3 R48, P4, PT, R47, R24, RZ ;  /* 0x000000182f30a210 */ /* 0x002fce0007f9e0ff */
[----:B------:R-:W1:Y:S01]  /*1540*/  @!P1 LDC.64 R30, c[0x0][0x390] ;  /* 0x0000e400ff1e9b82 */ /* 0x000e620000000a00 */
[----:B------:R-:W-:Y:S01]  /*1550*/  @!P2 IMAD.X R49, R50, 0x1, R25, P4 ;  /* 0x000000013231a824 */ /* 0x000fe200020e0619 */
[----:B0-----:R-:W-:-:S06]  /*1560*/  @!P2 IADD3 R46, P4, PT, R47, R32, RZ ;  /* 0x000000202f2ea210 */ /* 0x001fcc0007f9e0ff */
[----:B------:R-:W0:Y:S01]  /*1570*/  @!P3 LDC.64 R24, c[0x0][0x388] ;  /* 0x0000e200ff18bb82 */ /* 0x000e220000000a00 */
[----:B------:R-:W-:Y:S01]  /*1580*/  @!P1 IMAD.X R52, RZ, RZ, R41, P5 ;  /* 0x000000ffff349224 */ /* 0x000fe200028e0629 */
[C---:B------:R-:W-:Y:S01]  /*1590*/  @!P1 SHF.L.U32 R53, R51.reuse, 0x2, RZ ;  /* 0x0000000233359819 */ /* 0x040fe200000006ff */
[----:B-----5:R4:W5:Y:S01]  /*15a0*/  @!P2 LDG.E.CONSTANT R2, desc[UR6][R48.64] ;  /* 0x000000063002a981 */ /* 0x020962000c1e9900 */
[----:B------:R-:W-:Y:S02]  /*15b0*/  @!P2 IMAD.X R47, R50, 0x1, R33, P4 ;  /* 0x00000001322fa824 */ /* 0x000fe400020e0621 */
[----:B------:R-:W-:Y:S02]  /*15c0*/  @!P1 SHF.L.U64.HI R50, R51, 0x2, R52 ;  /* 0x0000000233329819 */ /* 0x000fe40000010234 */
[----:B------:R-:W2:Y:S01]  /*15d0*/  @!P3 LDC.64 R28, c[0x0][0x390] ;  /* 0x0000e400ff1cbb82 */ /* 0x000ea20000000a00 */
[CC--:B------:R-:W-:Y:S01]  /*15e0*/  @!P3 IADD3 R51, P4, PT, R14.reuse, R43.reuse, RZ ;  /* 0x0000002b0e33b210 */ /* 0x0c0fe20007f9e0ff */
[----:B------:R0:W5:Y:S06]  /*15f0*/  @!P2 LDG.E.CONSTANT R0, desc[UR6][R46.64] ;  /* 0x000000062e00a981 */ /* 0x00016c000c1e9900 */
[----:B------:R-:W2:Y:S01]  /*1600*/  @!P0 LDC.64 R32, c[0x0][0x390] ;  /* 0x0000e400ff208b82 */ /* 0x000ea20000000a00 */
[----:B------:R-:W-:-:S07]  /*1610*/  @!P0 IADD3 R43, P5, PT, R14, R43, RZ ;  /* 0x0000002b0e2b8210 */ /* 0x000fce0007fbe0ff */
[----:B------:R-:W2:Y:S01]  /*1620*/  @!P0 LDC.64 R26, c[0x0][0x388] ;  /* 0x0000e200ff1a8b82 */ /* 0x000ea20000000a00 */
[--C-:B----4-:R-:W-:Y:S01]  /*1630*/  @!P3 IMAD.X R48, RZ, RZ, R41.reuse, P4 ;  /* 0x000000ffff30b224 */ /* 0x110fe200020e0629 */
[C---:B---3--:R-:W-:Y:S01]  /*1640*/  @!P1 IADD3 R22, P2, PT, R53.reuse, R22, RZ ;  /* 0x0000001635169210 */ /* 0x048fe20007f5e0ff */
[----:B------:R-:W-:Y:S01]  /*1650*/  @!P0 IMAD.X R52, RZ, RZ, R41, P5 ;  /* 0x000000ffff348224 */ /* 0x000fe200028e0629 */
[----:B-1----:R-:W-:Y:S02]  /*1660*/  @!P1 IADD3 R30, P4, PT, R53, R30, RZ ;  /* 0x0000001e351e9210 */ /* 0x002fe40007f9e0ff */
[C---:B------:R-:W-:Y:S01]  /*1670*/  @!P3 SHF.L.U64.HI R48, R51.reuse, 0x2, R48 ;  /* 0x000000023330b819 */ /* 0x040fe20000010230 */
[----:B------:R-:W-:Y:S01]  /*1680*/  @!P3 IMAD.SHL.U32 R51, R51, 0x4, RZ ;  /* 0x000000043333b824 */ /* 0x000fe200078e00ff */
[C---:B------:R-:W-:Y:S01]  /*1690*/  @!P1 IADD3.X R31, PT, PT, R50.reuse, R31, RZ, P4, !PT ;  /* 0x0000001f321f9210 */ /* 0x040fe200027fe4ff */
[----:B------:R-:W-:Y:S01]  /*16a0*/  @!P1 IMAD.X R23, R50, 0x1, R23, P2 ;  /* 0x0000000132179824 */ /* 0x000fe200010e0617 */
[C---:B------:R-:W-:Y:S01]  /*16b0*/  @!P0 SHF.L.U64.HI R50, R43.reuse, 0x2, R52 ;  /* 0x000000022b328819 */ /* 0x040fe20000010234 */
[----:B------:R-:W-:Y:S01]  /*16c0*/  @!P0 IMAD.SHL.U32 R43, R43, 0x4, RZ ;  /* 0x000000042b2b8824 */ /* 0x000fe200078e00ff */
[C---:B0-----:R-:W-:Y:S01]  /*16d0*/  @!P3 IADD3 R24, P2, PT, R51.reuse, R24, RZ ;  /* 0x000000183318b210 */ /* 0x041fe20007f5e0ff */
[----:B------:R0:W5:Y:S01]  /*16e0*/  @!P1 LDG.E.CONSTANT R17, desc[UR6][R30.64+0x80] ;  /* 0x000080061e119981 */ /* 0x000162000c1e9900 */
[----:B--2---:R-:W-:-:S03]  /*16f0*/  @!P3 IADD3 R28, P4, PT, R51, R28, RZ ;  /* 0x0000001c331cb210 */ /* 0x004fc60007f9e0ff */
[----:B------:R0:W5:Y:S01]  /*1700*/  @!P1 LDG.E.CONSTANT R15, desc[UR6][R22.64+0x80] ;  /* 0x00008006160f9981 */ /* 0x000162000c1e9900 */
[C---:B------:R-:W-:Y:S01]  /*1710*/  @!P3 IMAD.X R25, R48.reuse, 0x1, R25, P2 ;  /* 0x000000013019b824 */ /* 0x040fe200010e0619 */
[----:B------:R-:W-:Y:S01]  /*1720*/  @!P0 IADD3 R32, P1, PT, R43, R32, RZ ;  /* 0x000000202b208210 */ /* 0x000fe20007f3e0ff */
[----:B------:R-:W-:-:S03]  /*1730*/  @!P3 IMAD.X R29, R48, 0x1, R29, P4 ;  /* 0x00000001301db824 */ /* 0x000fc600020e061d */
[----:B------:R0:W5:Y:S01]  /*1740*/  @!P3 LDG.E.CONSTANT R16, desc[UR6][R24.64+0x100] ;  /* 0x000100061810b981 */ /* 0x000162000c1e9900 */
[----:B------:R-:W-:Y:S01]  /*1750*/  @!P0 IADD3 R26, P2, PT, R43, R26, RZ ;  /* 0x0000001a2b1a8210 */ /* 0x000fe20007f5e0ff */
[C---:B------:R-:W-:Y:S02]  /*1760*/  @!P0 IMAD.X R33, R50.reuse, 0x1, R33, P1 ;  /* 0x0000000132218824 */ /* 0x040fe400008e0621 */
[----:B------:R0:W5:Y:S01]  /*1770*/  @!P3 LDG.E.CONSTANT R18, desc[UR6][R28.64+0x100] ;  /* 0x000100061c12b981 */ /* 0x000162000c1e9900 */
[----:B------:R-:W-:-:S03]  /*1780*/  @!P0 IADD3.X R27, PT, PT, R50, R27, RZ, P2, !PT ;  /* 0x0000001b321b8210 */ /* 0x000fc600017fe4ff */
        /* <DEDUP_REMOVED lines=9> */
[-C--:B0----5:R-:W-:Y:S01]  /*1820*/  @!P3 FFMA R9, R2, R22.reuse, R9 ;  /* 0x000000160209b223 */ /* 0x0a1fe20000000009 */
[-C--:B------:R-:W-:Y:S01]  /*1830*/  @!P3 FFMA R13, R0, R22.reuse, R13 ;  /* 0x00000016000db223 */ /* 0x080fe2000000000d */
[-C--:B------:R-:W-:Y:S01]  /*1840*/  @!P2 FFMA R8, R15, R22.reuse, R8 ;  /* 0x000000160f08a223 */ /* 0x080fe20000000008 */
[-C--:B------:R-:W-:Y:S02]  /*1850*/  @!P2 FFMA R12, R17, R22.reuse, R12 ;  /* 0x00000016110ca223 */ /* 0x080fe4000000000c */
[-C--:B------:R-:W-:Y:S01]  /*1860*/  @!P1 FFMA R7, R16, R22.reuse, R7 ;  /* 0x0000001610079223 */ /* 0x080fe20000000007 */
[-C--:B------:R-:W-:Y:S01]  /*1870*/  @!P1 FFMA R11, R18, R22.reuse, R11 ;  /* 0x00000016120b9223 */ /* 0x080fe2000000000b */
[-C--:B------:R-:W-:Y:S01]  /*1880*/  @!P0 FFMA R42, R19, R22.reuse, R42 ;  /* 0x00000016132a8223 */ /* 0x080fe2000000002a */
[----:B------:R-:W-:-:S07]  /*1890*/  @!P0 FFMA R10, R21, R22, R10 ;  /* 0x00000016150a8223 */ /* 0x000fce000000000a */
.L_x_86:
[----:B------:R-:W-:-:S13]  /*18a0*/  ISETP.GE.AND P0, PT, R4, R3, PT ;  /* 0x000000030400720c */ /* 0x000fda0003f06270 */
[----:B------:R-:W-:Y:S05]  /*18b0*/  @P0 BRA `(.L_x_91) ;  /* 0x00000010001c0947 */ /* 0x000fea0003800000 */
[----:B------:R-:W3:Y:S01]  /*18c0*/  LDCU UR5, c[0x0][0x3e4] ;  /* 0x00007c80ff0577ac */ /* 0x000ee20008000800 */
[----:B0-----:R-:W-:Y:S01]  /*18d0*/  IMAD.IADD R26, R37, 0x1, R20 ;  /* 0x00000001251a7824 */ /* 0x001fe200078e0214 */
[----:B---3--:R-:W-:-:S09]  /*18e0*/  UISETP.NE.AND UP0, UPT, UR5, 0x1, UPT ;  /* 0x000000010500788c */ /* 0x008fd2000bf05270 */
[----:B------:R-:W-:Y:S05]  /*18f0*/  BRA.U !UP0, `(.L_x_92) ;  /* 0x0000000908207547 */ /* 0x000fea000b800000 */
[----:B------:R-:W-:-:S09]  /*1900*/  UISETP.NE.AND UP0, UPT, UR5, URZ, UPT ;  /* 0x000000ff0500728c */ /* 0x000fd2000bf05270 */
[----:B------:R-:W-:Y:S05]  /*1910*/  BRA.U UP0, `(.L_x_93) ;  /* 0x0000000500bc7547 */ /* 0x000fea000b800000 */
[----:B------:R-:W0:Y:S01]  /*1920*/  LDCU UR5, c[0x0][0x3dc] ;  /* 0x00007b80ff0577ac */ /* 0x000e220008000800 */
[----:B------:R-:W-:Y:S01]  /*1930*/  BSSY.RECONVERGENT B2, `(.L_x_94) ;  /* 0x000001a000027945 */ /* 0x000fe20003800200 */
[C---:B------:R-:W-:Y:S01]  /*1940*/  IMAD R24, R26.reuse, 0x4, R35 ;  /* 0x000000041a187824 */ /* 0x040fe200078e0223 */
        /* <DEDUP_REMOVED lines=9> */
[----:B------:R-:W1:Y:S08]  /*19e0*/  MUFU.RCP R14, R30 ;  /* 0x0000001e000e7308 */ /* 0x000e700000001000 */
[----:B------:R-:W0:Y:S01]  /*19f0*/  FCHK P0, R9, R30 ;  /* 0x0000001e09007302 */ /* 0x000e220000000000 */
[----:B-1----:R-:W-:-:S04]  /*1a00*/  FFMA R23, -R30, R14, 1 ;  /* 0x3f8000001e177423 */ /* 0x002fc8000000010e */
[----:B------:R-:W-:-:S04]  /*1a10*/  FFMA R14, R14, R23, R14 ;  /* 0x000000170e0e7223 */ /* 0x000fc8000000000e */
[----:B------:R-:W-:-:S04]  /*1a20*/  FFMA R23, R14, R9, RZ ;  /* 0x000000090e177223 */ /* 0x000fc800000000ff */
[----:B------:R-:W-:-:S04]  /*1a30*/  FFMA R28, -R30, R23, R9 ;  /* 0x000000171e1c7223 */ /* 0x000fc80000000109 */
[----:B------:R-:W-:Y:S01]  /*1a40*/  FFMA R14, R14, R28, R23 ;  /* 0x0000001c0e0e7223 */ /* 0x000fe20000000017 */
[----:B0-----:R-:W-:Y:S06]  /*1a50*/  @!P0 BRA `(.L_x_97) ;  /* 0x0000000000108947 */ /* 0x001fec0003800000 */
[----:B------:R-:W-:Y:S02]  /*1a60*/  MOV R14, R30 ;  /* 0x0000001e000e7202 */ /* 0x000fe40000000f00 */
[----:B------:R-:W-:-:S07]  /*1a70*/  MOV R22, 0x1a90 ;  /* 0x00001a9000167802 */ /* 0x000fce0000000f00 */
[----:B--2--5:R-:W-:Y:S05]  /*1a80*/  CALL.REL.NOINC `($__internal_1_$__cuda_sm3x_div_rn_noftz_f32_slowpath) ;  /* 0x0000001800607944 */ /* 0x024fea0003c00000 */
[----:B------:R-:W-:-:S07]  /*1a90*/  IMAD.MOV.U32 R14, RZ, RZ, R9 ;  /* 0x000000ffff0e7224 */ /* 0x000fce00078e0009 */
.L_x_97:
[----:B--2---:R-:W-:Y:S05]  /*1aa0*/  BSYNC.RECONVERGENT B3 ;  /* 0x0000000000037941 */ /* 0x004fea0003800200 */
.L_x_96:
[----:B------:R-:W-:-:S05]  /*1ab0*/  FMUL R13, R14, R13 ;  /* 0x0000000d0e0d7220 */ /* 0x000fca0000400000 */
[----:B------:R0:W-:Y:S02]  /*1ac0*/  STS [R24+0x4], R13 ;  /* 0x0000040d18007388 */ /* 0x0001e40000000800 */
.L_x_95:
[----:B--2---:R-:W-:Y:S05]  /*1ad0*/  BSYNC.RECONVERGENT B2 ;  /* 0x0000000000027941 */ /* 0x004fea0003800200 */
.L_x_94:
[----:B------:R-:W2:Y:S01]  /*1ae0*/  LDCU UR5, c[0x0][0x3dc] ;  /* 0x00007b80ff0577ac */ /* 0x000ea20008000800 */
[----:B------:R-:W-:Y:S01]  /*1af0*/  VIADD R9, R26, 0x20 ;  /* 0x000000201a097836 */ /* 0x000fe20000000000 */
[----:B------:R-:W-:Y:S04]  /*1b00*/  BSSY.RECONVERGENT B2, `(.L_x_98) ;  /* 0x0000019000027945 */ /* 0x000fe80003800200 */
[----:B--2---:R-:W-:-:S13]  /*1b10*/  ISETP.GE.AND P0, PT, R9, UR5, PT ;  /* 0x0000000509007c0c */ /* 0x004fda000bf06270 */
[----:B------:R-:W-:Y:S05]  /*1b20*/  @P0 BRA `(.L_x_99) ;  /* 0x0000000000580947 */ /* 0x000fea0003800000 */
[----:B0-----:R-:W-:Y:S01]  /*1b30*/  FMUL R13, R8, -1.4426950216293334961 ;  /* 0xbfb8aa3b080d7820 */ /* 0x001fe20000400000 */
[----:B------:R-:W-:Y:S04]  /*1b40*/  BSSY.RECONVERGENT B3, `(.L_x_100) ;  /* 0x0000012000037945 */ /* 0x000fe80003800200 */
[----:B------:R-:W-:-:S13]  /*1b50*/  FSETP.GEU.AND P0, PT, R13, -126, PT ;  /* 0xc2fc00000d00780b */ /* 0x000fda0003f0e000 */
[----:B------:R-:W-:-:S04]  /*1b60*/  @!P0 FMUL R13, R13, 0.5 ;  /* 0x3f0000000d0d8820 */ /* 0x000fc80000400000 */
[----:B------:R-:W0:Y:S02]  /*1b70*/  MUFU.EX2 R9, R13 ;  /* 0x0000000d00097308 */ /* 0x000e240000000800 */
[----:B0-----:R-:W-:-:S04]  /*1b80*/  @!P0 FMUL R9, R9, R9 ;  /* 0x0000000909098220 */ /* 0x001fc80000400000 */
[----:B-1----:R-:W-:-:S04]  /*1b90*/  FADD R25, R9, 1 ;  /* 0x3f80000009197421 */ /* 0x002fc80000000000 */
        /* <DEDUP_REMOVED lines=9> */
[----:B------:R-:W-:Y:S02]  /*1c30*/  MOV R14, R25 ;  /* 0x00000019000e7202 */ /* 0x000fe40000000f00 */
[----:B------:R-:W-:-:S07]  /*1c40*/  MOV R22, 0x1c60 ;  /* 0x00001c6000167802 */ /* 0x000fce0000000f00 */
[----:B-----5:R-:W-:Y:S05]  /*1c50*/  CALL.REL.NOINC `($__internal_1_$__cuda_sm3x_div_rn_noftz_f32_slowpath) ;  /* 0x0000001400ec7944 */ /* 0x020fea0003c00000 */
.L_x_101:
[----:B------:R-:W-:Y:S05]  /*1c60*/  BSYNC.RECONVERGENT B3 ;  /* 0x0000000000037941 */ /* 0x000fea0003800200 */
.L_x_100:
[----:B------:R-:W-:-:S05]  /*1c70*/  FMUL R9, R9, R12 ;  /* 0x0000000c09097220 */ /* 0x000fca0000400000 */
[----:B------:R2:W-:Y:S02]  /*1c80*/  STS [R24+0x84], R9 ;  /* 0x0000840918007388 */ /* 0x0005e40000000800 */
.L_x_99:
[----:B------:R-:W-:Y:S05]  /*1c90*/  BSYNC.RECONVERGENT B2 ;  /* 0x0000000000027941 */ /* 0x000fea0003800200 */
.L_x_98:
[----:B------:R-:W3:Y:S01]  /*1ca0*/  LDCU UR5, c[0x0][0x3dc] ;  /* 0x00007b80ff0577ac */ /* 0x000ee20008000800 */
[----:B------:R-:W-:Y:S01]  /*1cb0*/  VIADD R8, R26, 0x40 ;  /* 0x000000401a087836 */ /* 0x000fe20000000000 */
[----:B------:R-:W-:Y:S04]  /*1cc0*/  BSSY.RECONVERGENT B2, `(.L_x_102) ;  /* 0x0000019000027945 */ /* 0x000fe80003800200 */
[----:B---3--:R-:W-:-:S13]  /*1cd0*/  ISETP.GE.AND P0, PT, R8, UR5, PT ;  /* 0x0000000508007c0c */ /* 0x008fda000bf06270 */
[----:B------:R-:W-:Y:S05]  /*1ce0*/  @P0 BRA `(.L_x_103) ;  /* 0x0000000000580947 */ /* 0x000fea0003800000 */
[----:B--2---:R-:W-:Y:S01]  /*1cf0*/  FMUL R9, R7, -1.4426950216293334961 ;  /* 0xbfb8aa3b07097820 */ /* 0x004fe20000400000 */
[----:B------:R-:W-:Y:S04]  /*1d00*/  BSSY.RECONVERGENT B3, `(.L_x_104) ;  /* 0x0000012000037945 */ /* 0x000fe80003800200 */
[----:B------:R-:W-:-:S13]  /*1d10*/  FSETP.GEU.AND P0, PT, R9, -126, PT ;  /* 0xc2fc00000900780b */ /* 0x000fda0003f0e000 */
[----:B------:R-:W-:-:S04]  /*1d20*/  @!P0 FMUL R9, R9, 0.5 ;  /* 0x3f00000009098820 */ /* 0x000fc80000400000 */
[----:B------:R-:W2:Y:S02]  /*1d30*/  MUFU.EX2 R8, R9 ;  /* 0x0000000900087308 */ /* 0x000ea40000000800 */
[----:B--2---:R-:W-:-:S04]  /*1d40*/  @!P0 FMUL R8, R8, R8 ;  /* 0x0000000808088220 */ /* 0x004fc80000400000 */
[----:B------:R-:W-:-:S04]  /*1d50*/  FADD R14, R8, 1 ;  /* 0x3f800000080e7421 */ /* 0x000fc80000000000 */
[----:B------:R-:W0:Y:S08]  /*1d60*/  MUFU.RCP R8, R14 ;  /* 0x0000000e00087308 */ /* 0x000e300000001000 */
[----:B------:R-:W2:Y:S01]  /*1d70*/  FCHK P0, R7, R14 ;  /* 0x0000000e07007302 */ /* 0x000ea20000000000 */
[----:B0-----:R-:W-:-:S04]  /*1d80*/  FFMA R13, -R14, R8, 1 ;  /* 0x3f8000000e0d7423 */ /* 0x001fc80000000108 */
[----:B------:R-:W-:-:S04]  /*1d90*/  FFMA R8, R8, R13, R8 ;  /* 0x0000000d08087223 */ /* 0x000fc80000000008 */
[----:B------:R-:W-:-:S04]  /*1da0*/  FFMA R12, R8, R7, RZ ;  /* 0x00000007080c7223 */ /* 0x000fc800000000ff */
[----:B------:R-:W-:-:S04]  /*1db0*/  FFMA R13, -R14, R12, R7 ;  /* 0x0000000c0e0d7223 */ /* 0x000fc80000000107 */
[----:B------:R-:W-:Y:S01]  /*1dc0*/  FFMA R8, R8, R13, R12 ;  /* 0x0000000d08087223 */ /* 0x000fe2000000000c */
[----:B--2---:R-:W-:Y:S06]  /*1dd0*/  @!P0 BRA `(.L_x_105) ;  /* 0x0000000000108947 */ /* 0x004fec0003800000 */
[----:B------:R-:W-:Y:S01]  /*1de0*/  IMAD.MOV.U32 R9, RZ, RZ, R7 ;  /* 0x000000ffff097224 */ /* 0x000fe200078e0007 */
[----:B------:R-:W-:-:S07]  /*1df0*/  MOV R22, 0x1e10 ;  /* 0x00001e1000167802 */ /* 0x000fce0000000f00 */
[----:B-1---5:R-:W-:Y:S05]  /*1e00*/  CALL.REL.NOINC `($__internal_1_$__cuda_sm3x_div_rn_noftz_f32_slowpath) ;  /* 0x0000001400807944 */ /* 0x022fea0003c00000 */
[----:B------:R-:W-:-:S07]  /*1e10*/  IMAD.MOV.U32 R8, RZ, RZ, R9 ;  /* 0x000000ffff087224 */ /* 0x000fce00078e0009 */
.L_x_105:
[----:B------:R-:W-:Y:S05]  /*1e20*/  BSYNC.RECONVERGENT B3 ;  /* 0x0000000000037941 */ /* 0x000fea0003800200 */
.L_x_104:
[----:B------:R-:W-:-:S05]  /*1e30*/  FMUL R11, R8, R11 ;  /* 0x0000000b080b7220 */ /* 0x000fca0000400000 */
[----:B------:R3:W-:Y:S02]  /*1e40*/  STS [R24+0x104], R11 ;  /* 0x0001040b18007388 */ /* 0x0007e40000000800 */
.L_x_103:
[----:B------:R-:W-:Y:S05]  /*1e50*/  BSYNC.RECONVERGENT B2 ;  /* 0x0000000000027941 */ /* 0x000fea0003800200 */
.L_x_102:
[----:B------:R-:W4:Y:S01]  /*1e60*/  LDCU UR5, c[0x0][0x3dc] ;  /* 0x00007b80ff0577ac */ /* 0x000f220008000800 */
[----:B------:R-:W-:-:S04]  /*1e70*/  IADD3 R26, PT, PT, R26, 0x60, RZ ;  /* 0x000000601a1a7810 */ /* 0x000fc80007ffe0ff */
[----:B----4-:R-:W-:-:S13]  /*1e80*/  ISETP.GE.AND P0, PT, R26, UR5, PT ;  /* 0x000000051a007c0c */ /* 0x010fda000bf06270 */
[----:B------:R-:W-:Y:S05]  /*1e90*/  @P0 BRA `(.L_x_91) ;  /* 0x0000000800a40947 */ /* 0x000fea0003800000 */
[----:B------:R-:W-:Y:S01]  /*1ea0*/  FMUL R8, R42, -1.4426950216293334961 ;  /* 0xbfb8aa3b2a087820 */ /* 0x000fe20000400000 */
[----:B------:R-:W-:Y:S04]  /*1eb0*/  BSSY.RECONVERGENT B2, `(.L_x_106) ;  /* 0x0000012000027945 */ /* 0x000fe80003800200 */
[----:B------:R-:W-:-:S13]  /*1ec0*/  FSETP.GEU.AND P0, PT, R8, -126, PT ;  /* 0xc2fc00000800780b */ /* 0x000fda0003f0e000 */
[----:B------:R-:W-:-:S04]  /*1ed0*/  @!P0 FMUL R8, R8, 0.5 ;  /* 0x3f00000008088820 */ /* 0x000fc80000400000 */
[----:B------:R-:W4:Y:S02]  /*1ee0*/  MUFU.EX2 R7, R8 ;  /* 0x0000000800077308 */ /* 0x000f240000000800 */
[----:B----4-:R-:W-:-:S04]  /*1ef0*/  @!P0 FMUL R7, R7, R7 ;  /* 0x0000000707078220 */ /* 0x010fc80000400000 */
[----:B------:R-:W-:-:S04]  /*1f00*/  FADD R14, R7, 1 ;  /* 0x3f800000070e7421 */ /* 0x000fc80000000000 */
[----:B------:R-:W4:Y:S08]  /*1f10*/  MUFU.RCP R7, R14 ;  /* 0x0000000e00077308 */ /* 0x000f300000001000 */
[----:B------:R-:W0:Y:S01]  /*1f20*/  FCHK P0, R42, R14 ;  /* 0x0000000e2a007302 */ /* 0x000e220000000000 */
[----:B----4-:R-:W-:-:S04]  /*1f30*/  FFMA R12, -R14, R7, 1 ;  /* 0x3f8000000e0c7423 */ /* 0x010fc80000000107 */
[----:B------:R-:W-:-:S04]  /*1f40*/  FFMA R7, R7, R12, R7 ;  /* 0x0000000c07077223 */ /* 0x000fc80000000007 */
[----:B--2---:R-:W-:-:S04]  /*1f50*/  FFMA R9, R7, R42, RZ ;  /* 0x0000002a07097223 */ /* 0x004fc800000000ff */
[----:B------:R-:W-:-:S04]  /*1f60*/  FFMA R12, -R14, R9, R42 ;  /* 0x000000090e0c7223 */ /* 0x000fc8000000012a */
[----:B------:R-:W-:Y:S01]  /*1f70*/  FFMA R7, R7, R12, R9 ;  /* 0x0000000c07077223 */ /* 0x000fe20000000009 */
[----:B0-----:R-:W-:Y:S06]  /*1f80*/  @!P0 BRA `(.L_x_107) ;  /* 0x0000000000108947 */ /* 0x001fec0003800000 */
[----:B------:R-:W-:Y:S01]  /*1f90*/  IMAD.MOV.U32 R9, RZ, RZ, R42 ;  /* 0x000000ffff097224 */ /* 0x000fe200078e002a */
[----:B------:R-:W-:-:S07]  /*1fa0*/  MOV R22, 0x1fc0 ;  /* 0x00001fc000167802 */ /* 0x000fce0000000f00 */
[----:B-1-3-5:R-:W-:Y:S05]  /*1fb0*/  CALL.REL.NOINC `($__internal_1_$__cuda_sm3x_div_rn_noftz_f32_slowpath) ;  /* 0x0000001400147944 */ /* 0x02afea0003c00000 */
[----:B------:R-:W-:-:S07]  /*1fc0*/  IMAD.MOV.U32 R7, RZ, RZ, R9 ;  /* 0x000000ffff077224 */ /* 0x000fce00078e0009 */
.L_x_107:
[----:B------:R-:W-:Y:S05]  /*1fd0*/  BSYNC.RECONVERGENT B2 ;  /* 0x0000000000027941 */ /* 0x000fea0003800200 */
.L_x_106:
[----:B------:R-:W-:-:S05]  /*1fe0*/  FMUL R7, R7, R10 ;  /* 0x0000000a07077220 */ /* 0x000fca0000400000 */
[----:B------:R4:W-:Y:S01]  /*1ff0*/  STS [R24+0x184], R7 ;  /* 0x0001840718007388 */ /* 0x0009e20000000800 */
[----:B------:R-:W-:Y:S05]  /*2000*/  BRA `(.L_x_91) ;  /* 0x0000000800487947 */ /* 0x000fea0003800000 */
.L_x_93:
[----:B------:R-:W0:Y:S01]  /*2010*/  LDCU UR5, c[0x0][0x3dc] ;  /* 0x00007b80ff0577ac */ /* 0x000e220008000800 */
[C---:B------:R-:W-:Y:S01]  /*2020*/  VIADD R14, R26.reuse, 0x20 ;  /* 0x000000201a0e7836 */ /* 0x040fe20000000000 */
[C---:B------:R-:W-:Y:S02]  /*2030*/  IADD3 R22, PT, PT, R26.reuse, 0x40, RZ ;  /* 0x000000401a167810 */ /* 0x040fe40007ffe0ff */
[----:B0-----:R-:W-:Y:S02]  /*2040*/  ISETP.GE.AND P0, PT, R26, UR5, PT ;  /* 0x000000051a007c0c */ /* 0x001fe4000bf06270 */
[----:B------:R-:W-:Y:S02]  /*2050*/  ISETP.GE.AND P1, PT, R14, UR5, PT ;  /* 0x000000050e007c0c */ /* 0x000fe4000bf26270 */
[----:B------:R-:W-:-:S09]  /*2060*/  ISETP.GE.AND P2, PT, R22, UR5, PT ;  /* 0x0000000516007c0c */ /* 0x000fd2000bf46270 */
[----:B------:R-:W-:Y:S02]  /*2070*/  @!P0 FMNMX R14, RZ, R9, !PT ;  /* 0x00000009ff0e8209 */ /* 0x000fe40007800000 */
[----:B------:R-:W-:Y:S02]  /*2080*/  @!P1 FMNMX R9, RZ, R8, !PT ;  /* 0x00000008ff099209 */ /* 0x000fe40007800000 */
[----:B------:R-:W-:Y:S01]  /*2090*/  @!P2 FMNMX R8, RZ, R7, !PT ;  /* 0x00000007ff08a209 */ /* 0x000fe20007800000 */
[----:B------:R-:W-:Y:S01]  /*20a0*/  @!P0 FMUL R14, R14, R13 ;  /* 0x0000000d0e0e8220 */ /* 0x000fe20000400000 */
[C---:B------:R-:W-:Y:S02]  /*20b0*/  IMAD R13, R26.reuse, 0x4, R35 ;  /* 0x000000041a0d7824 */ /* 0x040fe400078e0223 */
[----:B------:R-:W-:Y:S01]  /*20c0*/  @!P1 FMUL R9, R9, R12 ;  /* 0x0000000c09099220 */ /* 0x000fe20000400000 */
[----:B------:R-:W-:Y:S02]  /*20d0*/  VIADD R26, R26, 0x60 ;  /* 0x000000601a1a7836 */ /* 0x000fe40000000000 */
[----:B------:R-:W-:Y:S01]  /*20e0*/  @!P2 FMUL R8, R8, R11 ;  /* 0x0000000b0808a220 */ /* 0x000fe20000400000 */
[----:B------:R0:W-:Y:S02]  /*20f0*/  @!P0 STS [R13+0x4], R14 ;  /* 0x0000040e0d008388 */ /* 0x0001e40000000800 */
[----:B------:R-:W-:-:S02]  /*2100*/  ISETP.GE.AND P0, PT, R26, UR5, PT ;  /* 0x000000051a007c0c */ /* 0x000fc4000bf06270 */
[----:B------:R0:W-:Y:S04]  /*2110*/  @!P1 STS [R13+0x84], R9 ;  /* 0x000084090d009388 */ /* 0x0001e80000000800 */
[----:B------:R0:W-:Y:S07]  /*2120*/  @!P2 STS [R13+0x104], R8 ;  /* 0x000104080d00a388 */ /* 0x0001ee0000000800 */
[----:B------:R-:W-:Y:S05]  /*2130*/  @P0 BRA `(.L_x_91) ;  /* 0x0000000400fc0947 */ /* 0x000fea0003800000 */
[----:B------:R-:W-:-:S05]  /*2140*/  FMNMX R7, RZ, R42, !PT ;  /* 0x0000002aff077209 */ /* 0x000fca0007800000 */
[----:B------:R-:W-:-:S05]  /*2150*/  FMUL R7, R7, R10 ;  /* 0x0000000a07077220 */ /* 0x000fca0000400000 */
[----:B------:R3:W-:Y:S01]  /*2160*/  STS [R13+0x184], R7 ;  /* 0x000184070d007388 */ /* 0x0007e20000000800 */
[----:B------:R-:W-:Y:S05]  /*2170*/  BRA `(.L_x_91) ;  /* 0x0000000400ec7947 */ /* 0x000fea0003800000 */
.L_x_92:
[----:B-1----:R-:W0:Y:S01]  /*2180*/  LDC R23, c[0x0][0x3dc] ;  /* 0x0000f700ff177b82 */ /* 0x002e220000000800 */
[C---:B------:R-:W-:Y:S01]  /*2190*/  VIADD R14, R26.reuse, 0x20 ;  /* 0x000000201a0e7836 */ /* 0x040fe20000000000 */
[C---:B------:R-:W-:Y:S01]  /*21a0*/  IADD3 R22, PT, PT, R26.reuse, 0x40, RZ ;  /* 0x000000401a167810 */ /* 0x040fe20007ffe0ff */
[C---:B------:R-:W-:Y:S01]  /*21b0*/  VIADD R24, R26.reuse, 0x60 ;  /* 0x000000601a187836 */ /* 0x040fe20000000000 */
[----:B------:R-:W-:Y:S01]  /*21c0*/  BSSY.RECONVERGENT B2, `(.L_x_108) ;  /* 0x0000021000027945 */ /* 0x000fe20003800200 */
[CC--:B0-----:R-:W-:Y:S01]  /*21d0*/  ISETP.GE.AND P2, PT, R26.reuse, R23.reuse, PT ;  /* 0x000000171a00720c */ /* 0x0c1fe20003f46270 */
[----:B------:R-:W-:Y:S01]  /*21e0*/  IMAD R26, R26, 0x4, R35 ;  /* 0x000000041a1a7824 */ /* 0x000fe200078e0223 */
[-C--:B------:R-:W-:Y:S02]  /*21f0*/  ISETP.GE.AND P4, PT, R14, R23.reuse, PT ;  /* 0x000000170e00720c */ /* 0x080fe40003f86270 */
[-C--:B------:R-:W-:Y:S02]  /*2200*/  ISETP.GE.AND P1, PT, R22, R23.reuse, PT ;  /* 0x000000171600720c */ /* 0x080fe40003f26270 */
[----:B------:R-:W-:-:S07]  /*2210*/  ISETP.GE.AND P0, PT, R24, R23, PT ;  /* 0x000000171800720c */ /* 0x000fce0003f06270 */
[----:B------:R-:W-:Y:S06]  /*2220*/  @P2 BRA `(.L_x_109) ;  /* 0x0000000000682947 */ /* 0x000fec0003800000 */
[----:B------:R-:W-:Y:S01]  /*2230*/  FMUL R14, R9, 0.044714998453855514526 ;  /* 0x3d372713090e7820 */ /* 0x000fe20000400000 */
[----:B------:R-:W-:Y:S02]  /*2240*/  IMAD.MOV.U32 R28, RZ, RZ, 0x3c80f082 ;  /* 0x3c80f082ff1c7424 */ /* 0x000fe400078e00ff */
[----:B------:R-:W-:Y:S02]  /*2250*/  HFMA2 R24, -RZ, RZ, 1.875, 0 ;  /* 0x3f800000ff187431 */ /* 0x000fe400000001ff */
        /* <DEDUP_REMOVED lines=20> */
[----:B------:R-:W-:-:S04]  /*23a0*/  FMUL R14, R9, R14 ;  /* 0x0000000e090e7220 */ /* 0x000fc80000400000 */
[----:B------:R-:W-:-:S05]  /*23b0*/  FMUL R13, R14, R13 ;  /* 0x0000000d0e0d7220 */ /* 0x000fca0000400000 */
[----:B------:R0:W-:Y:S02]  /*23c0*/  STS [R26+0x4], R13 ;  /* 0x0000040d1a007388 */ /* 0x0001e40000000800 */
.L_x_109:
[----:B--2---:R-:W-:Y:S05]  /*23d0*/  BSYNC.RECONVERGENT B2 ;  /* 0x0000000000027941 */ /* 0x004fea0003800200 */
.L_x_108:
[----:B------:R-:W-:Y:S04]  /*23e0*/  BSSY.RECONVERGENT B2, `(.L_x_110) ;  /* 0x000001c000027945 */ /* 0x000fe80003800200 */
[----:B------:R-:W-:Y:S05]  /*23f0*/  @P4 BRA `(.L_x_111) ;  /* 0x0000000000684947 */ /* 0x000fea0003800000 */
[----:B------:R-:W-:Y:S01]  /*2400*/  FMUL R9, R8, 0.044714998453855514526 ;  /* 0x3d37271308097820 */ /* 0x000fe20000400000 */
[----:B------:R-:W-:Y:S02]  /*2410*/  IMAD.MOV.U32 R23, RZ, RZ, 0x3c80f082 ;  /* 0x3c80f082ff177424 */ /* 0x000fe400078e00ff */
[----:B------:R-:W-:Y:S02]  /*2420*/  IMAD.MOV.U32 R25, RZ, RZ, 0x3f800000 ;  /* 0x3f800000ff197424 */ /* 0x000fe400078e00ff */
[----:B------:R-:W-:-:S04]  /*2430*/  FMUL R9, R9, R8 ;  /* 0x0000000809097220 */ /* 0x000fc80000400000 */
[----:B------:R-:W-:Y:S01]  /*2440*/  FFMA R9, R9, R8, R8 ;  /* 0x0000000809097223 */ /* 0x000fe20000000008 */
[----:B------:R-:W-:-:S03]  /*2450*/  FMUL R8, R8, 0.5 ;  /* 0x3f00000008087820 */ /* 0x000fc60000400000 */
[----:B0-----:R-:W-:-:S04]  /*2460*/  FMUL R13, R9, 0.79788458347320556641 ;  /* 0x3f4c422a090d7820 */ /* 0x001fc80000400000 */
        /* <DEDUP_REMOVED lines=19> */
.L_x_111:
[----:B------:R-:W-:Y:S05]  /*25a0*/  BSYNC.RECONVERGENT B2 ;  /* 0x0000000000027941 */ /* 0x000fea0003800200 */
.L_x_110:
[----:B------:R-:W-:Y:S04]  /*25b0*/  BSSY.RECONVERGENT B2, `(.L_x_112) ;  /* 0x000001c000027945 */ /* 0x000fe80003800200 */
[----:B------:R-:W-:Y:S05]  /*25c0*/  @P1 BRA `(.L_x_113) ;  /* 0x0000000000681947 */ /* 0x000fea0003800000 */
[----:B------:R-:W-:Y:S01]  /*25d0*/  FMUL R8, R7, 0.044714998453855514526 ;  /* 0x3d37271307087820 */ /* 0x000fe20000400000 */
[----:B------:R-:W-:Y:S01]  /*25e0*/  IMAD.MOV.U32 R14, RZ, RZ, 0x3c80f082 ;  /* 0x3c80f082ff0e7424 */ /* 0x000fe200078e00ff */
[----:B0-----:R-:W-:Y:S02]  /*25f0*/  MOV R13, 0x3f800000 ;  /* 0x3f800000000d7802 */ /* 0x001fe40000000f00 */
[----:B------:R-:W-:-:S04]  /*2600*/  FMUL R8, R8, R7 ;  /* 0x0000000708087220 */ /* 0x000fc80000400000 */
[----:B------:R-:W-:Y:S01]  /*2610*/  FFMA R8, R8, R7, R7 ;  /* 0x0000000708087223 */ /* 0x000fe20000000007 */
[----:B------:R-:W-:-:S03]  /*2620*/  FMUL R7, R7, 0.5 ;  /* 0x3f00000007077820 */ /* 0x000fc60000400000 */
[----:B-1----:R-:W-:-:S04]  /*2630*/  FMUL R9, R8, 0.79788458347320556641 ;  /* 0x3f4c422a08097820 */ /* 0x002fc80000400000 */
        /* <DEDUP_REMOVED lines=19> */
.L_x_113:
[----:B------:R-:W-:Y:S05]  /*2770*/  BSYNC.RECONVERGENT B2 ;  /* 0x0000000000027941 */ /* 0x000fea0003800200 */
.L_x_112:
[----:B------:R-:W-:Y:S05]  /*2780*/  @P0 BRA `(.L_x_91) ;  /* 0x0000000000680947 */ /* 0x000fea0003800000 */
[----:B------:R-:W-:Y:S01]  /*2790*/  FMUL R7, R42, 0.044714998453855514526 ;  /* 0x3d3727132a077820 */ /* 0x000fe20000400000 */
[----:B0-----:R-:W-:Y:S02]  /*27a0*/  IMAD.MOV.U32 R13, RZ, RZ, 0x3c80f082 ;  /* 0x3c80f082ff0d7424 */ /* 0x001fe400078e00ff */
        /* <DEDUP_REMOVED lines=10> */
[----:B------:R-:W1:Y:S03]  /*2850*/  MUFU.EX2 R7, R7 ;  /* 0x0000000700077308 */ /* 0x000e660000000800 */
[----:B------:R-:W-:Y:S01]  /*2860*/  FFMA R13, R12, R13, 0.1331529766321182251 ;  /* 0x3e0859410c0d7423 */ /* 0x000fe2000000000d */
[----:B-1----:R-:W-:-:S03]  /*2870*/  FADD R9, R7, 1 ;  /* 0x3f80000007097421 */ /* 0x002fc60000000000 */
[----:B------:R-:W-:-:S04]  /*2880*/  FFMA R7, R12, R13, -0.33332768082618713379 ;  /* 0xbeaaa9ed0c077423 */ /* 0x000fc8000000000d */
[----:B------:R-:W-:Y:S01]  /*2890*/  FFMA R7, R12, R7, RZ ;  /* 0x000000070c077223 */ /* 0x000fe200000000ff */
[----:B------:R-:W2:Y:S02]  /*28a0*/  MUFU.RCP R9, R9 ;  /* 0x0000000900097308 */ /* 0x000ea40000001000 */
[----:B--2---:R-:W-:-:S05]  /*28b0*/  FFMA R11, R9, -2, R14 ;  /* 0xc0000000090b7823 */ /* 0x004fca000000000e */
[----:B------:R-:W-:-:S04]  /*28c0*/  FSEL R11, R11, 1, !P0 ;  /* 0x3f8000000b0b7808 */ /* 0x000fc80004000000 */
[--C-:B------:R-:W-:Y:S01]  /*28d0*/  LOP3.LUT R11, R11, 0x80000000, R8.reuse, 0xb8, !PT ;  /* 0x800000000b0b7812 */ /* 0x100fe200078eb808 */
[----:B------:R-:W-:-:S04]  /*28e0*/  @!P1 FFMA R11, R8, R7, R8 ;  /* 0x00000007080b9223 */ /* 0x000fc80000000008 */
[----:B------:R-:W-:-:S04]  /*28f0*/  FADD R11, R11, 1 ;  /* 0x3f8000000b0b7421 */ /* 0x000fc80000000000 */
[----:B------:R-:W-:-:S04]  /*2900*/  FMUL R11, R42, R11 ;  /* 0x0000000b2a0b7220 */ /* 0x000fc80000400000 */
[----:B------:R-:W-:-:S05]  /*2910*/  FMUL R11, R11, R10 ;  /* 0x0000000a0b0b7220 */ /* 0x000fca0000400000 */
[----:B------:R3:W-:Y:S02]  /*2920*/  STS [R26+0x184], R11 ;  /* 0x0001840b1a007388 */ /* 0x0007e40000000800 */
.L_x_91:
[----:B--2---:R-:W-:Y:S05]  /*2930*/  BSYNC.RECONVERGENT B0 ;  /* 0x0000000000007941 */ /* 0x004fea0003800200 */
.L_x_85:
[----:B------:R-:W0:Y:S01]  /*2940*/  LDCU UR5, c[0x0][0x3dc] ;  /* 0x00007b80ff0577ac */ /* 0x000e220008000800 */
[----:B------:R-:W-:Y:S01]  /*2950*/  VIADD R20, R20, 0x400 ;  /* 0x0000040014147836 */ /* 0x000fe20000000000 */
[----:B01----:R-:W-:-:S04]  /*2960*/  MOV R9, UR5 ;  /* 0x0000000500097c02 */ /* 0x003fc80008000f00 */
[----:B------:R-:W-:-:S13]  /*2970*/  ISETP.GE.AND P0, PT, R20, R9, PT ;  /* 0x000000091400720c */ /* 0x000fda0003f06270 */
[----:B------:R-:W-:Y:S05]  /*2980*/  @!P0 BRA `(.L_x_114) ;  /* 0xffffffe000048947 */ /* 0x000fea000383ffff */
.L_x_84:
[----:B--2---:R-:W-:Y:S05]  /*2990*/  BSYNC.RECONVERGENT B1 ;  /* 0x0000000000017941 */ /* 0x004fea0003800200 */
.L_x_83:
[----:B------:R-:W0:Y:S01]  /*29a0*/  LDCU UR5, c[0x0][0x3d8] ;  /* 0x00007b00ff0577ac */ /* 0x000e220008000800 */
[----:B------:R-:W-:Y:S01]  /*29b0*/  BAR.SYNC.DEFER_BLOCKING 0x0 ;  /* 0x0000000000007b1d */ /* 0x000fe20000010000 */
[----:B0-----:R-:W-:-:S13]  /*29c0*/  ISETP.GE.AND P0, PT, R36, UR5, PT ;  /* 0x0000000524007c0c */ /* 0x001fda000bf06270 */
[----:B------:R-:W-:Y:S05]  /*29d0*/  @P0 EXIT ;  /* 0x000000000000094d */ /* 0x000fea0003800000 */
[----:B---3--:R-:W0:Y:S01]  /*29e0*/  LDC.64 R10, c[0x0][0x3c0] ;  /* 0x0000f000ff0a7b82 */ /* 0x008e220000000a00 */
[----:B-----5:R-:W-:Y:S01]  /*29f0*/  LOP3.LUT R0, R9, 0x7ffffffe, RZ, 0xc0, !PT ;  /* 0x7ffffffe09007812 */ /* 0x020fe200078ec0ff */
[----:B------:R-:W-:Y:S01]  /*2a00*/  ULEA UR4, UR5, UR4, 0x2 ;  /* 0x0000000405047291 */ /* 0x000fe2000f8e10ff */
[----:B------:R-:W2:Y:S03]  /*2a10*/  LDCU.64 UR8, c[0x0][0x398] ;  /* 0x00007300ff0877ac */ /* 0x000ea60008000a00 */
[----:B------:R-:W-:Y:S01]  /*2a20*/  IMAD.MOV R2, RZ, RZ, -R0 ;  /* 0x000000ffff027224 */ /* 0x000fe200078e0a00 */
[----:B------:R-:W-:Y:S01]  /*2a30*/  UIADD3 UR5, UPT, UPT, UR4, 0x8, URZ ;  /* 0x0000000804057890 */ /* 0x000fe2000fffe0ff */
[----:B0-2---:R-:W-:-:S11]  /*2a40*/  IMAD.WIDE R8, R4, 0x4, R10 ;  /* 0x0000000404087825 */ /* 0x005fd600078e020a */
.L_x_129:
[----:B------:R-:W0:Y:S01]  /*2a50*/  LDCU UR10, c[0x0][0x3dc] ;  /* 0x00007b80ff0a77ac */ /* 0x000e220008000800 */
[----:B------:R-:W-:Y:S01]  /*2a60*/  BSSY.RECONVERGENT B0, `(.L_x_115) ;  /* 0x0000095000007945 */ /* 0x000fe20003800200 */
[----:B-1-3--:R-:W-:Y:S01]  /*2a70*/  CS2R R16, SRZ ;  /* 0x0000000000107805 */ /* 0x00afe2000001ff00 */
[----:B--2---:R-:W-:Y:S02]  /*2a80*/  IMAD.MOV.U32 R13, RZ, RZ, RZ ;  /* 0x000000ffff0d7224 */ /* 0x004fe400078e00ff */
[----:B------:R-:W-:Y:S01]  /*2a90*/  IMAD.MOV.U32 R18, RZ, RZ, RZ ;  /* 0x000000ffff127224 */ /* 0x000fe200078e00ff */
[----:B0-----:R-:W-:-:S09]  /*2aa0*/  UISETP.GE.AND UP0, UPT, UR10, 0x1, UPT ;  /* 0x000000010a00788c */ /* 0x001fd2000bf06270 */
[----:B-----5:R-:W-:Y:S05]  /*2ab0*/  BRA.U !UP0, `(.L_x_116) ;  /* 0x0000000508947547 */ /* 0x020fea000b800000 */
[----:B------:R-:W-:Y:S01]  /*2ac0*/  UISETP.NE.AND UP0, UPT, UR10, 0x1, UPT ;  /* 0x000000010a00788c */ /* 0x000fe2000bf05270 */
[----:B------:R-:W-:Y:S01]  /*2ad0*/  IADD3 R22, PT, PT, R37, R36, RZ ;  /* 0x0000002425167210 */ /* 0x000fe20007ffe0ff */
[----:B------:R-:W-:Y:S02]  /*2ae0*/  IMAD.MOV.U32 R19, RZ, RZ, RZ ;  /* 0x000000ffff137224 */ /* 0x000fe400078e00ff */
[----:B------:R-:W-:-:S05]  /*2af0*/  IMAD.MOV.U32 R17, RZ, RZ, RZ ;  /* 0x000000ffff117224 */ /* 0x000fca00078e00ff */
[----:B------:R-:W-:Y:S05]  /*2b00*/  BRA.U !UP0, `(.L_x_117) ;  /* 0x0000000108fc7547 */ /* 0x000fea000b800000 */
[----:B------:R-:W0:Y:S01]  /*2b10*/  LDC R30, c[0x0][0x3d8] ;  /* 0x0000f600ff1e7b82 */ /* 0x000e220000000800 */
[----:B------:R-:W1:Y:S01]  /*2b20*/  LDCU UR11, c[0x0][0x3d8] ;  /* 0x00007b00ff0b77ac */ /* 0x000e620008000800 */
[----:B------:R-:W-:Y:S01]  /*2b30*/  HFMA2 R13, -RZ, RZ, 0, 0 ;  /* 0x00000000ff0d7431 */ /* 0x000fe200000001ff */
[----:B------:R-:W-:Y:S01]  /*2b40*/  BSSY.RECONVERGENT B1, `(.L_x_118) ;  /* 0x000003a000017945 */ /* 0x000fe20003800200 */
[C---:B------:R-:W-:Y:S01]  /*2b50*/  VIADD R27, R22.reuse, 0x20 ;  /* 0x00000020161b7836 */ /* 0x040fe20000000000 */
[----:B------:R-:W2:Y:S01]  /*2b60*/  LDCU UR10, c[0x0][0x3d8] ;  /* 0x00007b00ff0a77ac */ /* 0x000ea20008000800 */
[C---:B------:R-:W-:Y:S01]  /*2b70*/  IADD3 R28, PT, PT, R22.reuse, 0x40, RZ ;  /* 0x00000040161c7810 */ /* 0x040fe20007ffe0ff */
[----:B------:R-:W-:Y:S01]  /*2b80*/  VIADD R29, R22, 0x60 ;  /* 0x00000060161d7836 */ /* 0x000fe20000000000 */
[----:B------:R-:W-:Y:S02]  /*2b90*/  CS2R R16, SRZ ;  /* 0x0000000000107805 */ /* 0x000fe4000001ff00 */
[----:B------:R-:W-:Y:S01]  /*2ba0*/  CS2R R18, SRZ ;  /* 0x0000000000127805 */ /* 0x000fe2000001ff00 */
[----:B----4-:R-:W-:-:S02]  /*2bb0*/  IMAD.U32 R24, RZ, RZ, UR5 ;  /* 0x00000005ff187e24 */ /* 0x010fc4000f8e00ff */
[----:B------:R-:W-:Y:S01]  /*2bc0*/  IMAD.MOV.U32 R25, RZ, RZ, R2 ;  /* 0x000000ffff197224 */ /* 0x000fe200078e0002 */
[----:B-1----:R-:W-:Y:S01]  /*2bd0*/  ISETP.GE.AND P0, PT, R22, UR11, PT ;  /* 0x0000000b16007c0c */ /* 0x002fe2000bf06270 */
[----:B--2---:R-:W-:-:S12]  /*2be0*/  IMAD.U32 R23, RZ, RZ, UR10 ;  /* 0x0000000aff177e24 */ /* 0x004fd8000f8e00ff */
.L_x_121:
[----:B0-----:R-:W-:Y:S02]  /*2bf0*/  SHF.R.S32.HI R15, RZ, 0x1f, R19 ;  /* 0x0000001fff0f7819 */ /* 0x001fe40000011413 */
[----:B------:R-:W-:Y:S02]  /*2c00*/  IADD3 R14, P4, P5, R22, R19, R5 ;  /* 0x00000013160e7210 */ /* 0x000fe40007d9e005 */
[-C--:B0-----:R-:W-:Y:S02]  /*2c10*/  ISETP.GE.AND P1, PT, R27, R30.reuse, PT ;  /* 0x0000001e1b00720c */ /* 0x081fe40003f26270 */
[-C--:B------:R-:W-:Y:S02]  /*2c20*/  ISETP.GE.AND P2, PT, R28, R30.reuse, PT ;  /* 0x0000001e1c00720c */ /* 0x080fe40003f46270 */
[----:B------:R-:W-:Y:S02]  /*2c30*/  ISETP.GE.AND P3, PT, R29, R30, PT ;  /* 0x0000001e1d00720c */ /* 0x000fe40003f66270 */
[----:B------:R-:W-:-:S02]  /*2c40*/  IADD3.X R15, PT, PT, RZ, R15, R6, P4, P5 ;  /* 0x0000000fff0f7210 */ /* 0x000fc400027ea406 */
[----:B------:R-:W-:-:S04]  /*2c50*/  LEA R20, P4, R14, UR8, 0x2 ;  /* 0x000000080e147c11 */ /* 0x000fc8000f8810ff */
[----:B------:R-:W-:-:S05]  /*2c60*/  LEA.HI.X R21, R14, UR9, R15, 0x2, P4 ;  /* 0x000000090e157c11 */ /* 0x000fca000a0f140f */
[----:B-----5:R0:W5:Y:S04]  /*2c70*/  @!P0 LDG.E.CONSTANT R7, desc[UR6][R20.64] ;  /* 0x0000000614078981 */ /* 0x020168000c1e9900 */
[----:B------:R0:W5:Y:S04]  /*2c80*/  @!P1 LDG.E.CONSTANT R10, desc[UR6][R20.64+0x80] ;  /* 0x00008006140a9981 */ /* 0x000168000c1e9900 */
[----:B------:R0:W5:Y:S04]  /*2c90*/  @!P2 LDG.E.CONSTANT R11, desc[UR6][R20.64+0x100] ;  /* 0x00010006140ba981 */ /* 0x000168000c1e9900 */
[----:B------:R0:W5:Y:S01]  /*2ca0*/  @!P3 LDG.E.CONSTANT R12, desc[UR6][R20.64+0x180] ;  /* 0x00018006140cb981 */ /* 0x000162000c1e9900 */
[----:B------:R-:W-:-:S02]  /*2cb0*/  SHF.R.S32.HI R15, RZ, 0x1f, R23 ;  /* 0x0000001fff0f7819 */ /* 0x000fc40000011417 */
[----:B------:R-:W-:-:S04]  /*2cc0*/  IADD3 R26, P4, P5, R22, R23, R5 ;  /* 0x00000017161a7210 */ /* 0x000fc80007d9e005 */
[----:B------:R-:W-:Y:S02]  /*2cd0*/  IADD3.X R15, PT, PT, RZ, R15, R6, P4, P5 ;  /* 0x0000000fff0f7210 */ /* 0x000fe400027ea406 */
[----:B------:R-:W-:Y:S02]  /*2ce0*/  ISETP.GE.AND P4, PT, R4, R3, PT ;  /* 0x000000030400720c */ /* 0x000fe40003f86270 */
[----:B------:R-:W-:Y:S02]  /*2cf0*/  LEA R14, P6, R26, UR8, 0x2 ;  /* 0x000000081a0e7c11 */ /* 0x000fe4000f8c10ff */
[----:B------:R-:W-:Y:S02]  /*2d00*/  ISETP.GE.AND P5, PT, R22, R30, PT ;  /* 0x0000001e1600720c */ /* 0x000fe40003fa6270 */
[----:B------:R-:W-:-:S07]  /*2d10*/  LEA.HI.X R15, R26, UR9, R15, 0x2, P6 ;  /* 0x000000091a0f7c11 */ /* 0x000fce000b0f140f */
[----:B0-----:R-:W-:Y:S05]  /*2d20*/  @P4 BRA `(.L_x_119) ;  /* 0x0000000000204947 */ /* 0x001fea0003800000 */
[----:B------:R-:W0:Y:S01]  /*2d30*/  LDS R20, [R24+-0x4] ;  /* 0xfffffc0018147984 */ /* 0x000e220000000800 */
[----:B------:R-:W-:-:S13]  /*2d40*/  ISETP.GE.AND P6, PT, R22, R30, PT ;  /* 0x0000001e1600720c */ /* 0x000fda0003fc6270 */
[----:B0----5:R-:W-:Y:S01]  /*2d50*/  @!P6 FFMA R18, R7, R20, R18 ;  /* 0x000000140712e223 */ /* 0x021fe20000000012 */
[----:B------:R-:W-:Y:S01]  /*2d60*/  ISETP.GE.AND P6, PT, R27, R30, PT ;  /* 0x0000001e1b00720c */ /* 0x000fe20003fc6270 */
[----:B------:R-:W-:-:S12]  /*2d70*/  @!P3 FFMA R17, R12, R20, R17 ;  /* 0x000000140c11b223 */ /* 0x000fd80000000011 */
[----:B------:R-:W-:Y:S01]  /*2d80*/  @!P6 FFMA R13, R10, R20, R13 ;  /* 0x000000140a0de223 */ /* 0x000fe2000000000d */
[----:B------:R-:W-:-:S13]  /*2d90*/  ISETP.GE.AND P6, PT, R28, R30, PT ;  /* 0x0000001e1c00720c */ /* 0x000fda0003fc6270 */
[----:B------:R-:W-:-:S07]  /*2da0*/  @!P6 FFMA R16, R11, R20, R16 ;  /* 0x000000140b10e223 */ /* 0x000fce0000000010 */
.L_x_119:
[----:B-----5:R0:W5:Y:S04]  /*2db0*/  @!P5 LDG.E.CONSTANT R7, desc[UR6][R14.64] ;  /* 0x000000060e07d981 */ /* 0x020168000c1e9900 */
[----:B------:R0:W5:Y:S04]  /*2dc0*/  @!P2 LDG.E.CONSTANT R11, desc[UR6][R14.64+0x100] ;  /* 0x000100060e0ba981 */ /* 0x000168000c1e9900 */
[----:B------:R0:W5:Y:S01]  /*2dd0*/  @!P3 LDG.E.CONSTANT R12, desc[UR6][R14.64+0x180] ;  /* 0x000180060e0cb981 */ /* 0x000162000c1e9900 */
[----:B------:R-:W-:-:S03]  /*2de0*/  VIADD R25, R25, 0x2 ;  /* 0x0000000219197836 */ /* 0x000fc60000000000 */
[----:B------:R0:W5:Y:S02]  /*2df0*/  @!P1 LDG.E.CONSTANT R10, desc[UR6][R14.64+0x80] ;  /* 0x000080060e0a9981 */ /* 0x000164000c1e9900 */
[----:B------:R-:W-:Y:S01]  /*2e00*/  ISETP.NE.AND P1, PT, R25, RZ, PT ;  /* 0x000000ff1900720c */ /* 0x000fe20003f25270 */
[----:B------:R-:W-:-:S12]  /*2e10*/  @P4 BRA `(.L_x_120) ;  /* 0x0000000000204947 */ /* 0x000fd80003800000 */
[----:B0-----:R-:W0:Y:S01]  /*2e20*/  LDS R14, [R24] ;  /* 0x00000000180e7984 */ /* 0x001e220000000800 */
[-C--:B------:R-:W-:Y:S02]  /*2e30*/  ISETP.GE.AND P5, PT, R22, R30.reuse, PT ;  /* 0x0000001e1600720c */ /* 0x080fe40003fa6270 */
[-C--:B------:R-:W-:Y:S02]  /*2e40*/  ISETP.GE.AND P4, PT, R27, R30.reuse, PT ;  /* 0x0000001e1b00720c */ /* 0x080fe40003f86270 */
[----:B------:R-:W-:-:S09]  /*2e50*/  ISETP.GE.AND P2, PT, R28, R30, PT ;  /* 0x0000001e1c00720c */ /* 0x000fd20003f46270 */
[-C--:B0----5:R-:W-:Y:S02]  /*2e60*/  @!P5 FFMA R18, R7, R14.reuse, R18 ;  /* 0x0000000e0712d223 */ /* 0x0a1fe40000000012 */
[-C--:B------:R-:W-:Y:S02]  /*2e70*/  @!P4 FFMA R13, R10, R14.reuse, R13 ;  /* 0x0000000e0a0dc223 */ /* 0x080fe4000000000d */
[-C--:B------:R-:W-:Y:S01]  /*2e80*/  @!P2 FFMA R16, R11, R14.reuse, R16 ;  /* 0x0000000e0b10a223 */ /* 0x080fe20000000010 */
[----:B------:R-:W-:-:S07]  /*2e90*/  @!P3 FFMA R17, R12, R14, R17 ;  /* 0x0000000e0c11b223 */ /* 0x000fce0000000011 */
.L_x_120:
[----:B------:R-:W-:Y:S01]  /*2ea0*/  VIADD R24, R24, 0x8 ;  /* 0x0000000818187836 */ /* 0x000fe20000000000 */
[C---:B------:R-:W-:Y:S01]  /*2eb0*/  LEA R23, R30.reuse, R23, 0x1 ;  /* 0x000000171e177211 */ /* 0x040fe200078e08ff */
[----:B------:R-:W-:Y:S01]  /*2ec0*/  IMAD R19, R30, 0x2, R19 ;  /* 0x000000021e137824 */ /* 0x000fe200078e0213 */
[----:B------:R-:W-:Y:S06]  /*2ed0*/  @P1 BRA `(.L_x_121) ;  /* 0xfffffffc00441947 */ /* 0x000fec000383ffff */
[----:B------:R-:W-:Y:S05]  /*2ee0*/  BSYNC.RECONVERGENT B1 ;  /* 0x0000000000017941 */ /* 0x000fea0003800200 */
.L_x_118:
[----:B------:R-:W-:-:S07]  /*2ef0*/  IMAD.MOV.U32 R19, RZ, RZ, R0 ;  /* 0x000000ffff137224 */ /* 0x000fce00078e0000 */
.L_x_117:
[----:B------:R-:W1:Y:S02]  /*2f00*/  LDCU UR10, c[0x0][0x3dc] ;  /* 0x00007b80ff0a77ac */ /* 0x000e640008000800 */
[----:B-1----:R-:W-:-:S09]  /*2f10*/  ULOP3.LUT UP0, URZ, UR10, 0x1, URZ, 0xc0, !UPT ;  /* 0x000000010aff7892 */ /* 0x002fd2000f80c0ff */
[----:B------:R-:W-:Y:S05]  /*2f20*/  BRA.U !UP0, `(.L_x_116) ;  /* 0x0000000108787547 */ /* 0x000fea000b800000 */
[----:B------:R-:W1:Y:S01]  /*2f30*/  LDCU UR10, c[0x0][0x3d8] ;  /* 0x00007b00ff0a77ac */ /* 0x000e620008000800 */
[C---:B0-----:R-:W-:Y:S01]  /*2f40*/  VIADD R15, R22.reuse, 0x60 ;  /* 0x00000060160f7836 */ /* 0x041fe20000000000 */
[C---:B------:R-:W-:Y:S01]  /*2f50*/  IADD3 R21, PT, PT, R22.reuse, 0x20, RZ ;  /* 0x0000002016157810 */ /* 0x040fe20007ffe0ff */
[C---:B------:R-:W-:Y:S01]  /*2f60*/  VIADD R23, R22.reuse, 0x40 ;  /* 0x0000004016177836 */ /* 0x040fe20000000000 */
[----:B------:R-:W0:Y:S01]  /*2f70*/  LDCU.64 UR12, c[0x0][0x398] ;  /* 0x00007300ff0c77ac */ /* 0x000e220008000a00 */
[----:B-1----:R-:W-:Y:S01]  /*2f80*/  IMAD R14, R19, UR10, RZ ;  /* 0x0000000a130e7c24 */ /* 0x002fe2000f8e02ff */
[----:B------:R-:W-:Y:S02]  /*2f90*/  ISETP.GE.AND P0, PT, R15, UR10, PT ;  /* 0x0000000a0f007c0c */ /* 0x000fe4000bf06270 */
[----:B------:R-:W-:Y:S02]  /*2fa0*/  ISETP.GE.AND P5, PT, R22, UR10, PT ;  /* 0x0000000a16007c0c */ /* 0x000fe4000bfa6270 */
[----:B------:R-:W-:-:S02]  /*2fb0*/  SHF.R.S32.HI R15, RZ, 0x1f, R14 ;  /* 0x0000001fff0f7819 */ /* 0x000fc4000001140e */
[----:B------:R-:W-:Y:S02]  /*2fc0*/  IADD3 R20, P3, P4, R22, R14, R5 ;  /* 0x0000000e16147210 */ /* 0x000fe40007c7e005 */
[----:B------:R-:W-:Y:S02]  /*2fd0*/  ISETP.GE.AND P2, PT, R23, UR10, PT ;  /* 0x0000000a17007c0c */ /* 0x000fe4000bf46270 */
[----:B------:R-:W-:Y:S02]  /*2fe0*/  IADD3.X R15, PT, PT, RZ, R15, R6, P3, P4 ;  /* 0x0000000fff0f7210 */ /* 0x000fe40001fe8406 */
[C---:B0-----:R-:W-:Y:S02]  /*2ff0*/  LEA R14, P3, R20.reuse, UR12, 0x2 ;  /* 0x0000000c140e7c11 */ /* 0x041fe4000f8610ff */
[----:B------:R-:W-:Y:S02]  /*3000*/  ISETP.GE.AND P1, PT, R21, UR10, PT ;  /* 0x0000000a15007c0c */ /* 0x000fe4000bf26270 */
[----:B------:R-:W-:-:S05]  /*3010*/  LEA.HI.X R15, R20, UR13, R15, 0x2, P3 ;  /* 0x0000000d140f7c11 */ /* 0x000fca00098f140f */
[----:B----45:R0:W5:Y:S04]  /*3020*/  @!P5 LDG.E.CONSTANT R7, desc[UR6][R14.64] ;  /* 0x000000060e07d981 */ /* 0x030168000c1e9900 */
        /* <DEDUP_REMOVED lines=8> */
[----:B------:R-:W0:Y:S01]  /*30b0*/  LDS R14, [R14+0x4] ;  /* 0x000004000e0e7984 */ /* 0x000e220000000800 */
[----:B------:R-:W-:-:S08]  /*30c0*/  ISETP.GE.AND P1, PT, R23, UR10, PT ;  /* 0x0000000a17007c0c */ /* 0x000fd0000bf26270 */
[-C--:B0----5:R-:W-:Y:S02]  /*30d0*/  @!P3 FFMA R18, R7, R14.reuse, R18 ;  /* 0x0000000e0712b223 */ /* 0x0a1fe40000000012 */
[----:B------:R-:W-:-:S03]  /*30e0*/  @!P2 FFMA R13, R10, R14, R13 ;  /* 0x0000000e0a0da223 */ /* 0x000fc6000000000d */
[-C--:B------:R-:W-:Y:S01]  /*30f0*/  @!P1 FFMA R16, R11, R14.reuse, R16 ;  /* 0x0000000e0b109223 */ /* 0x080fe20000000010 */
[----:B------:R-:W-:-:S07]  /*3100*/  @!P0 FFMA R17, R12, R14, R17 ;  /* 0x0000000e0c118223 */ /* 0x000fce0000000011 */
.L_x_116:
[----:B------:R-:W-:-:S13]  /*3110*/  ISETP.GE.AND P0, PT, R4, R3, PT ;  /* 0x000000030400720c */ /* 0x000fda0003f06270 */
[----:B------:R-:W-:Y:S05]  /*3120*/  @P0 BRA `(.L_x_122) ;  /* 0x0000000000a00947 */ /* 0x000fea0003800000 */
[----:B------:R-:W2:Y:S01]  /*3130*/  LDG.E.CONSTANT R20, desc[UR6][R44.64] ;  /* 0x000000062c147981 */ /* 0x000ea2000c1e9900 */
[----:B------:R-:W2:Y:S01]  /*3140*/  LDCU UR10, c[0x0][0x3e0] ;  /* 0x00007c00ff0a77ac */ /* 0x000ea20008000800 */
[----:B----4-:R-:W1:Y:S02]  /*3150*/  LDC R24, c[0x0][0x3d8] ;  /* 0x0000f600ff187b82 */ /* 0x010e640000000800 */
[----:B------:R-:W2:Y:S06]  /*3160*/  LDG.E.CONSTANT R19, desc[UR6][R8.64] ;  /* 0x0000000608137981 */ /* 0x000eac000c1e9900 */
[----:B0-----:R-:W0:Y:S01]  /*3170*/  LDC.64 R14, c[0x0][0x3a0] ;  /* 0x0000e800ff0e7b82 */ /* 0x001e220000000a00 */
[----:B------:R-:W-:Y:S01]  /*3180*/  IMAD.IADD R25, R37, 0x1, R36 ;  /* 0x0000000125197824 */ /* 0x000fe200078e0224 */
[----:B------:R-:W-:Y:S04]  /*3190*/  BSSY.RECONVERGENT B1, `(.L_x_123) ;  /* 0x0000014000017945 */ /* 0x000fe80003800200 */
[-C--:B-1----:R-:W-:Y:S01]  /*31a0*/  ISETP.GE.AND P0, PT, R25, R24.reuse, PT ;  /* 0x000000181900720c */ /* 0x082fe20003f06270 */
[C---:B--2---:R-:W-:Y:S01]  /*31b0*/  IMAD R19, R20.reuse, UR10, R19 ;  /* 0x0000000a14137c24 */ /* 0x044fe2000f8e0213 */
[----:B------:R-:W1:Y:S01]  /*31c0*/  LDCU.64 UR10, c[0x0][0x3c8] ;  /* 0x00007900ff0a77ac */ /* 0x000e620008000a00 */
[----:B------:R-:W-:-:S02]  /*31d0*/  IMAD R22, R20, R24, RZ ;  /* 0x0000001814167224 */ /* 0x000fc400078e02ff */
[----:B0-----:R-:W-:-:S03]  /*31e0*/  IMAD.WIDE R14, R19, 0x4, R14 ;  /* 0x00000004130e7825 */ /* 0x001fc600078e020e */
[C---:B------:R-:W-:Y:S01]  /*31f0*/  IADD3 R21, P2, PT, R25.reuse, R22, RZ ;  /* 0x0000001619157210 */ /* 0x040fe20007f5e0ff */
[C---:B------:R-:W-:Y:S01]  /*3200*/  VIADD R19, R25.reuse, 0x20 ;  /* 0x0000002019137836 */ /* 0x040fe20000000000 */
[----:B------:R1:W5:Y:S01]  /*3210*/  LDG.E.CONSTANT R23, desc[UR6][R14.64] ;  /* 0x000000060e177981 */ /* 0x000362000c1e9900 */
[----:B------:R-:W-:Y:S01]  /*3220*/  VIADD R20, R25, 0x60 ;  /* 0x0000006019147836 */ /* 0x000fe20000000000 */
[----:B------:R-:W-:Y:S02]  /*3230*/  LEA.HI.X.SX32 R22, R22, RZ, 0x1, P2 ;  /* 0x000000ff16167211 */ /* 0x000fe400010f0eff */
[-C--:B------:R-:W-:Y:S02]  /*3240*/  ISETP.GE.AND P1, PT, R19, R24.reuse, PT ;  /* 0x000000181300720c */ /* 0x080fe40003f26270 */
[----:B------:R-:W-:Y:S02]  /*3250*/  IADD3 R19, PT, PT, R25, 0x40, RZ ;  /* 0x0000004019137810 */ /* 0x000fe40007ffe0ff */
[----:B------:R-:W-:-:S02]  /*3260*/  ISETP.GE.AND P3, PT, R20, R24, PT ;  /* 0x000000181400720c */ /* 0x000fc40003f66270 */
[----:B-1----:R-:W-:Y:S02]  /*3270*/  LEA R14, P4, R21, UR10, 0x2 ;  /* 0x0000000a150e7c11 */ /* 0x002fe4000f8810ff */
[----:B------:R-:W-:Y:S02]  /*3280*/  ISETP.GE.AND P2, PT, R19, R24, PT ;  /* 0x000000181300720c */ /* 0x000fe40003f46270 */
[----:B------:R-:W-:Y:S01]  /*3290*/  LEA.HI.X R15, R21, UR11, R22, 0x2, P4 ;  /* 0x0000000b150f7c11 */ /* 0x000fe2000a0f1416 */
[----:B------:R-:W-:Y:S10]  /*32a0*/  @P0 BRA `(.L_x_124) ;  /* 0x0000000000080947 */ /* 0x000ff40003800000 */
[----:B-----5:R-:W-:-:S05]  /*32b0*/  FMUL R19, R23, R18 ;  /* 0x0000001217137220 */ /* 0x020fca0000400000 */
[----:B------:R0:W-:Y:S02]  /*32c0*/  REDG.E.ADD.F32.FTZ.RN.STRONG.GPU desc[UR6][R14.64], R19 ;  /* 0x000000130e0079a6 */ /* 0x0001e4000c12f306 */
.L_x_124:
[----:B------:R-:W-:Y:S05]  /*32d0*/  BSYNC.RECONVERGENT B1 ;  /* 0x0000000000017941 */ /* 0x000fea0003800200 */
.L_x_123:
[----:B------:R-:W-:Y:S04]  /*32e0*/  BSSY.RECONVERGENT B1, `(.L_x_125) ;  /* 0x0000004000017945 */ /* 0x000fe80003800200 */
[----:B------:R-:W-:Y:S05]  /*32f0*/  @P1 BRA `(.L_x_126) ;  /* 0x0000000000081947 */ /* 0x000fea0003800000 */
[----:B-----5:R-:W-:-:S05]  /*3300*/  FMUL R13, R23, R13 ;  /* 0x0000000d170d7220 */ /* 0x020fca0000400000 */
[----:B------:R1:W-:Y:S02]  /*3310*/  REDG.E.ADD.F32.FTZ.RN.STRONG.GPU desc[UR6][R14.64+0x80], R13 ;  /* 0x0000800d0e0079a6 */ /* 0x0003e4000c12f306 */
.L_x_126:
[----:B------:R-:W-:Y:S05]  /*3320*/  BSYNC.RECONVERGENT B1 ;  /* 0x0000000000017941 */ /* 0x000fea0003800200 */
.L_x_125:
[----:B------:R-:W-:Y:S04]  /*3330*/  BSSY.RECONVERGENT B1, `(.L_x_127) ;  /* 0x0000004000017945 */ /* 0x000fe80003800200 */
[----:B------:R-:W-:Y:S05]  /*3340*/  @P2 BRA `(.L_x_128) ;  /* 0x0000000000082947 */ /* 0x000fea0003800000 */
[----:B-1---5:R-:W-:-:S05]  /*3350*/  FMUL R13, R23, R16 ;  /* 0x00000010170d7220 */ /* 0x022fca0000400000 */
[----:B------:R2:W-:Y:S02]  /*3360*/  REDG.E.ADD.F32.FTZ.RN.STRONG.GPU desc[UR6][R14.64+0x100], R13 ;  /* 0x0001000d0e0079a6 */ /* 0x0005e4000c12f306 */
.L_x_128:
[----:B------:R-:W-:Y:S05]  /*3370*/  BSYNC.RECONVERGENT B1 ;  /* 0x0000000000017941 */ /* 0x000fea0003800200 */
.L_x_127:
[----:B------:R-:W-:Y:S05]  /*3380*/  @P3 BRA `(.L_x_122) ;  /* 0x0000000000083947 */ /* 0x000fea0003800000 */
[----:B-----5:R-:W-:-:S05]  /*3390*/  FMUL R17, R23, R17 ;  /* 0x0000001117117220 */ /* 0x020fca0000400000 */
[----:B------:R3:W-:Y:S02]  /*33a0*/  REDG.E.ADD.F32.FTZ.RN.STRONG.GPU desc[UR6][R14.64+0x180], R17 ;  /* 0x000180110e0079a6 */ /* 0x0007e4000c12f306 */
.L_x_122:
[----:B------:R-:W-:Y:S05]  /*33b0*/  BSYNC.RECONVERGENT B0 ;  /* 0x0000000000007941 */ /* 0x000fea0003800200 */
.L_x_115:
[----:B------:R-:W0:Y:S01]  /*33c0*/  LDCU UR10, c[0x0][0x3d8] ;  /* 0x00007b00ff0a77ac */ /* 0x000e220008000800 */
[----:B------:R-:W-:-:S05]  /*33d0*/  VIADD R36, R36, 0x400 ;  /* 0x0000040024247836 */ /* 0x000fca0000000000 */
[----:B0-----:R-:W-:-:S13]  /*33e0*/  ISETP.GE.AND P0, PT, R36, UR10, PT ;  /* 0x0000000a24007c0c */ /* 0x001fda000bf06270 */
[----:B------:R-:W-:Y:S05]  /*33f0*/  @!P0 BRA `(.L_x_129) ;  /* 0xfffffff400948947 */ /* 0x000fea000383ffff */
[----:B------:R-:W-:Y:S05]  /*3400*/  EXIT ;  /* 0x000000000000794d */ /* 0x000fea0003800000 */
        .weak           $__internal_1_$__cuda_sm3x_div_rn_noftz_f32_slowpath
        .type           $__internal_1_$__cuda_sm3x_div_rn_noftz_f32_slowpath,@function
        .size           $__internal_1_$__cuda_sm3x_div_rn_noftz_f32_slowpath,(.L_x_4623 - $__internal_1_$__cuda_sm3x_div_rn_noftz_f32_slowpath)
$__internal_1_$__cuda_sm3x_div_rn_noftz_f32_slowpath:
[----:B------:R-:W-:Y:S01]  /*3410*/  SHF.R.U32.HI R25, RZ, 0x17, R14 ;  /* 0x00000017ff197819 */ /* 0x000fe2000001160e */
[----:B------:R-:W-:Y:S01]  /*3420*/  BSSY.RECONVERGENT B4, `(.L_x_130) ;  /* 0x0000062000047945 */ /* 0x000fe20003800200 */
[----:B------:R-:W-:Y:S02]  /*3430*/  SHF.R.U32.HI R23, RZ, 0x17, R9 ;  /* 0x00000017ff177819 */ /* 0x000fe40000011609 */
[----:B------:R-:W-:Y:S02]  /*3440*/  LOP3.LUT R31, R25, 0xff, RZ, 0xc0, !PT ;  /* 0x000000ff191f7812 */ /* 0x000fe400078ec0ff */
[----:B------:R-:W-:-:S03]  /*3450*/  LOP3.LUT R29, R23, 0xff, RZ, 0xc0, !PT ;  /* 0x000000ff171d7812 */ /* 0x000fc600078ec0ff */
[----:B------:R-:W-:Y:S01]  /*3460*/  VIADD R27, R31, 0xffffffff ;  /* 0xffffffff1f1b7836 */ /* 0x000fe20000000000 */
[----:B------:R-:W-:-:S04]  /*3470*/  IADD3 R25, PT, PT, R29, -0x1, RZ ;  /* 0xffffffff1d197810 */ /* 0x000fc80007ffe0ff */
[----:B------:R-:W-:-:S04]  /*3480*/  ISETP.GT.U32.AND P0, PT, R27, 0xfd, PT ;  /* 0x000000fd1b00780c */ /* 0x000fc80003f04070 */
[----:B------:R-:W-:-:S13]  /*3490*/  ISETP.GT.U32.OR P0, PT, R25, 0xfd, P0 ;  /* 0x000000fd1900780c */ /* 0x000fda0000704470 */
[----:B------:R-:W-:Y:S01]  /*34a0*/  @!P0 IMAD.MOV.U32 R23, RZ, RZ, RZ ;  /* 0x000000ffff178224 */ /* 0x000fe200078e00ff */
        /* <DEDUP_REMOVED lines=19> */
[----:B------:R-:W-:Y:S02]  /*35e0*/  @P0 IMAD.MOV.U32 R23, RZ, RZ, RZ ;  /* 0x000000ffff170224 */ /* 0x000fe400078e00ff */
[----:B------:R-:W-:Y:S01]  /*35f0*/  @!P0 FFMA R9, R9, 1.84467440737095516160e+19, RZ ;  /* 0x5f80000009098823 */ /* 0x000fe200000000ff */
[----:B------:R-:W-:Y:S02]  /*3600*/  @!P0 IMAD.MOV.U32 R23, RZ, RZ, -0x40 ;  /* 0xffffffc0ff178424 */ /* 0x000fe400078e00ff */
[----:B------:R-:W-:-:S03]  /*3610*/  @!P1 FFMA R14, R14, 1.84467440737095516160e+19, RZ ;  /* 0x5f8000000e0e9823 */ /* 0x000fc600000000ff */
[----:B------:R-:W-:-:S07]  /*3620*/  @!P1 IADD3 R23, PT, PT, R23, 0x40, RZ ;  /* 0x0000004017179810 */ /* 0x000fce0007ffe0ff */
.L_x_131:
[----:B------:R-:W-:Y:S01]  /*3630*/  LEA R25, R31, 0xc0800000, 0x17 ;  /* 0xc08000001f197811 */ /* 0x000fe200078eb8ff */
[----:B------:R-:W-:Y:S04]  /*3640*/  BSSY.RECONVERGENT B5, `(.L_x_136) ;  /* 0x0000036000057945 */ /* 0x000fe80003800200 */
[----:B------:R-:W-:Y:S02]  /*3650*/  IMAD.IADD R25, R14, 0x1, -R25 ;  /* 0x000000010e197824 */ /* 0x000fe400078e0a19 */
[----:B------:R-:W-:Y:S02]  /*3660*/  VIADD R14, R29, 0xffffff81 ;  /* 0xffffff811d0e7836 */ /* 0x000fe40000000000 */
[----:B------:R-:W0:Y:S01]  /*3670*/  MUFU.RCP R27, R25 ;  /* 0x00000019001b7308 */ /* 0x000e220000001000 */
[----:B------:R-:W-:Y:S01]  /*3680*/  FADD.FTZ R28, -R25, -RZ ;  /* 0x800000ff191c7221 */ /* 0x000fe20000010100 */
[----:B------:R-:W-:-:S03]  /*3690*/  IMAD R9, R14, -0x800000, R9 ;  /* 0xff8000000e097824 */ /* 0x000fc600078e0209 */
[----:B0-----:R-:W-:-:S04]  /*36a0*/  FFMA R30, R27, R28, 1 ;  /* 0x3f8000001b1e7423 */ /* 0x001fc8000000001c */
[----:B------:R-:W-:-:S04]  /*36b0*/  FFMA R32, R27, R30, R27 ;  /* 0x0000001e1b207223 */ /* 0x000fc8000000001b */
[----:B------:R-:W-:-:S04]  /*36c0*/  FFMA R27, R9, R32, RZ ;  /* 0x00000020091b7223 */ /* 0x000fc800000000ff */
[----:B------:R-:W-:-:S04]  /*36d0*/  FFMA R30, R28, R27, R9 ;  /* 0x0000001b1c1e7223 */ /* 0x000fc80000000009 */
[----:B------:R-:W-:-:S04]  /*36e0*/  FFMA R27, R32, R30, R27 ;  /* 0x0000001e201b7223 */ /* 0x000fc8000000001b */
[----:B------:R-:W-:Y:S01]  /*36f0*/  FFMA R30, R28, R27, R9 ;  /* 0x0000001b1c1e7223 */ /* 0x000fe20000000009 */
[----:B------:R-:W-:-:S03]  /*3700*/  IADD3 R28, PT, PT, R14, 0x7f, -R31 ;  /* 0x0000007f0e1c7810 */ /* 0x000fc60007ffe81f */
[----:B------:R-:W-:Y:S02]  /*3710*/  FFMA R9, R32, R30, R27 ;  /* 0x0000001e20097223 */ /* 0x000fe4000000001b */
[----:B------:R-:W-:-:S03]  /*3720*/  IMAD.IADD R28, R28, 0x1, R23 ;  /* 0x000000011c1c7824 */ /* 0x000fc600078e0217 */
[----:B------:R-:W-:-:S04]  /*3730*/  SHF.R.U32.HI R14, RZ, 0x17, R9 ;  /* 0x00000017ff0e7819 */ /* 0x000fc80000011609 */
[----:B------:R-:W-:-:S04]  /*3740*/  LOP3.LUT R14, R14, 0xff, RZ, 0xc0, !PT ;  /* 0x000000ff0e0e7812 */ /* 0x000fc800078ec0ff */
[----:B------:R-:W-:-:S05]  /*3750*/  IADD3 R29, PT, PT, R14, R28, RZ ;  /* 0x0000001c0e1d7210 */ /* 0x000fca0007ffe0ff */
[----:B------:R-:W-:-:S05]  /*3760*/  VIADD R14, R29, 0xffffffff ;  /* 0xffffffff1d0e7836 */ /* 0x000fca0000000000 */
        /* <DEDUP_REMOVED lines=15> */
[----:B------:R-:W-:Y:S01]  /*3860*/  IMAD.MOV R27, RZ, RZ, -R29 ;  /* 0x000000ffff1b7224 */ /* 0x000fe200078e0a1d */
[----:B------:R-:W-:Y:S02]  /*3870*/  ISETP.NE.AND P1, PT, R29, RZ, PT ;  /* 0x000000ff1d00720c */ /* 0x000fe40003f25270 */
[----:B------:R-:W-:-:S02]  /*3880*/  LOP3.LUT R25, R25, 0x800000, RZ, 0xfc, !PT ;  /* 0x0080000019197812 */ /* 0x000fc400078efcff */
[----:B------:R-:W-:Y:S02]  /*3890*/  FSETP.NEU.FTZ.AND P0, PT, R14, R23, PT ;  /* 0x000000170e00720b */ /* 0x000fe40003f1d000 */
[----:B------:R-:W-:Y:S02]  /*38a0*/  SHF.L.U32 R28, R25, R28, RZ ;  /* 0x0000001c191c7219 */ /* 0x000fe400000006ff */
[----:B------:R-:W-:Y:S02]  /*38b0*/  SEL R14, R27, RZ, P2 ;  /* 0x000000ff1b0e7207 */ /* 0x000fe40001000000 */
[----:B------:R-:W-:Y:S02]  /*38c0*/  ISETP.NE.AND P1, PT, R28, RZ, P1 ;  /* 0x000000ff1c00720c */ /* 0x000fe40000f25270 */
[----:B------:R-:W-:Y:S02]  /*38d0*/  SHF.R.U32.HI R14, RZ, R14, R25 ;  /* 0x0000000eff0e7219 */ /* 0x000fe40000011619 */
[----:B------:R-:W-:-:S02]  /*38e0*/  PLOP3.LUT P0, PT, P0, P1, PT, 0xf8, 0x8f ;  /* 0x00000000008f781c */ /* 0x000fc40000703f70 */
[----:B------:R-:W-:Y:S02]  /*38f0*/  SHF.R.U32.HI R28, RZ, 0x1, R14 ;  /* 0x00000001ff1c7819 */ /* 0x000fe4000001160e */
[----:B------:R-:W-:-:S04]  /*3900*/  SEL R23, RZ, 0x1, !P0 ;  /* 0x00000001ff177807 */ /* 0x000fc80004000000 */
[----:B------:R-:W-:-:S04]  /*3910*/  LOP3.LUT R23, R23, 0x1, R28, 0xf8, !PT ;  /* 0x0000000117177812 */ /* 0x000fc800078ef81c */
[----:B------:R-:W-:-:S04]  /*3920*/  LOP3.LUT R23, R23, R14, RZ, 0xc0, !PT ;  /* 0x0000000e17177212 */ /* 0x000fc800078ec0ff */
[----:B------:R-:W-:-:S04]  /*3930*/  IADD3 R28, PT, PT, R28, R23, RZ ;  /* 0x000000171c1c7210 */ /* 0x000fc80007ffe0ff */
[----:B------:R-:W-:Y:S01]  /*3940*/  LOP3.LUT R9, R28, R9, RZ, 0xfc, !PT ;  /* 0x000000091c097212 */ /* 0x000fe200078efcff */
[----:B------:R-:W-:Y:S06]  /*3950*/  BRA `(.L_x_139) ;  /* 0x0000000000107947 */ /* 0x000fec0003800000 */
.L_x_138:
[----:B------:R-:W-:-:S04]  /*3960*/  LOP3.LUT R9, R9, 0x80000000, RZ, 0xc0, !PT ;  /* 0x8000000009097812 */ /* 0x000fc800078ec0ff */
[----:B------:R-:W-:Y:S01]  /*3970*/  LOP3.LUT R9, R9, 0x7f800000, RZ, 0xfc, !PT ;  /* 0x7f80000009097812 */ /* 0x000fe200078efcff */
[----:B------:R-:W-:Y:S06]  /*3980*/  BRA `(.L_x_139) ;  /* 0x0000000000047947 */ /* 0x000fec0003800000 */
.L_x_137:
[----:B------:R-:W-:-:S07]  /*3990*/  IMAD R9, R28, 0x800000, R9 ;  /* 0x008000001c097824 */ /* 0x000fce00078e0209 */
.L_x_139:
[----:B------:R-:W-:Y:S05]  /*39a0*/  BSYNC.RECONVERGENT B5 ;  /* 0x0000000000057941 */ /* 0x000fea0003800200 */
.L_x_136:
[----:B------:R-:W-:Y:S05]  /*39b0*/  BRA `(.L_x_140) ;  /* 0x0000000000207947 */ /* 0x000fea0003800000 */
.L_x_135:
[----:B------:R-:W-:-:S04]  /*39c0*/  LOP3.LUT R9, R14, 0x80000000, R9, 0x48, !PT ;  /* 0x800000000e097812 */ /* 0x000fc800078e4809 */
[----:B------:R-:W-:Y:S01]  /*39d0*/  LOP3.LUT R9, R9, 0x7f800000, RZ, 0xfc, !PT ;  /* 0x7f80000009097812 */ /* 0x000fe200078efcff */
[----:B------:R-:W-:Y:S06]  /*39e0*/  BRA `(.L_x_140) ;  /* 0x0000000000147947 */ /* 0x000fec0003800000 */
.L_x_134:
[----:B------:R-:W-:Y:S01]  /*39f0*/  LOP3.LUT R9, R14, 0x80000000, R9, 0x48, !PT ;  /* 0x800000000e097812 */ /* 0x000fe200078e4809 */
[----:B------:R-:W-:Y:S06]  /*3a00*/  BRA `(.L_x_140) ;  /* 0x00000000000c7947 */ /* 0x000fec0003800000 */
.L_x_133:
[----:B------:R-:W0:Y:S01]  /*3a10*/  MUFU.RSQ R9, -QNAN ;  /* 0xffc0000000097908 */ /* 0x000e220000001400 */
[----:B------:R-:W-:Y:S05]  /*3a20*/  BRA `(.L_x_140) ;  /* 0x0000000000047947 */ /* 0x000fea0003800000 */
.L_x_132:
[----:B------:R-:W-:-:S07]  /*3a30*/  FADD.FTZ R9, R9, R14 ;  /* 0x0000000e09097221 */ /* 0x000fce0000010000 */
.L_x_140:
[----:B------:R-:W-:Y:S05]  /*3a40*/  BSYNC.RECONVERGENT B4 ;  /* 0x0000000000047941 */ /* 0x000fea0003800200 */
.L_x_130:
[----:B------:R-:W-:-:S04]  /*3a50*/  IMAD.MOV.U32 R23, RZ, RZ, 0x0 ;  /* 0x00000000ff177424 */ /* 0x000fc800078e00ff */
[----:B0-----:R-:W-:Y:S05]  /*3a60*/  RET.REL.NODEC R22 `(_Z15moe_mega_kernelIfLb1ELi1EEvPKT_S2_S2_S2_PKfPKiS6_S6_S6_PS0_iiiiii) ;  /* 0xffffffc416647950 */ /* 0x001fea0003c3ffff */
.L_x_141:
        /* <DEDUP_REMOVED lines=9> */
.L_x_4623:


//--------------------- .text._Z15moe_mega_kernelIfLb0ELi2EEvPKT_S2_S2_S2_PKfPKiS6_S6_S6_PS0_iiiiii --------------------------
	.section	.text._Z15moe_mega_kernelIfLb0ELi2EEvPKT_S2_S2_S2_PKfPKiS6_S6_S6_PS0_iiiiii,"ax",@progbits
	.align	128
        .global         _Z15moe_mega_kernelIfLb0ELi2EEvPKT_S2_S2_S2_PKfPKiS6_S6_S6_PS0_iiiiii
        .type           _Z15moe_mega_kernelIfLb0ELi2EEvPKT_S2_S2_S2_PKfPKiS6_S6_S6_PS0_iiiiii,@function
        .size           _Z15moe_mega_kernelIfLb0ELi2EEvPKT_S2_S2_S2_PKfPKiS6_S6_S6_PS0_iiiiii,(.L_x_4624 - _Z15moe_mega_kernelIfLb0ELi2EEvPKT_S2_S2_S2_PKfPKiS6_S6_S6_PS0_iiiiii)
        .other          _Z15moe_mega_kernelIfLb0ELi2EEvPKT_S2_S2_S2_PKfPKiS6_S6_S6_PS0_iiiiii,@"STO_CUDA_ENTRY STV_DEFAULT"
_Z15moe_mega_kernelIfLb0ELi2EEvPKT_S2_S2_S2_PKfPKiS6_S6_S6_PS0_iiiiii:
.text._Z15moe_mega_kernelIfLb0ELi2EEvPKT_S2_S2_S2_PKfPKiS6_S6_S6_PS0_iiiiii:
        /* <DEDUP_REMOVED lines=11> */
[----:B------:R-:W-:-:S12]  /*00b0*/  HFMA2 R9, -RZ, RZ, 0, 0 ;  /* 0x00000000ff097431 */ /* 0x000fd800000001ff */
[----:B------:R-:W-:Y:S05]  /*00c0*/  @!P0 BRA `(.L_x_142) ;  /* 0x00000000002c8947 */ /* 0x000fea0003800000 */
[----:B------:R-:W1:Y:S01]  /*00d0*/  LDC R0, c[0x0][0x3d0] ;  /* 0x0000f400ff007b82 */ /* 0x000e620000000800 */
[----:B------:R-:W-:-:S07]  /*00e0*/  IMAD.MOV.U32 R9, RZ, RZ, RZ ;  /* 0x000000ffff097224 */ /* 0x000fce00078e00ff */
.L_x_143:
        /* <DEDUP_REMOVED lines=9> */
.L_x_142:
[----:B------:R-:W-:-:S04]  /*0180*/  IMAD.WIDE.U32 R4, R9, 0x4, R4 ;  /* 0x0000000409047825 */ /* 0x000fc800078e0004 */
[----:B0-----:R-:W-:Y:S01]  /*0190*/  IMAD.WIDE.U32 R6, R9, 0x4, R6 ;  /* 0x0000000409067825 */ /* 0x001fe200078e0006 */
[----:B------:R-:W0:Y:S01]  /*01a0*/  S2R R3, SR_TID.X ;  /* 0x0000000000037919 */ /* 0x000e220000002100 */
[----:B------:R-:W1:Y:S01]  /*01b0*/  LDC.64 R14, c[0x0][0x3d8] ;  /* 0x0000f600ff0e7b82 */ /* 0x000e620000000a00 */
[----:B------:R-:W2:Y:S04]  /*01c0*/  LDG.E.CONSTANT R4, desc[UR6][R4.64] ;  /* 0x0000000604047981 */ /* 0x000ea8000c1e9900 */
[----:B------:R-:W3:Y:S03]  /*01d0*/  LDG.E.CONSTANT R13, desc[UR6][R6.64] ;  /* 0x00000006060d7981 */ /* 0x000ee6000c1e9900 */
[----:B------:R-:W4:Y:S01]  /*01e0*/  LDC.64 R16, c[0x0][0x3b8] ;  /* 0x0000ee00ff107b82 */ /* 0x000f220000000a00 */
[----:B------:R5:W4:Y:S01]  /*01f0*/  LDG.E.CONSTANT R11, desc[UR6][R6.64+0x4] ;  /* 0x00000406060b7981 */ /* 0x000b22000c1e9900 */
[----:B-1----:R-:W-:-:S02]  /*0200*/  VIADD R12, R14, 0xffffffff ;  /* 0xffffffff0e0c7836 */ /* 0x002fc40000000000 */
[----:B------:R-:W-:-:S04]  /*0210*/  IMAD R2, R15, R14, RZ ;  /* 0x0000000e0f027224 */ /* 0x000fc800078e02ff */
[----:B------:R-:W-:Y:S01]  /*0220*/  IMAD R9, R2, R9, RZ ;  /* 0x0000000902097224 */ /* 0x000fe200078e02ff */
[--C-:B0-----:R-:W-:Y:S01]  /*0230*/  SHF.R.U32.HI R8, RZ, 0x5, R3.reuse ;  /* 0x00000005ff087819 */ /* 0x101fe20000011603 */
[----:B------:R-:W-:Y:S01]  /*0240*/  IMAD.IADD R0, R12, 0x1, -R3 ;  /* 0x000000010c007824 */ /* 0x000fe200078e0a03 */
[----:B-----5:R-:W-:Y:S02]  /*0250*/  LOP3.LUT R7, R3, 0x1f, RZ, 0xc0, !PT ;  /* 0x0000001f03077812 */ /* 0x020fe400078ec0ff */
[----:B------:R-:W-:Y:S02]  /*0260*/  SHF.R.S32.HI R6, RZ, 0x1f, R9 ;  /* 0x0000001fff067819 */ /* 0x000fe40000011409 */
[----:B--2---:R-:W-:-:S04]  /*0270*/  IADD3 R10, PT, PT, -R4, R19, RZ ;  /* 0x00000013040a7210 */ /* 0x004fc80007ffe1ff */
[----:B---3--:R-:W-:Y:S02]  /*0280*/  LEA R10, R10, R13, 0x1 ;  /* 0x0000000d0a0a7211 */ /* 0x008fe400078e08ff */
[----:B------:R-:W-:Y:S02]  /*0290*/  LEA.HI R13, R0, 0x1, RZ, 0x18 ;  /* 0x00000001000d7811 */ /* 0x000fe400078fc0ff */
[C---:B----4-:R-:W-:Y:S01]  /*02a0*/  ISETP.GE.AND P0, PT, R10.reuse, R11, PT ;  /* 0x0000000b0a00720c */ /* 0x050fe20003f06270 */
[----:B------:R-:W-:Y:S01]  /*02b0*/  IMAD.WIDE R4, R10, 0x4, R16 ;  /* 0x000000040a047825 */ /* 0x000fe200078e0210 */
[C---:B------:R-:W-:Y:S02]  /*02c0*/  LOP3.LUT R27, R13.reuse, 0x3, RZ, 0xc0, !PT ;  /* 0x000000030d1b7812 */ /* 0x040fe400078ec0ff */
[----:B------:R-:W-:-:S03]  /*02d0*/  LOP3.LUT R29, R13, 0x7, RZ, 0xc0, !PT ;  /* 0x000000070d1d7812 */ /* 0x000fc600078ec0ff */
[----:B------:R-:W-:-:S06]  /*02e0*/  VIADD R25, R27, 0xffffffff ;  /* 0xffffffff1b197836 */ /* 0x000fcc0000000000 */
[----:B------:R-:W-:Y:S05]  /*02f0*/  @P0 BRA `(.L_x_144) ;  /* 0x0000000400840947 */ /* 0x000fea0003800000 */
[----:B------:R-:W-:Y:S01]  /*0300*/  ISETP.GE.AND P0, PT, R3, R14, PT ;  /* 0x0000000e0300720c */ /* 0x000fe20003f06270 */
[----:B------:R-:W0:Y:S01]  /*0310*/  LDCU.64 UR8, c[0x0][0x380] ;  /* 0x00007000ff0877ac */ /* 0x000e220008000a00 */
[----:B------:R-:W-:Y:S11]  /*0320*/  BSSY.RECONVERGENT B0, `(.L_x_144) ;  /* 0x000005e000007945 */ /* 0x000ff60003800200 */
[----:B------:R-:W-:Y:S05]  /*0330*/  @P0 BRA `(.L_x_145) ;  /* 0x0000000400700947 */ /* 0x000fea0003800000 */
[----:B------:R-:W2:Y:S01]  /*0340*/  LDG.E.CONSTANT R17, desc[UR6][R4.64] ;  /* 0x0000000604117981 */ /* 0x000ea2000c1e9900 */
[----:B------:R-:W-:Y:S01]  /*0350*/  ISETP.GE.U32.AND P0, PT, R0, 0x700, PT ;  /* 0x000007000000780c */ /* 0x000fe20003f06070 */
[----:B------:R-:W-:Y:S01]  /*0360*/  BSSY.RECONVERGENT B1, `(.L_x_146) ;  /* 0x0000025000017945 */ /* 0x000fe20003800200 */
[----:B------:R-:W-:Y:S02]  /*0370*/  ISETP.NE.AND P1, PT, R29, RZ, PT ;  /* 0x000000ff1d00720c */ /* 0x000fe40003f25270 */
[----:B------:R-:W-:Y:S01]  /*0380*/  MOV R2, R3 ;  /* 0x0000000300027202 */ /* 0x000fe20000000f00 */
[----:B--2---:R-:W-:-:S05]  /*0390*/  IMAD R31, R17, R14, RZ ;  /* 0x0000000e111f7224 */ /* 0x004fca00078e02ff */
[----:B------:R-:W-:-:S03]  /*03a0*/  SHF.R.S32.HI R33, RZ, 0x1f, R31 ;  /* 0x0000001fff217819 */ /* 0x000fc6000001141f */
[----:B------:R-:W-:Y:S05]  /*03b0*/  @!P0 BRA `(.L_x_147) ;  /* 0x00000000007c8947 */ /* 0x000fea0003800000 */
[----:B------:R-:W1:Y:S01]  /*03c0*/  S2R R19, SR_CgaCtaId ;  /* 0x0000000000137919 */ /* 0x000e620000008800 */
[----:B------:R-:W-:Y:S01]  /*03d0*/  MOV R2, 0x400 ;  /* 0x0000040000027802 */ /* 0x000fe20000000f00 */
[----:B------:R-:W-:Y:S01]  /*03e0*/  IMAD.MOV.U32 R21, RZ, RZ, RZ ;  /* 0x000000ffff157224 */ /* 0x000fe200078e00ff */
[----:B------:R-:W-:Y:S02]  /*03f0*/  LOP3.LUT R18, R13, 0x1fffff8, RZ, 0xc0, !PT ;  /* 0x01fffff80d127812 */ /* 0x000fe400078ec0ff */
[----:B-1----:R-:W-:Y:S02]  /*0400*/  LEA R19, R19, R2, 0x18 ;  /* 0x0000000213137211 */ /* 0x002fe400078ec0ff */
[----:B------:R-:W-:-:S07]  /*0410*/  MOV R2, R3 ;  /* 0x0000000300027202 */ /* 0x000fce0000000f00 */
.L_x_148:
        /* <DEDUP_REMOVED lines=12> */
[C---:B------:R-:W-:Y:S01]  /*04e0*/  LEA R23, R2.reuse, R19, 0x2 ;  /* 0x0000001302177211 */ /* 0x040fe200078e10ff */
        /* <DEDUP_REMOVED lines=12> */
.L_x_147:
[----:B0-----:R-:W-:Y:S05]  /*05b0*/  BSYNC.RECONVERGENT B1 ;  /* 0x0000000000017941 */ /* 0x001fea0003800200 */
.L_x_146:
[----:B------:R-:W-:Y:S05]  /*05c0*/  @!P1 BRA `(.L_x_145) ;  /* 0x0000000000cc9947 */ /* 0x000fea0003800000 */
[----:B------:R-:W-:Y:S01]  /*05d0*/  ISETP.GE.U32.AND P0, PT, R29, 0x4, PT ;  /* 0x000000041d00780c */ /* 0x000fe20003f06070 */
[----:B------:R-:W-:Y:S01]  /*05e0*/  BSSY.RECONVERGENT B1, `(.L_x_149) ;  /* 0x0000015000017945 */ /* 0x000fe20003800200 */
[----:B------:R-:W-:-:S11]  /*05f0*/  ISETP.NE.AND P1, PT, R27, RZ, PT ;  /* 0x000000ff1b00720c */ /* 0x000fd60003f25270 */
[----:B------:R-:W-:Y:S05]  /*0600*/  @!P0 BRA `(.L_x_150) ;  /* 0x0000000000488947 */ /* 0x000fea0003800000 */
[----:B------:R-:W0:Y:S01]  /*0610*/  LDCU.64 UR4, c[0x0][0x380] ;  /* 0x00007000ff0477ac */ /* 0x000e220008000a00 */
[----:B------:R-:W-:-:S05]  /*0620*/  IADD3 R17, P0, PT, R31, R2, RZ ;  /* 0x000000021f117210 */ /* 0x000fca0007f1e0ff */
[----:B------:R-:W-:Y:S01]  /*0630*/  IMAD.X R18, RZ, RZ, R33, P0 ;  /* 0x000000ffff127224 */ /* 0x000fe200000e0621 */
[----:B0-----:R-:W-:-:S04]  /*0640*/  LEA R16, P0, R17, UR4, 0x2 ;  /* 0x0000000411107c11 */ /* 0x001fc8000f8010ff */
[----:B------:R-:W-:-:S05]  /*0650*/  LEA.HI.X R17, R17, UR5, R18, 0x2, P0 ;  /* 0x0000000511117c11 */ /* 0x000fca00080f1412 */
[----:B------:R-:W2:Y:S04]  /*0660*/  LDG.E.CONSTANT R18, desc[UR6][R16.64] ;  /* 0x0000000610127981 */ /* 0x000ea8000c1e9900 */
[----:B-1----:R-:W3:Y:S04]  /*0670*/  LDG.E.CONSTANT R20, desc[UR6][R16.64+0x400] ;  /* 0x0004000610147981 */ /* 0x002ee8000c1e9900 */
[----:B------:R-:W4:Y:S04]  /*0680*/  LDG.E.CONSTANT R22, desc[UR6][R16.64+0x800] ;  /* 0x0008000610167981 */ /* 0x000f28000c1e9900 */
[----:B------:R-:W5:Y:S01]  /*0690*/  LDG.E.CONSTANT R24, desc[UR6][R16.64+0xc00] ;  /* 0x000c000610187981 */ /* 0x000f62000c1e9900 */
[----:B------:R-:W0:Y:S01]  /*06a0*/  S2UR UR5, SR_CgaCtaId ;  /* 0x00000000000579c3 */ /* 0x000e220000008800 */
[----:B------:R-:W-:-:S02]  /*06b0*/  UMOV UR4, 0x400 ;  /* 0x0000040000047882 */ /* 0x000fc40000000000 */
[----:B0-----:R-:W-:-:S06]  /*06c0*/  ULEA UR4, UR5, UR4, 0x18 ;  /* 0x0000000405047291 */ /* 0x001fcc000f8ec0ff */
[C---:B------:R-:W-:Y:S02]  /*06d0*/  LEA R19, R2.reuse, UR4, 0x2 ;  /* 0x0000000402137c11 */ /* 0x040fe4000f8e10ff */
[----:B------:R-:W-:-:S03]  /*06e0*/  IADD3 R2, PT, PT, R2, 0x400, RZ ;  /* 0x0000040002027810 */ /* 0x000fc60007ffe0ff */
[----:B--2---:R0:W-:Y:S04]  /*06f0*/  STS [R19], R18 ;  /* 0x0000001213007388 */ /* 0x0041e80000000800 */
[----:B---3--:R0:W-:Y:S04]  /*0700*/  STS [R19+0x400], R20 ;  /* 0x0004001413007388 */ /* 0x0081e80000000800 */
[----:B----4-:R0:W-:Y:S04]  /*0710*/  STS [R19+0x800], R22 ;  /* 0x0008001613007388 */ /* 0x0101e80000000800 */
[----:B-----5:R0:W-:Y:S02]  /*0720*/  STS [R19+0xc00], R24 ;  /* 0x000c001813007388 */ /* 0x0201e40000000800 */
.L_x_150:
[----:B------:R-:W-:Y:S05]  /*0730*/  BSYNC.RECONVERGENT B1 ;  /* 0x0000000000017941 */ /* 0x000fea0003800200 */
.L_x_149:
[----:B------:R-:W-:Y:S05]  /*0740*/  @!P1 BRA `(.L_x_145) ;  /* 0x00000000006c9947 */ /* 0x000fea0003800000 */
[----:B------:R-:W-:Y:S02]  /*0750*/  ISETP.NE.AND P1, PT, R25, RZ, PT ;  /* 0x000000ff1900720c */ /* 0x000fe40003f25270 */
[----:B------:R-:W-:-:S11]  /*0760*/  LOP3.LUT P0, RZ, R0, 0x100, RZ, 0xc0, !PT ;  /* 0x0000010000ff7812 */ /* 0x000fd6000780c0ff */
[----:B------:R-:W2:Y:S01]  /*0770*/  @P1 S2R R17, SR_CgaCtaId ;  /* 0x0000000000111919 */ /* 0x000ea20000008800 */
[----:B01----:R-:W0:Y:S01]  /*0780*/  @P1 LDC.64 R20, c[0x0][0x380] ;  /* 0x0000e000ff141b82 */ /* 0x003e220000000a00 */
[----:B------:R-:W-:Y:S02]  /*0790*/  @P1 MOV R16, 0x400 ;  /* 0x0000040000101802 */ /* 0x000fe40000000f00 */
[----:B------:R-:W-:-:S05]  /*07a0*/  @P1 IADD3 R19, P3, PT, R31, R2, RZ ;  /* 0x000000021f131210 */ /* 0x000fca0007f7e0ff */
[----:B------:R-:W1:Y:S01]  /*07b0*/  @!P0 LDC.64 R34, c[0x0][0x380] ;  /* 0x0000e000ff228b82 */ /* 0x000e620000000a00 */
[----:B------:R-:W-:Y:S01]  /*07c0*/  @P1 IMAD.X R22, RZ, RZ, R33, P3 ;  /* 0x000000ffff161224 */ /* 0x000fe200018e0621 */
[----:B0-----:R-:W-:-:S04]  /*07d0*/  @P1 LEA R18, P3, R19, R20, 0x2 ;  /* 0x0000001413121211 */ /* 0x001fc800078610ff */
[----:B------:R-:W-:Y:S02]  /*07e0*/  @P1 LEA.HI.X R19, R19, R21, R22, 0x2, P3 ;  /* 0x0000001513131211 */ /* 0x000fe400018f1416 */
[----:B--2---:R-:W-:-:S03]  /*07f0*/  @P1 LEA R17, R17, R16, 0x18 ;  /* 0x0000001011111211 */ /* 0x004fc600078ec0ff */
[----:B------:R-:W2:Y:S02]  /*0800*/  @P1 LDG.E.CONSTANT R22, desc[UR6][R18.64+0x400] ;  /* 0x0004000612161981 */ /* 0x000ea4000c1e9900 */
[C---:B------:R-:W-:Y:S01]  /*0810*/  @P1 IMAD R23, R2.reuse, 0x4, R17 ;  /* 0x0000000402171824 */ /* 0x040fe200078e0211 */
[----:B------:R-:W-:-:S04]  /*0820*/  @P1 IADD3 R2, PT, PT, R2, 0x200, RZ ;  /* 0x0000020002021810 */ /* 0x000fc80007ffe0ff */
[----:B------:R-:W-:-:S04]  /*0830*/  @!P0 IADD3 R17, P2, PT, R31, R2, RZ ;  /* 0x000000021f118210 */ /* 0x000fc80007f5e0ff */
[----:B------:R-:W-:Y:S02]  /*0840*/  @!P0 IADD3.X R20, PT, PT, RZ, R33, RZ, P2, !PT ;  /* 0x00000021ff148210 */ /* 0x000fe400017fe4ff */
[----:B-1----:R-:W-:-:S04]  /*0850*/  @!P0 LEA R16, P2, R17, R34, 0x2 ;  /* 0x0000002211108211 */ /* 0x002fc800078410ff */
[----:B------:R-:W-:Y:S02]  /*0860*/  @!P0 LEA.HI.X R17, R17, R35, R20, 0x2, P2 ;  /* 0x0000002311118211 */ /* 0x000fe400010f1414 */
[----:B------:R-:W3:Y:S04]  /*0870*/  @P1 LDG.E.CONSTANT R20, desc[UR6][R18.64] ;  /* 0x0000000612141981 */ /* 0x000ee8000c1e9900 */
[----:B------:R-:W4:Y:S01]  /*0880*/  @!P0 LDG.E.CONSTANT R16, desc[UR6][R16.64] ;  /* 0x0000000610108981 */ /* 0x000f22000c1e9900 */
[----:B------:R-:W0:Y:S01]  /*0890*/  @!P0 S2R R24, SR_CgaCtaId ;  /* 0x0000000000188919 */ /* 0x000e220000008800 */
[----:B------:R-:W-:-:S04]  /*08a0*/  @!P0 MOV R21, 0x400 ;  /* 0x0000040000158802 */ /* 0x000fc80000000f00 */
[----:B0-----:R-:W-:-:S05]  /*08b0*/  @!P0 LEA R21, R24, R21, 0x18 ;  /* 0x0000001518158211 */ /* 0x001fca00078ec0ff */
[----:B------:R-:W-:Y:S01]  /*08c0*/  @!P0 IMAD R21, R2, 0x4, R21 ;  /* 0x0000000402158824 */ /* 0x000fe200078e0215 */
[----:B--2---:R2:W-:Y:S04]  /*08d0*/  @P1 STS [R23+0x400], R22 ;  /* 0x0004001617001388 */ /* 0x0045e80000000800 */
[----:B---3--:R2:W-:Y:S04]  /*08e0*/  @P1 STS [R23], R20 ;  /* 0x0000001417001388 */ /* 0x0085e80000000800 */
[----:B----4-:R2:W-:Y:S02]  /*08f0*/  @!P0 STS [R21], R16 ;  /* 0x0000001015008388 */ /* 0x0105e40000000800 */
.L_x_145:
[----:B0-----:R-:W-:Y:S05]  /*0900*/  BSYNC.RECONVERGENT B0 ;  /* 0x0000000000007941 */ /* 0x001fea0003800200 */
.L_x_144:
[----:B------:R-:W-:-:S04]  /*0910*/  IADD3 R2, PT, PT, R10, 0x1, RZ ;  /* 0x000000010a027810 */ /* 0x000fc80007ffe0ff */
[----:B------:R-:W-:-:S13]  /*0920*/  ISETP.GE.AND P0, PT, R2, R11, PT ;  /* 0x0000000b0200720c */ /* 0x000fda0003f06270 */
[----:B------:R-:W-:Y:S05]  /*0930*/  @P0 BRA `(.L_x_151) ;  /* 0x00000004008c0947 */ /* 0x000fea0003800000 */
[----:B------:R-:W-:Y:S01]  /*0940*/  ISETP.GE.AND P0, PT, R3, R14, PT ;  /* 0x0000000e0300720c */ /* 0x000fe20003f06270 */
[----:B------:R-:W0:Y:S01]  /*0950*/  LDCU.64 UR8, c[0x0][0x380] ;  /* 0x00007000ff0877ac */ /* 0x000e220008000a00 */
[----:B------:R-:W-:Y:S11]  /*0960*/  BSSY.RECONVERGENT B0, `(.L_x_151) ;  /* 0x0000060000007945 */ /* 0x000ff60003800200 */
[----:B------:R-:W-:Y:S05]  /*0970*/  @P0 BRA `(.L_x_152) ;  /* 0x0000000400780947 */ /* 0x000fea0003800000 */
[----:B------:R-:W1:Y:S01]  /*0980*/  LDG.E.CONSTANT R17, desc[UR6][R4.64+0x4] ;  /* 0x0000040604117981 */ /* 0x000e62000c1e9900 */
[----:B------:R-:W-:Y:S01]  /*0990*/  ISETP.GE.U32.AND P0, PT, R0, 0x700, PT ;  /* 0x000007000000780c */ /* 0x000fe20003f06070 */
[----:B------:R-:W-:Y:S01]  /*09a0*/  BSSY.RECONVERGENT B1, `(.L_x_153) ;  /* 0x0000024000017945 */ /* 0x000fe20003800200 */
[----:B------:R-:W-:Y:S01]  /*09b0*/  ISETP.NE.AND P1, PT, R29, RZ, PT ;  /* 0x000000ff1d00720c */ /* 0x000fe20003f25270 */
[----:B-1----:R-:W-:-:S05]  /*09c0*/  IMAD R34, R17, R14, RZ ;  /* 0x0000000e11227224 */ /* 0x002fca00078e02ff */
[----:B------:R-:W-:-:S05]  /*09d0*/  SHF.R.S32.HI R31, RZ, 0x1f, R34 ;  /* 0x0000001fff1f7819 */ /* 0x000fca0000011422 */
[----:B------:R-:W-:Y:S05]  /*09e0*/  @!P0 BRA `(.L_x_154) ;  /* 0x00000000007c8947 */ /* 0x000fea0003800000 */
[----:B------:R-:W1:Y:S01]  /*09f0*/  S2R R17, SR_CgaCtaId ;  /* 0x0000000000117919 */ /* 0x000e620000008800 */
[----:B--2---:R-:W-:Y:S02]  /*0a00*/  MOV R16, 0x400 ;  /* 0x0000040000107802 */ /* 0x004fe40000000f00 */
[----:B------:R-:W-:Y:S01]  /*0a10*/  LOP3.LUT R36, R13, 0x1fffff8, RZ, 0xc0, !PT ;  /* 0x01fffff80d247812 */ /* 0x000fe200078ec0ff */
[----:B------:R-:W-:Y:S01]  /*0a20*/  IMAD.MOV.U32 R13, RZ, RZ, RZ ;  /* 0x000000ffff0d7224 */ /* 0x000fe200078e00ff */
[----:B-1----:R-:W-:-:S07]  /*0a30*/  LEA R38, R17, R16, 0x18 ;  /* 0x0000001011267211 */ /* 0x002fce00078ec0ff */
.L_x_155:
[----:B------:R-:W-:-:S04]  /*0a40*/  IADD3 R17, P0, PT, R34, R3, RZ ;  /* 0x0000000322117210 */ /* 0x000fc80007f1e0ff */
[----:B-1----:R-:W-:Y:S02]  /*0a50*/  IADD3.X R18, PT, PT, RZ, R31, RZ, P0, !PT ;  /* 0x0000001fff127210 */ /* 0x002fe400007fe4ff */
        /* <DEDUP_REMOVED lines=10> */
[C---:B------:R-:W-:Y:S01]  /*0b00*/  IMAD.IADD R19, R3.reuse, 0x1, R14 ;  /* 0x0000000103137824 */ /* 0x040fe200078e020e */
[----:B------:R-:W-:Y:S01]  /*0b10*/  IADD3 R3, PT, PT, R3, 0x800, RZ ;  /* 0x0000080003037810 */ /* 0x000fe20007ffe0ff */
[----:B------:R-:W-:-:S03]  /*0b20*/  VIADD R13, R13, 0x8 ;  /* 0x000000080d0d7836 */ /* 0x000fc60000000000 */
[----:B------:R-:W-:Y:S02]  /*0b30*/  LEA R19, R19, R38, 0x2 ;  /* 0x0000002613137211 */ /* 0x000fe400078e10ff */
[----:B------:R-:W-:-:S03]  /*0b40*/  ISETP.NE.AND P0, PT, R13, R36, PT ;  /* 0x000000240d00720c */ /* 0x000fc60003f05270 */
[----:B--2---:R1:W-:Y:S04]  /*0b50*/  STS [R19+0x4], R18 ;  /* 0x0000041213007388 */ /* 0x0043e80000000800 */
        /* <DEDUP_REMOVED lines=8> */
.L_x_154:
[----:B0-----:R-:W-:Y:S05]  /*0be0*/  BSYNC.RECONVERGENT B1 ;  /* 0x0000000000017941 */ /* 0x001fea0003800200 */
.L_x_153:
[----:B------:R-:W-:Y:S05]  /*0bf0*/  @!P1 BRA `(.L_x_152) ;  /* 0x0000000000d89947 */ /* 0x000fea0003800000 */
[----:B------:R-:W-:Y:S01]  /*0c00*/  ISETP.GE.U32.AND P0, PT, R29, 0x4, PT ;  /* 0x000000041d00780c */ /* 0x000fe20003f06070 */
[----:B------:R-:W-:Y:S01]  /*0c10*/  BSSY.RECONVERGENT B1, `(.L_x_156) ;  /* 0x0000016000017945 */ /* 0x000fe20003800200 */
[----:B------:R-:W-:-:S11]  /*0c20*/  ISETP.NE.AND P1, PT, R27, RZ, PT ;  /* 0x000000ff1b00720c */ /* 0x000fd60003f25270 */
[----:B------:R-:W-:Y:S05]  /*0c30*/  @!P0 BRA `(.L_x_157) ;  /* 0x00000000004c8947 */ /* 0x000fea0003800000 */
[----:B------:R-:W2:Y:S01]  /*0c40*/  LDCU.64 UR4, c[0x0][0x380] ;  /* 0x00007000ff0477ac */ /* 0x000ea20008000a00 */
[----:B------:R-:W-:-:S05]  /*0c50*/  IADD3 R13, P0, PT, R3, R34, RZ ;  /* 0x00000022030d7210 */ /* 0x000fca0007f1e0ff */
[----:B-1----:R-:W-:Y:S01]  /*0c60*/  IMAD.X R18, RZ, RZ, R31, P0 ;  /* 0x000000ffff127224 */ /* 0x002fe200000e061f */
[----:B--2---:R-:W-:-:S04]  /*0c70*/  LEA R16, P0, R13, UR4, 0x2 ;  /* 0x000000040d107c11 */ /* 0x004fc8000f8010ff */
[----:B------:R-:W-:-:S05]  /*0c80*/  LEA.HI.X R17, R13, UR5, R18, 0x2, P0 ;  /* 0x000000050d117c11 */ /* 0x000fca00080f1412 */
[----:B------:R-:W2:Y:S04]  /*0c90*/  LDG.E.CONSTANT R13, desc[UR6][R16.64] ;  /* 0x00000006100d7981 */ /* 0x000ea8000c1e9900 */
[----:B------:R-:W3:Y:S04]  /*0ca0*/  LDG.E.CONSTANT R19, desc[UR6][R16.64+0x400] ;  /* 0x0004000610137981 */ /* 0x000ee8000c1e9900 */
[----:B------:R-:W4:Y:S04]  /*0cb0*/  LDG.E.CONSTANT R21, desc[UR6][R16.64+0x800] ;  /* 0x0008000610157981 */ /* 0x000f28000c1e9900 */
[----:B------:R-:W5:Y:S01]  /*0cc0*/  LDG.E.CONSTANT R23, desc[UR6][R16.64+0xc00] ;  /* 0x000c000610177981 */ /* 0x000f62000c1e9900 */
[----:B------:R-:W0:Y:S01]  /*0cd0*/  S2UR UR5, SR_CgaCtaId ;  /* 0x00000000000579c3 */ /* 0x000e220000008800 */
[----:B------:R-:W-:Y:S01]  /*0ce0*/  UMOV UR4, 0x400 ;  /* 0x0000040000047882 */ /* 0x000fe20000000000 */
[C---:B------:R-:W-:Y:S01]  /*0cf0*/  IADD3 R18, PT, PT, R3.reuse, R14, RZ ;  /* 0x0000000e03127210 */ /* 0x040fe20007ffe0ff */
[----:B------:R-:W-:Y:S01]  /*0d00*/  VIADD R3, R3, 0x400 ;  /* 0x0000040003037836 */ /* 0x000fe20000000000 */
[----:B0-----:R-:W-:-:S06]  /*0d10*/  ULEA UR4, UR5, UR4, 0x18 ;  /* 0x0000000405047291 */ /* 0x001fcc000f8ec0ff */
[----:B------:R-:W-:-:S05]  /*0d20*/  LEA R18, R18, UR4, 0x2 ;  /* 0x0000000412127c11 */ /* 0x000fca000f8e10ff */
[----:B--2---:R0:W-:Y:S04]  /*0d30*/  STS [R18+0x4], R13 ;  /* 0x0000040d12007388 */ /* 0x0041e80000000800 */
[----:B---3--:R0:W-:Y:S04]  /*0d40*/  STS [R18+0x404], R19 ;  /* 0x0004041312007388 */ /* 0x0081e80000000800 */
[----:B----4-:R0:W-:Y:S04]  /*0d50*/  STS [R18+0x804], R21 ;  /* 0x0008041512007388 */ /* 0x0101e80000000800 */
[----:B-----5:R0:W-:Y:S02]  /*0d60*/  STS [R18+0xc04], R23 ;  /* 0x000c041712007388 */ /* 0x0201e40000000800 */
.L_x_157:
[----:B------:R-:W-:Y:S05]  /*0d70*/  BSYNC.RECONVERGENT B1 ;  /* 0x0000000000017941 */ /* 0x000fea0003800200 */
.L_x_156:
[----:B------:R-:W-:Y:S05]  /*0d80*/  @!P1 BRA `(.L_x_152) ;  /* 0x0000000000749947 */ /* 0x000fea0003800000 */
[----:B------:R-:W-:Y:S02]  /*0d90*/  ISETP.NE.AND P1, PT, R25, RZ, PT ;  /* 0x000000ff1900720c */ /* 0x000fe40003f25270 */
[----:B------:R-:W-:-:S11]  /*0da0*/  LOP3.LUT P3, RZ, R0, 0x100, RZ, 0xc0, !PT ;  /* 0x0000010000ff7812 */ /* 0x000fd6000786c0ff */
[----:B01----:R-:W0:Y:S01]  /*0db0*/  @P1 LDC.64 R18, c[0x0][0x380] ;  /* 0x0000e000ff121b82 */ /* 0x003e220000000a00 */
[C---:B------:R-:W-:Y:S02]  /*0dc0*/  @P1 IADD3 R17, P2, PT, R3.reuse, R34, RZ ;  /* 0x0000002203111210 */ /* 0x040fe40007f5e0ff */
[C---:B--2---:R-:W-:Y:S01]  /*0dd0*/  @P1 IADD3 R21, PT, PT, R3.reuse, R14, RZ ;  /* 0x0000000e03151210 */ /* 0x044fe20007ffe0ff */
[----:B------:R-:W-:Y:S01]  /*0de0*/  @P1 VIADD R3, R3, 0x200 ;  /* 0x0000020003031836 */ /* 0x000fe20000000000 */
[----:B------:R-:W-:-:S03]  /*0df0*/  @P1 IADD3.X R20, PT, PT, RZ, R31, RZ, P2, !PT ;  /* 0x0000001fff141210 */ /* 0x000fc600017fe4ff */
        /* <DEDUP_REMOVED lines=10> */
[----:B------:R-:W0:Y:S01]  /*0ea0*/  @P1 S2R R20, SR_CgaCtaId ;  /* 0x0000000000141919 */ /* 0x000e220000008800 */
[----:B------:R-:W1:Y:S01]  /*0eb0*/  @!P3 S2R R24, SR_CgaCtaId ;  /* 0x000000000018b919 */ /* 0x000e620000008800 */
[----:B------:R-:W-:Y:S02]  /*0ec0*/  @P1 MOV R13, 0x400 ;  /* 0x00000400000d1802 */ /* 0x000fe40000000f00 */
[----:B------:R-:W-:Y:S02]  /*0ed0*/  @!P3 MOV R23, 0x400 ;  /* 0x000004000017b802 */ /* 0x000fe40000000f00 */
[----:B------:R-:W-:-:S02]  /*0ee0*/  @!P3 IADD3 R3, PT, PT, R3, R14, RZ ;  /* 0x0000000e0303b210 */ /* 0x000fc40007ffe0ff */
[----:B0-----:R-:W-:Y:S02]  /*0ef0*/  @P1 LEA R20, R20, R13, 0x18 ;  /* 0x0000000d14141211 */ /* 0x001fe400078ec0ff */
[----:B-1----:R-:W-:-:S03]  /*0f00*/  @!P3 LEA R24, R24, R23, 0x18 ;  /* 0x000000171818b211 */ /* 0x002fc600078ec0ff */
[----:B------:R-:W-:Y:S01]  /*0f10*/  @P1 IMAD R21, R21, 0x4, R20 ;  /* 0x0000000415151824 */ /* 0x000fe200078e0214 */
[----:B------:R-:W-:-:S04]  /*0f20*/  @!P3 LEA R3, R3, R24, 0x2 ;  /* 0x000000180303b211 */ /* 0x000fc800078e10ff */
[----:B--2---:R0:W-:Y:S04]  /*0f30*/  @P1 STS [R21+0x404], R22 ;  /* 0x0004041615001388 */ /* 0x0041e80000000800 */
[----:B---3--:R0:W-:Y:S04]  /*0f40*/  @P1 STS [R21+0x4], R0 ;  /* 0x0000040015001388 */ /* 0x0081e80000000800 */
[----:B----4-:R0:W-:Y:S02]  /*0f50*/  @!P3 STS [R3+0x4], R16 ;  /* 0x000004100300b388 */ /* 0x0101e40000000800 */
.L_x_152:
[----:B0-----:R-:W-:Y:S05]  /*0f60*/  BSYNC.RECONVERGENT B0 ;  /* 0x0000000000007941 */ /* 0x001fea0003800200 */
.L_x_151:
[----:B--2---:R-:W-:Y:S01]  /*0f70*/  IMAD.SHL.U32 R16, R8, 0x80, RZ ;  /* 0x0000008008107824 */ /* 0x004fe200078e00ff */
[----:B------:R-:W-:Y:S01]  /*0f80*/  BAR.SYNC.DEFER_BLOCKING 0x0 ;  /* 0x0000000000007b1d */ /* 0x000fe20000010000 */
[----:B-1----:R-:W-:-:S03]  /*0f90*/  LEA R18, R14, 0x2, 0x1 ;  /* 0x000000020e127811 */ /* 0x002fc600078e08ff */
[----:B------:R-:W-:Y:S02]  /*0fa0*/  ISETP.GE.AND P0, PT, R16, R15, PT ;  /* 0x0000000f1000720c */ /* 0x000fe40003f06270 */
[----:B------:R-:W0:Y:S01]  /*0fb0*/  LDCU UR10, c[0x0][0x3dc] ;  /* 0x00007b80ff0a77ac */ /* 0x000e220008000800 */
[----:B------:R-:W-:Y:S01]  /*0fc0*/  BSSY.RECONVERGENT B1, `(.L_x_158) ;  /* 0x00002b3000017945 */ /* 0x000fe20003800200 */
[----:B------:R-:W1:Y:S01]  /*0fd0*/  LDCU UR12, c[0x0][0x3d8] ;  /* 0x00007b00ff0c77ac */ /* 0x000e620008000800 */
[----:B------:R-:W2:Y:S08]  /*0fe0*/  LDCU.64 UR8, c[0x0][0x388] ;  /* 0x00007100ff0877ac */ /* 0x000eb00008000a00 */
[----:B------:R-:W-:Y:S05]  /*0ff0*/  @P0 BRA `(.L_x_159) ;  /* 0x0000002800bc0947 */ /* 0x000fea0003800000 */
[----:B------:R-:W-:-:S07]  /*1000*/  LOP3.LUT R14, R14, 0x7ffffffe, RZ, 0xc0, !PT ;  /* 0x7ffffffe0e0e7812 */ /* 0x000fce00078ec0ff */
.L_x_217:
[----:B---3--:R-:W3:Y:S01]  /*1010*/  LDCU UR4, c[0x0][0x3d8] ;  /* 0x00007b00ff0477ac */ /* 0x008ee20008000800 */
[----:B------:R-:W-:Y:S02]  /*1020*/  HFMA2 R26, -RZ, RZ, 0, 0 ;  /* 0x00000000ff1a7431 */ /* 0x000fe400000001ff */
[----:B----4-:R-:W-:Y:S02]  /*1030*/  IMAD.MOV.U32 R24, RZ, RZ, RZ ;  /* 0x000000ffff187224 */ /* 0x010fe400078e00ff */
[----:B------:R-:W-:Y:S01]  /*1040*/  HFMA2 R15, -RZ, RZ, 0, 0 ;  /* 0x00000000ff0f7431 */ /* 0x000fe200000001ff */
[----:B------:R-:W-:Y:S01]  /*1050*/  CS2R R22, SRZ ;  /* 0x0000000000167805 */ /* 0x000fe2000001ff00 */
[----:B------:R-:W-:Y:S01]  /*1060*/  IMAD.MOV.U32 R28, RZ, RZ, RZ ;  /* 0x000000ffff1c7224 */ /* 0x000fe200078e00ff */
[----:B------:R-:W-:Y:S01]  /*1070*/  MOV R30, RZ ;  /* 0x000000ff001e7202 */ /* 0x000fe20000000f00 */
[----:B------:R-:W-:Y:S01]  /*1080*/  IMAD.MOV.U32 R32, RZ, RZ, RZ ;  /* 0x000000ffff207224 */ /* 0x000fe200078e00ff */
[----:B---3--:R-:W-:-:S04]  /*1090*/  MOV R38, UR4 ;  /* 0x0000000400267c02 */ /* 0x008fc80008000f00 */
[----:B------:R-:W-:-:S13]  /*10a0*/  ISETP.GE.AND P0, PT, R38, 0x1, PT ;  /* 0x000000012600780c */ /* 0x000fda0003f06270 */
[----:B-----5:R-:W-:Y:S05]  /*10b0*/  @!P0 BRA `(.L_x_160) ;  /* 0x0000000800348947 */ /* 0x020fea0003800000 */
[----:B------:R-:W-:Y:S01]  /*10c0*/  ISETP.NE.AND P0, PT, R12, RZ, PT ;  /* 0x000000ff0c00720c */ /* 0x000fe20003f05270 */
[----:B------:R-:W-:Y:S01]  /*10d0*/  IMAD.IADD R36, R7, 0x1, R16 ;  /* 0x0000000107247824 */ /* 0x000fe200078e0210 */
[----:B------:R-:W-:Y:S01]  /*10e0*/  MOV R3, RZ ;  /* 0x000000ff00037202 */ /* 0x000fe20000000f00 */
[----:B------:R-:W-:-:S10]  /*10f0*/  IMAD.MOV.U32 R0, RZ, RZ, RZ ;  /* 0x000000ffff007224 */ /* 0x000fd400078e00ff */
[----:B------:R-:W-:Y:S05]  /*1100*/  @!P0 BRA `(.L_x_161) ;  /* 0x0000000400548947 */ /* 0x000fea0003800000 */
[----:B------:R-:W3:Y:S01]  /*1110*/  LDCU UR4, c[0x0][0x3dc] ;  /* 0x00007b80ff0477ac */ /* 0x000ee20008000800 */
[----:B------:R-:W-:Y:S01]  /*1120*/  HFMA2 R28, -RZ, RZ, 0, 0 ;  /* 0x00000000ff1c7431 */ /* 0x000fe200000001ff */
[C---:B------:R-:W-:Y:S01]  /*1130*/  IADD3 R31, PT, PT, R36.reuse, 0x20, RZ ;  /* 0x00000020241f7810 */ /* 0x040fe20007ffe0ff */
[C---:B------:R-:W-:Y:S01]  /*1140*/  VIADD R33, R36.reuse, 0x40 ;  /* 0x0000004024217836 */ /* 0x040fe20000000000 */
[C---:B------:R-:W-:Y:S01]  /*1150*/  IADD3 R35, PT, PT, R36.reuse, 0x60, RZ ;  /* 0x0000006024237810 */ /* 0x040fe20007ffe0ff */
[----:B------:R-:W-:Y:S01]  /*1160*/  IMAD.MOV.U32 R3, RZ, RZ, RZ ;  /* 0x000000ffff037224 */ /* 0x000fe200078e00ff */
[----:B------:R-:W-:Y:S01]  /*1170*/  MOV R0, RZ ;  /* 0x000000ff00007202 */ /* 0x000fe20000000f00 */
[----:B------:R-:W-:Y:S01]  /*1180*/  IMAD.MOV.U32 R26, RZ, RZ, RZ ;  /* 0x000000ffff1a7224 */ /* 0x000fe200078e00ff */
[----:B------:R-:W-:Y:S01]  /*1190*/  CS2R R22, SRZ ;  /* 0x0000000000167805 */ /* 0x000fe2000001ff00 */
[----:B------:R-:W-:Y:S01]  /*11a0*/  IMAD.MOV.U32 R30, RZ, RZ, RZ ;  /* 0x000000ffff1e7224 */ /* 0x000fe200078e00ff */
[----:B------:R-:W-:Y:S01]  /*11b0*/  MOV R32, RZ ;  /* 0x000000ff00207202 */ /* 0x000fe20000000f00 */
[----:B------:R-:W-:Y:S01]  /*11c0*/  IMAD.MOV.U32 R15, RZ, RZ, RZ ;  /* 0x000000ffff0f7224 */ /* 0x000fe200078e00ff */
[----:B---3--:R-:W-:-:S13]  /*11d0*/  ISETP.GE.AND P0, PT, R36, UR4, PT ;  /* 0x0000000424007c0c */ /* 0x008fda000bf06270 */
.L_x_166:
        /* <DEDUP_REMOVED lines=13> */
[----:B------:R-:W2:Y:S01]  /*12b0*/  S2UR UR5, SR_CgaCtaId ;  /* 0x00000000000579c3 */ /* 0x000ea20000008800 */
[----:B------:R-:W-:Y:S01]  /*12c0*/  ISETP.GE.AND P4, PT, R10, R11, PT ;  /* 0x0000000b0a00720c */ /* 0x000fe20003f86270 */
[----:B------:R-:W-:Y:S01]  /*12d0*/  UMOV UR4, 0x400 ;  /* 0x0000040000047882 */ /* 0x000fe20000000000 */
[----:B------:R-:W-:-:S04]  /*12e0*/  IADD3 R34, PT, PT, R27, UR10, RZ ;  /* 0x0000000a1b227c10 */ /* 0x000fc8000fffe0ff */
[----:B------:R-:W-:Y:S02]  /*12f0*/  SHF.R.S32.HI R21, RZ, 0x1f, R34 ;  /* 0x0000001fff157819 */ /* 0x000fe40000011422 */
[----:B------:R-:W-:-:S04]  /*1300*/  IADD3 R34, P5, P6, R36, R34, R9 ;  /* 0x0000002224227210 */ /* 0x000fc80007ebe009 */
[----:B------:R-:W-:Y:S01]  /*1310*/  IADD3.X R21, PT, PT, RZ, R21, R6, P5, P6 ;  /* 0x00000015ff157210 */ /* 0x000fe20002fec406 */
[----:B--2---:R-:W-:-:S06]  /*1320*/  ULEA UR4, UR5, UR4, 0x18 ;  /* 0x0000000405047291 */ /* 0x004fcc000f8ec0ff */
        /* <DEDUP_REMOVED lines=10> */
.L_x_162:
[----:B------:R-:W-:Y:S01]  /*13d0*/  ISETP.GE.AND P5, PT, R2, R11, PT ;  /* 0x0000000b0200720c */ /* 0x000fe20003fa6270 */
[----:B-1----:R-:W-:Y:S01]  /*13e0*/  IMAD.U32 R38, RZ, RZ, UR12 ;  /* 0x0000000cff267e24 */ /* 0x002fe2000f8e00ff */
[----:B------:R-:W-:-:S04]  /*13f0*/  LEA R24, P6, R34, UR8, 0x2 ;  /* 0x0000000822187c11 */ /* 0x000fc8000f8c10ff */
[----:B------:R-:W-:Y:S02]  /*1400*/  LEA.HI.X R25, R34, UR9, R21, 0x2, P6 ;  /* 0x0000000922197c11 */ /* 0x000fe4000b0f1415 */
[----:B------:R-:W-:-:S05]  /*1410*/  LEA R21, R38, R27, 0x2 ;  /* 0x0000001b26157211 */ /* 0x000fca00078e10ff */
[----:B------:R-:W-:Y:S05]  /*1420*/  @P5 BRA `(.L_x_163) ;  /* 0x0000000000205947 */ /* 0x000fea0003800000 */
[----:B------:R-:W0:Y:S01]  /*1430*/  LDS R29, [R21+0x4] ;  /* 0x00000400151d7984 */ /* 0x000e220000000800 */
[----:B------:R-:W-:-:S13]  /*1440*/  ISETP.GE.AND P6, PT, R36, UR10, PT ;  /* 0x0000000a24007c0c */ /* 0x000fda000bfc6270 */
[-C--:B0----5:R-:W-:Y:S01]  /*1450*/  @!P6 FFMA R26, R13, R29.reuse, R26 ;  /* 0x0000001d0d1ae223 */ /* 0x0a1fe2000000001a */
[----:B------:R-:W-:Y:S01]  /*1460*/  ISETP.GE.AND P6, PT, R31, UR10, PT ;  /* 0x0000000a1f007c0c */ /* 0x000fe2000bfc6270 */
[----:B------:R-:W-:-:S12]  /*1470*/  @!P3 FFMA R15, R20, R29, R15 ;  /* 0x0000001d140fb223 */ /* 0x000fd8000000000f */
[----:B------:R-:W-:Y:S01]  /*1480*/  @!P6 FFMA R0, R17, R29, R0 ;  /* 0x0000001d1100e223 */ /* 0x000fe20000000000 */
[----:B------:R-:W-:-:S13]  /*1490*/  ISETP.GE.AND P6, PT, R33, UR10, PT ;  /* 0x0000000a21007c0c */ /* 0x000fda000bfc6270 */
[----:B------:R-:W-:-:S07]  /*14a0*/  @!P6 FFMA R22, R19, R29, R22 ;  /* 0x0000001d1316e223 */ /* 0x000fce0000000016 */
.L_x_163:
[----:B------:R-:W-:Y:S01]  /*14b0*/  ISETP.GE.AND P6, PT, R36, UR10, PT ;  /* 0x0000000a24007c0c */ /* 0x000fe2000bfc6270 */
        /* <DEDUP_REMOVED lines=13> */
.L_x_164:
        /* <DEDUP_REMOVED lines=9> */
.L_x_165:
[----:B------:R-:W-:-:S05]  /*1620*/  VIADD R3, R3, 0x2 ;  /* 0x0000000203037836 */ /* 0x000fca0000000000 */
[----:B------:R-:W-:-:S13]  /*1630*/  ISETP.NE.AND P1, PT, R3, R14, PT ;  /* 0x0000000e0300720c */ /* 0x000fda0003f25270 */
[----:B------:R-:W-:Y:S05]  /*1640*/  @P1 BRA `(.L_x_166) ;  /* 0xfffffff800e41947 */ /* 0x000fea000383ffff */
[----:B------:R-:W-:-:S07]  /*1650*/  MOV R3, R14 ;  /* 0x0000000e00037202 */ /* 0x000fce0000000f00 */
.L_x_161:
[----:B------:R-:W-:Y:S01]  /*1660*/  LOP3.LUT P0, RZ, R38, 0x1, RZ, 0xc0, !PT ;  /* 0x0000000126ff7812 */ /* 0x000fe2000780c0ff */
[----:B0-----:R-:W-:-:S12]  /*1670*/  IMAD.MOV.U32 R24, RZ, RZ, R0 ;  /* 0x000000ffff187224 */ /* 0x001fd800078e0000 */
[----:B------:R-:W-:Y:S05]  /*1680*/  @!P0 BRA `(.L_x_160) ;  /* 0x0000000000c08947 */ /* 0x000fea0003800000 */
[----:B------:R-:W0:Y:S01]  /*1690*/  LDCU UR11, c[0x0][0x3dc] ;  /* 0x00007b80ff0b77ac */ /* 0x000e220008000800 */
[C---:B------:R-:W-:Y:S01]  /*16a0*/  IADD3 R21, PT, PT, R36.reuse, 0x60, RZ ;  /* 0x0000006024157810 */ /* 0x040fe20007ffe0ff */
[C---:B------:R-:W-:Y:S01]  /*16b0*/  VIADD R25, R36.reuse, 0x20 ;  /* 0x0000002024197836 */ /* 0x040fe20000000000 */
[C---:B------:R-:W-:Y:S01]  /*16c0*/  IADD3 R27, PT, PT, R36.reuse, 0x40, RZ ;  /* 0x00000040241b7810 */ /* 0x040fe20007ffe0ff */
[----:B------:R-:W3:Y:S01]  /*16d0*/  LDCU.64 UR4, c[0x0][0x388] ;  /* 0x00007100ff0477ac */ /* 0x000ee20008000a00 */
[----:B0-----:R-:W-:Y:S01]  /*16e0*/  IMAD R0, R3, UR11, RZ ;  /* 0x0000000b03007c24 */ /* 0x001fe2000f8e02ff */
[----:B------:R-:W-:Y:S02]  /*16f0*/  ISETP.GE.AND P0, PT, R21, UR11, PT ;  /* 0x0000000b15007c0c */ /* 0x000fe4000bf06270 */
[----:B------:R-:W-:Y:S02]  /*1700*/  ISETP.GE.AND P5, PT, R36, UR11, PT ;  /* 0x0000000b24007c0c */ /* 0x000fe4000bfa6270 */
[----:B------:R-:W-:-:S02]  /*1710*/  SHF.R.S32.HI R21, RZ, 0x1f, R0 ;  /* 0x0000001fff157819 */ /* 0x000fc40000011400 */
[----:B------:R-:W-:Y:S02]  /*1720*/  IADD3 R0, P3, P4, R36, R0, R9 ;  /* 0x0000000024007210 */ /* 0x000fe40007c7e009 */
[----:B------:R-:W-:Y:S02]  /*1730*/  ISETP.GE.AND P2, PT, R27, UR11, PT ;  /* 0x0000000b1b007c0c */ /* 0x000fe4000bf46270 */
[----:B------:R-:W-:Y:S02]  /*1740*/  IADD3.X R21, PT, PT, RZ, R21, R6, P3, P4 ;  /* 0x00000015ff157210 */ /* 0x000fe40001fe8406 */
[C---:B---3--:R-:W-:Y:S02]  /*1750*/  LEA R34, P3, R0.reuse, UR4, 0x2 ;  /* 0x0000000400227c11 */ /* 0x048fe4000f8610ff */
[----:B------:R-:W-:Y:S02]  /*1760*/  ISETP.GE.AND P1, PT, R25, UR11, PT ;  /* 0x0000000b19007c0c */ /* 0x000fe4000bf26270 */
[----:B------:R-:W-:-:S05]  /*1770*/  LEA.HI.X R35, R0, UR5, R21, 0x2, P3 ;  /* 0x0000000500237c11 */ /* 0x000fca00098f1415 */
[----:B-----5:R0:W5:Y:S04]  /*1780*/  @!P5 LDG.E.CONSTANT R13, desc[UR6][R34.64] ;  /* 0x00000006220dd981 */ /* 0x020168000c1e9900 */
[----:B------:R0:W5:Y:S04]  /*1790*/  @!P2 LDG.E.CONSTANT R19, desc[UR6][R34.64+0x100] ;  /* 0x000100062213a981 */ /* 0x000168000c1e9900 */
[----:B------:R0:W5:Y:S04]  /*17a0*/  @!P0 LDG.E.CONSTANT R20, desc[UR6][R34.64+0x180] ;  /* 0x0001800622148981 */ /* 0x000168000c1e9900 */
[----:B------:R0:W5:Y:S01]  /*17b0*/  @!P1 LDG.E.CONSTANT R17, desc[UR6][R34.64+0x80] ;  /* 0x0000800622119981 */ /* 0x000162000c1e9900 */
[----:B------:R-:W-:-:S02]  /*17c0*/  ISETP.GE.AND P1, PT, R10, R11, PT ;  /* 0x0000000b0a00720c */ /* 0x000fc40003f26270 */
[----:B------:R-:W-:-:S11]  /*17d0*/  ISETP.GE.AND P4, PT, R2, R11, PT ;  /* 0x0000000b0200720c */ /* 0x000fd60003f86270 */
[----:B0-----:R-:W-:Y:S05]  /*17e0*/  @P1 BRA `(.L_x_167) ;  /* 0x0000000000301947 */ /* 0x001fea0003800000 */
[----:B------:R-:W0:Y:S01]  /*17f0*/  S2UR UR5, SR_CgaCtaId ;  /* 0x00000000000579c3 */ /* 0x000e220000008800 */
[----:B------:R-:W-:Y:S01]  /*1800*/  UMOV UR4, 0x400 ;  /* 0x0000040000047882 */ /* 0x000fe20000000000 */
[----:B------:R-:W-:Y:S02]  /*1810*/  ISETP.GE.AND P3, PT, R36, UR11, PT ;  /* 0x0000000b24007c0c */ /* 0x000fe4000bf66270 */
[----:B------:R-:W-:Y:S02]  /*1820*/  ISETP.GE.AND P2, PT, R25, UR11, PT ;  /* 0x0000000b19007c0c */ /* 0x000fe4000bf46270 */
[----:B------:R-:W-:Y:S01]  /*1830*/  ISETP.GE.AND P1, PT, R27, UR11, PT ;  /* 0x0000000b1b007c0c */ /* 0x000fe2000bf26270 */
[----:B0-----:R-:W-:-:S06]  /*1840*/  ULEA UR4, UR5, UR4, 0x18 ;  /* 0x0000000405047291 */ /* 0x001fcc000f8ec0ff */
[----:B------:R-:W-:-:S06]  /*1850*/  LEA R0, R3, UR4, 0x2 ;  /* 0x0000000403007c11 */ /* 0x000fcc000f8e10ff */
[----:B------:R-:W0:Y:S02]  /*1860*/  LDS R0, [R0] ;  /* 0x0000000000007984 */ /* 0x000e240000000800 */
[-C--:B0----5:R-:W-:Y:S01]  /*1870*/  @!P3 FFMA R32, R13, R0.reuse, R32 ;  /* 0x000000000d20b223 */ /* 0x0a1fe20000000020 */
[-C--:B------:R-:W-:Y:S01]  /*1880*/  @!P2 FFMA R30, R17, R0.reuse, R30 ;  /* 0x00000000111ea223 */ /* 0x080fe2000000001e */
[-C--:B------:R-:W-:Y:S01]  /*1890*/  @!P1 FFMA R28, R19, R0.reuse, R28 ;  /* 0x00000000131c9223 */ /* 0x080fe2000000001c */
[----:B------:R-:W-:-:S07]  /*18a0*/  @!P0 FFMA R23, R20, R0, R23 ;  /* 0x0000000014178223 */ /* 0x000fce0000000017 */
.L_x_167:
[----:B------:R-:W-:Y:S05]  /*18b0*/  @P4 BRA `(.L_x_160) ;  /* 0x0000000000344947 */ /* 0x000fea0003800000 */
[----:B------:R-:W0:Y:S01]  /*18c0*/  S2R R34, SR_CgaCtaId ;  /* 0x0000000000227919 */ /* 0x000e220000008800 */
[----:B------:R-:W-:Y:S01]  /*18d0*/  MOV R21, 0x400 ;  /* 0x0000040000157802 */ /* 0x000fe20000000f00 */
[----:B------:R-:W-:Y:S01]  /*18e0*/  IMAD.IADD R0, R3, 0x1, R38 ;  /* 0x0000000103007824 */ /* 0x000fe200078e0226 */
[----:B------:R-:W-:Y:S02]  /*18f0*/  ISETP.GE.AND P3, PT, R36, UR11, PT ;  /* 0x0000000b24007c0c */ /* 0x000fe4000bf66270 */
[----:B------:R-:W-:Y:S02]  /*1900*/  ISETP.GE.AND P2, PT, R25, UR11, PT ;  /* 0x0000000b19007c0c */ /* 0x000fe4000bf46270 */
[----:B------:R-:W-:Y:S02]  /*1910*/  ISETP.GE.AND P1, PT, R27, UR11, PT ;  /* 0x0000000b1b007c0c */ /* 0x000fe4000bf26270 */
[----:B0-----:R-:W-:-:S04]  /*1920*/  LEA R21, R34, R21, 0x18 ;  /* 0x0000001522157211 */ /* 0x001fc800078ec0ff */
[----:B------:R-:W-:-:S06]  /*1930*/  LEA R0, R0, R21, 0x2 ;  /* 0x0000001500007211 */ /* 0x000fcc00078e10ff */
[----:B------:R-:W0:Y:S02]  /*1940*/  LDS R0, [R0+0x4] ;  /* 0x0000040000007984 */ /* 0x000e240000000800 */
[-C--:B0----5:R-:W-:Y:S01]  /*1950*/  @!P3 FFMA R26, R13, R0.reuse, R26 ;  /* 0x000000000d1ab223 */ /* 0x0a1fe2000000001a */
[-C--:B------:R-:W-:Y:S01]  /*1960*/  @!P2 FFMA R24, R17, R0.reuse, R24 ;  /* 0x000000001118a223 */ /* 0x080fe20000000018 */
[-C--:B------:R-:W-:Y:S01]  /*1970*/  @!P1 FFMA R22, R19, R0.reuse, R22 ;  /* 0x0000000013169223 */ /* 0x080fe20000000016 */
[----:B------:R-:W-:-:S07]  /*1980*/  @!P0 FFMA R15, R20, R0, R15 ;  /* 0x00000000140f8223 */ /* 0x000fce000000000f */
.L_x_160:
[----:B------:R-:W3:Y:S01]  /*1990*/  LDCU UR4, c[0x0][0x3e4] ;  /* 0x00007c80ff0477ac */ /* 0x000ee20008000800 */
[----:B------:R-:W-:Y:S01]  /*19a0*/  BSSY.RECONVERGENT B0, `(.L_x_168) ;  /* 0x000020f000007945 */ /* 0x000fe20003800200 */
[----:B------:R-:W-:Y:S01]  /*19b0*/  IMAD.IADD R21, R7, 0x1, R16 ;  /* 0x0000000107157824 */ /* 0x000fe200078e0210 */
[----:B---3--:R-:W-:-:S09]  /*19c0*/  UISETP.NE.AND UP0, UPT, UR4, 0x1, UPT ;  /* 0x000000010400788c */ /* 0x008fd2000bf05270 */
[----:B------:R-:W-:Y:S05]  /*19d0*/  BRA.U !UP0, `(.L_x_169) ;  /* 0x00000011083c7547 */ /* 0x000fea000b800000 */
[----:B------:R-:W-:-:S09]  /*19e0*/  UISETP.NE.AND UP0, UPT, UR4, URZ, UPT ;  /* 0x000000ff0400728c */ /* 0x000fd2000bf05270 */
[----:B------:R-:W-:Y:S05]  /*19f0*/  BRA.U UP0, `(.L_x_170) ;  /* 0x0000000d00747547 */ /* 0x000fea000b800000 */
[----:B------:R-:W-:-:S13]  /*1a00*/  ISETP.GE.AND P0, PT, R10, R11, PT ;  /* 0x0000000b0a00720c */ /* 0x000fda0003f06270 */
[----:B------:R-:W-:Y:S05]  /*1a10*/  @P0 BRA `(.L_x_171) ;  /* 0x0000000400b40947 */ /* 0x000fea0003800000 */
[----:B------:R-:W3:Y:S01]  /*1a20*/  S2UR UR5, SR_CgaCtaId ;  /* 0x00000000000579c3 */ /* 0x000ee20000008800 */
[----:B------:R-:W4:Y:S01]  /*1a30*/  LDCU UR11, c[0x0][0x3dc] ;  /* 0x00007b80ff0b77ac */ /* 0x000f220008000800 */
[----:B------:R-:W-:Y:S01]  /*1a40*/  LEA R25, R38, R21, 0x1 ;  /* 0x0000001526197211 */ /* 0x000fe200078e08ff */
[----:B------:R-:W-:Y:S01]  /*1a50*/  BSSY.RECONVERGENT B4, `(.L_x_172) ;  /* 0x000001a000047945 */ /* 0x000fe20003800200 */
[----:B------:R-:W-:Y:S01]  /*1a60*/  UMOV UR4, 0x400 ;  /* 0x0000040000047882 */ /* 0x000fe20000000000 */
[----:B----4-:R-:W-:Y:S01]  /*1a70*/  ISETP.GE.AND P0, PT, R21, UR11, PT ;  /* 0x0000000b15007c0c */ /* 0x010fe2000bf06270 */
[----:B---3--:R-:W-:-:S06]  /*1a80*/  ULEA UR4, UR5, UR4, 0x18 ;  /* 0x0000000405047291 */ /* 0x008fcc000f8ec0ff */
[----:B------:R-:W-:-:S06]  /*1a90*/  LEA R25, R25, UR4, 0x2 ;  /* 0x0000000419197c11 */ /* 0x000fcc000f8e10ff */
[----:B------:R-:W-:Y:S05]  /*1aa0*/  @P0 BRA `(.L_x_173) ;  /* 0x0000000000500947 */ /* 0x000fea0003800000 */
[----:B------:R-:W-:Y:S01]  /*1ab0*/  FMUL R3, R32, -1.4426950216293334961 ;  /* 0xbfb8aa3b20037820 */ /* 0x000fe20000400000 */
[----:B------:R-:W-:Y:S04]  /*1ac0*/  BSSY.RECONVERGENT B5, `(.L_x_174) ;  /* 0x0000011000057945 */ /* 0x000fe80003800200 */
[----:B------:R-:W-:-:S13]  /*1ad0*/  FSETP.GEU.AND P0, PT, R3, -126, PT ;  /* 0xc2fc00000300780b */ /* 0x000fda0003f0e000 */
[----:B------:R-:W-:-:S04]  /*1ae0*/  @!P0 FMUL R3, R3, 0.5 ;  /* 0x3f00000003038820 */ /* 0x000fc80000400000 */
[----:B------:R-:W3:Y:S02]  /*1af0*/  MUFU.EX2 R0, R3 ;  /* 0x0000000300007308 */ /* 0x000ee40000000800 */
[----:B---3--:R-:W-:-:S04]  /*1b00*/  @!P0 FMUL R0, R0, R0 ;  /* 0x0000000000008220 */ /* 0x008fc80000400000 */
[----:B------:R-:W-:-:S04]  /*1b10*/  FADD R3, R0, 1 ;  /* 0x3f80000000037421 */ /* 0x000fc80000000000 */
[----:B------:R-:W3:Y:S08]  /*1b20*/  MUFU.RCP R0, R3 ;  /* 0x0000000300007308 */ /* 0x000ef00000001000 */
[----:B------:R-:W4:Y:S01]  /*1b30*/  FCHK P0, R32, R3 ;  /* 0x0000000320007302 */ /* 0x000f220000000000 */
[----:B---3--:R-:W-:-:S04]  /*1b40*/  FFMA R27, -R3, R0, 1 ;  /* 0x3f800000031b7423 */ /* 0x008fc80000000100 */
[----:B------:R-:W-:-:S04]  /*1b50*/  FFMA R0, R0, R27, R0 ;  /* 0x0000001b00007223 */ /* 0x000fc80000000000 */
[----:B------:R-:W-:-:S04]  /*1b60*/  FFMA R27, R0, R32, RZ ;  /* 0x00000020001b7223 */ /* 0x000fc800000000ff */
[----:B------:R-:W-:-:S04]  /*1b70*/  FFMA R34, -R3, R27, R32 ;  /* 0x0000001b03227223 */ /* 0x000fc80000000120 */
[----:B------:R-:W-:Y:S01]  /*1b80*/  FFMA R0, R0, R34, R27 ;  /* 0x0000002200007223 */ /* 0x000fe2000000001b */
[----:B----4-:R-:W-:Y:S06]  /*1b90*/  @!P0 BRA `(.L_x_175) ;  /* 0x00000000000c8947 */ /* 0x010fec0003800000 */
[----:B------:R-:W-:Y:S01]  /*1ba0*/  IMAD.MOV.U32 R0, RZ, RZ, R32 ;  /* 0x000000ffff007224 */ /* 0x000fe200078e0020 */
[----:B------:R-:W-:-:S07]  /*1bb0*/  MOV R32, 0x1bd0 ;  /* 0x00001bd000207802 */ /* 0x000fce0000000f00 */
[----:B012--5:R-:W-:Y:S05]  /*1bc0*/  CALL.REL.NOINC `($__internal_2_$__cuda_sm3x_div_rn_noftz_f32_slowpath) ;  /* 0x00000038000c7944 */ /* 0x027fea0003c00000 */
.L_x_175:
[----:B012---:R-:W-:Y:S05]  /*1bd0*/  BSYNC.RECONVERGENT B5 ;  /* 0x0000000000057941 */ /* 0x007fea0003800200 */
.L_x_174:
[----:B------:R3:W-:Y:S02]  /*1be0*/  STS [R25+0x8], R0 ;  /* 0x0000080019007388 */ /* 0x0007e40000000800 */
.L_x_173:
[----:B012---:R-:W-:Y:S05]  /*1bf0*/  BSYNC.RECONVERGENT B4 ;  /* 0x0000000000047941 */ /* 0x007fea0003800200 */
.L_x_172:
[----:B------:R-:W0:Y:S01]  /*1c00*/  LDCU UR4, c[0x0][0x3dc] ;  /* 0x00007b80ff0477ac */ /* 0x000e220008000800 */
[----:B---3--:R-:W-:Y:S01]  /*1c10*/  IADD3 R0, PT, PT, R21, 0x20, RZ ;  /* 0x0000002015007810 */ /* 0x008fe20007ffe0ff */
[----:B------:R-:W-:Y:S03]  /*1c20*/  BSSY.RECONVERGENT B4, `(.L_x_176) ;  /* 0x0000017000047945 */ /* 0x000fe60003800200 */
        /* <DEDUP_REMOVED lines=19> */
[----:B-----5:R-:W-:Y:S05]  /*1d60*/  CALL.REL.NOINC `($__internal_2_$__cuda_sm3x_div_rn_noftz_f32_slowpath) ;  /* 0x0000003400a47944 */ /* 0x020fea0003c00000 */
.L_x_179:
[----:B------:R-:W-:Y:S05]  /*1d70*/  BSYNC.RECONVERGENT B5 ;  /* 0x0000000000057941 */ /* 0x000fea0003800200 */
.L_x_178:
[----:B------:R0:W-:Y:S02]  /*1d80*/  STS [R25+0x88], R0 ;  /* 0x0000880019007388 */ /* 0x0001e40000000800 */
.L_x_177:
[----:B------:R-:W-:Y:S05]  /*1d90*/  BSYNC.RECONVERGENT B4 ;  /* 0x0000000000047941 */ /* 0x000fea0003800200 */
.L_x_176:
[----:B------:R-:W1:Y:S01]  /*1da0*/  LDCU UR4, c[0x0][0x3dc] ;  /* 0x00007b80ff0477ac */ /* 0x000e620008000800 */
[----:B0-----:R-:W-:Y:S01]  /*1db0*/  IADD3 R0, PT, PT, R21, 0x40, RZ ;  /* 0x0000004015007810 */ /* 0x001fe20007ffe0ff */
[----:B------:R-:W-:Y:S03]  /*1dc0*/  BSSY.RECONVERGENT B4, `(.L_x_180) ;  /* 0x0000017000047945 */ /* 0x000fe60003800200 */
        /* <DEDUP_REMOVED lines=20> */
.L_x_183:
[----:B------:R-:W-:Y:S05]  /*1f10*/  BSYNC.RECONVERGENT B5 ;  /* 0x0000000000057941 */ /* 0x000fea0003800200 */
.L_x_182:
[----:B------:R0:W-:Y:S02]  /*1f20*/  STS [R25+0x108], R0 ;  /* 0x0001080019007388 */ /* 0x0001e40000000800 */
.L_x_181:
[----:B------:R-:W-:Y:S05]  /*1f30*/  BSYNC.RECONVERGENT B4 ;  /* 0x0000000000047941 */ /* 0x000fea0003800200 */
.L_x_180:
        /* <DEDUP_REMOVED lines=23> */
[----:B-----5:R-:W-:Y:S05]  /*20b0*/  CALL.REL.NOINC `($__internal_2_$__cuda_sm3x_div_rn_noftz_f32_slowpath) ;  /* 0x0000003000d07944 */ /* 0x020fea0003c00000 */
.L_x_186:
[----:B------:R-:W-:Y:S05]  /*20c0*/  BSYNC.RECONVERGENT B5 ;  /* 0x0000000000057941 */ /* 0x000fea0003800200 */
.L_x_185:
[----:B------:R0:W-:Y:S02]  /*20d0*/  STS [R25+0x188], R0 ;  /* 0x0001880019007388 */ /* 0x0001e40000000800 */
.L_x_184:
[----:B------:R-:W-:Y:S05]  /*20e0*/  BSYNC.RECONVERGENT B4 ;  /* 0x0000000000047941 */ /* 0x000fea0003800200 */
.L_x_171:
[----:B------:R-:W-:-:S13]  /*20f0*/  ISETP.GE.AND P0, PT, R2, R11, PT ;  /* 0x0000000b0200720c */ /* 0x000fda0003f06270 */
[----:B------:R-:W-:Y:S05]  /*2100*/  @P0 BRA `(.L_x_187) ;  /* 0x0000001800600947 */ /* 0x000fea0003800000 */
[----:B------:R-:W3:Y:S01]  /*2110*/  S2UR UR5, SR_CgaCtaId ;  /* 0x00000000000579c3 */ /* 0x000ee20000008800 */
[----:B------:R-:W4:Y:S01]  /*2120*/  LDCU UR11, c[0x0][0x3dc] ;  /* 0x00007b80ff0b77ac */ /* 0x000f220008000800 */
[----:B------:R-:W-:Y:S01]  /*2130*/  BSSY.RECONVERGENT B4, `(.L_x_188) ;  /* 0x000001b000047945 */ /* 0x000fe20003800200 */
[----:B------:R-:W-:Y:S01]  /*2140*/  UMOV UR4, 0x400 ;  /* 0x0000040000047882 */ /* 0x000fe20000000000 */
[C---:B----4-:R-:W-:Y:S02]  /*2150*/  ISETP.GE.AND P0, PT, R21.reuse, UR11, PT ;  /* 0x0000000b15007c0c */ /* 0x050fe4000bf06270 */
[----:B------:R-:W-:Y:S01]  /*2160*/  IADD3 R23, PT, PT, R21, UR11, R18 ;  /* 0x0000000b15177c10 */ /* 0x000fe2000fffe012 */
[----:B---3--:R-:W-:-:S06]  /*2170*/  ULEA UR4, UR5, UR4, 0x18 ;  /* 0x0000000405047291 */ /* 0x008fcc000f8ec0ff */
[----:B------:R-:W-:-:S04]  /*2180*/  LEA R23, R23, UR4, 0x2 ;  /* 0x0000000417177c11 */ /* 0x000fc8000f8e10ff */
        /* <DEDUP_REMOVED lines=9> */
[----:B------:R-:W3:Y:S01]  /*2220*/  FCHK P0, R26, R3 ;  /* 0x000000031a007302 */ /* 0x000ee20000000000 */
[----:B0-----:R-:W-:-:S04]  /*2230*/  FFMA R25, -R3, R0, 1 ;  /* 0x3f80000003197423 */ /* 0x001fc80000000100 */
[----:B------:R-:W-:-:S04]  /*2240*/  FFMA R0, R0, R25, R0 ;  /* 0x0000001900007223 */ /* 0x000fc80000000000 */
[----:B------:R-:W-:-:S04]  /*2250*/  FFMA R25, R0, R26, RZ ;  /* 0x0000001a00197223 */ /* 0x000fc800000000ff */
[----:B------:R-:W-:-:S04]  /*2260*/  FFMA R28, -R3, R25, R26 ;  /* 0x00000019031c7223 */ /* 0x000fc8000000011a */
[----:B------:R-:W-:Y:S01]  /*2270*/  FFMA R0, R0, R28, R25 ;  /* 0x0000001c00007223 */ /* 0x000fe20000000019 */
[----:B---3--:R-:W-:Y:S06]  /*2280*/  @!P0 BRA `(.L_x_191) ;  /* 0x00000000000c8947 */ /* 0x008fec0003800000 */
[----:B------:R-:W-:Y:S01]  /*2290*/  IMAD.MOV.U32 R0, RZ, RZ, R26 ;  /* 0x000000ffff007224 */ /* 0x000fe200078e001a */
[----:B------:R-:W-:-:S07]  /*22a0*/  MOV R32, 0x22c0 ;  /* 0x000022c000207802 */ /* 0x000fce0000000f00 */
[----:B-12--5:R-:W-:Y:S05]  /*22b0*/  CALL.REL.NOINC `($__internal_2_$__cuda_sm3x_div_rn_noftz_f32_slowpath) ;  /* 0x0000003000507944 */ /* 0x026fea0003c00000 */
.L_x_191:
[----:B-12---:R-:W-:Y:S05]  /*22c0*/  BSYNC.RECONVERGENT B5 ;  /* 0x0000000000057941 */ /* 0x006fea0003800200 */
.L_x_190:
[----:B------:R3:W-:Y:S02]  /*22d0*/  STS [R23+0x4], R0 ;  /* 0x0000040017007388 */ /* 0x0007e40000000800 */
.L_x_189:
[----:B012---:R-:W-:Y:S05]  /*22e0*/  BSYNC.RECONVERGENT B4 ;  /* 0x0000000000047941 */ /* 0x007fea0003800200 */
.L_x_188:
        /* <DEDUP_REMOVED lines=23> */
.L_x_195:
[----:B------:R-:W-:Y:S05]  /*2460*/  BSYNC.RECONVERGENT B5 ;  /* 0x0000000000057941 */ /* 0x000fea0003800200 */
.L_x_194:
[----:B------:R0:W-:Y:S02]  /*2470*/  STS [R23+0x84], R0 ;  /* 0x0000840017007388 */ /* 0x0001e40000000800 */
.L_x_193:
[----:B------:R-:W-:Y:S05]  /*2480*/  BSYNC.RECONVERGENT B4 ;  /* 0x0000000000047941 */ /* 0x000fea0003800200 */
.L_x_192:
        /* <DEDUP_REMOVED lines=23> */
.L_x_199:
[----:B------:R-:W-:Y:S05]  /*2600*/  BSYNC.RECONVERGENT B5 ;  /* 0x0000000000057941 */ /* 0x000fea0003800200 */
.L_x_198:
[----:B------:R0:W-:Y:S02]  /*2610*/  STS [R23+0x104], R0 ;  /* 0x0001040017007388 */ /* 0x0001e40000000800 */
.L_x_197:
[----:B------:R-:W-:Y:S05]  /*2620*/  BSYNC.RECONVERGENT B4 ;  /* 0x0000000000047941 */ /* 0x000fea0003800200 */
.L_x_196:
[----:B------:R-:W1:Y:S01]  /*2630*/  LDCU UR4, c[0x0][0x3dc] ;  /* 0x00007b80ff0477ac */ /* 0x000e620008000800 */
[----:B------:R-:W-:-:S04]  /*2640*/  IADD3 R21, PT, PT, R21, 0x60, RZ ;  /* 0x0000006015157810 */ /* 0x000fc80007ffe0ff */
        /* <DEDUP_REMOVED lines=21> */
.L_x_201:
[----:B------:R-:W-:Y:S05]  /*27a0*/  BSYNC.RECONVERGENT B4 ;  /* 0x0000000000047941 */ /* 0x000fea0003800200 */
.L_x_200:
[----:B------:R0:W-:Y:S01]  /*27b0*/  STS [R23+0x184], R0 ;  /* 0x0001840017007388 */ /* 0x0001e20000000800 */
[----:B------:R-:W-:Y:S05]  /*27c0*/  BRA `(.L_x_187) ;  /* 0x0000001000b07947 */ /* 0x000fea0003800000 */
.L_x_170:
[-C--:B------:R-:W-:Y:S02]  /*27d0*/  ISETP.GE.AND P0, PT, R10, R11.reuse, PT ;  /* 0x0000000b0a00720c */ /* 0x080fe40003f06270 */
[----:B------:R-:W-:-:S11]  /*27e0*/  ISETP.GE.AND P4, PT, R2, R11, PT ;  /* 0x0000000b0200720c */ /* 0x000fd60003f86270 */
[----:B------:R-:W-:Y:S05]  /*27f0*/  @P0 BRA `(.L_x_202) ;  /* 0x0000000000540947 */ /* 0x000fea0003800000 */
[----:B------:R-:W3:Y:S01]  /*2800*/  LDCU UR4, c[0x0][0x3dc] ;  /* 0x00007b80ff0477ac */ /* 0x000ee20008000800 */
[----:B------:R-:W4:Y:S01]  /*2810*/  S2UR UR5, SR_CgaCtaId ;  /* 0x00000000000579c3 */ /* 0x000f220000008800 */
[C---:B------:R-:W-:Y:S01]  /*2820*/  VIADD R0, R21.reuse, 0x20 ;  /* 0x0000002015007836 */ /* 0x040fe20000000000 */
[C---:B------:R-:W-:Y:S01]  /*2830*/  IADD3 R3, PT, PT, R21.reuse, 0x40, RZ ;  /* 0x0000004015037810 */ /* 0x040fe20007ffe0ff */
[C---:B------:R-:W-:Y:S01]  /*2840*/  VIADD R25, R21.reuse, 0x60 ;  /* 0x0000006015197836 */ /* 0x040fe20000000000 */
[----:B------:R-:W-:Y:S02]  /*2850*/  LEA R38, R38, R21, 0x1 ;  /* 0x0000001526267211 */ /* 0x000fe400078e08ff */
[----:B---3--:R-:W-:Y:S02]  /*2860*/  ISETP.GE.AND P0, PT, R21, UR4, PT ;  /* 0x0000000415007c0c */ /* 0x008fe4000bf06270 */
[----:B------:R-:W-:Y:S02]  /*2870*/  ISETP.GE.AND P1, PT, R0, UR4, PT ;  /* 0x0000000400007c0c */ /* 0x000fe4000bf26270 */
[----:B------:R-:W-:-:S02]  /*2880*/  ISETP.GE.AND P2, PT, R3, UR4, PT ;  /* 0x0000000403007c0c */ /* 0x000fc4000bf46270 */
[----:B------:R-:W-:Y:S01]  /*2890*/  ISETP.GE.AND P3, PT, R25, UR4, PT ;  /* 0x0000000419007c0c */ /* 0x000fe2000bf66270 */
[----:B------:R-:W-:Y:S02]  /*28a0*/  UMOV UR4, 0x400 ;  /* 0x0000040000047882 */ /* 0x000fe40000000000 */
[----:B----4-:R-:W-:-:S04]  /*28b0*/  ULEA UR4, UR5, UR4, 0x18 ;  /* 0x0000000405047291 */ /* 0x010fc8000f8ec0ff */
[----:B------:R-:W-:Y:S02]  /*28c0*/  @!P0 FMNMX R32, RZ, R32, !PT ;  /* 0x00000020ff208209 */ /* 0x000fe40007800000 */
[----:B------:R-:W-:Y:S02]  /*28d0*/  LEA R3, R38, UR4, 0x2 ;  /* 0x0000000426037c11 */ /* 0x000fe4000f8e10ff */
[----:B------:R-:W-:Y:S02]  /*28e0*/  @!P1 FMNMX R30, RZ, R30, !PT ;  /* 0x0000001eff1e9209 */ /* 0x000fe40007800000 */
[----:B------:R-:W-:Y:S01]  /*28f0*/  @!P2 FMNMX R28, RZ, R28, !PT ;  /* 0x0000001cff1ca209 */ /* 0x000fe20007800000 */
[----:B------:R3:W-:Y:S01]  /*2900*/  @!P0 STS [R3+0x8], R32 ;  /* 0x0000082003008388 */ /* 0x0007e20000000800 */
[----:B------:R-:W-:-:S03]  /*2910*/  @!P3 FMNMX R23, RZ, R23, !PT ;  /* 0x00000017ff17b209 */ /* 0x000fc60007800000 */
[----:B------:R3:W-:Y:S04]  /*2920*/  @!P1 STS [R3+0x88], R30 ;  /* 0x0000881e03009388 */ /* 0x0007e80000000800 */
[----:B------:R3:W-:Y:S04]  /*2930*/  @!P2 STS [R3+0x108], R28 ;  /* 0x0001081c0300a388 */ /* 0x0007e80000000800 */
[----:B------:R3:W-:Y:S02]  /*2940*/  @!P3 STS [R3+0x188], R23 ;  /* 0x000188170300b388 */ /* 0x0007e40000000800 */
.L_x_202:
[----:B------:R-:W-:Y:S05]  /*2950*/  @P4 BRA `(.L_x_187) ;  /* 0x00000010004c4947 */ /* 0x000fea0003800000 */
[----:B------:R-:W4:Y:S01]  /*2960*/  LDCU UR11, c[0x0][0x3dc] ;  /* 0x00007b80ff0b77ac */ /* 0x000f220008000800 */
[----:B------:R-:W0:Y:S01]  /*2970*/  S2UR UR5, SR_CgaCtaId ;  /* 0x00000000000579c3 */ /* 0x000e220000008800 */
[C---:B------:R-:W-:Y:S01]  /*2980*/  VIADD R0, R21.reuse, 0x20 ;  /* 0x0000002015007836 */ /* 0x040fe20000000000 */
[----:B---3--:R-:W-:Y:S01]  /*2990*/  IADD3 R3, PT, PT, R21, 0x40, RZ ;  /* 0x0000004015037810 */ /* 0x008fe20007ffe0ff */
[----:B------:R-:W-:-:S03]  /*29a0*/  UMOV UR4, 0x400 ;  /* 0x0000040000047882 */ /* 0x000fc60000000000 */
[----:B----4-:R-:W-:Y:S02]  /*29b0*/  ISETP.GE.AND P1, PT, R0, UR11, PT ;  /* 0x0000000b00007c0c */ /* 0x010fe4000bf26270 */
[----:B------:R-:W-:Y:S02]  /*29c0*/  ISETP.GE.AND P2, PT, R3, UR11, PT ;  /* 0x0000000b03007c0c */ /* 0x000fe4000bf46270 */
[C---:B------:R-:W-:Y:S02]  /*29d0*/  ISETP.GE.AND P0, PT, R21.reuse, UR11, PT ;  /* 0x0000000b15007c0c */ /* 0x040fe4000bf06270 */
[C---:B------:R-:W-:Y:S01]  /*29e0*/  IADD3 R0, PT, PT, R21.reuse, UR11, R18 ;  /* 0x0000000b15007c10 */ /* 0x040fe2000fffe012 */
[----:B0-----:R-:W-:Y:S01]  /*29f0*/  ULEA UR4, UR5, UR4, 0x18 ;  /* 0x0000000405047291 */ /* 0x001fe2000f8ec0ff */
[----:B------:R-:W-:-:S05]  /*2a00*/  VIADD R21, R21, 0x60 ;  /* 0x0000006015157836 */ /* 0x000fca0000000000 */
[----:B------:R-:W-:Y:S02]  /*2a10*/  LEA R3, R0, UR4, 0x2 ;  /* 0x0000000400037c11 */ /* 0x000fe4000f8e10ff */
[----:B------:R-:W-:Y:S02]  /*2a20*/  @!P1 FMNMX R24, RZ, R24, !PT ;  /* 0x00000018ff189209 */ /* 0x000fe40007800000 */
[----:B------:R-:W-:Y:S02]  /*2a30*/  @!P2 FMNMX R22, RZ, R22, !PT ;  /* 0x00000016ff16a209 */ /* 0x000fe40007800000 */
[----:B------:R-:W-:Y:S01]  /*2a40*/  @!P0 FMNMX R26, RZ, R26, !PT ;  /* 0x0000001aff1a8209 */ /* 0x000fe20007800000 */
[----:B------:R0:W-:Y:S04]  /*2a50*/  @!P1 STS [R3+0x84], R24 ;  /* 0x0000841803009388 */ /* 0x0001e80000000800 */
[----:B------:R0:W-:Y:S04]  /*2a60*/  @!P2 STS [R3+0x104], R22 ;  /* 0x000104160300a388 */ /* 0x0001e80000000800 */
[----:B------:R0:W-:Y:S01]  /*2a70*/  @!P0 STS [R3+0x4], R26 ;  /* 0x0000041a03008388 */ /* 0x0001e20000000800 */
[----:B------:R-:W-:-:S13]  /*2a80*/  ISETP.GE.AND P0, PT, R21, UR11, PT ;  /* 0x0000000b15007c0c */ /* 0x000fda000bf06270 */
[----:B0-----:R-:W-:Y:S05]  /*2a90*/  @P0 BRA `(.L_x_187) ;  /* 0x0000000c00fc0947 */ /* 0x001fea0003800000 */
[----:B------:R-:W-:-:S05]  /*2aa0*/  FMNMX R15, RZ, R15, !PT ;  /* 0x0000000fff0f7209 */ /* 0x000fca0007800000 */
[----:B------:R0:W-:Y:S01]  /*2ab0*/  STS [R3+0x184], R15 ;  /* 0x0001840f03007388 */ /* 0x0001e20000000800 */
[----:B------:R-:W-:Y:S05]  /*2ac0*/  BRA `(.L_x_187) ;  /* 0x0000000c00f07947 */ /* 0x000fea0003800000 */
.L_x_169:
[----:B------:R-:W-:-:S13]  /*2ad0*/  ISETP.GE.AND P0, PT, R10, R11, PT ;  /* 0x0000000b0a00720c */ /* 0x000fda0003f06270 */
[----:B------:R-:W-:Y:S05]  /*2ae0*/  @P0 BRA `(.L_x_203) ;  /* 0x0000000400f40947 */ /* 0x000fea0003800000 */
[----:B------:R-:W3:Y:S01]  /*2af0*/  LDC R0, c[0x0][0x3dc] ;  /* 0x0000f700ff007b82 */ /* 0x000ee20000000800 */
[C---:B------:R-:W-:Y:S01]  /*2b00*/  IADD3 R3, PT, PT, R21.reuse, 0x20, RZ ;  /* 0x0000002015037810 */ /* 0x040fe20007ffe0ff */
[----:B------:R-:W-:Y:S01]  /*2b10*/  UMOV UR4, 0x400 ;  /* 0x0000040000047882 */ /* 0x000fe20000000000 */
[C---:B------:R-:W-:Y:S01]  /*2b20*/  VIADD R25, R21.reuse, 0x40 ;  /* 0x0000004015197836 */ /* 0x040fe20000000000 */
[----:B------:R-:W-:Y:S04]  /*2b30*/  BSSY.RECONVERGENT B2, `(.L_x_204) ;  /* 0x0000024000027945 */ /* 0x000fe80003800200 */
[----:B------:R-:W4:Y:S01]  /*2b40*/  S2UR UR5, SR_CgaCtaId ;  /* 0x00000000000579c3 */ /* 0x000f220000008800 */
[-C--:B---3--:R-:W-:Y:S02]  /*2b50*/  ISETP.GE.AND P2, PT, R21, R0.reuse, PT ;  /* 0x000000001500720c */ /* 0x088fe40003f46270 */
[----:B------:R-:W-:-:S02]  /*2b60*/  ISETP.GE.AND P4, PT, R3, R0, PT ;  /* 0x000000000300720c */ /* 0x000fc40003f86270 */
[----:B------:R-:W-:Y:S02]  /*2b70*/  IADD3 R3, PT, PT, R21, 0x60, RZ ;  /* 0x0000006015037810 */ /* 0x000fe40007ffe0ff */
[-C--:B------:R-:W-:Y:S02]  /*2b80*/  ISETP.GE.AND P1, PT, R25, R0.reuse, PT ;  /* 0x000000001900720c */ /* 0x080fe40003f26270 */
[----:B------:R-:W-:Y:S01]  /*2b90*/  ISETP.GE.AND P0, PT, R3, R0, PT ;  /* 0x000000000300720c */ /* 0x000fe20003f06270 */
[----:B----4-:R-:W-:Y:S01]  /*2ba0*/  ULEA UR4, UR5, UR4, 0x18 ;  /* 0x0000000405047291 */ /* 0x010fe2000f8ec0ff */
[----:B------:R-:W-:-:S05]  /*2bb0*/  IMAD R3, R38, 0x2, R21 ;  /* 0x0000000226037824 */ /* 0x000fca00078e0215 */
[----:B------:R-:W-:Y:S01]  /*2bc0*/  LEA R3, R3, UR4, 0x2 ;  /* 0x0000000403037c11 */ /* 0x000fe2000f8e10ff */
[----:B------:R-:W-:Y:S06]  /*2bd0*/  @P2 BRA `(.L_x_205) ;  /* 0x0000000000642947 */ /* 0x000fec0003800000 */
[----:B------:R-:W-:Y:S01]  /*2be0*/  FMUL R25, R32, 0.044714998453855514526 ;  /* 0x3d37271320197820 */ /* 0x000fe20000400000 */
[----:B------:R-:W-:Y:S02]  /*2bf0*/  HFMA2 R34, -RZ, RZ, 1.125, -9232 ;  /* 0x3c80f082ff227431 */ /* 0x000fe400000001ff */
        /* <DEDUP_REMOVED lines=10> */
[----:B------:R-:W3:Y:S02]  /*2ca0*/  MUFU.EX2 R0, R0 ;  /* 0x0000000000007308 */ /* 0x000ee40000000800 */
[----:B---3--:R-:W-:-:S06]  /*2cb0*/  FADD R27, R0, 1 ;  /* 0x3f800000001b7421 */ /* 0x008fcc0000000000 */
[----:B------:R-:W3:Y:S02]  /*2cc0*/  MUFU.RCP R27, R27 ;  /* 0x0000001b001b7308 */ /* 0x000ee40000001000 */
[----:B---3--:R-:W-:Y:S01]  /*2cd0*/  FFMA R29, R27, -2, R36 ;  /* 0xc00000001b1d7823 */ /* 0x008fe20000000024 */
        /* <DEDUP_REMOVED lines=9> */
.L_x_205:
[----:B012---:R-:W-:Y:S05]  /*2d70*/  BSYNC.RECONVERGENT B2 ;  /* 0x0000000000027941 */ /* 0x007fea0003800200 */
.L_x_204:
        /* <DEDUP_REMOVED lines=14> */
[----:B------:R-:W0:Y:S02]  /*2e60*/  MUFU.EX2 R0, R0 ;  /* 0x0000000000007308 */ /* 0x000e240000000800 */
[----:B0-----:R-:W-:-:S06]  /*2e70*/  FADD R27, R0, 1 ;  /* 0x3f800000001b7421 */ /* 0x001fcc0000000000 */
[----:B------:R-:W0:Y:S02]  /*2e80*/  MUFU.RCP R27, R27 ;  /* 0x0000001b001b7308 */ /* 0x000e240000001000 */
[----:B0-----:R-:W-:Y:S01]  /*2e90*/  FFMA R29, R27, -2, R34 ;  /* 0xc00000001b1d7823 */ /* 0x001fe20000000022 */
        /* <DEDUP_REMOVED lines=9> */
.L_x_207:
[----:B------:R-:W-:Y:S05]  /*2f30*/  BSYNC.RECONVERGENT B2 ;  /* 0x0000000000027941 */ /* 0x000fea0003800200 */
.L_x_206:
[----:B------:R-:W-:Y:S04]  /*2f40*/  BSSY.RECONVERGENT B2, `(.L_x_208) ;  /* 0x000001b000027945 */ /* 0x000fe80003800200 */
[----:B------:R-:W-:Y:S05]  /*2f50*/  @P1 BRA `(.L_x_209) ;  /* 0x0000000000641947 */ /* 0x000fea0003800000 */
[----:B------:R-:W-:Y:S01]  /*2f60*/  FMUL R25, R28, 0.044714998453855514526 ;  /* 0x3d3727131c197820 */ /* 0x000fe20000400000 */
[----:B0-----:R-:W-:Y:S02]  /*2f70*/  HFMA2 R30, -RZ, RZ, 1.125, -9232 ;  /* 0x3c80f082ff1e7431 */ /* 0x001fe400000001ff */
        /* <DEDUP_REMOVED lines=23> */
.L_x_209:
[----:B------:R-:W-:Y:S05]  /*30f0*/  BSYNC.RECONVERGENT B2 ;  /* 0x0000000000027941 */ /* 0x000fea0003800200 */
.L_x_208:
[----:B------:R-:W-:Y:S04]  /*3100*/  BSSY.RECONVERGENT B2, `(.L_x_203) ;  /* 0x000001b000027945 */ /* 0x000fe80003800200 */
[----:B------:R-:W-:Y:S05]  /*3110*/  @P0 BRA `(.L_x_210) ;  /* 0x0000000000640947 */ /* 0x000fea0003800000 */
[----:B------:R-:W-:Y:S01]  /*3120*/  FMUL R0, R23, 0.044714998453855514526 ;  /* 0x3d37271317007820 */ /* 0x000fe20000400000 */
[----:B0-----:R-:W-:Y:S01]  /*3130*/  MOV R30, 0x3c80f082 ;  /* 0x3c80f082001e7802 */ /* 0x001fe20000000f00 */
[----:B-1----:R-:W-:Y:S02]  /*3140*/  IMAD.MOV.U32 R28, RZ, RZ, 0x3f800000 ;  /* 0x3f800000ff1c7424 */ /* 0x002fe400078e00ff */
        /* <DEDUP_REMOVED lines=22> */
.L_x_210:
[----:B------:R-:W-:Y:S05]  /*32b0*/  BSYNC.RECONVERGENT B2 ;  /* 0x0000000000027941 */ /* 0x000fea0003800200 */
.L_x_203:
[----:B------:R-:W-:-:S13]  /*32c0*/  ISETP.GE.AND P0, PT, R2, R11, PT ;  /* 0x0000000b0200720c */ /* 0x000fda0003f06270 */
[----:B------:R-:W-:Y:S05]  /*32d0*/  @P0 BRA `(.L_x_187) ;  /* 0x0000000400ec0947 */ /* 0x000fea0003800000 */
[----:B------:R-:W4:Y:S01]  /*32e0*/  LDC R0, c[0x0][0x3dc] ;  /* 0x0000f700ff007b82 */ /* 0x000f220000000800 */
[C---:B0123--:R-:W-:Y:S01]  /*32f0*/  IADD3 R3, PT, PT, R21.reuse, 0x20, RZ ;  /* 0x0000002015037810 */ /* 0x04ffe20007ffe0ff */
[----:B------:R-:W-:Y:S01]  /*3300*/  UMOV UR4, 0x400 ;  /* 0x0000040000047882 */ /* 0x000fe20000000000 */
[C---:B------:R-:W-:Y:S01]  /*3310*/  VIADD R23, R21.reuse, 0x40 ;  /* 0x0000004015177836 */ /* 0x040fe20000000000 */
[----:B------:R-:W-:Y:S04]  /*3320*/  BSSY.RECONVERGENT B2, `(.L_x_211) ;  /* 0x0000024000027945 */ /* 0x000fe80003800200 */
[----:B------:R-:W0:Y:S01]  /*3330*/  S2UR UR5, SR_CgaCtaId ;  /* 0x00000000000579c3 */ /* 0x000e220000008800 */
[-C--:B----4-:R-:W-:Y:S02]  /*3340*/  ISETP.GE.AND P2, PT, R21, R0.reuse, PT ;  /* 0x000000001500720c */ /* 0x090fe40003f46270 */
[----:B------:R-:W-:-:S02]  /*3350*/  ISETP.GE.AND P4, PT, R3, R0, PT ;  /* 0x000000000300720c */ /* 0x000fc40003f86270 */
[----:B------:R-:W-:Y:S02]  /*3360*/  IADD3 R3, PT, PT, R21, 0x60, RZ ;  /* 0x0000006015037810 */ /* 0x000fe40007ffe0ff */
[-C--:B------:R-:W-:Y:S01]  /*3370*/  ISETP.GE.AND P1, PT, R23, R0.reuse, PT ;  /* 0x000000001700720c */ /* 0x080fe20003f26270 */
[----:B0-----:R-:W-:Y:S01]  /*3380*/  ULEA UR4, UR5, UR4, 0x18 ;  /* 0x0000000405047291 */ /* 0x001fe2000f8ec0ff */
[-C--:B------:R-:W-:Y:S02]  /*3390*/  ISETP.GE.AND P0, PT, R3, R0.reuse, PT ;  /* 0x000000000300720c */ /* 0x080fe40003f06270 */
[----:B------:R-:W-:-:S04]  /*33a0*/  IADD3 R3, PT, PT, R21, R0, R18 ;  /* 0x0000000015037210 */ /* 0x000fc80007ffe012 */
[----:B------:R-:W-:Y:S01]  /*33b0*/  LEA R3, R3, UR4, 0x2 ;  /* 0x0000000403037c11 */ /* 0x000fe2000f8e10ff */
[----:B------:R-:W-:Y:S06]  /*33c0*/  @P2 BRA `(.L_x_212) ;  /* 0x0000000000642947 */ /* 0x000fec0003800000 */
[----:B------:R-:W-:Y:S01]  /*33d0*/  FMUL R21, R26, 0.044714998453855514526 ;  /* 0x3d3727131a157820 */ /* 0x000fe20000400000 */
        /* <DEDUP_REMOVED lines=24> */
.L_x_212:
[----:B------:R-:W-:Y:S05]  /*3560*/  BSYNC.RECONVERGENT B2 ;  /* 0x0000000000027941 */ /* 0x000fea0003800200 */
.L_x_211:
[----:B------:R-:W-:Y:S04]  /*3570*/  BSSY.RECONVERGENT B2, `(.L_x_213) ;  /* 0x000001b000027945 */ /* 0x000fe80003800200 */
[----:B------:R-:W-:Y:S05]  /*3580*/  @P4 BRA `(.L_x_214) ;  /* 0x0000000000644947 */ /* 0x000fea0003800000 */
[----:B------:R-:W-:Y:S01]  /*3590*/  FMUL R21, R24, 0.044714998453855514526 ;  /* 0x3d37271318157820 */ /* 0x000fe20000400000 */
[----:B0-----:R-:W-:Y:S01]  /*35a0*/  IMAD.MOV.U32 R26, RZ, RZ, 0x3c80f082 ;  /* 0x3c80f082ff1a7424 */ /* 0x001fe200078e00ff */
[----:B------:R-:W-:Y:S02]  /*35b0*/  MOV R28, 0x3f800000 ;  /* 0x3f800000001c7802 */ /* 0x000fe40000000f00 */
        /* <DEDUP_REMOVED lines=22> */
.L_x_214:
[----:B------:R-:W-:Y:S05]  /*3720*/  BSYNC.RECONVERGENT B2 ;  /* 0x0000000000027941 */ /* 0x000fea0003800200 */
.L_x_213:
[----:B------:R-:W-:Y:S04]  /*3730*/  BSSY.RECONVERGENT B2, `(.L_x_215) ;  /* 0x000001b000027945 */ /* 0x000fe80003800200 */
[----:B------:R-:W-:Y:S05]  /*3740*/  @P1 BRA `(.L_x_216) ;  /* 0x0000000000641947 */ /* 0x000fea0003800000 */
[----:B------:R-:W-:Y:S01]  /*3750*/  FMUL R21, R22, 0.044714998453855514526 ;  /* 0x3d37271316157820 */ /* 0x000fe20000400000 */
[----:B0-----:R-:W-:Y:S02]  /*3760*/  IMAD.MOV.U32 R26, RZ, RZ, 0x3c80f082 ;  /* 0x3c80f082ff1a7424 */ /* 0x001fe400078e00ff */
[----:B-1----:R-:W-:Y:S02]  /*3770*/  HFMA2 R24, -RZ, RZ, 1.875, 0 ;  /* 0x3f800000ff187431 */ /* 0x002fe400000001ff */
        /* <DEDUP_REMOVED lines=22> */
.L_x_216:
[----:B------:R-:W-:Y:S05]  /*38e0*/  BSYNC.RECONVERGENT B2 ;  /* 0x0000000000027941 */ /* 0x000fea0003800200 */
.L_x_215:
[----:B------:R-:W-:Y:S05]  /*38f0*/  @P0 BRA `(.L_x_187) ;  /* 0x0000000000640947 */ /* 0x000fea0003800000 */
[----:B------:R-:W-:Y:S01]  /*3900*/  FMUL R0, R15, 0.044714998453855514526 ;  /* 0x3d3727130f007820 */ /* 0x000fe20000400000 */
[----:B-1----:R-:W-:Y:S01]  /*3910*/  IMAD.MOV.U32 R24, RZ, RZ, 0x3c80f082 ;  /* 0x3c80f082ff187424 */ /* 0x002fe200078e00ff */
        /* <DEDUP_REMOVED lines=10> */
[----:B------:R-:W2:Y:S03]  /*39c0*/  MUFU.EX2 R0, R0 ;  /* 0x0000000000007308 */ /* 0x000ea60000000800 */
[----:B0-----:R-:W-:Y:S01]  /*39d0*/  FFMA R26, R25, R24, 0.1331529766321182251 ;  /* 0x3e085941191a7423 */ /* 0x001fe20000000018 */
[----:B--2---:R-:W-:-:S03]  /*39e0*/  FADD R22, R0, 1 ;  /* 0x3f80000000167421 */ /* 0x004fc60000000000 */
        /* <DEDUP_REMOVED lines=10> */
.L_x_187:
[----:B012---:R-:W-:Y:S05]  /*3a90*/  BSYNC.RECONVERGENT B0 ;  /* 0x0000000000007941 */ /* 0x007fea0003800200 */
.L_x_168:
[----:B------:R-:W0:Y:S01]  /*3aa0*/  LDCU UR4, c[0x0][0x3dc] ;  /* 0x00007b80ff0477ac */ /* 0x000e220008000800 */
[----:B------:R-:W-:Y:S01]  /*3ab0*/  VIADD R16, R16, 0x400 ;  /* 0x0000040010107836 */ /* 0x000fe20000000000 */
[----:B0-----:R-:W-:-:S04]  /*3ac0*/  MOV R15, UR4 ;  /* 0x00000004000f7c02 */ /* 0x001fc80008000f00 */
[----:B------:R-:W-:-:S13]  /*3ad0*/  ISETP.GE.AND P0, PT, R16, R15, PT ;  /* 0x0000000f1000720c */ /* 0x000fda0003f06270 */
[----:B------:R-:W-:Y:S05]  /*3ae0*/  @!P0 BRA `(.L_x_217) ;  /* 0xffffffd400488947 */ /* 0x000fea000383ffff */
.L_x_159:
[----:B012---:R-:W-:Y:S05]  /*3af0*/  BSYNC.RECONVERGENT B1 ;  /* 0x0000000000017941 */ /* 0x007fea0003800200 */
.L_x_158:
[----:B-----5:R-:W4:Y:S08]  /*3b00*/  LDC.64 R20, c[0x0][0x3c0] ;  /* 0x0000f000ff147b82 */ /* 0x020f300000000a00 */
[----:B------:R-:W-:Y:S01]  /*3b10*/  BAR.SYNC.DEFER_BLOCKING 0x0 ;  /* 0x0000000000007b1d */ /* 0x000fe20000010000 */
[-C--:B------:R-:W-:Y:S02]  /*3b20*/  ISETP.GE.AND P2, PT, R2, R11.reuse, PT ;  /* 0x0000000b0200720c */ /* 0x080fe40003f46270 */
[----:B------:R-:W-:-:S05]  /*3b30*/  ISETP.GE.AND P1, PT, R10, R11, PT ;  /* 0x0000000b0a00720c */ /* 0x000fca0003f26270 */
[----:B------:R-:W0:Y:S06]  /*3b40*/  LDC.64 R12, c[0x0][0x3c0] ;  /* 0x0000f000ff0c7b82 */ /* 0x000e2c0000000a00 */
[----:B------:R-:W2:Y:S02]  /*3b50*/  @!P2 LDG.E.CONSTANT R26, desc[UR6][R4.64+0x4] ;  /* 0x00000406041aa981 */ /* 0x000ea4000c1e9900 */
[----:B------:R-:W2:Y:S02]  /*3b60*/  @!P2 LDC R19, c[0x0][0x3e0] ;  /* 0x0000f800ff13ab82 */ /* 0x000ea40000000800 */
[----:B------:R-:W2:Y:S01]  /*3b70*/  @!P1 LDG.E.CONSTANT R0, desc[UR6][R4.64] ;  /* 0x0000000604009981 */ /* 0x000ea2000c1e9900 */
[----:B----4-:R-:W-:-:S05]  /*3b80*/  @!P2 IMAD.WIDE R24, R10, 0x4, R20 ;  /* 0x000000040a18a825 */ /* 0x010fca00078e0214 */
[----:B---3--:R-:W1:Y:S01]  /*3b90*/  @!P1 LDC R3, c[0x0][0x3e0] ;  /* 0x0000f800ff039b82 */ /* 0x008e620000000800 */
[----:B------:R3:W2:Y:S01]  /*3ba0*/  @!P2 LDG.E.CONSTANT R24, desc[UR6][R24.64+0x4] ;  /* 0x000004061818a981 */ /* 0x0006a2000c1e9900 */
[----:B0-----:R-:W-:-:S06]  /*3bb0*/  @!P1 IMAD.WIDE R12, R10, 0x4, R12 ;  /* 0x000000040a0c9825 */ /* 0x001fcc00078e020c */
[----:B------:R-:W0:Y:S01]  /*3bc0*/  @!P2 LDC.64 R22, c[0x0][0x3a0] ;  /* 0x0000e800ff16ab82 */ /* 0x000e220000000a00 */
[----:B------:R-:W1:Y:S07]  /*3bd0*/  @!P1 LDG.E.CONSTANT R12, desc[UR6][R12.64] ;  /* 0x000000060c0c9981 */ /* 0x000e6e000c1e9900 */
[----:B------:R-:W4:Y:S01]  /*3be0*/  @!P1 LDC.64 R20, c[0x0][0x3a0] ;  /* 0x0000e800ff149b82 */ /* 0x000f220000000a00 */
[----:B---3--:R-:W3:Y:S07]  /*3bf0*/  @!P2 S2R R25, SR_CgaCtaId ;  /* 0x000000000019a919 */ /* 0x008eee0000008800 */
[----:B------:R-:W0:Y:S01]  /*3c00*/  LDC.64 R4, c[0x0][0x3c8] ;  /* 0x0000f200ff047b82 */ /* 0x000e220000000a00 */
[----:B--2---:R-:W-:-:S04]  /*3c10*/  @!P2 IMAD R19, R26, R19, R24 ;  /* 0x000000131a13a224 */ /* 0x004fc800078e0218 */
[----:B0-----:R-:W-:-:S04]  /*3c20*/  @!P2 IMAD.WIDE R22, R19, 0x4, R22 ;  /* 0x000000041316a825 */ /* 0x001fc800078e0216 */
[----:B-1----:R-:W-:Y:S01]  /*3c30*/  @!P1 IMAD R3, R0, R3, R12 ;  /* 0x0000000300039224 */ /* 0x002fe200078e020c */
[----:B------:R0:W5:Y:S01]  /*3c40*/  @!P2 LDG.E.CONSTANT R16, desc[UR6][R22.64] ;  /* 0x000000061610a981 */ /* 0x000162000c1e9900 */
[----:B------:R-:W1:Y:S02]  /*3c50*/  LDC.64 R12, c[0x0][0x3c8] ;  /* 0x0000f200ff0c7b82 */ /* 0x000e640000000a00 */
[----:B----4-:R-:W-:-:S05]  /*3c60*/  @!P1 IMAD.WIDE R20, R3, 0x4, R20 ;  /* 0x0000000403149825 */ /* 0x010fca00078e0214 */
[----:B------:R0:W5:Y:S01]  /*3c70*/  @!P1 LDG.E.CONSTANT R17, desc[UR6][R20.64] ;  /* 0x0000000614119981 */ /* 0x000162000c1e9900 */
[----:B------:R-:W2:Y:S01]  /*3c80*/  LDC R3, c[0x0][0x3d8] ;  /* 0x0000f600ff037b82 */ /* 0x000ea20000000800 */
[----:B------:R-:W4:Y:S01]  /*3c90*/  @!P1 S2R R19, SR_CgaCtaId ;  /* 0x0000000000139919 */ /* 0x000f220000008800 */
[----:B--2---:R-:W-:-:S13]  /*3ca0*/  ISETP.GE.AND P0, PT, R8, R3, PT ;  /* 0x000000030800720c */ /* 0x004fda0003f06270 */
[----:B01-34-:R-:W-:Y:S05]  /*3cb0*/  @P0 EXIT ;  /* 0x000000000000094d */ /* 0x01bfea0003800000 */
[----:B------:R-:W0:Y:S01]  /*3cc0*/  LDCU.64 UR4, c[0x0][0x390] ;  /* 0x00007200ff0477ac */ /* 0x000e220008000a00 */
[----:B------:R-:W-:Y:S01]  /*3cd0*/  @!P2 MOV R20, 0x400 ;  /* 0x000004000014a802 */ /* 0x000fe20000000f00 */
[----:B------:R-:W-:Y:S01]  /*3ce0*/  @!P2 IMAD.IADD R18, R18, 0x1, R15 ;  /* 0x000000011212a824 */ /* 0x000fe200078e020f */
[----:B------:R-:W-:Y:S02]  /*3cf0*/  @!P1 MOV R14, 0x400 ;  /* 0x00000400000e9802 */ /* 0x000fe40000000f00 */
[----:B------:R-:W-:Y:S02]  /*3d00*/  @!P2 LEA R25, R25, R20, 0x18 ;  /* 0x000000141919a211 */ /* 0x000fe400078ec0ff */
[----:B------:R-:W-:Y:S01]  /*3d10*/  @!P1 LEA R14, R19, R14, 0x18 ;  /* 0x0000000e130e9211 */ /* 0x000fe200078ec0ff */
[----:B------:R-:W-:Y:S01]  /*3d20*/  @!P1 IMAD R19, R0, R3, RZ ;  /* 0x0000000300139224 */ /* 0x000fe200078e02ff */
[----:B------:R-:W-:Y:S02]  /*3d30*/  LOP3.LUT R20, RZ, R7, RZ, 0x33, !PT ;  /* 0x00000007ff147212 */ /* 0x000fe400078e33ff */
[----:B------:R-:W-:Y:S01]  /*3d40*/  @!P2 LEA R24, R18, R25, 0x2 ;  /* 0x000000191218a211 */ /* 0x000fe200078e10ff */
[----:B------:R-:W-:Y:S01]  /*3d50*/  @!P1 IMAD R22, R3, 0x8, R14 ;  /* 0x0000000803169824 */ /* 0x000fe200078e020e */
[----:B------:R-:W-:Y:S01]  /*3d60*/  IADD3 R20, PT, PT, R20, R15, RZ ;  /* 0x0000000f14147210 */ /* 0x000fe20007ffe0ff */
[----:B------:R-:W-:Y:S01]  /*3d70*/  @!P2 IMAD R3, R26, R3, RZ ;  /* 0x000000031a03a224 */ /* 0x000fe200078e02ff */
[C---:B------:R-:W-:Y:S01]  /*3d80*/  LOP3.LUT R25, R7.reuse, 0x20, RZ, 0xfc, !PT ;  /* 0x0000002007197812 */ /* 0x040fe200078efcff */
[C---:B------:R-:W-:Y:S01]  /*3d90*/  IMAD R21, R7.reuse, 0x4, R22 ;  /* 0x0000000407157824 */ /* 0x040fe200078e0216 */
[----:B------:R-:W-:Y:S01]  /*3da0*/  IADD3 R22, PT, PT, R22, 0x108, RZ ;  /* 0x0000010816167810 */ /* 0x000fe20007ffe0ff */
[----:B0-----:R-:W-:Y:S01]  /*3db0*/  UIADD3 UR4, UP0, UPT, UR4, 0x100, URZ ;  /* 0x0000010004047890 */ /* 0x001fe2000ff1e0ff */
[----:B------:R-:W-:Y:S01]  /*3dc0*/  IMAD R23, R7, 0x4, R24 ;  /* 0x0000000407177824 */ /* 0x000fe200078e0218 */
[----:B------:R-:W-:Y:S01]  /*3dd0*/  IADD3 R24, PT, PT, R24, 0x104, RZ ;  /* 0x0000010418187810 */ /* 0x000fe20007ffe0ff */
[----:B------:R-:W-:Y:S01]  /*3de0*/  @!P1 IMAD.WIDE R4, R19, 0x4, R4 ;  /* 0x0000000413049825 */ /* 0x000fe200078e0204 */
[C---:B------:R-:W-:Y:S01]  /*3df0*/  LOP3.LUT R26, R7.reuse, 0x40, RZ, 0xfc, !PT ;  /* 0x00000040071a7812 */ /* 0x040fe200078efcff */
[----:B------:R-:W-:Y:S01]  /*3e00*/  UIADD3.X UR5, UPT, UPT, URZ, UR5, URZ, UP0, !UPT ;  /* 0x00000005ff057290 */ /* 0x000fe200087fe4ff */
[----:B------:R-:W-:Y:S01]  /*3e10*/  LOP3.LUT R27, R7, 0x60, RZ, 0xfc, !PT ;  /* 0x00000060071b7812 */ /* 0x000fe200078efcff */
[----:B------:R-:W-:Y:S01]  /*3e20*/  @!P2 IMAD.WIDE R12, R3, 0x4, R12 ;  /* 0x00000004030ca825 */ /* 0x000fe200078e020c */
[----:B------:R-:W-:-:S09]  /*3e30*/  LOP3.LUT R64, R20, 0x60, RZ, 0xc0, !PT ;  /* 0x0000006014407812 */ /* 0x000fd200078ec0ff */
.L_x_231:
[----:B0-----:R-:W0:Y:S01]  /*3e40*/  LDC R32, c[0x0][0x3dc] ;  /* 0x0000f700ff207b82 */ /* 0x001e220000000800 */
[----:B------:R-:W-:Y:S01]  /*3e50*/  BSSY.RECONVERGENT B0, `(.L_x_218) ;  /* 0x00000e9000007945 */ /* 0x000fe20003800200 */
[----:B------:R-:W-:Y:S02]  /*3e60*/  CS2R R18, SRZ ;  /* 0x0000000000127805 */ /* 0x000fe4000001ff00 */
[----:B0-----:R-:W-:-:S13]  /*3e70*/  ISETP.GE.AND P0, PT, R7, R32, PT ;  /* 0x000000200700720c */ /* 0x001fda0003f06270 */
[----:B-1----:R-:W-:Y:S05]  /*3e80*/  @P0 BRA `(.L_x_219) ;  /* 0x0000000c00940947 */ /* 0x002fea0003800000 */
[----:B------:R-:W-:Y:S01]  /*3e90*/  ISETP.NE.AND P0, PT, R64, 0x60, PT ;  /* 0x000000604000780c */ /* 0x000fe20003f05270 */
[----:B------:R-:W-:Y:S01]  /*3ea0*/  IMAD R0, R8, R32, RZ ;  /* 0x0000002008007224 */ /* 0x000fe200078e02ff */
[----:B------:R-:W-:Y:S01]  /*3eb0*/  BSSY.RECONVERGENT B1, `(.L_x_220) ;  /* 0x0000025000017945 */ /* 0x000fe20003800200 */
[----:B------:R-:W-:Y:S01]  /*3ec0*/  IMAD.MOV.U32 R18, RZ, RZ, RZ ;  /* 0x000000ffff127224 */ /* 0x000fe200078e00ff */
[----:B------:R-:W-:Y:S02]  /*3ed0*/  MOV R29, R7 ;  /* 0x00000007001d7202 */ /* 0x000fe40000000f00 */
[----:B------:R-:W-:-:S04]  /*3ee0*/  IADD3 R30, P1, PT, R9, R0, RZ ;  /* 0x00000000091e7210 */ /* 0x000fc80007f3e0ff */
[----:B------:R-:W-:-:S03]  /*3ef0*/  LEA.HI.X.SX32 R31, R0, R6, 0x1, P1 ;  /* 0x00000006001f7211 */ /* 0x000fc600008f0eff */
[----:B------:R-:W-:Y:S06]  /*3f00*/  @!P0 BRA `(.L_x_221) ;  /* 0x00000000007c8947 */ /* 0x000fec0003800000 */
[----:B------:R-:W0:Y:S01]  /*3f10*/  LDCU.64 UR8, c[0x0][0x390] ;  /* 0x00007200ff0877ac */ /* 0x000e220008000a00 */
[----:B------:R-:W-:-:S05]  /*3f20*/  IADD3 R0, P0, PT, R7, R30, RZ ;  /* 0x0000001e07007210 */ /* 0x000fca0007f1e0ff */
[----:B------:R-:W-:Y:S01]  /*3f30*/  IMAD.X R3, RZ, RZ, R31, P0 ;  /* 0x000000ffff037224 */ /* 0x000fe200000e061f */
[----:B0-----:R-:W-:-:S04]  /*3f40*/  LEA R14, P0, R0, UR8, 0x2 ;  /* 0x00000008000e7c11 */ /* 0x001fc8000f8010ff */
[----:B------:R-:W-:-:S05]  /*3f50*/  LEA.HI.X R15, R0, UR9, R3, 0x2, P0 ;  /* 0x00000009000f7c11 */ /* 0x000fca00080f1403 */
[----:B------:R-:W2:Y:S01]  /*3f60*/  LDG.E.CONSTANT R3, desc[UR6][R14.64] ;  /* 0x000000060e037981 */ /* 0x000ea2000c1e9900 */
[-C--:B------:R-:W-:Y:S02]  /*3f70*/  ISETP.GE.AND P1, PT, R10, R11.reuse, PT ;  /* 0x0000000b0a00720c */ /* 0x080fe40003f26270 */
[----:B------:R-:W-:Y:S02]  /*3f80*/  CS2R R18, SRZ ;  /* 0x0000000000127805 */ /* 0x000fe4000001ff00 */
[----:B------:R-:W-:Y:S02]  /*3f90*/  ISETP.GE.AND P2, PT, R2, R11, PT ;  /* 0x0000000b0200720c */ /* 0x000fe40003f46270 */
[----:B------:R-:W-:Y:S02]  /*3fa0*/  ISETP.NE.AND P0, PT, R64, RZ, PT ;  /* 0x000000ff4000720c */ /* 0x000fe40003f05270 */
[----:B------:R-:W-:-:S05]  /*3fb0*/  MOV R29, R25 ;  /* 0x00000019001d7202 */ /* 0x000fca0000000f00 */
[----:B------:R-:W2:Y:S04]  /*3fc0*/  @!P1 LDS R28, [R21+0x8] ;  /* 0x00000800151c9984 */ /* 0x000ea80000000800 */
[----:B------:R-:W0:Y:S01]  /*3fd0*/  @!P2 LDS R0, [R23+0x4] ;  /* 0x000004001700a984 */ /* 0x000e220000000800 */
[C---:B--2---:R-:W-:Y:S01]  /*3fe0*/  @!P1 FFMA R19, R3.reuse, R28, RZ ;  /* 0x0000001c03139223 */ /* 0x044fe200000000ff */
[----:B0-----:R-:W-:Y:S01]  /*3ff0*/  @!P2 FFMA R18, R3, R0, RZ ;  /* 0x000000000312a223 */ /* 0x001fe200000000ff */
[----:B------:R-:W-:Y:S06]  /*4000*/  @!P0 BRA `(.L_x_221) ;  /* 0x00000000003c8947 */ /* 0x000fec0003800000 */
[----:B------:R-:W2:Y:S01]  /*4010*/  LDG.E.CONSTANT R28, desc[UR6][R14.64+0x80] ;  /* 0x000080060e1c7981 */ /* 0x000ea2000c1e9900 */
[----:B------:R-:W-:Y:S01]  /*4020*/  ISETP.NE.AND P0, PT, R64, 0x20, PT ;  /* 0x000000204000780c */ /* 0x000fe20003f05270 */
[----:B------:R-:W-:Y:S02]  /*4030*/  IMAD.MOV.U32 R29, RZ, RZ, R26 ;  /* 0x000000ffff1d7224 */ /* 0x000fe400078e001a */
[----:B------:R-:W2:Y:S04]  /*4040*/  @!P1 LDS R0, [R21+0x88] ;  /* 0x0000880015009984 */ /* 0x000ea80000000800 */
[----:B------:R-:W0:Y:S01]  /*4050*/  @!P2 LDS R3, [R23+0x84] ;  /* 0x000084001703a984 */ /* 0x000e220000000800 */
[C---:B--2---:R-:W-:Y:S01]  /*4060*/  @!P1 FFMA R19, R28.reuse, R0, R19 ;  /* 0x000000001c139223 */ /* 0x044fe20000000013 */
[----:B0-----:R-:W-:-:S04]  /*4070*/  @!P2 FFMA R18, R28, R3, R18 ;  /* 0x000000031c12a223 */ /* 0x001fc80000000012 */
[----:B------:R-:W-:Y:S05]  /*4080*/  @!P0 BRA `(.L_x_221) ;  /* 0x00000000001c8947 */ /* 0x000fea0003800000 */
[----:B------:R-:W2:Y:S01]  /*4090*/  LDG.E.CONSTANT R14, desc[UR6][R14.64+0x100] ;  /* 0x000100060e0e7981 */ /* 0x000ea2000c1e9900 */
[----:B------:R-:W-:Y:S01]  /*40a0*/  MOV R29, R27 ;  /* 0x0000001b001d7202 */ /* 0x000fe20000000f00 */
[----:B------:R-:W-:Y:S02]  /*40b0*/  @!P2 IMAD.MOV.U32 R29, RZ, RZ, R27 ;  /* 0x000000ffff1da224 */ /* 0x000fe400078e001b */
[----:B------:R-:W2:Y:S04]  /*40c0*/  @!P1 LDS R0, [R21+0x108] ;  /* 0x0001080015009984 */ /* 0x000ea80000000800 */
[----:B------:R-:W0:Y:S01]  /*40d0*/  @!P2 LDS R3, [R23+0x104] ;  /* 0x000104001703a984 */ /* 0x000e220000000800 */
[C---:B--2---:R-:W-:Y:S01]  /*40e0*/  @!P1 FFMA R19, R14.reuse, R0, R19 ;  /* 0x000000000e139223 */ /* 0x044fe20000000013 */
[----:B0-----:R-:W-:-:S07]  /*40f0*/  @!P2 FFMA R18, R14, R3, R18 ;  /* 0x000000030e12a223 */ /* 0x001fce0000000012 */
.L_x_221:
[----:B------:R-:W-:Y:S05]  /*4100*/  BSYNC.RECONVERGENT B1 ;  /* 0x0000000000017941 */ /* 0x000fea0003800200 */
.L_x_220:
[----:B------:R-:W-:-:S13]  /*4110*/  ISETP.GE.U32.AND P0, PT, R20, 0x60, PT ;  /* 0x000000601400780c */ /* 0x000fda0003f06070 */
[----:B------:R-:W-:Y:S05]  /*4120*/  @!P0 BRA `(.L_x_219) ;  /* 0x0000000800ec8947 */ /* 0x000fea0003800000 */
[----:B------:R-:W0:Y:S01]  /*4130*/  LDC R0, c[0x0][0x3dc] ;  /* 0x0000f700ff007b82 */ /* 0x000e220000000800 */
[C---:B------:R-:W-:Y:S01]  /*4140*/  IADD3 R15, PT, PT, -R29.reuse, R32, RZ ;  /* 0x000000201d0f7210 */ /* 0x040fe20007ffe1ff */
[----:B------:R-:W-:Y:S01]  /*4150*/  BSSY.RECONVERGENT B1, `(.L_x_222) ;  /* 0x0000066000017945 */ /* 0x000fe20003800200 */
[----:B------:R-:W-:Y:S02]  /*4160*/  IADD3 R3, P0, PT, R29, R30, RZ ;  /* 0x0000001e1d037210 */ /* 0x000fe40007f1e0ff */
[----:B------:R-:W-:-:S03]  /*4170*/  ISETP.GT.AND P1, PT, R15, 0x180, PT ;  /* 0x000001800f00780c */ /* 0x000fc60003f24270 */
[----:B------:R-:W-:Y:S01]  /*4180*/  IMAD.X R28, RZ, RZ, R31, P0 ;  /* 0x000000ffff1c7224 */ /* 0x000fe200000e061f */
[----:B------:R-:W-:-:S04]  /*4190*/  LEA R14, P0, R3, UR4, 0x2 ;  /* 0x00000004030e7c11 */ /* 0x000fc8000f8010ff */
[----:B------:R-:W-:Y:S01]  /*41a0*/  LEA.HI.X R15, R3, UR5, R28, 0x2, P0 ;  /* 0x00000005030f7c11 */ /* 0x000fe200080f141c */
[C---:B------:R-:W-:Y:S01]  /*41b0*/  IMAD R28, R29.reuse, 0x4, R22 ;  /* 0x000000041d1c7824 */ /* 0x040fe200078e0216 */
[----:B------:R-:W-:Y:S02]  /*41c0*/  PLOP3.LUT P0, PT, PT, PT, PT, 0x80, 0x8 ;  /* 0x000000000008781c */ /* 0x000fe40003f0f070 */
[----:B------:R-:W-:Y:S01]  /*41d0*/  LEA R3, R29, R24, 0x2 ;  /* 0x000000181d037211 */ /* 0x000fe200078e10ff */
[----:B------:R-:W-:Y:S10]  /*41e0*/  @!P1 BRA `(.L_x_223) ;  /* 0x0000000400709947 */ /* 0x000ff40003800000 */
[----:B------:R-:W-:Y:S02]  /*41f0*/  PLOP3.LUT P0, PT, PT, PT, PT, 0x8, 0x80 ;  /* 0x000000000080781c */ /* 0x000fe40003f0e170 */
[----:B------:R-:W-:Y:S02]  /*4200*/  ISETP.GE.AND P3, PT, R10, R11, PT ;  /* 0x0000000b0a00720c */ /* 0x000fe40003f66270 */
[----:B------:R-:W-:-:S11]  /*4210*/  IADD3 R32, PT, PT, R32, -0x180, RZ ;  /* 0xfffffe8020207810 */ /* 0x000fd60007ffe0ff */
.L_x_224:
[----:B------:R-:W2:Y:S04]  /*4220*/  LDG.E.CONSTANT R68, desc[UR6][R14.64+-0x100] ;  /* 0xffff00060e447981 */ /* 0x000ea8000c1e9900 */
[----:B------:R-:W3:Y:S04]  /*4230*/  LDG.E.CONSTANT R66, desc[UR6][R14.64+-0x80] ;  /* 0xffff80060e427981 */ /* 0x000ee8000c1e9900 */
[----:B------:R-:W4:Y:S04]  /*4240*/  LDG.E.CONSTANT R58, desc[UR6][R14.64] ;  /* 0x000000060e3a7981 */ /* 0x000f28000c1e9900 */
        /* <DEDUP_REMOVED lines=12> */
[----:B------:R1:W4:Y:S01]  /*4310*/  LDG.E.CONSTANT R38, desc[UR6][R14.64+0x680] ;  /* 0x000680060e267981 */ /* 0x000322000c1e9900 */
[-C--:B------:R-:W-:Y:S01]  /*4320*/  ISETP.GE.AND P4, PT, R2, R11.reuse, PT ;  /* 0x0000000b0200720c */ /* 0x080fe20003f86270 */
[----:B------:R-:W-:Y:S01]  /*4330*/  VIADD R29, R29, 0x200 ;  /* 0x000002001d1d7836 */ /* 0x000fe20000000000 */
[----:B------:R-:W-:Y:S01]  /*4340*/  ISETP.GE.AND P5, PT, R10, R11, PT ;  /* 0x0000000b0a00720c */ /* 0x000fe20003fa6270 */
[----:B------:R-:W2:Y:S03]  /*4350*/  @!P3 LDS R60, [R28+-0x100] ;  /* 0xffff00001c3cb984 */ /* 0x000ea60000000800 */
[----:B------:R-:W-:-:S02]  /*4360*/  ISETP.GE.AND P1, PT, R29, R32, PT ;  /* 0x000000201d00720c */ /* 0x000fc40003f26270 */
[----:B-1----:R-:W-:-:S05]  /*4370*/  IADD3 R14, P2, PT, R14, 0x800, RZ ;  /* 0x000008000e0e7810 */ /* 0x002fca0007f5e0ff */
[----:B------:R-:W1:Y:S01]  /*4380*/  @!P4 LDS R63, [R3+-0x100] ;  /* 0xffff0000033fc984 */ /* 0x000e620000000800 */
[----:B------:R-:W-:-:S03]  /*4390*/  IADD3.X R15, PT, PT, RZ, R15, RZ, P2, !PT ;  /* 0x0000000fff0f7210 */ /* 0x000fc600017fe4ff */
[----:B------:R-:W3:Y:S04]  /*43a0*/  @!P5 LDS R62, [R28+-0x80] ;  /* 0xffff80001c3ed984 */ /* 0x000ee80000000800 */
[----:B------:R-:W0:Y:S04]  /*43b0*/  @!P4 LDS R65, [R3+-0x80] ;  /* 0xffff80000341c984 */ /* 0x000e280000000800 */
[----:B------:R-:W4:Y:S04]  /*43c0*/  @!P5 LDS R61, [R28] ;  /* 0x000000001c3dd984 */ /* 0x000f280000000800 */
[----:B------:R-:W4:Y:S04]  /*43d0*/  @!P4 LDS R59, [R3] ;  /* 0x00000000033bc984 */ /* 0x000f280000000800 */
[----:B------:R-:W4:Y:S04]  /*43e0*/  @!P5 LDS R31, [R28+0x80] ;  /* 0x000080001c1fd984 */ /* 0x000f280000000800 */
        /* <DEDUP_REMOVED lines=12> */
[----:B------:R-:W4:Y:S01]  /*44b0*/  @!P4 LDS R57, [R3+0x380] ;  /* 0x000380000339c984 */ /* 0x000f220000000800 */
[C---:B--2---:R-:W-:Y:S01]  /*44c0*/  @!P3 FFMA R19, R68.reuse, R60, R19 ;  /* 0x0000003c4413b223 */ /* 0x044fe20000000013 */
[----:B-1----:R-:W-:-:S02]  /*44d0*/  @!P4 FFMA R18, R68, R63, R18 ;  /* 0x0000003f4412c223 */ /* 0x002fc40000000012 */
[----:B------:R-:W1:Y:S01]  /*44e0*/  @!P5 LDS R60, [R28+0x400] ;  /* 0x000400001c3cd984 */ /* 0x000e620000000800 */
[C---:B---3--:R-:W-:Y:S01]  /*44f0*/  @!P5 FFMA R19, R66.reuse, R62, R19 ;  /* 0x0000003e4213d223 */ /* 0x048fe20000000013 */
[----:B0-----:R-:W-:Y:S02]  /*4500*/  @!P4 FFMA R18, R66, R65, R18 ;  /* 0x000000414212c223 */ /* 0x001fe40000000012 */
[----:B------:R-:W0:Y:S01]  /*4510*/  @!P4 LDS R63, [R3+0x400] ;  /* 0x00040000033fc984 */ /* 0x000e220000000800 */
[C---:B----4-:R-:W-:Y:S01]  /*4520*/  @!P5 FFMA R19, R58.reuse, R61, R19 ;  /* 0x0000003d3a13d223 */ /* 0x050fe20000000013 */
[----:B------:R-:W-:Y:S02]  /*4530*/  @!P4 FFMA R18, R58, R59, R18 ;  /* 0x0000003b3a12c223 */ /* 0x000fe40000000012 */
[----:B------:R-:W2:Y:S01]  /*4540*/  @!P5 LDS R62, [R28+0x480] ;  /* 0x000480001c3ed984 */ /* 0x000ea20000000800 */
[C---:B------:R-:W-:Y:S01]  /*4550*/  @!P5 FFMA R19, R30.reuse, R31, R19 ;  /* 0x0000001f1e13d223 */ /* 0x040fe20000000013 */
[----:B------:R-:W-:-:S02]  /*4560*/  @!P4 FFMA R18, R30, R33, R18 ;  /* 0x000000211e12c223 */ /* 0x000fc40000000012 */
[----:B------:R-:W3:Y:S01]  /*4570*/  @!P4 LDS R65, [R3+0x480] ;  /* 0x000480000341c984 */ /* 0x000ee20000000800 */
[C---:B------:R-:W-:Y:S01]  /*4580*/  @!P5 FFMA R19, R36.reuse, R35, R19 ;  /* 0x000000232413d223 */ /* 0x040fe20000000013 */
[----:B------:R-:W-:Y:S02]  /*4590*/  @!P4 FFMA R18, R36, R37, R18 ;  /* 0x000000252412c223 */ /* 0x000fe40000000012 */
[----:B------:R-:W4:Y:S01]  /*45a0*/  @!P5 LDS R61, [R28+0x500] ;  /* 0x000500001c3dd984 */ /* 0x000f220000000800 */
[C---:B------:R-:W-:Y:S01]  /*45b0*/  @!P5 FFMA R19, R40.reuse, R39, R19 ;  /* 0x000000272813d223 */ /* 0x040fe20000000013 */
[----:B------:R-:W-:Y:S02]  /*45c0*/  @!P4 FFMA R18, R40, R41, R18 ;  /* 0x000000292812c223 */ /* 0x000fe40000000012 */
[----:B------:R-:W4:Y:S01]  /*45d0*/  @!P4 LDS R59, [R3+0x500] ;  /* 0x00050000033bc984 */ /* 0x000f220000000800 */
[C---:B------:R-:W-:Y:S01]  /*45e0*/  @!P5 FFMA R19, R34.reuse, R43, R19 ;  /* 0x0000002b2213d223 */ /* 0x040fe20000000013 */
[----:B------:R-:W-:-:S02]  /*45f0*/  @!P4 FFMA R18, R34, R45, R18 ;  /* 0x0000002d2212c223 */ /* 0x000fc40000000012 */
[----:B------:R-:W4:Y:S01]  /*4600*/  @!P5 LDS R31, [R28+0x580] ;  /* 0x000580001c1fd984 */ /* 0x000f220000000800 */
        /* <DEDUP_REMOVED lines=8> */
[----:B------:R-:W4:Y:S04]  /*4690*/  @!P4 LDS R35, [R3+0x600] ;  /* 0x000600000323c984 */ /* 0x000f280000000800 */
[----:B------:R2:W4:Y:S01]  /*46a0*/  @!P5 LDS R36, [R28+0x680] ;  /* 0x000680001c24d984 */ /* 0x0005220000000800 */
[----:B-1----:R-:W-:-:S03]  /*46b0*/  @!P5 FFMA R19, R54, R60, R19 ;  /* 0x0000003c3613d223 */ /* 0x002fc60000000013 */
[----:B------:R1:W4:Y:S01]  /*46c0*/  @!P4 LDS R37, [R3+0x680] ;  /* 0x000680000325c984 */ /* 0x0003220000000800 */
[----:B0-----:R-:W-:Y:S01]  /*46d0*/  @!P4 FFMA R18, R54, R63, R18 ;  /* 0x0000003f3612c223 */ /* 0x001fe20000000012 */
[----:B--2---:R-:W-:Y:S01]  /*46e0*/  @!P5 FFMA R19, R52, R62, R19 ;  /* 0x0000003e3413d223 */ /* 0x004fe20000000013 */
[----:B------:R-:W-:Y:S02]  /*46f0*/  VIADD R28, R28, 0x800 ;  /* 0x000008001c1c7836 */ /* 0x000fe40000000000 */
[----:B---3--:R-:W-:Y:S01]  /*4700*/  @!P4 FFMA R18, R52, R65, R18 ;  /* 0x000000413412c223 */ /* 0x008fe20000000012 */
[----:B-1----:R-:W-:Y:S01]  /*4710*/  IADD3 R3, PT, PT, R3, 0x800, RZ ;  /* 0x0000080003037810 */ /* 0x002fe20007ffe0ff */
[C---:B----4-:R-:W-:Y:S02]  /*4720*/  @!P5 FFMA R19, R48.reuse, R61, R19 ;  /* 0x0000003d3013d223 */ /* 0x050fe40000000013 */
[----:B------:R-:W-:Y:S02]  /*4730*/  @!P4 FFMA R18, R48, R59, R18 ;  /* 0x0000003b3012c223 */ /* 0x000fe40000000012 */
[----:B------:R-:W-:-:S02]  /*4740*/  @!P5 FFMA R19, R44, R31, R19 ;  /* 0x0000001f2c13d223 */ /* 0x000fc40000000013 */
[----:B------:R-:W-:Y:S02]  /*4750*/  @!P4 FFMA R18, R44, R33, R18 ;  /* 0x000000212c12c223 */ /* 0x000fe40000000012 */
[C---:B------:R-:W-:Y:S02]  /*4760*/  @!P5 FFMA R19, R42.reuse, R30, R19 ;  /* 0x0000001e2a13d223 */ /* 0x040fe40000000013 */
[----:B------:R-:W-:Y:S02]  /*4770*/  @!P4 FFMA R18, R42, R35, R18 ;  /* 0x000000232a12c223 */ /* 0x000fe40000000012 */
[C---:B------:R-:W-:Y:S02]  /*4780*/  @!P5 FFMA R19, R38.reuse, R36, R19 ;  /* 0x000000242613d223 */ /* 0x040fe40000000013 */
[----:B------:R-:W-:Y:S01]  /*4790*/  @!P4 FFMA R18, R38, R37, R18 ;  /* 0x000000252612c223 */ /* 0x000fe20000000012 */
[----:B------:R-:W-:Y:S06]  /*47a0*/  @!P1 BRA `(.L_x_224) ;  /* 0xfffffff8009c9947 */ /* 0x000fec000383ffff */
.L_x_223:
[----:B------:R-:W-:Y:S05]  /*47b0*/  BSYNC.RECONVERGENT B1 ;  /* 0x0000000000017941 */ /* 0x000fea0003800200 */
.L_x_222:
[----:B0-----:R-:W-:Y:S01]  /*47c0*/  IMAD.IADD R30, R0, 0x1, -R29 ;  /* 0x00000001001e7824 */ /* 0x001fe200078e0a1d */
        /* <DEDUP_REMOVED lines=8> */
[----:B------:R-:W4:Y:S04]  /*4850*/  LDG.E.CONSTANT R52, desc[UR6][R14.64+0x80] ;  /* 0x000080060e347981 */ /* 0x000f28000c1e9900 */
[----:B------:R0:W4:Y:S04]  /*4860*/  LDG.E.CONSTANT R54, desc[UR6][R14.64+0x100] ;  /* 0x000100060e367981 */ /* 0x000128000c1e9900 */
[----:B------:R-:W4:Y:S04]  /*4870*/  LDG.E.CONSTANT R56, desc[UR6][R30.64+-0x80] ;  /* 0xffff80061e387981 */ /* 0x000f28000c1e9900 */
[----:B------:R-:W4:Y:S04]  /*4880*/  LDG.E.CONSTANT R58, desc[UR6][R30.64] ;  /* 0x000000061e3a7981 */ /* 0x000f28000c1e9900 */
[----:B------:R-:W4:Y:S01]  /*4890*/  LDG.E.CONSTANT R60, desc[UR6][R30.64+0x80] ;  /* 0x000080061e3c7981 */ /* 0x000f22000c1e9900 */
[-C--:B------:R-:W-:Y:S01]  /*48a0*/  ISETP.GE.AND P2, PT, R10, R11.reuse, PT ;  /* 0x0000000b0a00720c */ /* 0x080fe20003f46270 */
[----:B------:R-:W-:Y:S01]  /*48b0*/  VIADD R49, R28, 0x200 ;  /* 0x000002001c317836 */ /* 0x000fe20000000000 */
[----:B------:R-:W-:-:S02]  /*48c0*/  ISETP.GE.AND P3, PT, R2, R11, PT ;  /* 0x0000000b0200720c */ /* 0x000fc40003f66270 */
[----:B------:R-:W-:Y:S02]  /*48d0*/  IADD3 R47, PT, PT, R3, 0x200, RZ ;  /* 0x00000200032f7810 */ /* 0x000fe40007ffe0ff */
[----:B------:R-:W-:Y:S02]  /*48e0*/  IADD3 R29, PT, PT, R29, 0x80, RZ ;  /* 0x000000801d1d7810 */ /* 0x000fe40007ffe0ff */
[----:B------:R-:W-:Y:S02]  /*48f0*/  PLOP3.LUT P0, PT, PT, PT, PT, 0x8, 0x80 ;  /* 0x000000000080781c */ /* 0x000fe40003f0e170 */
[----:B------:R-:W-:-:S03]  /*4900*/  IADD3 R29, PT, PT, R29, 0x80, RZ ;  /* 0x000000801d1d7810 */ /* 0x000fc60007ffe0ff */
[----:B------:R-:W2:Y:S04]  /*4910*/  @!P2 LDS R32, [R28+-0x100] ;  /* 0xffff00001c20a984 */ /* 0x000ea80000000800 */
[----:B------:R-:W1:Y:S04]  /*4920*/  @!P3 LDS R33, [R3+-0x100] ;  /* 0xffff00000321b984 */ /* 0x000e680000000800 */
[----:B------:R-:W3:Y:S04]  /*4930*/  @!P2 LDS R34, [R28+-0x80] ;  /* 0xffff80001c22a984 */ /* 0x000ee80000000800 */
[----:B------:R-:W3:Y:S04]  /*4940*/  @!P3 LDS R35, [R3+-0x80] ;  /* 0xffff80000323b984 */ /* 0x000ee80000000800 */
[----:B------:R-:W4:Y:S04]  /*4950*/  @!P2 LDS R36, [R28] ;  /* 0x000000001c24a984 */ /* 0x000f280000000800 */
[----:B0-----:R-:W0:Y:S04]  /*4960*/  @!P3 LDS R15, [R3] ;  /* 0x00000000030fb984 */ /* 0x001e280000000800 */
[----:B------:R-:W0:Y:S04]  /*4970*/  @!P2 LDS R14, [R28+0x80] ;  /* 0x000080001c0ea984 */ /* 0x000e280000000800 */
[----:B------:R1:W0:Y:S04]  /*4980*/  @!P3 LDS R37, [R3+0x80] ;  /* 0x000080000325b984 */ /* 0x0002280000000800 */
[----:B------:R1:W0:Y:S04]  /*4990*/  @!P2 LDS R38, [R28+0x100] ;  /* 0x000100001c26a984 */ /* 0x0002280000000800 */
[----:B------:R-:W0:Y:S01]  /*49a0*/  @!P3 LDS R39, [R47+-0x100] ;  /* 0xffff00002f27b984 */ /* 0x000e220000000800 */
[----:B-1----:R-:W-:-:S03]  /*49b0*/  IADD3 R3, PT, PT, R47, 0x200, RZ ;  /* 0x000002002f037810 */ /* 0x002fc60007ffe0ff */
[----:B------:R-:W1:Y:S01]  /*49c0*/  @!P2 LDS R40, [R49+-0x80] ;  /* 0xffff80003128a984 */ /* 0x000e620000000800 */
[----:B------:R-:W-:-:S03]  /*49d0*/  IADD3 R28, PT, PT, R49, 0x200, RZ ;  /* 0x00000200311c7810 */ /* 0x000fc60007ffe0ff */
[----:B------:R-:W1:Y:S04]  /*49e0*/  @!P3 LDS R41, [R47+-0x80] ;  /* 0xffff80002f29b984 */ /* 0x000e680000000800 */
[----:B------:R-:W1:Y:S04]  /*49f0*/  @!P2 LDS R42, [R49] ;  /* 0x00000000312aa984 */ /* 0x000e680000000800 */
[----:B------:R-:W1:Y:S04]  /*4a00*/  @!P3 LDS R43, [R47] ;  /* 0x000000002f2bb984 */ /* 0x000e680000000800 */
[----:B------:R-:W1:Y:S04]  /*4a10*/  @!P2 LDS R44, [R49+0x80] ;  /* 0x00008000312ca984 */ /* 0x000e680000000800 */
[----:B------:R-:W1:Y:S01]  /*4a20*/  @!P3 LDS R45, [R47+0x80] ;  /* 0x000080002f2db984 */ /* 0x000e620000000800 */
[C---:B--2---:R-:W-:Y:S01]  /*4a30*/  @!P2 FFMA R19, R46.reuse, R32, R19 ;  /* 0x000000202e13a223 */ /* 0x044fe20000000013 */
[----:B------:R-:W-:-:S03]  /*4a40*/  @!P3 FFMA R18, R46, R33, R18 ;  /* 0x000000212e12b223 */ /* 0x000fc60000000012 */
[C---:B---3--:R-:W-:Y:S01]  /*4a50*/  @!P2 FFMA R19, R48.reuse, R34, R19 ;  /* 0x000000223013a223 */ /* 0x048fe20000000013 */
[----:B------:R-:W-:-:S03]  /*4a60*/  @!P3 FFMA R18, R48, R35, R18 ;  /* 0x000000233012b223 */ /* 0x000fc60000000012 */
[C---:B----4-:R-:W-:Y:S01]  /*4a70*/  @!P2 FFMA R19, R50.reuse, R36, R19 ;  /* 0x000000243213a223 */ /* 0x050fe20000000013 */
[----:B0-----:R-:W-:-:S03]  /*4a80*/  @!P3 FFMA R18, R50, R15, R18 ;  /* 0x0000000f3212b223 */ /* 0x001fc60000000012 */
[C---:B------:R-:W-:Y:S01]  /*4a90*/  @!P2 FFMA R19, R52.reuse, R14, R19 ;  /* 0x0000000e3413a223 */ /* 0x040fe20000000013 */
[----:B------:R-:W-:Y:S01]  /*4aa0*/  @!P3 FFMA R18, R52, R37, R18 ;  /* 0x000000253412b223 */ /* 0x000fe20000000012 */
[----:B------:R-:W-:Y:S02]  /*4ab0*/  IADD3 R14, P1, PT, R30, 0x200, RZ ;  /* 0x000002001e0e7810 */ /* 0x000fe40007f3e0ff */
[C---:B------:R-:W-:Y:S01]  /*4ac0*/  @!P2 FFMA R19, R54.reuse, R38, R19 ;  /* 0x000000263613a223 */ /* 0x040fe20000000013 */
[----:B------:R-:W-:Y:S02]  /*4ad0*/  @!P3 FFMA R18, R54, R39, R18 ;  /* 0x000000273612b223 */ /* 0x000fe40000000012 */
[----:B------:R-:W-:Y:S02]  /*4ae0*/  IMAD.X R15, RZ, RZ, R31, P1 ;  /* 0x000000ffff0f7224 */ /* 0x000fe400008e061f */
[C---:B-1----:R-:W-:Y:S01]  /*4af0*/  @!P2 FFMA R19, R56.reuse, R40, R19 ;  /* 0x000000283813a223 */ /* 0x042fe20000000013 */
[----:B------:R-:W-:-:S03]  /*4b00*/  @!P3 FFMA R18, R56, R41, R18 ;  /* 0x000000293812b223 */ /* 0x000fc60000000012 */
[C---:B------:R-:W-:Y:S01]  /*4b10*/  @!P2 FFMA R19, R58.reuse, R42, R19 ;  /* 0x0000002a3a13a223 */ /* 0x040fe20000000013 */
[----:B------:R-:W-:-:S03]  /*4b20*/  @!P3 FFMA R18, R58, R43, R18 ;  /* 0x0000002b3a12b223 */ /* 0x000fc60000000012 */
[C---:B------:R-:W-:Y:S01]  /*4b30*/  @!P2 FFMA R19, R60.reuse, R44, R19 ;  /* 0x0000002c3c13a223 */ /* 0x040fe20000000013 */
[----:B------:R-:W-:-:S07]  /*4b40*/  @!P3 FFMA R18, R60, R45, R18 ;  /* 0x0000002d3c12b223 */ /* 0x000fce0000000012 */
.L_x_226:
[----:B------:R-:W-:Y:S05]  /*4b50*/  BSYNC.RECONVERGENT B1 ;  /* 0x0000000000017941 */ /* 0x000fea0003800200 */
.L_x_225:
[----:B------:R-:W-:-:S13]  /*4b60*/  ISETP.LT.OR P0, PT, R29, R0, P0 ;  /* 0x000000001d00720c */ /* 0x000fda0000701670 */
[----:B------:R-:W-:Y:S05]  /*4b70*/  @!P0 BRA `(.L_x_219) ;  /* 0x0000000000588947 */ /* 0x000fea0003800000 */
[----:B------:R-:W2:Y:S04]  /*4b80*/  LDG.E.CONSTANT R36, desc[UR6][R14.64+-0x100] ;  /* 0xffff00060e247981 */ /* 0x000ea8000c1e9900 */
[----:B------:R-:W3:Y:S04]  /*4b90*/  LDG.E.CONSTANT R37, desc[UR6][R14.64+-0x80] ;  /* 0xffff80060e257981 */ /* 0x000ee8000c1e9900 */
[----:B------:R-:W4:Y:S04]  /*4ba0*/  LDG.E.CONSTANT R38, desc[UR6][R14.64] ;  /* 0x000000060e267981 */ /* 0x000f28000c1e9900 */
[----:B------:R-:W4:Y:S01]  /*4bb0*/  LDG.E.CONSTANT R39, desc[UR6][R14.64+0x80] ;  /* 0x000080060e277981 */ /* 0x000f22000c1e9900 */
[----:B------:R-:W-:-:S02]  /*4bc0*/  ISETP.GE.AND P0, PT, R10, R11, PT ;  /* 0x0000000b0a00720c */ /* 0x000fc40003f06270 */
[----:B------:R-:W-:-:S11]  /*4bd0*/  ISETP.GE.AND P1, PT, R2, R11, PT ;  /* 0x0000000b0200720c */ /* 0x000fd60003f26270 */
[----:B------:R-:W2:Y:S04]  /*4be0*/  @!P0 LDS R0, [R28+-0x100] ;  /* 0xffff00001c008984 */ /* 0x000ea80000000800 */
[----:B------:R-:W0:Y:S04]  /*4bf0*/  @!P1 LDS R29, [R3+-0x100] ;  /* 0xffff0000031d9984 */ /* 0x000e280000000800 */
[----:B------:R-:W3:Y:S04]  /*4c00*/  @!P0 LDS R30, [R28+-0x80] ;  /* 0xffff80001c1e8984 */ /* 0x000ee80000000800 */
[----:B------:R-:W1:Y:S04]  /*4c10*/  @!P1 LDS R31, [R3+-0x80] ;  /* 0xffff8000031f9984 */ /* 0x000e680000000800 */
[----:B------:R-:W4:Y:S04]  /*4c20*/  @!P0 LDS R32, [R28] ;  /* 0x000000001c208984 */ /* 0x000f280000000800 */
[----:B------:R-:W4:Y:S04]  /*4c30*/  @!P1 LDS R33, [R3] ;  /* 0x0000000003219984 */ /* 0x000f280000000800 */
[----:B------:R-:W4:Y:S04]  /*4c40*/  @!P0 LDS R34, [R28+0x80] ;  /* 0x000080001c228984 */ /* 0x000f280000000800 */
[----:B------:R-:W4:Y:S01]  /*4c50*/  @!P1 LDS R35, [R3+0x80] ;  /* 0x0000800003239984 */ /* 0x000f220000000800 */
[-C--:B--2---:R-:W-:Y:S01]  /*4c60*/  @!P0 FFMA R19, R0, R36.reuse, R19 ;  /* 0x0000002400138223 */ /* 0x084fe20000000013 */
[----:B0-----:R-:W-:-:S03]  /*4c70*/  @!P1 FFMA R18, R29, R36, R18 ;  /* 0x000000241d129223 */ /* 0x001fc60000000012 */
[-C--:B---3--:R-:W-:Y:S01]  /*4c80*/  @!P0 FFMA R19, R30, R37.reuse, R19 ;  /* 0x000000251e138223 */ /* 0x088fe20000000013 */
[----:B-1----:R-:W-:-:S03]  /*4c90*/  @!P1 FFMA R18, R31, R37, R18 ;  /* 0x000000251f129223 */ /* 0x002fc60000000012 */
[-C--:B----4-:R-:W-:Y:S01]  /*4ca0*/  @!P0 FFMA R19, R32, R38.reuse, R19 ;  /* 0x0000002620138223 */ /* 0x090fe20000000013 */
[----:B------:R-:W-:-:S03]  /*4cb0*/  @!P1 FFMA R18, R33, R38, R18 ;  /* 0x0000002621129223 */ /* 0x000fc60000000012 */
[-C--:B------:R-:W-:Y:S01]  /*4cc0*/  @!P0 FFMA R19, R34, R39.reuse, R19 ;  /* 0x0000002722138223 */ /* 0x080fe20000000013 */
[----:B------:R-:W-:-:S07]  /*4cd0*/  @!P1 FFMA R18, R35, R39, R18 ;  /* 0x0000002723129223 */ /* 0x000fce0000000012 */
.L_x_219:
[----:B------:R-:W-:Y:S05]  /*4ce0*/  BSYNC.RECONVERGENT B0 ;  /* 0x0000000000007941 */ /* 0x000fea0003800200 */
.L_x_218:
[----:B------:R-:W-:Y:S01]  /*4cf0*/  UMOV UR8, 0xffffffff ;  /* 0xffffffff00087882 */ /* 0x000fe20000000000 */
[----:B------:R-:W-:Y:S02]  /*4d00*/  ISETP.NE.AND P0, PT, R7, RZ, PT ;  /* 0x000000ff0700720c */ /* 0x000fe40003f05270 */
[----:B------:R-:W-:Y:S11]  /*4d10*/  BRA.DIV UR8, `(.L_x_227) ;  /* 0x0000000208987947 */ /* 0x000ff6000b800000 */
[----:B------:R-:W0:Y:S04]  /*4d20*/  SHFL.BFLY PT, R0, R19, 0x10, 0x1f ;  /* 0x0e001f0013007f89 */ /* 0x000e2800000e0000 */
[----:B------:R-:W1:Y:S01]  /*4d30*/  SHFL.BFLY PT, R3, R18, 0x10, 0x1f ;  /* 0x0e001f0012037f89 */ /* 0x000e6200000e0000 */
[----:B0-----:R-:W-:Y:S01]  /*4d40*/  FADD R0, R0, R19 ;  /* 0x0000001300007221 */ /* 0x001fe20000000000 */
[----:B-1----:R-:W-:-:S04]  /*4d50*/  FADD R3, R3, R18 ;  /* 0x0000001203037221 */ /* 0x002fc80000000000 */
        /* <DEDUP_REMOVED lines=13> */
[----:B------:R1:W2:Y:S02]  /*4e30*/  SHFL.BFLY PT, R3, R18, 0x1, 0x1f ;  /* 0x0c201f0012037f89 */ /* 0x0002a400000e0000 */
[----:B01----:R-:W-:-:S07]  /*4e40*/  FADD R0, R19, R0 ;  /* 0x0000000013007221 */ /* 0x003fce0000000000 */
.L_x_243:
[----:B------:R-:W-:Y:S01]  /*4e50*/  BSSY.RECONVERGENT B0, `(.L_x_228) ;  /* 0x000000d000007945 */ /* 0x000fe20003800200 */
[----:B--2---:R-:W-:-:S03]  /*4e60*/  FADD R19, R18, R3 ;  /* 0x0000000312137221 */ /* 0x004fc60000000000 */
[----:B------:R-:W-:Y:S05]  /*4e70*/  @P0 BRA `(.L_x_229) ;  /* 0x0000000000280947 */ /* 0x000fea0003800000 */
[-C--:B------:R-:W-:Y:S02]  /*4e80*/  ISETP.GE.AND P0, PT, R10, R11.reuse, PT ;  /* 0x0000000b0a00720c */ /* 0x080fe40003f06270 */
[----:B------:R-:W-:-:S11]  /*4e90*/  ISETP.GE.AND P1, PT, R2, R11, PT ;  /* 0x0000000b0200720c */ /* 0x000fd60003f26270 */
[----:B------:R-:W-:Y:S05]  /*4ea0*/  @P0 BRA `(.L_x_230) ;  /* 0x00000000000c0947 */ /* 0x000fea0003800000 */
[----:B-----5:R-:W-:Y:S01]  /*4eb0*/  FMUL R3, R17, R0 ;  /* 0x0000000011037220 */ /* 0x020fe20000400000 */
[----:B------:R-:W-:-:S05]  /*4ec0*/  IMAD.WIDE.U32 R14, R8, 0x4, R4 ;  /* 0x00000004080e7825 */ /* 0x000fca00078e0004 */
[----:B------:R0:W-:Y:S02]  /*4ed0*/  REDG.E.ADD.F32.FTZ.RN.STRONG.GPU desc[UR6][R14.64], R3 ;  /* 0x000000030e0079a6 */ /* 0x0001e4000c12f306 */
.L_x_230:
[----:B------:R-:W-:Y:S05]  /*4ee0*/  @P1 BRA `(.L_x_229) ;  /* 0x00000000000c1947 */ /* 0x000fea0003800000 */
[----:B0----5:R-:W-:Y:S01]  /*4ef0*/  FMUL R3, R16, R19 ;  /* 0x0000001310037220 */ /* 0x021fe20000400000 */
[----:B------:R-:W-:-:S05]  /*4f00*/  IMAD.WIDE.U32 R14, R8, 0x4, R12 ;  /* 0x00000004080e7825 */ /* 0x000fca00078e000c */
[----:B------:R1:W-:Y:S02]  /*4f10*/  REDG.E.ADD.F32.FTZ.RN.STRONG.GPU desc[UR6][R14.64], R3 ;  /* 0x000000030e0079a6 */ /* 0x0003e4000c12f306 */
.L_x_229:
[----:B------:R-:W-:Y:S05]  /*4f20*/  BSYNC.RECONVERGENT B0 ;  /* 0x0000000000007941 */ /* 0x000fea0003800200 */
.L_x_228:
[----:B------:R-:W2:Y:S01]  /*4f30*/  LDCU UR8, c[0x0][0x3d8] ;  /* 0x00007b00ff0877ac */ /* 0x000ea20008000800 */
[----:B------:R-:W-:-:S05]  /*4f40*/  VIADD R8, R8, 0x8 ;  /* 0x0000000808087836 */ /* 0x000fca0000000000 */
[----:B--2---:R-:W-:-:S13]  /*4f50*/  ISETP.GE.AND P0, PT, R8, UR8, PT ;  /* 0x0000000808007c0c */ /* 0x004fda000bf06270 */
[----:B------:R-:W-:Y:S05]  /*4f60*/  @!P0 BRA `(.L_x_231) ;  /* 0xffffffec00b48947 */ /* 0x000fea000383ffff */
[----:B------:R-:W-:Y:S05]  /*4f70*/  EXIT ;  /* 0x000000000000794d */ /* 0x000fea0003800000 */
.L_x_227:
[----:B------:R-:W-:Y:S01]  /*4f80*/  HFMA2 R32, -RZ, RZ, 0, 9.5367431640625e-07 ;  /* 0x00000010ff207431 */ /* 0x000fe200000001ff */
[----:B------:R-:W-:Y:S01]  /*4f90*/  BSSY B0, `(.L_x_232) ;  /* 0x0000007000007945 */ /* 0x000fe20003800000 */
[----:B------:R-:W-:Y:S01]  /*4fa0*/  MOV R33, R19 ;  /* 0x0000001300217202 */ /* 0x000fe20000000f00 */
[----:B------:R-:W-:Y:S01]  /*4fb0*/  IMAD.MOV.U32 R35, RZ, RZ, 0x1f ;  /* 0x0000001fff237424 */ /* 0x000fe200078e00ff */
[----:B------:R-:W-:-:S07]  /*4fc0*/  MOV R30, 0xffffffff ;  /* 0xffffffff001e7802 */ /* 0x000fce0000000f00 */
[----:B-----5:R-:W-:Y:S05]  /*4fd0*/  WARPSYNC.COLLECTIVE R30, `(.L_x_233) ;  /* 0x000000001e087348 */ /* 0x020fea0003c00000 */
[----:B------:R0:W1:Y:S02]  /*4fe0*/  SHFL.BFLY P1, R31, R33, R32, R35 ;  /* 0x0c000020211f7389 */ /* 0x0000640000020023 */
[----:B01---5:R-:W-:Y:S05]  /*4ff0*/  ENDCOLLECTIVE ;  /* 0x000000000000791b */ /* 0x023fea0003800000 */
.L_x_233:
[----:B------:R-:W-:Y:S05]  /*5000*/  BSYNC B0 ;  /* 0x0000000000007941 */ /* 0x000fea0003800000 */
.L_x_232:
[----:B------:R-:W-:Y:S02]  /*5010*/  HFMA2 R32, -RZ, RZ, 0, 9.5367431640625e-07 ;  /* 0x00000010ff207431 */ /* 0x000fe400000001ff */
[----:B------:R-:W-:Y:S01]  /*5020*/  IMAD.MOV.U32 R33, RZ, RZ, R18 ;  /* 0x000000ffff217224 */ /* 0x000fe200078e0012 */
[----:B------:R-:W-:Y:S01]  /*5030*/  MOV R35, 0x1f ;  /* 0x0000001f00237802 */ /* 0x000fe20000000f00 */
[----:B------:R-:W-:Y:S01]  /*5040*/  IMAD.MOV.U32 R30, RZ, RZ, -0x1 ;  /* 0xffffffffff1e7424 */ /* 0x000fe200078e00ff */
[----:B------:R-:W-:-:S07]  /*5050*/  MOV R0, R31 ;  /* 0x0000001f00007202 */ /* 0x000fce0000000f00 */
[----:B------:R-:W-:Y:S05]  /*5060*/  WARPSYNC.COLLECTIVE R30, `(.L_x_234) ;  /* 0x000000001e087348 */ /* 0x000fea0003c00000 */
[----:B------:R0:W1:Y:S02]  /*5070*/  SHFL.BFLY P1, R31, R33, R32, R35 ;  /* 0x0c000020211f7389 */ /* 0x0000640000020023 */
[----:B01----:R-:W-:Y:S05]  /*5080*/  ENDCOLLECTIVE ;  /* 0x000000000000791b */ /* 0x003fea0003800000 */
.L_x_234:
[----:B------:R-:W-:-:S05]  /*5090*/  FADD R0, R0, R19 ;  /* 0x0000001300007221 */ /* 0x000fca0000000000 */
[----:B------:R-:W-:Y:S01]  /*50a0*/  MOV R33, R0 ;  /* 0x0000000000217202 */ /* 0x000fe20000000f00 */
[----:B------:R-:W-:Y:S01]  /*50b0*/  IMAD.MOV.U32 R32, RZ, RZ, 0x8 ;  /* 0x00000008ff207424 */ /* 0x000fe200078e00ff */
[----:B------:R-:W-:-:S07]  /*50c0*/  MOV R3, R31 ;  /* 0x0000001f00037202 */ /* 0x000fce0000000f00 */
[----:B------:R-:W-:Y:S05]  /*50d0*/  WARPSYNC.COLLECTIVE R30, `(.L_x_235) ;  /* 0x000000001e087348 */ /* 0x000fea0003c00000 */
[----:B------:R0:W1:Y:S02]  /*50e0*/  SHFL.BFLY P1, R31, R33, R32, R35 ;  /* 0x0c000020211f7389 */ /* 0x0000640000020023 */
[----:B01----:R-:W-:Y:S05]  /*50f0*/  ENDCOLLECTIVE ;  /* 0x000000000000791b */ /* 0x003fea0003800000 */
.L_x_235:
[----:B------:R-:W-:-:S05]  /*5100*/  FADD R3, R3, R18 ;  /* 0x0000001203037221 */ /* 0x000fca0000000000 */
[----:B------:R-:W-:Y:S02]  /*5110*/  MOV R33, R3 ;  /* 0x0000000300217202 */ /* 0x000fe40000000f00 */
[----:B------:R-:W-:-:S07]  /*5120*/  MOV R15, R31 ;  /* 0x0000001f000f7202 */ /* 0x000fce0000000f00 */
[----:B------:R-:W-:Y:S05]  /*5130*/  WARPSYNC.COLLECTIVE R30, `(.L_x_236) ;  /* 0x000000001e087348 */ /* 0x000fea0003c00000 */
[----:B------:R0:W1:Y:S02]  /*5140*/  SHFL.BFLY P1, R31, R33, R32, R35 ;  /* 0x0c000020211f7389 */ /* 0x0000640000020023 */
[----:B01----:R-:W-:Y:S05]  /*5150*/  ENDCOLLECTIVE ;  /* 0x000000000000791b */ /* 0x003fea0003800000 */
.L_x_236:
[----:B------:R-:W-:Y:S01]  /*5160*/  FADD R15, R0, R15 ;  /* 0x0000000f000f7221 */ /* 0x000fe20000000000 */
[----:B------:R-:W-:-:S04]  /*5170*/  HFMA2 R32, -RZ, RZ, 0, 2.384185791015625e-07 ;  /* 0x00000004ff207431 */ /* 0x000fc800000001ff */
[----:B------:R-:W-:Y:S01]  /*5180*/  MOV R33, R15 ;  /* 0x0000000f00217202 */ /* 0x000fe20000000f00 */
[----:B------:R-:W-:-:S07]  /*5190*/  IMAD.MOV.U32 R14, RZ, RZ, R31 ;  /* 0x000000ffff0e7224 */ /* 0x000fce00078e001f */
[----:B------:R-:W-:Y:S05]  /*51a0*/  WARPSYNC.COLLECTIVE R30, `(.L_x_237) ;  /* 0x000000001e087348 */ /* 0x000fea0003c00000 */
[----:B------:R0:W1:Y:S02]  /*51b0*/  SHFL.BFLY P1, R31, R33, R32, R35 ;  /* 0x0c000020211f7389 */ /* 0x0000640000020023 */
[----:B01----:R-:W-:Y:S05]  /*51c0*/  ENDCOLLECTIVE ;  /* 0x000000000000791b */ /* 0x003fea0003800000 */
.L_x_237:
[----:B------:R-:W-:-:S05]  /*51d0*/  FADD R14, R3, R14 ;  /* 0x0000000e030e7221 */ /* 0x000fca0000000000 */
[----:B------:R-:W-:Y:S01]  /*51e0*/  MOV R33, R14 ;  /* 0x0000000e00217202 */ /* 0x000fe20000000f00 */
[----:B------:R-:W-:-:S07]  /*51f0*/  IMAD.MOV.U32 R28, RZ, RZ, R31 ;  /* 0x000000ffff1c7224 */ /* 0x000fce00078e001f */
[----:B------:R-:W-:Y:S05]  /*5200*/  WARPSYNC.COLLECTIVE R30, `(.L_x_238) ;  /* 0x000000001e087348 */ /* 0x000fea0003c00000 */
[----:B------:R0:W1:Y:S02]  /*5210*/  SHFL.BFLY P1, R31, R33, R32, R35 ;  /* 0x0c000020211f7389 */ /* 0x0000640000020023 */
[----:B01----:R-:W-:Y:S05]  /*5220*/  ENDCOLLECTIVE ;  /* 0x000000000000791b */ /* 0x003fea0003800000 */
.L_x_238:
[----:B------:R-:W-:Y:S01]  /*5230*/  FADD R28, R15, R28 ;  /* 0x0000001c0f1c7221 */ /* 0x000fe20000000000 */
[----:B------:R-:W-:-:S03]  /*5240*/  HFMA2 R32, -RZ, RZ, 0, 1.1920928955078125e-07 ;  /* 0x00000002ff207431 */ /* 0x000fc600000001ff */
[----:B------:R-:W-:Y:S01]  /*5250*/  IMAD.MOV.U32 R33, RZ, RZ, R28 ;  /* 0x000000ffff217224 */ /* 0x000fe200078e001c */
[----:B------:R-:W-:-:S07]  /*5260*/  MOV R29, R31 ;  /* 0x0000001f001d7202 */ /* 0x000fce0000000f00 */
[----:B------:R-:W-:Y:S05]  /*5270*/  WARPSYNC.COLLECTIVE R30, `(.L_x_239) ;  /* 0x000000001e087348 */ /* 0x000fea0003c00000 */
[----:B------:R0:W1:Y:S02]  /*5280*/  SHFL.BFLY P1, R31, R33, R32, R35 ;  /* 0x0c000020211f7389 */ /* 0x0000640000020023 */
[----:B01----:R-:W-:Y:S05]  /*5290*/  ENDCOLLECTIVE ;  /* 0x000000000000791b */ /* 0x003fea0003800000 */
.L_x_239:
[----:B------:R-:W-:-:S04]  /*52a0*/  FADD R29, R14, R29 ;  /* 0x0000001d0e1d7221 */ /* 0x000fc80000000000 */
[----:B------:R-:W-:Y:S01]  /*52b0*/  IMAD.MOV.U32 R33, RZ, RZ, R29 ;  /* 0x000000ffff217224 */ /* 0x000fe200078e001d */
[----:B------:R-:W-:-:S07]  /*52c0*/  MOV R19, R31 ;  /* 0x0000001f00137202 */ /* 0x000fce0000000f00 */
[----:B------:R-:W-:Y:S05]  /*52d0*/  WARPSYNC.COLLECTIVE R30, `(.L_x_240) ;  /* 0x000000001e087348 */ /* 0x000fea0003c00000 */
[----:B------:R0:W1:Y:S02]  /*52e0*/  SHFL.BFLY P1, R31, R33, R32, R35 ;  /* 0x0c000020211f7389 */ /* 0x0000640000020023 */
[----:B01----:R-:W-:Y:S05]  /*52f0*/  ENDCOLLECTIVE ;  /* 0x000000000000791b */ /* 0x003fea0003800000 */
.L_x_240:
[----:B------:R-:W-:-:S05]  /*5300*/  FADD R19, R28, R19 ;  /* 0x000000131c137221 */ /* 0x000fca0000000000 */
[----:B------:R-:W-:Y:S01]  /*5310*/  MOV R33, R19 ;  /* 0x0000001300217202 */ /* 0x000fe20000000f00 */
[----:B------:R-:W-:Y:S01]  /*5320*/  IMAD.MOV.U32 R32, RZ, RZ, 0x1 ;  /* 0x00000001ff207424 */ /* 0x000fe200078e00ff */
[----:B------:R-:W-:-:S07]  /*5330*/  MOV R18, R31 ;  /* 0x0000001f00127202 */ /* 0x000fce0000000f00 */
[----:B------:R-:W-:Y:S05]  /*5340*/  WARPSYNC.COLLECTIVE R30, `(.L_x_241) ;  /* 0x000000001e087348 */ /* 0x000fea0003c00000 */
[----:B------:R0:W1:Y:S02]  /*5350*/  SHFL.BFLY P1, R31, R33, R32, R35 ;  /* 0x0c000020211f7389 */ /* 0x0000640000020023 */
[----:B01----:R-:W-:Y:S05]  /*5360*/  ENDCOLLECTIVE ;  /* 0x000000000000791b */ /* 0x003fea0003800000 */
.L_x_241:
[----:B------:R-:W-:-:S05]  /*5370*/  FADD R18, R29, R18 ;  /* 0x000000121d127221 */ /* 0x000fca0000000000 */
[----:B------:R-:W-:Y:S02]  /*5380*/  MOV R33, R18 ;  /* 0x0000001200217202 */ /* 0x000fe40000000f00 */
[----:B------:R-:W-:-:S07]  /*5390*/  MOV R0, R31 ;  /* 0x0000001f00007202 */ /* 0x000fce0000000f00 */
[----:B------:R-:W-:Y:S05]  /*53a0*/  WARPSYNC.COLLECTIVE R30, `(.L_x_242) ;  /* 0x000000001e087348 */ /* 0x000fea0003c00000 */
[----:B------:R0:W1:Y:S02]  /*53b0*/  SHFL.BFLY P1, R31, R33, R32, R35 ;  /* 0x0c000020211f7389 */ /* 0x0000640000020023 */
[----:B01----:R-:W-:Y:S05]  /*53c0*/  ENDCOLLECTIVE ;  /* 0x000000000000791b */ /* 0x003fea0003800000 */
.L_x_242:
[----:B------:R-:W-:Y:S01]  /*53d0*/  FADD R0, R19, R0 ;  /* 0x0000000013007221 */ /* 0x000fe20000000000 */
[----:B------:R-:W-:Y:S01]  /*53e0*/  IMAD.MOV.U32 R3, RZ, RZ, R31 ;  /* 0x000000ffff037224 */ /* 0x000fe200078e001f */
[----:B------:R-:W-:Y:S06]  /*53f0*/  BRA `(.L_x_243) ;  /* 0xfffffff800947947 */ /* 0x000fec000383ffff */
        .weak           $__internal_2_$__cuda_sm3x_div_rn_noftz_f32_slowpath
        .type           $__internal_2_$__cuda_sm3x_div_rn_noftz_f32_slowpath,@function
        .size           $__internal_2_$__cuda_sm3x_div_rn_noftz_f32_slowpath,(.L_x_4624 - $__internal_2_$__cuda_sm3x_div_rn_noftz_f32_slowpath)
$__internal_2_$__cuda_sm3x_div_rn_noftz_f32_slowpath:
[----:B------:R-:W-:Y:S01]  /*5400*/  SHF.R.U32.HI R29, RZ, 0x17, R3 ;  /* 0x00000017ff1d7819 */ /* 0x000fe20000011603 */
[----:B------:R-:W-:Y:S01]  /*5410*/  BSSY.RECONVERGENT B2, `(.L_x_244) ;  /* 0x0000062000027945 */ /* 0x000fe20003800200 */
[----:B------:R-:W-:Y:S02]  /*5420*/  SHF.R.U32.HI R27, RZ, 0x17, R0 ;  /* 0x00000017ff1b7819 */ /* 0x000fe40000011600 */
[----:B------:R-:W-:Y:S02]  /*5430*/  LOP3.LUT R38, R29, 0xff, RZ, 0xc0, !PT ;  /* 0x000000ff1d267812 */ /* 0x000fe400078ec0ff */
[----:B------:R-:W-:Y:S02]  /*5440*/  LOP3.LUT R33, R27, 0xff, RZ, 0xc0, !PT ;  /* 0x000000ff1b217812 */ /* 0x000fe400078ec0ff */
[----:B------:R-:W-:Y:S02]  /*5450*/  IADD3 R31, PT, PT, R38, -0x1, RZ ;  /* 0xffffffff261f7810 */ /* 0x000fe40007ffe0ff */
[----:B------:R-:W-:-:S02]  /*5460*/  IADD3 R29, PT, PT, R33, -0x1, RZ ;  /* 0xffffffff211d7810 */ /* 0x000fc40007ffe0ff */
        /* <DEDUP_REMOVED lines=22> */
[----:B------:R-:W-:Y:S01]  /*55d0*/  @P0 MOV R27, RZ ;  /* 0x000000ff001b0202 */ /* 0x000fe20000000f00 */
[----:B------:R-:W-:Y:S01]  /*55e0*/  @!P0 FFMA R0, R0, 1.84467440737095516160e+19, RZ ;  /* 0x5f80000000008823 */ /* 0x000fe200000000ff */
[----:B------:R-:W-:Y:S01]  /*55f0*/  @!P0 MOV R27, 0xffffffc0 ;  /* 0xffffffc0001b8802 */ /* 0x000fe20000000f00 */
[----:B------:R-:W-:-:S04]  /*5600*/  @!P1 FFMA R3, R3, 1.84467440737095516160e+19, RZ ;  /* 0x5f80000003039823 */ /* 0x000fc800000000ff */
[----:B------:R-:W-:-:S07]  /*5610*/  @!P1 VIADD R27, R27, 0x40 ;  /* 0x000000401b1b9836 */ /* 0x000fce0000000000 */
.L_x_245:
[----:B------:R-:W-:Y:S01]  /*5620*/  LEA R34, R38, 0xc0800000, 0x17 ;  /* 0xc080000026227811 */ /* 0x000fe200078eb8ff */
[----:B------:R-:W-:Y:S03]  /*5630*/  BSSY.RECONVERGENT B3, `(.L_x_250) ;  /* 0x0000036000037945 */ /* 0x000fe60003800200 */
[----:B------:R-:W-:Y:S02]  /*5640*/  IADD3 R34, PT, PT, -R34, R3, RZ ;  /* 0x0000000322227210 */ /* 0x000fe40007ffe1ff */
[----:B------:R-:W-:Y:S02]  /*5650*/  IADD3 R3, PT, PT, R33, -0x7f, RZ ;  /* 0xffffff8121037810 */ /* 0x000fe40007ffe0ff */
[----:B------:R0:W1:Y:S01]  /*5660*/  MUFU.RCP R29, R34 ;  /* 0x00000022001d7308 */ /* 0x0000620000001000 */
[----:B------:R-:W-:Y:S02]  /*5670*/  FADD.FTZ R31, -R34, -RZ ;  /* 0x800000ff221f7221 */ /* 0x000fe40000010100 */
[C---:B------:R-:W-:Y:S01]  /*5680*/  IMAD R0, R3.reuse, -0x800000, R0 ;  /* 0xff80000003007824 */ /* 0x040fe200078e0200 */
[----:B0-----:R-:W-:-:S05]  /*5690*/  IADD3 R34, PT, PT, R3, 0x7f, -R38 ;  /* 0x0000007f03227810 */ /* 0x001fca0007ffe826 */
[----:B------:R-:W-:Y:S02]  /*56a0*/  IMAD.IADD R34, R34, 0x1, R27 ;  /* 0x0000000122227824 */ /* 0x000fe400078e021b */
        /* <DEDUP_REMOVED lines=8> */
[----:B------:R-:W-:-:S04]  /*5730*/  LOP3.LUT R0, R0, 0xff, RZ, 0xc0, !PT ;  /* 0x000000ff00007812 */ /* 0x000fc800078ec0ff */
[----:B------:R-:W-:-:S04]  /*5740*/  IADD3 R31, PT, PT, R0, R34, RZ ;  /* 0x00000022001f7210 */ /* 0x000fc80007ffe0ff */
        /* <DEDUP_REMOVED lines=28> */
[----:B------:R-:W-:-:S04]  /*5910*/  LOP3.LUT R3, R3, R0, RZ, 0xc0, !PT ;  /* 0x0000000003037212 */ /* 0x000fc800078ec0ff */
[----:B------:R-:W-:-:S04]  /*5920*/  IADD3 R34, PT, PT, R34, R3, RZ ;  /* 0x0000000322227210 */ /* 0x000fc80007ffe0ff */
[----:B------:R-:W-:Y:S01]  /*5930*/  LOP3.LUT R29, R34, R29, RZ, 0xfc, !PT ;  /* 0x0000001d221d7212 */ /* 0x000fe200078efcff */
[----:B------:R-:W-:Y:S06]  /*5940*/  BRA `(.L_x_253) ;  /* 0x0000000000107947 */ /* 0x000fec0003800000 */
.L_x_252:
[----:B------:R-:W-:-:S04]  /*5950*/  LOP3.LUT R29, R29, 0x80000000, RZ, 0xc0, !PT ;  /* 0x800000001d1d7812 */ /* 0x000fc800078ec0ff */
[----:B------:R-:W-:Y:S01]  /*5960*/  LOP3.LUT R29, R29, 0x7f800000, RZ, 0xfc, !PT ;  /* 0x7f8000001d1d7812 */ /* 0x000fe200078efcff */
[----:B------:R-:W-:Y:S06]  /*5970*/  BRA `(.L_x_253) ;  /* 0x0000000000047947 */ /* 0x000fec0003800000 */
.L_x_251:
[----:B------:R-:W-:-:S07]  /*5980*/  IMAD R29, R34, 0x800000, R29 ;  /* 0x00800000221d7824 */ /* 0x000fce00078e021d */
.L_x_253:
[----:B------:R-:W-:Y:S05]  /*5990*/  BSYNC.RECONVERGENT B3 ;  /* 0x0000000000037941 */ /* 0x000fea0003800200 */
.L_x_250:
[----:B------:R-:W-:Y:S05]  /*59a0*/  BRA `(.L_x_254) ;  /* 0x0000000000207947 */ /* 0x000fea0003800000 */
.L_x_249:
[----:B------:R-:W-:-:S04]  /*59b0*/  LOP3.LUT R0, R3, 0x80000000, R0, 0x48, !PT ;  /* 0x8000000003007812 */ /* 0x000fc800078e4800 */
[----:B------:R-:W-:Y:S01]  /*59c0*/  LOP3.LUT R29, R0, 0x7f800000, RZ, 0xfc, !PT ;  /* 0x7f800000001d7812 */ /* 0x000fe200078efcff */
[----:B------:R-:W-:Y:S06]  /*59d0*/  BRA `(.L_x_254) ;  /* 0x0000000000147947 */ /* 0x000fec0003800000 */
.L_x_248:
[----:B------:R-:W-:Y:S01]  /*59e0*/  LOP3.LUT R29, R3, 0x80000000, R0, 0x48, !PT ;  /* 0x80000000031d7812 */ /* 0x000fe200078e4800 */
[----:B------:R-:W-:Y:S06]  /*59f0*/  BRA `(.L_x_254) ;  /* 0x00000000000c7947 */ /* 0x000fec0003800000 */
.L_x_247:
[----:B------:R-:W0:Y:S01]  /*5a00*/  MUFU.RSQ R29, -QNAN ;  /* 0xffc00000001d7908 */ /* 0x000e220000001400 */
[----:B------:R-:W-:Y:S05]  /*5a10*/  BRA `(.L_x_254) ;  /* 0x0000000000047947 */ /* 0x000fea0003800000 */
.L_x_246:
[----:B------:R-:W-:-:S07]  /*5a20*/  FADD.FTZ R29, R0, R3 ;  /* 0x00000003001d7221 */ /* 0x000fce0000010000 */
.L_x_254:
[----:B------:R-:W-:Y:S05]  /*5a30*/  BSYNC.RECONVERGENT B2 ;  /* 0x0000000000027941 */ /* 0x000fea0003800200 */
.L_x_244:
[----:B------:R-:W-:Y:S01]  /*5a40*/  HFMA2 R33, -RZ, RZ, 0, 0 ;  /* 0x00000000ff217431 */ /* 0x000fe200000001ff */
[----:B0-----:R-:W-:-:S03]  /*5a50*/  MOV R0, R29 ;  /* 0x0000001d00007202 */ /* 0x001fc60000000f00 */
[----:B------:R-:W-:Y:S05]  /*5a60*/  RET.REL.NODEC R32 `(_Z15moe_mega_kernelIfLb0ELi2EEvPKT_S2_S2_S2_PKfPKiS6_S6_S6_PS0_iiiiii) ;  /* 0xffffffa420647950 */ /* 0x000fea0003c3ffff */
.L_x_255:
        /* <DEDUP_REMOVED lines=9> */
.L_x_4624:


//--------------------- .text._Z15moe_mega_kernelIfLb1ELi2EEvPKT_S2_S2_S2_PKfPKiS6_S6_S6_PS0_iiiiii --------------------------
	.section	.text._Z15moe_mega_kernelIfLb1ELi2EEvPKT_S2_S2_S2_PKfPKiS6_S6_S6_PS0_iiiiii,"ax",@progbits
	.align	128
        .global         _Z15moe_mega_kernelIfLb1ELi2EEvPKT_S2_S2_S2_PKfPKiS6_S6_S6_PS0_iiiiii
        .type           _Z15moe_mega_kernelIfLb1ELi2EEvPKT_S2_S2_S2_PKfPKiS6_S6_S6_PS0_iiiiii,@function
        .size           _Z15moe_mega_kernelIfLb1ELi2EEvPKT_S2_S2_S2_PKfPKiS6_S6_S6_PS0_iiiiii,(.L_x_4625 - _Z15moe_mega_kernelIfLb1ELi2EEvPKT_S2_S2_S2_PKfPKiS6_S6_S6_PS0_iiiiii)
        .other          _Z15moe_mega_kernelIfLb1ELi2EEvPKT_S2_S2_S2_PKfPKiS6_S6_S6_PS0_iiiiii,@"STO_CUDA_ENTRY STV_DEFAULT"
_Z15moe_mega_kernelIfLb1ELi2EEvPKT_S2_S2_S2_PKfPKiS6_S6_S6_PS0_iiiiii:
.text._Z15moe_mega_kernelIfLb1ELi2EEvPKT_S2_S2_S2_PKfPKiS6_S6_S6_PS0_iiiiii:
        /* <DEDUP_REMOVED lines=15> */
.L_x_257:
        /* <DEDUP_REMOVED lines=9> */
.L_x_256:
[----:B------:R-:W-:-:S04]  /*0180*/  IMAD.WIDE.U32 R8, R5, 0x4, R8 ;  /* 0x0000000405087825 */ /* 0x000fc800078e0008 */
[----:B0-----:R-:W-:Y:S01]  /*0190*/  IMAD.WIDE.U32 R12, R5, 0x4, R12 ;  /* 0x00000004050c7825 */ /* 0x001fe200078e000c */
[----:B------:R-:W0:Y:S01]  /*01a0*/  S2R R7, SR_TID.X ;  /* 0x0000000000077919 */ /* 0x000e220000002100 */
[----:B------:R-:W1:Y:S01]  /*01b0*/  LDC.64 R10, c[0x0][0x3d8] ;  /* 0x0000f600ff0a7b82 */ /* 0x000e620000000a00 */
[----:B------:R-:W2:Y:S04]  /*01c0*/  LDG.E.CONSTANT R8, desc[UR6][R8.64] ;  /* 0x0000000608087981 */ /* 0x000ea8000c1e9900 */
[----:B------:R-:W3:Y:S03]  /*01d0*/  LDG.E.CONSTANT R15, desc[UR6][R12.64] ;  /* 0x000000060c0f7981 */ /* 0x000ee6000c1e9900 */
[----:B------:R-:W4:Y:S01]  /*01e0*/  LDC.64 R56, c[0x0][0x3b8] ;  /* 0x0000ee00ff387b82 */ /* 0x000f220000000a00 */
[----:B------:R-:W5:Y:S01]  /*01f0*/  LDG.E.CONSTANT R3, desc[UR6][R12.64+0x4] ;  /* 0x000004060c037981 */ /* 0x000f62000c1e9900 */
[----:B-1----:R-:W-:-:S02]  /*0200*/  VIADD R48, R10, 0xffffffff ;  /* 0xffffffff0a307836 */ /* 0x002fc40000000000 */
[----:B------:R-:W-:-:S04]  /*0210*/  IMAD R6, R11, R10, RZ ;  /* 0x0000000a0b067224 */ /* 0x000fc800078e02ff */
[----:B------:R-:W-:Y:S01]  /*0220*/  IMAD R5, R6, R5, RZ ;  /* 0x0000000506057224 */ /* 0x000fe200078e02ff */
[----:B0-----:R-:W-:Y:S02]  /*0230*/  IADD3 R0, PT, PT, R48, -R7, RZ ;  /* 0x8000000730007210 */ /* 0x001fe40007ffe0ff */
[----:B------:R-:W-:Y:S02]  /*0240*/  LOP3.LUT R49, R7, 0x1f, RZ, 0xc0, !PT ;  /* 0x0000001f07317812 */ /* 0x000fe400078ec0ff */
[----:B------:R-:W-:Y:S02]  /*0250*/  LEA.HI R2, R0, 0x1, RZ, 0x18 ;  /* 0x0000000100027811 */ /* 0x000fe400078fc0ff */
[----:B------:R-:W-:Y:S02]  /*0260*/  SHF.R.S32.HI R6, RZ, 0x1f, R5 ;  /* 0x0000001fff067819 */ /* 0x000fe40000011405 */
[C---:B------:R-:W-:Y:S02]  /*0270*/  LOP3.LUT R21, R2.reuse, 0x3, RZ, 0xc0, !PT ;  /* 0x0000000302157812 */ /* 0x040fe400078ec0ff */
[----:B------:R-:W-:-:S03]  /*0280*/  LOP3.LUT R23, R2, 0x7, RZ, 0xc0, !PT ;  /* 0x0000000702177812 */ /* 0x000fc600078ec0ff */
[----:B------:R-:W-:Y:S02]  /*0290*/  VIADD R19, R21, 0xffffffff ;  /* 0xffffffff15137836 */ /* 0x000fe40000000000 */
[----:B--2---:R-:W-:-:S04]  /*02a0*/  IMAD.IADD R4, R17, 0x1, -R8 ;  /* 0x0000000111047824 */ /* 0x004fc800078e0a08 */
[----:B---3--:R-:W-:-:S04]  /*02b0*/  IMAD R4, R4, 0x2, R15 ;  /* 0x0000000204047824 */ /* 0x008fc800078e020f */
[C---:B----4-:R-:W-:Y:S01]  /*02c0*/  IMAD.WIDE R56, R4.reuse, 0x4, R56 ;  /* 0x0000000404387825 */ /* 0x050fe200078e0238 */
[----:B-----5:R-:W-:-:S13]  /*02d0*/  ISETP.GE.AND P0, PT, R4, R3, PT ;  /* 0x000000030400720c */ /* 0x020fda0003f06270 */
        /* <DEDUP_REMOVED lines=16> */
[----:B------:R-:W-:Y:S01]  /*03e0*/  LOP3.LUT R12, R2, 0x1fffff8, RZ, 0xc0, !PT ;  /* 0x01fffff8020c7812 */ /* 0x000fe200078ec0ff */
[----:B------:R-:W-:Y:S01]  /*03f0*/  IMAD.MOV.U32 R14, RZ, RZ, R7 ;  /* 0x000000ffff0e7224 */ /* 0x000fe200078e0007 */
[----:B-1----:R-:W-:-:S07]  /*0400*/  LEA R13, R13, R8, 0x18 ;  /* 0x000000080d0d7211 */ /* 0x002fce00078ec0ff */
.L_x_262:
        /* <DEDUP_REMOVED lines=12> */
[C---:B------:R-:W-:Y:S01]  /*04d0*/  IMAD R17, R14.reuse, 0x4, R13 ;  /* 0x000000040e117824 */ /* 0x040fe200078e020d */
[----:B------:R-:W-:Y:S01]  /*04e0*/  IADD3 R14, PT, PT, R14, 0x800, RZ ;  /* 0x000008000e0e7810 */ /* 0x000fe20007ffe0ff */
[----:B------:R-:W-:-:S05]  /*04f0*/  VIADD R15, R15, 0x8 ;  /* 0x000000080f0f7836 */ /* 0x000fca0000000000 */
        /* <DEDUP_REMOVED lines=10> */
.L_x_261:
[----:B0-----:R-:W-:Y:S05]  /*05a0*/  BSYNC.RECONVERGENT B1 ;  /* 0x0000000000017941 */ /* 0x001fea0003800200 */
.L_x_260:
        /* <DEDUP_REMOVED lines=23> */
.L_x_264:
[----:B------:R-:W-:Y:S05]  /*0720*/  BSYNC.RECONVERGENT B1 ;  /* 0x0000000000017941 */ /* 0x000fea0003800200 */
.L_x_263:
        /* <DEDUP_REMOVED lines=12> */
[----:B------:R-:W2:Y:S01]  /*07f0*/  @P1 LDG.E.CONSTANT R18, desc[UR6][R12.64+0x400] ;  /* 0x000400060c121981 */ /* 0x000ea2000c1e9900 */
[C---:B------:R-:W-:Y:S01]  /*0800*/  @P1 LEA R29, R14.reuse, R9, 0x2 ;  /* 0x000000090e1d1211 */ /* 0x040fe200078e10ff */
[----:B------:R-:W-:-:S05]  /*0810*/  @P1 VIADD R14, R14, 0x200 ;  /* 0x000002000e0e1836 */ /* 0x000fca0000000000 */
        /* <DEDUP_REMOVED lines=13> */
.L_x_259:
[----:B0-----:R-:W-:Y:S05]  /*08f0*/  BSYNC.RECONVERGENT B0 ;  /* 0x0000000000007941 */ /* 0x001fea0003800200 */
.L_x_258:
[----:B--2---:R-:W-:-:S05]  /*0900*/  VIADD R8, R4, 0x1 ;  /* 0x0000000104087836 */ /* 0x004fca0000000000 */
        /* <DEDUP_REMOVED lines=10> */
[----:B-1----:R-:W-:Y:S01]  /*09b0*/  IMAD R30, R9, R10, RZ ;  /* 0x0000000a091e7224 */ /* 0x002fe200078e02ff */
[----:B------:R-:W-:-:S04]  /*09c0*/  MOV R9, R7 ;  /* 0x0000000700097202 */ /* 0x000fc80000000f00 */
[----:B------:R-:W-:-:S05]  /*09d0*/  SHF.R.S32.HI R17, RZ, 0x1f, R30 ;  /* 0x0000001fff117819 */ /* 0x000fca000001141e */
[----:B------:R-:W-:Y:S05]  /*09e0*/  @!P0 BRA `(.L_x_268) ;  /* 0x0000000000808947 */ /* 0x000fea0003800000 */
[----:B------:R-:W1:Y:S01]  /*09f0*/  S2R R12, SR_CgaCtaId ;  /* 0x00000000000c7919 */ /* 0x000e620000008800 */
[----:B------:R-:W-:Y:S02]  /*0a00*/  MOV R9, 0x400 ;  /* 0x0000040000097802 */ /* 0x000fe40000000f00 */
[----:B------:R-:W-:Y:S01]  /*0a10*/  LOP3.LUT R25, R2, 0x1fffff8, RZ, 0xc0, !PT ;  /* 0x01fffff802197812 */ /* 0x000fe200078ec0ff */
[----:B------:R-:W-:Y:S01]  /*0a20*/  IMAD.MOV.U32 R2, RZ, RZ, RZ ;  /* 0x000000ffff027224 */ /* 0x000fe200078e00ff */
[----:B-1----:R-:W-:Y:S01]  /*0a30*/  LEA R32, R12, R9, 0x18 ;  /* 0x000000090c207211 */ /* 0x002fe200078ec0ff */
[----:B------:R-:W-:-:S07]  /*0a40*/  IMAD.MOV.U32 R9, RZ, RZ, R7 ;  /* 0x000000ffff097224 */ /* 0x000fce00078e0007 */
.L_x_269:
        /* <DEDUP_REMOVED lines=14> */
[----:B------:R-:W-:-:S02]  /*0b30*/  VIADD R9, R9, 0x800 ;  /* 0x0000080009097836 */ /* 0x000fc40000000000 */
[----:B------:R-:W-:Y:S01]  /*0b40*/  IMAD R15, R15, 0x4, R32 ;  /* 0x000000040f0f7824 */ /* 0x000fe200078e0220 */
[----:B------:R-:W-:-:S04]  /*0b50*/  ISETP.NE.AND P0, PT, R2, R25, PT ;  /* 0x000000190200720c */ /* 0x000fc80003f05270 */
        /* <DEDUP_REMOVED lines=9> */
.L_x_268:
[----:B0-----:R-:W-:Y:S05]  /*0bf0*/  BSYNC.RECONVERGENT B1 ;  /* 0x0000000000017941 */ /* 0x001fea0003800200 */
.L_x_267:
        /* <DEDUP_REMOVED lines=24> */
.L_x_271:
[----:B------:R-:W-:Y:S05]  /*0d80*/  BSYNC.RECONVERGENT B1 ;  /* 0x0000000000017941 */ /* 0x000fea0003800200 */
.L_x_270:
[----:B------:R-:W-:Y:S05]  /*0d90*/  @!P1 BRA `(.L_x_266) ;  /* 0x0000000000749947 */ /* 0x000fea0003800000 */
[----:B------:R-:W-:Y:S02]  /*0da0*/  ISETP.NE.AND P1, PT, R19, RZ, PT ;  /* 0x000000ff1300720c */ /* 0x000fe40003f25270 */
[----:B------:R-:W-:-:S11]  /*0db0*/  LOP3.LUT P3, RZ, R0, 0x100, RZ, 0xc0, !PT ;  /* 0x0000010000ff7812 */ /* 0x000fd6000786c0ff */
[----:B01----:R-:W0:Y:S01]  /*0dc0*/  @P1 LDC.64 R14, c[0x0][0x380] ;  /* 0x0000e000ff0e1b82 */ /* 0x003e220000000a00 */
[----:B------:R-:W-:Y:S01]  /*0dd0*/  @P1 IADD3 R13, P2, PT, R30, R9, RZ ;  /* 0x000000091e0d1210 */ /* 0x000fe20007f5e0ff */
[C---:B------:R-:W-:Y:S01]  /*0de0*/  @P1 IMAD.IADD R18, R9.reuse, 0x1, R10 ;  /* 0x0000000109121824 */ /* 0x040fe200078e020a */
[----:B------:R-:W-:-:S03]  /*0df0*/  @P1 IADD3 R9, PT, PT, R9, 0x200, RZ ;  /* 0x0000020009091810 */ /* 0x000fc60007ffe0ff */
[--C-:B------:R-:W-:Y:S01]  /*0e00*/  @P1 IMAD.X R16, RZ, RZ, R17.reuse, P2 ;  /* 0x000000ffff101224 */ /* 0x100fe200010e0611 */
[----:B------:R-:W-:Y:S01]  /*0e10*/  @!P3 IADD3 R0, P0, PT, R30, R9, RZ ;  /* 0x000000091e00b210 */ /* 0x000fe20007f1e0ff */
[----:B------:R-:W1:Y:S04]  /*0e20*/  @!P3 LDC.64 R20, c[0x0][0x380] ;  /* 0x0000e000ff14bb82 */ /* 0x000e680000000a00 */
        /* <DEDUP_REMOVED lines=12> */
[----:B0-----:R-:W-:-:S02]  /*0ef0*/  @P1 LEA R17, R17, R0, 0x18 ;  /* 0x0000000011111211 */ /* 0x001fc400078ec0ff */
[----:B------:R-:W-:Y:S02]  /*0f00*/  @!P3 IADD3 R0, PT, PT, R9, R10, RZ ;  /* 0x0000000a0900b210 */ /* 0x000fe40007ffe0ff */
[----:B-1----:R-:W-:Y:S01]  /*0f10*/  @!P3 LEA R19, R20, R19, 0x18 ;  /* 0x000000131413b211 */ /* 0x002fe200078ec0ff */
[----:B------:R-:W-:-:S04]  /*0f20*/  @P1 IMAD R17, R18, 0x4, R17 ;  /* 0x0000000412111824 */ /* 0x000fc800078e0211 */
[----:B------:R-:W-:Y:S01]  /*0f30*/  @!P3 IMAD R9, R0, 0x4, R19 ;  /* 0x000000040009b824 */ /* 0x000fe200078e0213 */
[----:B--2---:R2:W-:Y:S04]  /*0f40*/  @P1 STS [R17+0x404], R16 ;  /* 0x0004041011001388 */ /* 0x0045e80000000800 */
[----:B---3--:R2:W-:Y:S04]  /*0f50*/  @P1 STS [R17+0x4], R2 ;  /* 0x0000040211001388 */ /* 0x0085e80000000800 */
[----:B----4-:R2:W-:Y:S02]  /*0f60*/  @!P3 STS [R9+0x4], R12 ;  /* 0x0000040c0900b388 */ /* 0x0105e40000000800 */
.L_x_266:
[----:B0-----:R-:W-:Y:S05]  /*0f70*/  BSYNC.RECONVERGENT B0 ;  /* 0x0000000000007941 */ /* 0x001fea0003800200 */
.L_x_265:
[----:B------:R-:W0:Y:S01]  /*0f80*/  S2R R0, SR_CgaCtaId ;  /* 0x0000000000007919 */ /* 0x000e220000008800 */
[----:B------:R-:W-:Y:S01]  /*0f90*/  SHF.L.U32 R7, R7, 0x2, RZ ;  /* 0x0000000207077819 */ /* 0x000fe200000006ff */
[----:B------:R-:W3:Y:S01]  /*0fa0*/  LDCU UR5, c[0x0][0x3dc] ;  /* 0x00007b80ff0577ac */ /* 0x000ee20008000800 */
[----:B------:R-:W-:Y:S02]  /*0fb0*/  BSSY.RECONVERGENT B1, `(.L_x_272) ;  /* 0x000034f000017945 */ /* 0x000fe40003800200 */
[----:B------:R-:W-:Y:S01]  /*0fc0*/  LOP3.LUT R46, R7, 0x380, RZ, 0xc0, !PT ;  /* 0x00000380072e7812 */ /* 0x000fe200078ec0ff */
[----:B------:R-:W4:Y:S01]  /*0fd0*/  LDCU UR8, c[0x0][0x3d8] ;  /* 0x00007b00ff0877ac */ /* 0x000f220008000800 */
[----:B------:R-:W-:Y:S01]  /*0fe0*/  MOV R7, 0x400 ;  /* 0x0000040000077802 */ /* 0x000fe20000000f00 */
[----:B------:R-:W-:Y:S01]  /*0ff0*/  BAR.SYNC.DEFER_BLOCKING 0x0 ;  /* 0x0000000000007b1d */ /* 0x000fe20000010000 */
[----:B------:R-:W-:Y:S02]  /*1000*/  ISETP.GE.AND P0, PT, R46, R11, PT ;  /* 0x0000000b2e00720c */ /* 0x000fe40003f06270 */
[----:B0-----:R-:W-:-:S05]  /*1010*/  LEA R7, R0, R7, 0x18 ;  /* 0x0000000700077211 */ /* 0x001fca00078ec0ff */
[----:B------:R-:W-:-:S06]  /*1020*/  IMAD R47, R10, 0x8, R7 ;  /* 0x000000080a2f7824 */ /* 0x000fcc00078e0207 */
[----:B---34-:R-:W-:Y:S05]  /*1030*/  @P0 BRA `(.L_x_273) ;  /* 0x0000003400180947 */ /* 0x018fea0003800000 */
[----:B------:R-:W-:Y:S01]  /*1040*/  LOP3.LUT R44, R10, 0x7ffffffe, RZ, 0xc0, !PT ;  /* 0x7ffffffe0a2c7812 */ /* 0x000fe200078ec0ff */
[----:B------:R-:W-:Y:S01]  /*1050*/  VIADD R45, R47, 0x8 ;  /* 0x000000082f2d7836 */ /* 0x000fe20000000000 */
[----:B-1----:R-:W-:-:S07]  /*1060*/  MOV R30, R46 ;  /* 0x0000002e001e7202 */ /* 0x002fce0000000f00 */
.L_x_331:
[----:B0-----:R-:W0:Y:S01]  /*1070*/  LDCU UR4, c[0x0][0x3d8] ;  /* 0x00007b00ff0477ac */ /* 0x001e220008000800 */
[----:B------:R-:W-:Y:S01]  /*1080*/  IMAD.MOV.U32 R54, RZ, RZ, RZ ;  /* 0x000000ffff367224 */ /* 0x000fe200078e00ff */
[----:B------:R-:W-:Y:S01]  /*1090*/  CS2R R10, SRZ ;  /* 0x00000000000a7805 */ /* 0x000fe2000001ff00 */
[----:B--2---:R-:W-:Y:S01]  /*10a0*/  IMAD.MOV.U32 R9, RZ, RZ, RZ ;  /* 0x000000ffff097224 */ /* 0x004fe200078e00ff */
[----:B----4-:R-:W-:Y:S02]  /*10b0*/  CS2R R12, SRZ ;  /* 0x00000000000c7805 */ /* 0x010fe4000001ff00 */
[----:B------:R-:W-:Y:S02]  /*10c0*/  CS2R R14, SRZ ;  /* 0x00000000000e7805 */ /* 0x000fe4000001ff00 */
[----:B------:R-:W-:Y:S02]  /*10d0*/  CS2R R16, SRZ ;  /* 0x0000000000107805 */ /* 0x000fe4000001ff00 */
[----:B------:R-:W-:-:S02]  /*10e0*/  CS2R R18, SRZ ;  /* 0x0000000000127805 */ /* 0x000fc4000001ff00 */
[----:B---3--:R-:W-:Y:S02]  /*10f0*/  CS2R R20, SRZ ;  /* 0x0000000000147805 */ /* 0x008fe4000001ff00 */
[----:B------:R-:W-:Y:S02]  /*1100*/  CS2R R22, SRZ ;  /* 0x0000000000167805 */ /* 0x000fe4000001ff00 */
[----:B0-----:R-:W-:-:S04]  /*1110*/  MOV R55, UR4 ;  /* 0x0000000400377c02 */ /* 0x001fc80008000f00 */
[----:B------:R-:W-:-:S13]  /*1120*/  ISETP.GE.AND P0, PT, R55, 0x1, PT ;  /* 0x000000013700780c */ /* 0x000fda0003f06270 */
[----:B-----5:R-:W-:Y:S05]  /*1130*/  @!P0 BRA `(.L_x_274) ;  /* 0x00000010005c8947 */ /* 0x020fea0003800000 */
[----:B------:R-:W-:Y:S01]  /*1140*/  ISETP.NE.AND P0, PT, R48, RZ, PT ;  /* 0x000000ff3000720c */ /* 0x000fe20003f05270 */
[----:B------:R-:W-:Y:S02]  /*1150*/  HFMA2 R54, -RZ, RZ, 0, 0 ;  /* 0x00000000ff367431 */ /* 0x000fe400000001ff */
[----:B------:R-:W-:Y:S02]  /*1160*/  IMAD.IADD R24, R49, 0x1, R30 ;  /* 0x0000000131187824 */ /* 0x000fe400078e021e */
[----:B------:R-:W-:-:S08]  /*1170*/  IMAD.MOV.U32 R52, RZ, RZ, RZ ;  /* 0x000000ffff347224 */ /* 0x000fd000078e00ff */
[----:B------:R-:W-:Y:S05]  /*1180*/  @!P0 BRA `(.L_x_275) ;  /* 0x0000000800d88947 */ /* 0x000fea0003800000 */
[----:B------:R-:W0:Y:S01]  /*1190*/  LDCU UR4, c[0x0][0x3dc] ;  /* 0x00007b80ff0477ac */ /* 0x000e220008000800 */
[C---:B------:R-:W-:Y:S01]  /*11a0*/  VIADD R52, R24.reuse, 0x20 ;  /* 0x0000002018347836 */ /* 0x040fe20000000000 */
[C---:B------:R-:W-:Y:S01]  /*11b0*/  IADD3 R50, PT, PT, R24.reuse, 0x60, RZ ;  /* 0x0000006018327810 */ /* 0x040fe20007ffe0ff */
[----:B------:R-:W-:Y:S01]  /*11c0*/  VIADD R51, R24, 0x40 ;  /* 0x0000004018337836 */ /* 0x000fe20000000000 */
[----:B------:R-:W-:Y:S01]  /*11d0*/  MOV R9, RZ ;  /* 0x000000ff00097202 */ /* 0x000fe20000000f00 */
[----:B------:R-:W-:Y:S01]  /*11e0*/  IMAD.MOV.U32 R53, RZ, RZ, RZ ;  /* 0x000000ffff357224 */ /* 0x000fe200078e00ff */
[----:B------:R-:W-:Y:S01]  /*11f0*/  CS2R R10, SRZ ;  /* 0x00000000000a7805 */ /* 0x000fe2000001ff00 */
[----:B------:R-:W-:Y:S01]  /*1200*/  IMAD.MOV.U32 R54, RZ, RZ, RZ ;  /* 0x000000ffff367224 */ /* 0x000fe200078e00ff */
[----:B------:R-:W-:Y:S02]  /*1210*/  CS2R R12, SRZ ;  /* 0x00000000000c7805 */ /* 0x000fe4000001ff00 */
[----:B------:R-:W-:-:S02]  /*1220*/  CS2R R14, SRZ ;  /* 0x00000000000e7805 */ /* 0x000fc4000001ff00 */
[----:B------:R-:W-:Y:S02]  /*1230*/  CS2R R16, SRZ ;  /* 0x0000000000107805 */ /* 0x000fe4000001ff00 */
[----:B------:R-:W-:Y:S02]  /*1240*/  CS2R R18, SRZ ;  /* 0x0000000000127805 */ /* 0x000fe4000001ff00 */
[----:B------:R-:W-:Y:S02]  /*1250*/  CS2R R20, SRZ ;  /* 0x0000000000147805 */ /* 0x000fe4000001ff00 */
[----:B------:R-:W-:Y:S02]  /*1260*/  CS2R R22, SRZ ;  /* 0x0000000000167805 */ /* 0x000fe4000001ff00 */
[----:B0-----:R-:W-:-:S13]  /*1270*/  ISETP.GE.AND P0, PT, R24, UR4, PT ;  /* 0x0000000418007c0c */ /* 0x001fda000bf06270 */
.L_x_280:
[----:B------:R-:W-:Y:S01]  /*1280*/  ISETP.GE.AND P6, PT, R52, UR5, PT ;  /* 0x0000000534007c0c */ /* 0x000fe2000bfc6270 */
[----:B------:R-:W-:Y:S01]  /*1290*/  IMAD R55, R53, UR5, RZ ;  /* 0x0000000535377c24 */ /* 0x000fe2000f8e02ff */
[----:B---3--:R-:W0:Y:S04]  /*12a0*/  @!P0 LDC.64 R40, c[0x0][0x388] ;  /* 0x0000e200ff288b82 */ /* 0x008e280000000a00 */
[----:B------:R-:W-:-:S04]  /*12b0*/  IADD3 R61, P1, PT, R5, R55, RZ ;  /* 0x00000037053d7210 */ /* 0x000fc80007f3e0ff */
[----:B------:R-:W-:Y:S02]  /*12c0*/  LEA.HI.X.SX32 R60, R55, R6, 0x1, P1 ;  /* 0x00000006373c7211 */ /* 0x000fe400008f0eff */
[----:B------:R-:W-:Y:S01]  /*12d0*/  ISETP.GE.AND P1, PT, R51, UR5, PT ;  /* 0x0000000533007c0c */ /* 0x000fe2000bf26270 */
[----:B------:R-:W1:Y:S01]  /*12e0*/  @!P6 LDC.64 R32, c[0x0][0x388] ;  /* 0x0000e200ff20eb82 */ /* 0x000e620000000a00 */
[----:B------:R-:W-:-:S05]  /*12f0*/  @!P6 IADD3 R36, P2, PT, R24, R61, RZ ;  /* 0x0000003d1824e210 */ /* 0x000fca0007f5e0ff */
[----:B------:R-:W-:Y:S02]  /*1300*/  @!P6 IMAD.X R37, RZ, RZ, R60, P2 ;  /* 0x000000ffff25e224 */ /* 0x000fe400010e063c */
[----:B------:R-:W2:Y:S01]  /*1310*/  @!P6 LDC.64 R34, c[0x0][0x390] ;  /* 0x0000e400ff22eb82 */ /* 0x000ea20000000a00 */
[C---:B------:R-:W-:Y:S02]  /*1320*/  @!P6 IMAD.SHL.U32 R59, R36.reuse, 0x4, RZ ;  /* 0x00000004243be824 */ /* 0x040fe400078e00ff */
[----:B------:R-:W-:-:S03]  /*1330*/  @!P6 SHF.L.U64.HI R36, R36, 0x2, R37 ;  /* 0x000000022424e819 */ /* 0x000fc60000010225 */
[----:B-1----:R-:W-:-:S04]  /*1340*/  @!P6 IADD3 R42, P2, PT, R59, R32, RZ ;  /* 0x000000203b2ae210 */ /* 0x002fc80007f5e0ff */
[----:B------:R-:W-:Y:S02]  /*1350*/  @!P6 IADD3.X R43, PT, PT, R36, R33, RZ, P2, !PT ;  /* 0x00000021242be210 */ /* 0x000fe400017fe4ff */
[----:B------:R-:W1:Y:S01]  /*1360*/  @!P1 LDC.64 R32, c[0x0][0x388] ;  /* 0x0000e200ff209b82 */ /* 0x000e620000000a00 */
[----:B------:R-:W-:Y:S02]  /*1370*/  ISETP.GE.AND P2, PT, R50, UR5, PT ;  /* 0x0000000532007c0c */ /* 0x000fe4000bf46270 */
[----:B--2---:R-:W-:Y:S01]  /*1380*/  @!P6 IADD3 R58, P3, PT, R59, R34, RZ ;  /* 0x000000223b3ae210 */ /* 0x004fe20007f7e0ff */
[----:B-----5:R-:W5:Y:S04]  /*1390*/  @!P6 LDG.E.CONSTANT R25, desc[UR6][R42.64+0x80] ;  /* 0x000080062a19e981 */ /* 0x020f68000c1e9900 */
[----:B------:R-:W-:Y:S01]  /*13a0*/  @!P6 IMAD.X R59, R36, 0x1, R35, P3 ;  /* 0x00000001243be824 */ /* 0x000fe200018e0623 */
[----:B------:R-:W-:Y:S01]  /*13b0*/  @!P1 IADD3 R62, P3, PT, R24, R61, RZ ;  /* 0x0000003d183e9210 */ /* 0x000fe20007f7e0ff */
[----:B------:R-:W2:Y:S03]  /*13c0*/  @!P1 LDC.64 R34, c[0x0][0x390] ;  /* 0x0000e400ff229b82 */ /* 0x000ea60000000a00 */
[C---:B------:R-:W-:Y:S01]  /*13d0*/  @!P1 SHF.L.U32 R65, R62.reuse, 0x2, RZ ;  /* 0x000000023e419819 */ /* 0x040fe200000006ff */
[----:B------:R-:W-:Y:S01]  /*13e0*/  @!P1 IMAD.X R63, RZ, RZ, R60, P3 ;  /* 0x000000ffff3f9224 */ /* 0x000fe200018e063c */
[----:B------:R3:W5:Y:S03]  /*13f0*/  @!P6 LDG.E.CONSTANT R27, desc[UR6][R58.64+0x80] ;  /* 0x000080063a1be981 */ /* 0x000766000c1e9900 */
[----:B------:R-:W4:Y:S01]  /*1400*/  @!P2 LDC.64 R38, c[0x0][0x390] ;  /* 0x0000e400ff26ab82 */ /* 0x000f220000000a00 */
[----:B------:R-:W-:-:S02]  /*1410*/  @!P1 SHF.L.U64.HI R62, R62, 0x2, R63 ;  /* 0x000000023e3e9819 */ /* 0x000fc4000001023f */
[----:B------:R-:W-:Y:S02]  /*1420*/  @!P2 IADD3 R63, P3, PT, R24, R61, RZ ;  /* 0x0000003d183fa210 */ /* 0x000fe40007f7e0ff */
[----:B-1----:R-:W-:-:S03]  /*1430*/  @!P1 IADD3 R32, P5, PT, R65, R32, RZ ;  /* 0x0000002041209210 */ /* 0x002fc60007fbe0ff */
[----:B------:R-:W1:Y:S01]  /*1440*/  @!P2 LDC.64 R36, c[0x0][0x388] ;  /* 0x0000e200ff24ab82 */ /* 0x000e620000000a00 */
[----:B---3--:R-:W-:Y:S02]  /*1450*/  @!P2 IMAD.X R58, RZ, RZ, R60, P3 ;  /* 0x000000ffff3aa224 */ /* 0x008fe400018e063c */
[----:B------:R-:W-:Y:S01]  /*1460*/  @!P1 IMAD.X R33, R62, 0x1, R33, P5 ;  /* 0x000000013e219824 */ /* 0x000fe200028e0621 */
[----:B------:R-:W-:Y:S02]  /*1470*/  @!P0 IADD3 R61, P5, PT, R24, R61, RZ ;  /* 0x0000003d183d8210 */ /* 0x000fe40007fbe0ff */
[----:B--2---:R-:W-:-:S03]  /*1480*/  @!P1 IADD3 R34, P4, PT, R65, R34, RZ ;  /* 0x0000002241229210 */ /* 0x004fc60007f9e0ff */
[----:B------:R-:W-:Y:S01]  /*1490*/  @!P0 IMAD.X R64, RZ, RZ, R60, P5 ;  /* 0x000000ffff408224 */ /* 0x000fe200028e063c */
[C---:B------:R-:W-:Y:S01]  /*14a0*/  @!P2 SHF.L.U64.HI R60, R63.reuse, 0x2, R58 ;  /* 0x000000023f3ca819 */ /* 0x040fe2000001023a */
[----:B------:R-:W-:Y:S01]  /*14b0*/  @!P2 IMAD.SHL.U32 R63, R63, 0x4, RZ ;  /* 0x000000043f3fa824 */ /* 0x000fe200078e00ff */
[----:B------:R-:W-:Y:S01]  /*14c0*/  @!P1 IADD3.X R35, PT, PT, R62, R35, RZ, P4, !PT ;  /* 0x000000233e239210 */ /* 0x000fe200027fe4ff */
[----:B------:R-:W2:Y:S01]  /*14d0*/  @!P0 LDC.64 R42, c[0x0][0x390] ;  /* 0x0000e400ff2a8b82 */ /* 0x000ea20000000a00 */
[----:B------:R-:W-:Y:S01]  /*14e0*/  VIADD R55, R55, UR5 ;  /* 0x0000000537377c36 */ /* 0x000fe20008000000 */
[----:B------:R-:W5:Y:S01]  /*14f0*/  @!P1 LDG.E.CONSTANT R2, desc[UR6][R32.64+0x100] ;  /* 0x0001000620029981 */ /* 0x000f62000c1e9900 */
[----:B----4-:R-:W-:Y:S02]  /*1500*/  @!P2 IADD3 R62, P3, PT, R63, R38, RZ ;  /* 0x000000263f3ea210 */ /* 0x010fe40007f7e0ff */
[----:B------:R-:W-:Y:S01]  /*1510*/  @!P0 SHF.L.U64.HI R64, R61, 0x2, R64 ;  /* 0x000000023d408819 */ /* 0x000fe20000010240 */
[----:B------:R3:W5:Y:S01]  /*1520*/  @!P1 LDG.E.CONSTANT R0, desc[UR6][R34.64+0x100] ;  /* 0x0001000622009981 */ /* 0x000762000c1e9900 */
[----:B-1----:R-:W-:Y:S01]  /*1530*/  @!P2 IADD3 R58, P4, PT, R63, R36, RZ ;  /* 0x000000243f3aa210 */ /* 0x002fe20007f9e0ff */
[C---:B------:R-:W-:Y:S01]  /*1540*/  @!P2 IMAD.X R63, R60.reuse, 0x1, R39, P3 ;  /* 0x000000013c3fa824 */ /* 0x040fe200018e0627 */
[----:B------:R-:W-:Y:S01]  /*1550*/  @!P0 SHF.L.U32 R61, R61, 0x2, RZ ;  /* 0x000000023d3d8819 */ /* 0x000fe200000006ff */
[----:B------:R-:W1:Y:S03]  /*1560*/  @!P1 LDC.64 R38, c[0x0][0x388] ;  /* 0x0000e200ff269b82 */ /* 0x000e660000000a00 */
[----:B------:R-:W5:Y:S01]  /*1570*/  @!P2 LDG.E.CONSTANT R31, desc[UR6][R62.64+0x180] ;  /* 0x000180063e1fa981 */ /* 0x000f62000c1e9900 */
[----:B------:R-:W-:Y:S01]  /*1580*/  @!P2 IMAD.X R59, R60, 0x1, R37, P4 ;  /* 0x000000013c3ba824 */ /* 0x000fe200020e0625 */
[----:B0-----:R-:W-:-:S03]  /*1590*/  @!P0 IADD3 R40, P4, PT, R61, R40, RZ ;  /* 0x000000283d288210 */ /* 0x001fc60007f9e0ff */
[----:B---3--:R-:W0:Y:S01]  /*15a0*/  @!P6 LDC.64 R34, c[0x0][0x388] ;  /* 0x0000e200ff22eb82 */ /* 0x008e220000000a00 */
[----:B------:R3:W5:Y:S01]  /*15b0*/  @!P2 LDG.E.CONSTANT R29, desc[UR6][R58.64+0x180] ;  /* 0x000180063a1da981 */ /* 0x000762000c1e9900 */
[----:B--2---:R-:W-:Y:S02]  /*15c0*/  @!P0 IADD3 R42, P5, PT, R61, R42, RZ ;  /* 0x0000002a3d2a8210 */ /* 0x004fe40007fbe0ff */
[----:B------:R-:W-:-:S04]  /*15d0*/  IADD3 R61, P3, PT, R5, R55, RZ ;  /* 0x00000037053d7210 */ /* 0x000fc80007f7e0ff */
[----:B------:R-:W2:Y:S01]  /*15e0*/  @!P6 LDC.64 R36, c[0x0][0x390] ;  /* 0x0000e400ff24eb82 */ /* 0x000ea20000000a00 */
[----:B---3--:R-:W-:-:S07]  /*15f0*/  LEA.HI.X.SX32 R59, R55, R6, 0x1, P3 ;  /* 0x00000006373b7211 */ /* 0x008fce00018f0eff */
[----:B------:R-:W3:Y:S01]  /*1600*/  @!P1 LDC.64 R32, c[0x0][0x390] ;  /* 0x0000e400ff209b82 */ /* 0x000ee20000000a00 */
[----:B------:R-:W-:Y:S02]  /*1610*/  ISETP.GE.AND P3, PT, R4, R3, PT ;  /* 0x000000030400720c */ /* 0x000fe40003f66270 */
[----:B------:R-:W-:Y:S02]  /*1620*/  @!P0 IADD3.X R41, PT, PT, R64, R41, RZ, P4, !PT ;  /* 0x0000002940298210 */ /* 0x000fe400027fe4ff */
[----:B------:R-:W-:Y:S01]  /*1630*/  @!P6 IADD3 R55, P4, PT, R24, R61, RZ ;  /* 0x0000003d1837e210 */ /* 0x000fe20007f9e0ff */
[----:B------:R-:W-:Y:S02]  /*1640*/  @!P0 IMAD.X R43, R64, 0x1, R43, P5 ;  /* 0x00000001402b8824 */ /* 0x000fe400028e062b */
[----:B------:R4:W5:Y:S01]  /*1650*/  @!P0 LDG.E.CONSTANT R26, desc[UR6][R40.64] ;  /* 0x00000006281a8981 */ /* 0x000962000c1e9900 */
[----:B------:R-:W-:-:S03]  /*1660*/  IMAD R58, R53, 0x4, R7 ;  /* 0x00000004353a7824 */ /* 0x000fc600078e0207 */
[----:B------:R1:W5:Y:S01]  /*1670*/  @!P0 LDG.E.CONSTANT R28, desc[UR6][R42.64] ;  /* 0x000000062a1c8981 */ /* 0x000362000c1e9900 */
[----:B----4-:R-:W-:-:S04]  /*1680*/  @!P6 IADD3.X R40, PT, PT, RZ, R59, RZ, P4, !PT ;  /* 0x0000003bff28e210 */ /* 0x010fc800027fe4ff */
[C---:B-1----:R-:W-:Y:S01]  /*1690*/  @!P6 SHF.L.U64.HI R42, R55.reuse, 0x2, R40 ;  /* 0x00000002372ae819 */ /* 0x042fe20000010228 */
[----:B------:R-:W-:Y:S01]  /*16a0*/  @!P6 IMAD.SHL.U32 R55, R55, 0x4, RZ ;  /* 0x000000043737e824 */ /* 0x000fe200078e00ff */
        /* <DEDUP_REMOVED lines=13> */
.L_x_276:
[C---:B0-----:R-:W-:Y:S02]  /*1780*/  @!P6 IADD3 R64, P4, PT, R55.reuse, R34, RZ ;  /* 0x000000223740e210 */ /* 0x041fe40007f9e0ff */
[----:B--2---:R-:W-:Y:S01]  /*1790*/  @!P6 IADD3 R62, P5, PT, R55, R36, RZ ;  /* 0x00000024373ee210 */ /* 0x004fe20007fbe0ff */
[----:B------:R-:W-:Y:S01]  /*17a0*/  IMAD.U32 R55, RZ, RZ, UR8 ;  /* 0x00000008ff377e24 */ /* 0x000fe2000f8e00ff */
[----:B------:R-:W-:Y:S02]  /*17b0*/  @!P6 IADD3.X R65, PT, PT, R42, R35, RZ, P4, !PT ;  /* 0x000000232a41e210 */ /* 0x000fe400027fe4ff */
[----:B------:R-:W-:Y:S01]  /*17c0*/  ISETP.GE.AND P4, PT, R8, R3, PT ;  /* 0x000000030800720c */ /* 0x000fe20003f86270 */
[----:B------:R-:W-:Y:S01]  /*17d0*/  @!P6 IMAD.X R63, R42, 0x1, R37, P5 ;  /* 0x000000012a3fe824 */ /* 0x000fe200028e0625 */
[----:B------:R-:W-:Y:S02]  /*17e0*/  @!P1 IADD3 R35, P5, PT, R24, R61, RZ ;  /* 0x0000003d18239210 */ /* 0x000fe40007fbe0ff */
[----:B------:R-:W-:-:S03]  /*17f0*/  LEA R60, R55, R58, 0x2 ;  /* 0x0000003a373c7211 */ /* 0x000fc600078e10ff */
[----:B------:R-:W-:-:S06]  /*1800*/  @!P1 IMAD.X R36, RZ, RZ, R59, P5 ;  /* 0x000000ffff249224 */ /* 0x000fcc00028e063b */
[----:B------:R-:W-:Y:S05]  /*1810*/  @P4 BRA `(.L_x_277) ;  /* 0x0000000000304947 */ /* 0x000fea0003800000 */
[----:B------:R-:W0:Y:S01]  /*1820*/  LDS R34, [R60+0x4] ;  /* 0x000004003c227984 */ /* 0x000e220000000800 */
[----:B------:R-:W-:-:S13]  /*1830*/  ISETP.GE.AND P5, PT, R24, UR5, PT ;  /* 0x0000000518007c0c */ /* 0x000fda000bfa6270 */
[-C--:B0----5:R-:W-:Y:S01]  /*1840*/  @!P5 FFMA R11, R26, R34.reuse, R11 ;  /* 0x000000221a0bd223 */ /* 0x0a1fe2000000000b */
[-C--:B------:R-:W-:Y:S01]  /*1850*/  @!P5 FFMA R19, R28, R34.reuse, R19 ;  /* 0x000000221c13d223 */ /* 0x080fe20000000013 */
[----:B------:R-:W-:Y:S01]  /*1860*/  ISETP.GE.AND P5, PT, R52, UR5, PT ;  /* 0x0000000534007c0c */ /* 0x000fe2000bfa6270 */
[-C--:B------:R-:W-:Y:S01]  /*1870*/  @!P2 FFMA R54, R29, R34.reuse, R54 ;  /* 0x000000221d36a223 */ /* 0x080fe20000000036 */
[----:B------:R-:W-:-:S11]  /*1880*/  @!P2 FFMA R16, R31, R34, R16 ;  /* 0x000000221f10a223 */ /* 0x000fd60000000010 */
[-C--:B------:R-:W-:Y:S01]  /*1890*/  @!P5 FFMA R10, R25, R34.reuse, R10 ;  /* 0x00000022190ad223 */ /* 0x080fe2000000000a */
[----:B------:R-:W-:Y:S01]  /*18a0*/  @!P5 FFMA R18, R27, R34, R18 ;  /* 0x000000221b12d223 */ /* 0x000fe20000000012 */
[----:B------:R-:W-:-:S13]  /*18b0*/  ISETP.GE.AND P5, PT, R51, UR5, PT ;  /* 0x0000000533007c0c */ /* 0x000fda000bfa6270 */
[-C--:B------:R-:W-:Y:S01]  /*18c0*/  @!P5 FFMA R9, R2, R34.reuse, R9 ;  /* 0x000000220209d223 */ /* 0x080fe20000000009 */
[----:B------:R-:W-:-:S07]  /*18d0*/  @!P5 FFMA R17, R0, R34, R17 ;  /* 0x000000220011d223 */ /* 0x000fce0000000011 */
.L_x_277:
[C---:B------:R-:W-:Y:S01]  /*18e0*/  @!P1 SHF.L.U64.HI R36, R35.reuse, 0x2, R36 ;  /* 0x0000000223249819 */ /* 0x040fe20000010224 */
[----:B------:R-:W-:Y:S01]  /*18f0*/  @!P1 IMAD.SHL.U32 R35, R35, 0x4, RZ ;  /* 0x0000000423239824 */ /* 0x000fe200078e00ff */
[----:B-----5:R0:W5:Y:S01]  /*1900*/  @!P6 LDG.E.CONSTANT R25, desc[UR6][R64.64+0x80] ;  /* 0x000080064019e981 */ /* 0x020162000c1e9900 */
[----:B------:R-:W-:-:S03]  /*1910*/  ISETP.GE.AND P5, PT, R24, UR5, PT ;  /* 0x0000000518007c0c */ /* 0x000fc6000bfa6270 */
[----:B------:R1:W5:Y:S01]  /*1920*/  @!P6 LDG.E.CONSTANT R27, desc[UR6][R62.64+0x80] ;  /* 0x000080063e1be981 */ /* 0x000362000c1e9900 */
[----:B------:R-:W-:-:S04]  /*1930*/  @!P1 IADD3 R40, P6, PT, R35, R38, RZ ;  /* 0x0000002623289210 */ /* 0x000fc80007fde0ff */
[C---:B------:R-:W-:Y:S02]  /*1940*/  @!P1 IADD3.X R41, PT, PT, R36.reuse, R39, RZ, P6, !PT ;  /* 0x0000002724299210 */ /* 0x040fe400037fe4ff */
[----:B---3--:R-:W-:Y:S02]  /*1950*/  @!P1 IADD3 R42, P6, PT, R35, R32, RZ ;  /* 0x00000020232a9210 */ /* 0x008fe40007fde0ff */
[----:B------:R-:W2:Y:S01]  /*1960*/  @!P2 LDC.64 R34, c[0x0][0x388] ;  /* 0x0000e200ff22ab82 */ /* 0x000ea20000000a00 */
[----:B------:R3:W5:Y:S02]  /*1970*/  @!P1 LDG.E.CONSTANT R2, desc[UR6][R40.64+0x100] ;  /* 0x0001000628029981 */ /* 0x000764000c1e9900 */
[----:B------:R-:W-:Y:S01]  /*1980*/  @!P1 IMAD.X R43, R36, 0x1, R33, P6 ;  /* 0x00000001242b9824 */ /* 0x000fe200030e0621 */
[----:B0-----:R-:W-:-:S04]  /*1990*/  @!P5 IADD3 R65, P6, PT, R24, R61, RZ ;  /* 0x0000003d1841d210 */ /* 0x001fc80007fde0ff */
[----:B------:R-:W0:Y:S01]  /*19a0*/  @!P2 LDC.64 R32, c[0x0][0x390] ;  /* 0x0000e400ff20ab82 */ /* 0x000e220000000a00 */
[----:B------:R-:W-:Y:S01]  /*19b0*/  @!P5 IMAD.X R64, RZ, RZ, R59, P6 ;  /* 0x000000ffff40d224 */ /* 0x000fe200030e063b */
[----:B------:R-:W-:Y:S01]  /*19c0*/  @!P2 IADD3 R61, P6, PT, R24, R61, RZ ;  /* 0x0000003d183da210 */ /* 0x000fe20007fde0ff */
[----:B------:R3:W5:Y:S03]  /*19d0*/  @!P1 LDG.E.CONSTANT R0, desc[UR6][R42.64+0x100] ;  /* 0x000100062a009981 */ /* 0x000766000c1e9900 */
[----:B-1----:R-:W-:Y:S02]  /*19e0*/  @!P2 IADD3.X R62, PT, PT, RZ, R59, RZ, P6, !PT ;  /* 0x0000003bff3ea210 */ /* 0x002fe400037fe4ff */
[----:B------:R-:W1:Y:S02]  /*19f0*/  @!P5 LDC.64 R36, c[0x0][0x388] ;  /* 0x0000e200ff24db82 */ /* 0x000e640000000a00 */
[C---:B------:R-:W-:Y:S01]  /*1a00*/  @!P2 SHF.L.U64.HI R62, R61.reuse, 0x2, R62 ;  /* 0x000000023d3ea819 */ /* 0x040fe2000001023e */
[----:B------:R-:W-:-:S05]  /*1a10*/  @!P2 IMAD.SHL.U32 R61, R61, 0x4, RZ ;  /* 0x000000043d3da824 */ /* 0x000fca00078e00ff */
[----:B------:R-:W4:Y:S01]  /*1a20*/  @!P5 LDC.64 R38, c[0x0][0x390] ;  /* 0x0000e400ff26db82 */ /* 0x000f220000000a00 */
[----:B------:R-:W-:Y:S01]  /*1a30*/  @!P5 IMAD.SHL.U32 R59, R65, 0x4, RZ ;  /* 0x00000004413bd824 */ /* 0x000fe200078e00ff */
[C---:B--2---:R-:W-:Y:S02]  /*1a40*/  @!P2 IADD3 R34, P6, PT, R61.reuse, R34, RZ ;  /* 0x000000223d22a210 */ /* 0x044fe40007fde0ff */
[----:B0-----:R-:W-:Y:S02]  /*1a50*/  @!P2 IADD3 R32, P1, PT, R61, R32, RZ ;  /* 0x000000203d20a210 */ /* 0x001fe40007f3e0ff */
[C---:B------:R-:W-:Y:S02]  /*1a60*/  @!P2 IADD3.X R35, PT, PT, R62.reuse, R35, RZ, P6, !PT ;  /* 0x000000233e23a210 */ /* 0x040fe400037fe4ff */
[----:B------:R-:W-:Y:S01]  /*1a70*/  @!P5 SHF.L.U64.HI R64, R65, 0x2, R64 ;  /* 0x000000024140d819 */ /* 0x000fe20000010240 */
[----:B------:R-:W-:Y:S02]  /*1a80*/  @!P2 IMAD.X R33, R62, 0x1, R33, P1 ;  /* 0x000000013e21a824 */ /* 0x000fe400008e0621 */
[----:B------:R3:W5:Y:S01]  /*1a90*/  @!P2 LDG.E.CONSTANT R29, desc[UR6][R34.64+0x180] ;  /* 0x00018006221da981 */ /* 0x000762000c1e9900 */
[----:B-1----:R-:W-:-:S03]  /*1aa0*/  @!P5 IADD3 R36, P6, PT, R59, R36, RZ ;  /* 0x000000243b24d210 */ /* 0x002fc60007fde0ff */
[----:B------:R3:W5:Y:S01]  /*1ab0*/  @!P2 LDG.E.CONSTANT R31, desc[UR6][R32.64+0x180] ;  /* 0x00018006201fa981 */ /* 0x000762000c1e9900 */
[----:B----4-:R-:W-:Y:S01]  /*1ac0*/  @!P5 IADD3 R38, P1, PT, R59, R38, RZ ;  /* 0x000000263b26d210 */ /* 0x010fe20007f3e0ff */
[----:B------:R-:W-:-:S03]  /*1ad0*/  @!P5 IMAD.X R37, R64, 0x1, R37, P6 ;  /* 0x000000014025d824 */ /* 0x000fc600030e0625 */
[----:B------:R-:W-:Y:S02]  /*1ae0*/  @!P5 IADD3.X R39, PT, PT, R64, R39, RZ, P1, !PT ;  /* 0x000000274027d210 */ /* 0x000fe40000ffe4ff */
[----:B------:R3:W5:Y:S04]  /*1af0*/  @!P5 LDG.E.CONSTANT R26, desc[UR6][R36.64] ;  /* 0x00000006241ad981 */ /* 0x000768000c1e9900 */
[----:B------:R3:W5:Y:S01]  /*1b00*/  @!P5 LDG.E.CONSTANT R28, desc[UR6][R38.64] ;  /* 0x00000006261cd981 */ /* 0x000762000c1e9900 */
[----:B------:R-:W-:Y:S05]  /*1b10*/  @P3 BRA `(.L_x_278) ;  /* 0x0000000000303947 */ /* 0x000fea0003800000 */
[----:B------:R-:W0:Y:S01]  /*1b20*/  LDS R58, [R58+0x4] ;  /* 0x000004003a3a7984 */ /* 0x000e220000000800 */
[----:B------:R-:W-:Y:S02]  /*1b30*/  ISETP.GE.AND P5, PT, R24, UR5, PT ;  /* 0x0000000518007c0c */ /* 0x000fe4000bfa6270 */
[----:B------:R-:W-:Y:S02]  /*1b40*/  ISETP.GE.AND P3, PT, R52, UR5, PT ;  /* 0x0000000534007c0c */ /* 0x000fe4000bf66270 */
[----:B------:R-:W-:-:S09]  /*1b50*/  ISETP.GE.AND P1, PT, R51, UR5, PT ;  /* 0x0000000533007c0c */ /* 0x000fd2000bf26270 */
[-C--:B0----5:R-:W-:Y:S01]  /*1b60*/  @!P5 FFMA R15, R26, R58.reuse, R15 ;  /* 0x0000003a1a0fd223 */ /* 0x0a1fe2000000000f */
[-C--:B------:R-:W-:Y:S01]  /*1b70*/  @!P5 FFMA R23, R28, R58.reuse, R23 ;  /* 0x0000003a1c17d223 */ /* 0x080fe20000000017 */
[-C--:B------:R-:W-:Y:S01]  /*1b80*/  @!P3 FFMA R14, R25, R58.reuse, R14 ;  /* 0x0000003a190eb223 */ /* 0x080fe2000000000e */
[-C--:B------:R-:W-:Y:S01]  /*1b90*/  @!P3 FFMA R22, R27, R58.reuse, R22 ;  /* 0x0000003a1b16b223 */ /* 0x080fe20000000016 */
[-C--:B------:R-:W-:Y:S01]  /*1ba0*/  @!P1 FFMA R13, R2, R58.reuse, R13 ;  /* 0x0000003a020d9223 */ /* 0x080fe2000000000d */
[-C--:B------:R-:W-:Y:S01]  /*1bb0*/  @!P1 FFMA R21, R0, R58.reuse, R21 ;  /* 0x0000003a00159223 */ /* 0x080fe20000000015 */
[-C--:B------:R-:W-:Y:S01]  /*1bc0*/  @!P2 FFMA R12, R29, R58.reuse, R12 ;  /* 0x0000003a1d0ca223 */ /* 0x080fe2000000000c */
[----:B------:R-:W-:-:S07]  /*1bd0*/  @!P2 FFMA R20, R31, R58, R20 ;  /* 0x0000003a1f14a223 */ /* 0x000fce0000000014 */
.L_x_278:
        /* <DEDUP_REMOVED lines=13> */
.L_x_279:
[----:B------:R-:W-:-:S05]  /*1cb0*/  VIADD R53, R53, 0x2 ;  /* 0x0000000235357836 */ /* 0x000fca0000000000 */
[----:B------:R-:W-:-:S13]  /*1cc0*/  ISETP.NE.AND P1, PT, R53, R44, PT ;  /* 0x0000002c3500720c */ /* 0x000fda0003f25270 */
[----:B------:R-:W-:Y:S05]  /*1cd0*/  @P1 BRA `(.L_x_280) ;  /* 0xfffffff400681947 */ /* 0x000fea000383ffff */
[----:B------:R-:W-:-:S07]  /*1ce0*/  IMAD.MOV.U32 R52, RZ, RZ, R44 ;  /* 0x000000ffff347224 */ /* 0x000fce00078e002c */
.L_x_275:
[----:B------:R-:W-:-:S13]  /*1cf0*/  LOP3.LUT P0, RZ, R55, 0x1, RZ, 0xc0, !PT ;  /* 0x0000000137ff7812 */ /* 0x000fda000780c0ff */
[----:B------:R-:W-:Y:S05]  /*1d00*/  @!P0 BRA `(.L_x_274) ;  /* 0x0000000400688947 */ /* 0x000fea0003800000 */
[----:B------:R-:W0:Y:S01]  /*1d10*/  LDCU UR4, c[0x0][0x3dc] ;  /* 0x00007b80ff0477ac */ /* 0x000e220008000800 */
[C---:B------:R-:W-:Y:S01]  /*1d20*/  IADD3 R53, PT, PT, R24.reuse, 0x20, RZ ;  /* 0x0000002018357810 */ /* 0x040fe20007ffe0ff */
[C---:B------:R-:W-:Y:S02]  /*1d30*/  VIADD R58, R24.reuse, 0x40 ;  /* 0x00000040183a7836 */ /* 0x040fe40000000000 */
[C---:B---3--:R-:W-:Y:S01]  /*1d40*/  VIADD R32, R24.reuse, 0x60 ;  /* 0x0000006018207836 */ /* 0x048fe20000000000 */
[----:B0-----:R-:W-:Y:S01]  /*1d50*/  ISETP.GE.AND P2, PT, R24, UR4, PT ;  /* 0x0000000418007c0c */ /* 0x001fe2000bf46270 */
[----:B------:R-:W-:Y:S01]  /*1d60*/  IMAD R59, R52, UR4, RZ ;  /* 0x00000004343b7c24 */ /* 0x000fe2000f8e02ff */
[----:B------:R-:W-:Y:S02]  /*1d70*/  ISETP.GE.AND P1, PT, R53, UR4, PT ;  /* 0x0000000435007c0c */ /* 0x000fe4000bf26270 */
[----:B------:R-:W-:Y:S02]  /*1d80*/  ISETP.GE.AND P3, PT, R58, UR4, PT ;  /* 0x000000043a007c0c */ /* 0x000fe4000bf66270 */
[----:B------:R-:W-:-:S04]  /*1d90*/  IADD3 R63, P0, PT, R5, R59, RZ ;  /* 0x0000003b053f7210 */ /* 0x000fc80007f1e0ff */
[----:B------:R-:W-:-:S03]  /*1da0*/  LEA.HI.X.SX32 R59, R59, R6, 0x1, P0 ;  /* 0x000000063b3b7211 */ /* 0x000fc600000f0eff */
[----:B------:R-:W0:Y:S01]  /*1db0*/  @!P2 LDC.64 R34, c[0x0][0x388] ;  /* 0x0000e200ff22ab82 */ /* 0x000e220000000a00 */
[CC--:B------:R-:W-:Y:S02]  /*1dc0*/  @!P2 IADD3 R62, P0, PT, R24.reuse, R63.reuse, RZ ;  /* 0x0000003f183ea210 */ /* 0x0c0fe40007f1e0ff */
[----:B------:R-:W-:Y:S02]  /*1dd0*/  @!P1 IADD3 R64, P5, PT, R24, R63, RZ ;  /* 0x0000003f18409210 */ /* 0x000fe40007fbe0ff */
[----:B------:R-:W-:Y:S01]  /*1de0*/  @!P2 IADD3.X R37, PT, PT, RZ, R59, RZ, P0, !PT ;  /* 0x0000003bff25a210 */ /* 0x000fe200007fe4ff */
[----:B------:R-:W-:Y:S01]  /*1df0*/  @!P2 IMAD.SHL.U32 R51, R62, 0x4, RZ ;  /* 0x000000043e33a824 */ /* 0x000fe200078e00ff */
[----:B------:R-:W-:Y:S01]  /*1e00*/  ISETP.GE.AND P0, PT, R32, UR4, PT ;  /* 0x0000000420007c0c */ /* 0x000fe2000bf06270 */
[----:B------:R-:W1:Y:S01]  /*1e10*/  @!P2 LDC.64 R42, c[0x0][0x390] ;  /* 0x0000e400ff2aab82 */ /* 0x000e620000000a00 */
[----:B------:R-:W-:-:S07]  /*1e20*/  @!P2 SHF.L.U64.HI R62, R62, 0x2, R37 ;  /* 0x000000023e3ea819 */ /* 0x000fce0000010225 */
[----:B------:R-:W2:Y:S01]  /*1e30*/  @!P1 LDC.64 R32, c[0x0][0x388] ;  /* 0x0000e200ff209b82 */ /* 0x000ea20000000a00 */
[----:B0-----:R-:W-:-:S07]  /*1e40*/  @!P2 IADD3 R60, P4, PT, R51, R34, RZ ;  /* 0x00000022333ca210 */ /* 0x001fce0007f9e0ff */
[----:B------:R-:W0:Y:S01]  /*1e50*/  @!P1 LDC.64 R40, c[0x0][0x390] ;  /* 0x0000e400ff289b82 */ /* 0x000e220000000a00 */
[----:B------:R-:W-:Y:S01]  /*1e60*/  @!P2 IMAD.X R61, R62, 0x1, R35, P4 ;  /* 0x000000013e3da824 */ /* 0x000fe200020e0623 */
[----:B-1----:R-:W-:-:S06]  /*1e70*/  @!P2 IADD3 R50, P4, PT, R51, R42, RZ ;  /* 0x0000002a3332a210 */ /* 0x002fcc0007f9e0ff */
[----:B------:R-:W1:Y:S01]  /*1e80*/  @!P3 LDC.64 R34, c[0x0][0x388] ;  /* 0x0000e200ff22bb82 */ /* 0x000e620000000a00 */
[----:B------:R-:W-:Y:S01]  /*1e90*/  @!P1 IADD3.X R65, PT, PT, RZ, R59, RZ, P5, !PT ;  /* 0x0000003bff419210 */ /* 0x000fe20002ffe4ff */
[----:B-----5:R3:W5:Y:S01]  /*1ea0*/  @!P2 LDG.E.CONSTANT R26, desc[UR6][R60.64] ;  /* 0x000000063c1aa981 */ /* 0x020762000c1e9900 */
[----:B------:R-:W-:Y:S02]  /*1eb0*/  @!P2 IMAD.X R51, R62, 0x1, R43, P4 ;  /* 0x000000013e33a824 */ /* 0x000fe400020e062b */
[C---:B------:R-:W-:Y:S01]  /*1ec0*/  @!P1 SHF.L.U64.HI R62, R64.reuse, 0x2, R65 ;  /* 0x00000002403e9819 */ /* 0x040fe20000010241 */
[----:B------:R-:W-:Y:S01]  /*1ed0*/  @!P1 IMAD.SHL.U32 R65, R64, 0x4, RZ ;  /* 0x0000000440419824 */ /* 0x000fe200078e00ff */
[CC--:B------:R-:W-:Y:S01]  /*1ee0*/  @!P3 IADD3 R64, P4, PT, R24.reuse, R63.reuse, RZ ;  /* 0x0000003f1840b210 */ /* 0x0c0fe20007f9e0ff */
[----:B------:R-:W4:Y:S08]  /*1ef0*/  @!P3 LDC.64 R38, c[0x0][0x390] ;  /* 0x0000e400ff26bb82 */ /* 0x000f300000000a00 */
[----:B------:R-:W4:Y:S01]  /*1f00*/  @!P0 LDC.64 R36, c[0x0][0x388] ;  /* 0x0000e200ff248b82 */ /* 0x000f220000000a00 */
[----:B------:R-:W-:Y:S01]  /*1f10*/  @!P0 IADD3 R63, P5, PT, R24, R63, RZ ;  /* 0x0000003f183f8210 */ /* 0x000fe20007fbe0ff */
[----:B------:R0:W5:Y:S06]  /*1f20*/  @!P2 LDG.E.CONSTANT R28, desc[UR6][R50.64] ;  /* 0x00000006321ca981 */ /* 0x00016c000c1e9900 */
[----:B------:R-:W4:Y:S01]  /*1f30*/  @!P0 LDC.64 R42, c[0x0][0x390] ;  /* 0x0000e400ff2a8b82 */ /* 0x000f220000000a00 */
[----:B--2---:R-:W-:Y:S01]  /*1f40*/  @!P1 IADD3 R32, P2, PT, R65, R32, RZ ;  /* 0x0000002041209210 */ /* 0x004fe20007f5e0ff */
[----:B------:R-:W-:Y:S01]  /*1f50*/  @!P0 IMAD.X R66, RZ, RZ, R59, P5 ;  /* 0x000000ffff428224 */ /* 0x000fe200028e063b */
[----:B---3--:R-:W-:-:S02]  /*1f60*/  @!P3 IADD3.X R61, PT, PT, RZ, R59, RZ, P4, !PT ;  /* 0x0000003bff3db210 */ /* 0x008fc400027fe4ff */
[----:B0-----:R-:W-:Y:S02]  /*1f70*/  @!P1 IADD3 R40, P4, PT, R65, R40, RZ ;  /* 0x0000002841289210 */ /* 0x001fe40007f9e0ff */
[----:B------:R-:W-:Y:S01]  /*1f80*/  @!P3 SHF.L.U32 R59, R64, 0x2, RZ ;  /* 0x00000002403bb819 */ /* 0x000fe200000006ff */
[C---:B------:R-:W-:Y:S01]  /*1f90*/  @!P1 IMAD.X R33, R62.reuse, 0x1, R33, P2 ;  /* 0x000000013e219824 */ /* 0x040fe200010e0621 */
[C---:B------:R-:W-:Y:S01]  /*1fa0*/  @!P0 SHF.L.U64.HI R66, R63.reuse, 0x2, R66 ;  /* 0x000000023f428819 */ /* 0x040fe20000010242 */
[----:B------:R-:W-:Y:S01]  /*1fb0*/  @!P1 IMAD.X R41, R62, 0x1, R41, P4 ;  /* 0x000000013e299824 */ /* 0x000fe200020e0629 */
[----:B------:R-:W-:Y:S01]  /*1fc0*/  @!P3 SHF.L.U64.HI R60, R64, 0x2, R61 ;  /* 0x00000002403cb819 */ /* 0x000fe2000001023d */
[----:B------:R-:W-:Y:S01]  /*1fd0*/  @!P0 IMAD.SHL.U32 R63, R63, 0x4, RZ ;  /* 0x000000043f3f8824 */ /* 0x000fe200078e00ff */
[C---:B-1----:R-:W-:Y:S01]  /*1fe0*/  @!P3 IADD3 R34, P2, PT, R59.reuse, R34, RZ ;  /* 0x000000223b22b210 */ /* 0x042fe20007f5e0ff */
[----:B------:R0:W5:Y:S01]  /*1ff0*/  @!P1 LDG.E.CONSTANT R25, desc[UR6][R32.64+0x80] ;  /* 0x0000800620199981 */ /* 0x000162000c1e9900 */
[----:B----4-:R-:W-:-:S02]  /*2000*/  @!P3 IADD3 R38, P4, PT, R59, R38, RZ ;  /* 0x000000263b26b210 */ /* 0x010fc40007f9e0ff */
[C---:B------:R-:W-:Y:S01]  /*2010*/  @!P3 IADD3.X R35, PT, PT, R60.reuse, R35, RZ, P2, !PT ;  /* 0x000000233c23b210 */ /* 0x040fe200017fe4ff */
[----:B------:R0:W5:Y:S01]  /*2020*/  @!P1 LDG.E.CONSTANT R27, desc[UR6][R40.64+0x80] ;  /* 0x00008006281b9981 */ /* 0x000162000c1e9900 */
[C---:B------:R-:W-:Y:S01]  /*2030*/  @!P0 IADD3 R36, P2, PT, R63.reuse, R36, RZ ;  /* 0x000000243f248210 */ /* 0x040fe20007f5e0ff */
[----:B------:R-:W-:Y:S02]  /*2040*/  @!P3 IMAD.X R39, R60, 0x1, R39, P4 ;  /* 0x000000013c27b824 */ /* 0x000fe400020e0627 */
[----:B------:R0:W5:Y:S01]  /*2050*/  @!P3 LDG.E.CONSTANT R2, desc[UR6][R34.64+0x100] ;  /* 0x000100062202b981 */ /* 0x000162000c1e9900 */
[----:B------:R-:W-:Y:S01]  /*2060*/  @!P0 IADD3 R42, P1, PT, R63, R42, RZ ;  /* 0x0000002a3f2a8210 */ /* 0x000fe20007f3e0ff */
[C---:B------:R-:W-:Y:S02]  /*2070*/  @!P0 IMAD.X R37, R66.reuse, 0x1, R37, P2 ;  /* 0x0000000142258824 */ /* 0x040fe400010e0625 */
[----:B------:R0:W5:Y:S01]  /*2080*/  @!P3 LDG.E.CONSTANT R0, desc[UR6][R38.64+0x100] ;  /* 0x000100062600b981 */ /* 0x000162000c1e9900 */
[----:B------:R-:W-:-:S03]  /*2090*/  @!P0 IADD3.X R43, PT, PT, R66, R43, RZ, P1, !PT ;  /* 0x0000002b422b8210 */ /* 0x000fc60000ffe4ff */
[----:B------:R0:W5:Y:S04]  /*20a0*/  @!P0 LDG.E.CONSTANT R29, desc[UR6][R36.64+0x180] ;  /* 0x00018006241d8981 */ /* 0x000168000c1e9900 */
[----:B------:R0:W5:Y:S01]  /*20b0*/  @!P0 LDG.E.CONSTANT R31, desc[UR6][R42.64+0x180] ;  /* 0x000180062a1f8981 */ /* 0x000162000c1e9900 */
[-C--:B------:R-:W-:Y:S02]  /*20c0*/  ISETP.GE.AND P1, PT, R4, R3.reuse, PT ;  /* 0x000000030400720c */ /* 0x080fe40003f26270 */
[----:B------:R-:W-:-:S11]  /*20d0*/  ISETP.GE.AND P4, PT, R8, R3, PT ;  /* 0x000000030800720c */ /* 0x000fd60003f86270 */
[----:B0-----:R-:W-:Y:S05]  /*20e0*/  @P1 BRA `(.L_x_281) ;  /* 0x0000000000341947 */ /* 0x001fea0003800000 */
[----:B------:R-:W-:Y:S01]  /*20f0*/  IMAD R32, R52, 0x4, R7 ;  /* 0x0000000434207824 */ /* 0x000fe200078e0207 */
[----:B------:R-:W-:Y:S02]  /*2100*/  ISETP.GE.AND P3, PT, R24, UR4, PT ;  /* 0x0000000418007c0c */ /* 0x000fe4000bf66270 */
[----:B------:R-:W-:Y:S02]  /*2110*/  ISETP.GE.AND P2, PT, R53, UR4, PT ;  /* 0x0000000435007c0c */ /* 0x000fe4000bf46270 */
[----:B------:R-:W-:Y:S01]  /*2120*/  ISETP.GE.AND P1, PT, R58, UR4, PT ;  /* 0x000000043a007c0c */ /* 0x000fe2000bf26270 */
[----:B------:R-:W0:Y:S08]  /*2130*/  LDS R32, [R32] ;  /* 0x0000000020207984 */ /* 0x000e300000000800 */
        /* <DEDUP_REMOVED lines=8> */
.L_x_281:
[----:B------:R-:W-:Y:S05]  /*21c0*/  @P4 BRA `(.L_x_274) ;  /* 0x0000000000384947 */ /* 0x000fea0003800000 */
[----:B------:R-:W-:Y:S01]  /*21d0*/  IMAD.IADD R32, R52, 0x1, R55 ;  /* 0x0000000134207824 */ /* 0x000fe200078e0237 */
[----:B------:R-:W-:Y:S02]  /*21e0*/  ISETP.GE.AND P3, PT, R24, UR4, PT ;  /* 0x0000000418007c0c */ /* 0x000fe4000bf66270 */
[----:B------:R-:W-:Y:S02]  /*21f0*/  ISETP.GE.AND P2, PT, R53, UR4, PT ;  /* 0x0000000435007c0c */ /* 0x000fe4000bf46270 */
[----:B------:R-:W-:Y:S02]  /*2200*/  LEA R32, R32, R7, 0x2 ;  /* 0x0000000720207211 */ /* 0x000fe400078e10ff */
[----:B------:R-:W-:-:S04]  /*2210*/  ISETP.GE.AND P1, PT, R58, UR4, PT ;  /* 0x000000043a007c0c */ /* 0x000fc8000bf26270 */
[----:B------:R-:W0:Y:S03]  /*2220*/  LDS R32, [R32+0x4] ;  /* 0x0000040020207984 */ /* 0x000e260000000800 */
[-C--:B0----5:R-:W-:Y:S01]  /*2230*/  @!P3 FFMA R11, R26, R32.reuse, R11 ;  /* 0x000000201a0bb223 */ /* 0x0a1fe2000000000b */
[-C--:B------:R-:W-:Y:S01]  /*2240*/  @!P3 FFMA R19, R28, R32.reuse, R19 ;  /* 0x000000201c13b223 */ /* 0x080fe20000000013 */
[-C--:B------:R-:W-:Y:S01]  /*2250*/  @!P2 FFMA R10, R25, R32.reuse, R10 ;  /* 0x00000020190aa223 */ /* 0x080fe2000000000a */
[----:B------:R-:W-:-:S03]  /*2260*/  @!P2 FFMA R18, R27, R32, R18 ;  /* 0x000000201b12a223 */ /* 0x000fc60000000012 */
[-C--:B------:R-:W-:Y:S01]  /*2270*/  @!P1 FFMA R9, R2, R32.reuse, R9 ;  /* 0x0000002002099223 */ /* 0x080fe20000000009 */
[-C--:B------:R-:W-:Y:S01]  /*2280*/  @!P1 FFMA R17, R0, R32.reuse, R17 ;  /* 0x0000002000119223 */ /* 0x080fe20000000011 */
[-C--:B------:R-:W-:Y:S01]  /*2290*/  @!P0 FFMA R54, R29, R32.reuse, R54 ;  /* 0x000000201d368223 */ /* 0x080fe20000000036 */
[----:B------:R-:W-:-:S07]  /*22a0*/  @!P0 FFMA R16, R31, R32, R16 ;  /* 0x000000201f108223 */ /* 0x000fce0000000010 */
.L_x_274:
[----:B------:R-:W0:Y:S01]  /*22b0*/  LDCU UR4, c[0x0][0x3e4] ;  /* 0x00007c80ff0477ac */ /* 0x000e220008000800 */
[----:B------:R-:W-:Y:S01]  /*22c0*/  BSSY.RECONVERGENT B0, `(.L_x_282) ;  /* 0x0000218000007945 */ /* 0x000fe20003800200 */
[----:B---3--:R-:W-:Y:S01]  /*22d0*/  IMAD.IADD R34, R49, 0x1, R30 ;  /* 0x0000000131227824 */ /* 0x008fe200078e021e */
[----:B0-----:R-:W-:-:S09]  /*22e0*/  UISETP.NE.AND UP0, UPT, UR4, 0x1, UPT ;  /* 0x000000010400788c */ /* 0x001fd2000bf05270 */
[----:B------:R-:W-:Y:S05]  /*22f0*/  BRA.U !UP0, `(.L_x_283) ;  /* 0x00000011085c7547 */ /* 0x000fea000b800000 */
[----:B------:R-:W-:-:S09]  /*2300*/  UISETP.NE.AND UP0, UPT, UR4, URZ, UPT ;  /* 0x000000ff0400728c */ /* 0x000fd2000bf05270 */
[----:B------:R-:W-:Y:S05]  /*2310*/  BRA.U UP0, `(.L_x_284) ;  /* 0x0000000d00907547 */ /* 0x000fea000b800000 */
[----:B------:R-:W-:-:S13]  /*2320*/  ISETP.GE.AND P0, PT, R4, R3, PT ;  /* 0x000000030400720c */ /* 0x000fda0003f06270 */
[----:B------:R-:W-:Y:S05]  /*2330*/  @P0 BRA `(.L_x_285) ;  /* 0x0000000400c00947 */ /* 0x000fea0003800000 */
        /* <DEDUP_REMOVED lines=22> */
[----:B-----5:R-:W-:Y:S05]  /*24a0*/  CALL.REL.NOINC `($__internal_3_$__cuda_sm3x_div_rn_noftz_f32_slowpath) ;  /* 0x0000002c00e47944 */ /* 0x020fea0003c00000 */
[----:B------:R-:W-:-:S07]  /*24b0*/  IMAD.MOV.U32 R24, RZ, RZ, R15 ;  /* 0x000000ffff187224 */ /* 0x000fce00078e000f */
.L_x_289:
[----:B------:R-:W-:Y:S05]  /*24c0*/  BSYNC.RECONVERGENT B5 ;  /* 0x0000000000057941 */ /* 0x000fea0003800200 */
.L_x_288:
[----:B------:R-:W-:-:S05]  /*24d0*/  FMUL R24, R24, R23 ;  /* 0x0000001718187220 */ /* 0x000fca0000400000 */
[----:B------:R0:W-:Y:S02]  /*24e0*/  STS [R35+0x8], R24 ;  /* 0x0000081823007388 */ /* 0x0001e40000000800 */
.L_x_287:
[----:B------:R-:W-:Y:S05]  /*24f0*/  BSYNC.RECONVERGENT B4 ;  /* 0x0000000000047941 */ /* 0x000fea0003800200 */
.L_x_286:
[----:B------:R-:W1:Y:S01]  /*2500*/  LDCU UR4, c[0x0][0x3dc] ;  /* 0x00007b80ff0477ac */ /* 0x000e620008000800 */
[----:B------:R-:W-:Y:S01]  /*2510*/  VIADD R15, R34, 0x20 ;  /* 0x00000020220f7836 */ /* 0x000fe20000000000 */
[----:B------:R-:W-:Y:S04]  /*2520*/  BSSY.RECONVERGENT B4, `(.L_x_290) ;  /* 0x0000019000047945 */ /* 0x000fe80003800200 */
[----:B-1----:R-:W-:-:S13]  /*2530*/  ISETP.GE.AND P0, PT, R15, UR4, PT ;  /* 0x000000040f007c0c */ /* 0x002fda000bf06270 */
        /* <DEDUP_REMOVED lines=19> */
[----:B-----5:R-:W-:Y:S05]  /*2670*/  CALL.REL.NOINC `($__internal_3_$__cuda_sm3x_div_rn_noftz_f32_slowpath) ;  /* 0x0000002c00707944 */ /* 0x020fea0003c00000 */
.L_x_293:
[----:B------:R-:W-:Y:S05]  /*2680*/  BSYNC.RECONVERGENT B5 ;  /* 0x0000000000057941 */ /* 0x000fea0003800200 */
.L_x_292:
[----:B------:R-:W-:-:S05]  /*2690*/  FMUL R22, R15, R22 ;  /* 0x000000160f167220 */ /* 0x000fca0000400000 */
[----:B------:R1:W-:Y:S02]  /*26a0*/  STS [R35+0x88], R22 ;  /* 0x0000881623007388 */ /* 0x0003e40000000800 */
.L_x_291:
[----:B------:R-:W-:Y:S05]  /*26b0*/  BSYNC.RECONVERGENT B4 ;  /* 0x0000000000047941 */ /* 0x000fea0003800200 */
.L_x_290:
[----:B------:R-:W2:Y:S01]  /*26c0*/  LDCU UR4, c[0x0][0x3dc] ;  /* 0x00007b80ff0477ac */ /* 0x000ea20008000800 */
[----:B------:R-:W-:Y:S01]  /*26d0*/  VIADD R14, R34, 0x40 ;  /* 0x00000040220e7836 */ /* 0x000fe20000000000 */
[----:B------:R-:W-:Y:S04]  /*26e0*/  BSSY.RECONVERGENT B4, `(.L_x_294) ;  /* 0x0000019000047945 */ /* 0x000fe80003800200 */
[----:B--2---:R-:W-:-:S13]  /*26f0*/  ISETP.GE.AND P0, PT, R14, UR4, PT ;  /* 0x000000040e007c0c */ /* 0x004fda000bf06270 */
[----:B------:R-:W-:Y:S05]  /*2700*/  @P0 BRA `(.L_x_295) ;  /* 0x0000000000580947 */ /* 0x000fea0003800000 */
[----:B------:R-:W-:Y:S01]  /*2710*/  FMUL R15, R13, -1.4426950216293334961 ;  /* 0xbfb8aa3b0d0f7820 */ /* 0x000fe20000400000 */
[----:B------:R-:W-:Y:S04]  /*2720*/  BSSY.RECONVERGENT B5, `(.L_x_296) ;  /* 0x0000012000057945 */ /* 0x000fe80003800200 */
[----:B------:R-:W-:-:S13]  /*2730*/  FSETP.GEU.AND P0, PT, R15, -126, PT ;  /* 0xc2fc00000f00780b */ /* 0x000fda0003f0e000 */
[----:B------:R-:W-:-:S04]  /*2740*/  @!P0 FMUL R15, R15, 0.5 ;  /* 0x3f0000000f0f8820 */ /* 0x000fc80000400000 */
[----:B------:R-:W2:Y:S02]  /*2750*/  MUFU.EX2 R14, R15 ;  /* 0x0000000f000e7308 */ /* 0x000ea40000000800 */
[----:B--2---:R-:W-:-:S04]  /*2760*/  @!P0 FMUL R14, R14, R14 ;  /* 0x0000000e0e0e8220 */ /* 0x004fc80000400000 */
[----:B0-----:R-:W-:-:S04]  /*2770*/  FADD R24, R14, 1 ;  /* 0x3f8000000e187421 */ /* 0x001fc80000000000 */
[----:B------:R-:W0:Y:S08]  /*2780*/  MUFU.RCP R14, R24 ;  /* 0x00000018000e7308 */ /* 0x000e300000001000 */
[----:B------:R-:W2:Y:S01]  /*2790*/  FCHK P0, R13, R24 ;  /* 0x000000180d007302 */ /* 0x000ea20000000000 */
[----:B0-----:R-:W-:-:S04]  /*27a0*/  FFMA R23, -R24, R14, 1 ;  /* 0x3f80000018177423 */ /* 0x001fc8000000010e */
[----:B------:R-:W-:-:S04]  /*27b0*/  FFMA R14, R14, R23, R14 ;  /* 0x000000170e0e7223 */ /* 0x000fc8000000000e */
[----:B-1----:R-:W-:-:S04]  /*27c0*/  FFMA R22, R14, R13, RZ ;  /* 0x0000000d0e167223 */ /* 0x002fc800000000ff */
[----:B------:R-:W-:-:S04]  /*27d0*/  FFMA R23, -R24, R22, R13 ;  /* 0x0000001618177223 */ /* 0x000fc8000000010d */
[----:B------:R-:W-:Y:S01]  /*27e0*/  FFMA R14, R14, R23, R22 ;  /* 0x000000170e0e7223 */ /* 0x000fe20000000016 */
[----:B--2---:R-:W-:Y:S06]  /*27f0*/  @!P0 BRA `(.L_x_297) ;  /* 0x0000000000108947 */ /* 0x004fec0003800000 */
[----:B------:R-:W-:Y:S02]  /*2800*/  MOV R15, R13 ;  /* 0x0000000d000f7202 */ /* 0x000fe40000000f00 */
[----:B------:R-:W-:-:S07]  /*2810*/  MOV R32, 0x2830 ;  /* 0x0000283000207802 */ /* 0x000fce0000000f00 */
[----:B-----5:R-:W-:Y:S05]  /*2820*/  CALL.REL.NOINC `($__internal_3_$__cuda_sm3x_div_rn_noftz_f32_slowpath) ;  /* 0x0000002c00047944 */ /* 0x020fea0003c00000 */
[----:B------:R-:W-:-:S07]  /*2830*/  IMAD.MOV.U32 R14, RZ, RZ, R15 ;  /* 0x000000ffff0e7224 */ /* 0x000fce00078e000f */
.L_x_297:
[----:B------:R-:W-:Y:S05]  /*2840*/  BSYNC.RECONVERGENT B5 ;  /* 0x0000000000057941 */ /* 0x000fea0003800200 */
.L_x_296:
[----:B------:R-:W-:-:S05]  /*2850*/  FMUL R14, R14, R21 ;  /* 0x000000150e0e7220 */ /* 0x000fca0000400000 */
[----:B------:R2:W-:Y:S02]  /*2860*/  STS [R35+0x108], R14 ;  /* 0x0001080e23007388 */ /* 0x0005e40000000800 */
.L_x_295:
[----:B------:R-:W-:Y:S05]  /*2870*/  BSYNC.RECONVERGENT B4 ;  /* 0x0000000000047941 */ /* 0x000fea0003800200 */
.L_x_294:
        /* <DEDUP_REMOVED lines=11> */
[----:B0-----:R-:W-:-:S04]  /*2930*/  FADD R24, R13, 1 ;  /* 0x3f8000000d187421 */ /* 0x001fc80000000000 */
        /* <DEDUP_REMOVED lines=10> */
[----:B-----5:R-:W-:Y:S05]  /*29e0*/  CALL.REL.NOINC `($__internal_3_$__cuda_sm3x_div_rn_noftz_f32_slowpath) ;  /* 0x0000002800947944 */ /* 0x020fea0003c00000 */
[----:B------:R-:W-:-:S07]  /*29f0*/  IMAD.MOV.U32 R13, RZ, RZ, R15 ;  /* 0x000000ffff0d7224 */ /* 0x000fce00078e000f */
.L_x_300:
[----:B------:R-:W-:Y:S05]  /*2a00*/  BSYNC.RECONVERGENT B5 ;  /* 0x0000000000057941 */ /* 0x000fea0003800200 */
.L_x_299:
[----:B------:R-:W-:-:S05]  /*2a10*/  FMUL R20, R13, R20 ;  /* 0x000000140d147220 */ /* 0x000fca0000400000 */
[----:B------:R3:W-:Y:S02]  /*2a20*/  STS [R35+0x188], R20 ;  /* 0x0001881423007388 */ /* 0x0007e40000000800 */
.L_x_298:
[----:B------:R-:W-:Y:S05]  /*2a30*/  BSYNC.RECONVERGENT B4 ;  /* 0x0000000000047941 */ /* 0x000fea0003800200 */
.L_x_285:
[----:B------:R-:W-:-:S13]  /*2a40*/  ISETP.GE.AND P0, PT, R8, R3, PT ;  /* 0x000000030800720c */ /* 0x000fda0003f06270 */
[----:B------:R-:W-:Y:S05]  /*2a50*/  @P0 BRA `(.L_x_301) ;  /* 0x0000001800780947 */ /* 0x000fea0003800000 */
[----:B------:R-:W4:Y:S01]  /*2a60*/  LDCU UR4, c[0x0][0x3dc] ;  /* 0x00007b80ff0477ac */ /* 0x000f220008000800 */
[----:B------:R-:W-:Y:S01]  /*2a70*/  BSSY.RECONVERGENT B4, `(.L_x_302) ;  /* 0x000001b000047945 */ /* 0x000fe20003800200 */
[C---:B----4-:R-:W-:Y:S01]  /*2a80*/  ISETP.GE.AND P0, PT, R34.reuse, UR4, PT ;  /* 0x0000000422007c0c */ /* 0x050fe2000bf06270 */
[----:B------:R-:W-:-:S05]  /*2a90*/  VIADD R12, R34, UR4 ;  /* 0x00000004220c7c36 */ /* 0x000fca0008000000 */
[----:B------:R-:W-:-:S07]  /*2aa0*/  LEA R13, R12, R45, 0x2 ;  /* 0x0000002d0c0d7211 */ /* 0x000fce00078e10ff */
        /* <DEDUP_REMOVED lines=12> */
[----:B------:R-:W-:-:S04]  /*2b70*/  FFMA R15, R12, R11, RZ ;  /* 0x0000000b0c0f7223 */ /* 0x000fc800000000ff */
[----:B---3--:R-:W-:-:S04]  /*2b80*/  FFMA R20, -R24, R15, R11 ;  /* 0x0000000f18147223 */ /* 0x008fc8000000010b */
[----:B------:R-:W-:Y:S01]  /*2b90*/  FFMA R12, R12, R20, R15 ;  /* 0x000000140c0c7223 */ /* 0x000fe2000000000f */
[----:B--2---:R-:W-:Y:S06]  /*2ba0*/  @!P0 BRA `(.L_x_305) ;  /* 0x0000000000108947 */ /* 0x004fec0003800000 */
[----:B------:R-:W-:Y:S01]  /*2bb0*/  IMAD.MOV.U32 R15, RZ, RZ, R11 ;  /* 0x000000ffff0f7224 */ /* 0x000fe200078e000b */
[----:B------:R-:W-:-:S07]  /*2bc0*/  MOV R32, 0x2be0 ;  /* 0x00002be000207802 */ /* 0x000fce0000000f00 */
[----:B-1---5:R-:W-:Y:S05]  /*2bd0*/  CALL.REL.NOINC `($__internal_3_$__cuda_sm3x_div_rn_noftz_f32_slowpath) ;  /* 0x0000002800187944 */ /* 0x022fea0003c00000 */
[----:B------:R-:W-:-:S07]  /*2be0*/  IMAD.MOV.U32 R12, RZ, RZ, R15 ;  /* 0x000000ffff0c7224 */ /* 0x000fce00078e000f */
.L_x_305:
[----:B------:R-:W-:Y:S05]  /*2bf0*/  BSYNC.RECONVERGENT B5 ;  /* 0x0000000000057941 */ /* 0x000fea0003800200 */
.L_x_304:
[----:B------:R-:W-:-:S05]  /*2c00*/  FMUL R12, R12, R19 ;  /* 0x000000130c0c7220 */ /* 0x000fca0000400000 */
[----:B------:R4:W-:Y:S02]  /*2c10*/  STS [R13+0x4], R12 ;  /* 0x0000040c0d007388 */ /* 0x0009e40000000800 */
.L_x_303:
[----:B------:R-:W-:Y:S05]  /*2c20*/  BSYNC.RECONVERGENT B4 ;  /* 0x0000000000047941 */ /* 0x000fea0003800200 */
.L_x_302:
[----:B------:R-:W0:Y:S01]  /*2c30*/  LDCU UR4, c[0x0][0x3dc] ;  /* 0x00007b80ff0477ac */ /* 0x000e220008000800 */
[----:B------:R-:W-:Y:S01]  /*2c40*/  IADD3 R11, PT, PT, R34, 0x20, RZ ;  /* 0x00000020220b7810 */ /* 0x000fe20007ffe0ff */
[----:B------:R-:W-:Y:S03]  /*2c50*/  BSSY.RECONVERGENT B4, `(.L_x_306) ;  /* 0x0000019000047945 */ /* 0x000fe60003800200 */
[----:B0-----:R-:W-:-:S13]  /*2c60*/  ISETP.GE.AND P0, PT, R11, UR4, PT ;  /* 0x000000040b007c0c */ /* 0x001fda000bf06270 */
[----:B------:R-:W-:Y:S05]  /*2c70*/  @P0 BRA `(.L_x_307) ;  /* 0x0000000000580947 */ /* 0x000fea0003800000 */
[----:B----4-:R-:W-:Y:S01]  /*2c80*/  FMUL R12, R10, -1.4426950216293334961 ;  /* 0xbfb8aa3b0a0c7820 */ /* 0x010fe20000400000 */
[----:B------:R-:W-:Y:S04]  /*2c90*/  BSSY.RECONVERGENT B5, `(.L_x_308) ;  /* 0x0000012000057945 */ /* 0x000fe80003800200 */
[----:B------:R-:W-:-:S13]  /*2ca0*/  FSETP.GEU.AND P0, PT, R12, -126, PT ;  /* 0xc2fc00000c00780b */ /* 0x000fda0003f0e000 */
[----:B------:R-:W-:-:S04]  /*2cb0*/  @!P0 FMUL R12, R12, 0.5 ;  /* 0x3f0000000c0c8820 */ /* 0x000fc80000400000 */
[----:B------:R-:W0:Y:S02]  /*2cc0*/  MUFU.EX2 R11, R12 ;  /* 0x0000000c000b7308 */ /* 0x000e240000000800 */
[----:B0-----:R-:W-:-:S04]  /*2cd0*/  @!P0 FMUL R11, R11, R11 ;  /* 0x0000000b0b0b8220 */ /* 0x001fc80000400000 */
[----:B------:R-:W-:-:S04]  /*2ce0*/  FADD R24, R11, 1 ;  /* 0x3f8000000b187421 */ /* 0x000fc80000000000 */
[----:B------:R-:W2:Y:S08]  /*2cf0*/  MUFU.RCP R11, R24 ;  /* 0x00000018000b7308 */ /* 0x000eb00000001000 */
[----:B------:R-:W0:Y:S01]  /*2d00*/  FCHK P0, R10, R24 ;  /* 0x000000180a007302 */ /* 0x000e220000000000 */
[----:B--2---:R-:W-:-:S04]  /*2d10*/  FFMA R14, -R24, R11, 1 ;  /* 0x3f800000180e7423 */ /* 0x004fc8000000010b */
[----:B------:R-:W-:-:S04]  /*2d20*/  FFMA R11, R11, R14, R11 ;  /* 0x0000000e0b0b7223 */ /* 0x000fc8000000000b */
[----:B------:R-:W-:-:S04]  /*2d30*/  FFMA R14, R11, R10, RZ ;  /* 0x0000000a0b0e7223 */ /* 0x000fc800000000ff */
[----:B------:R-:W-:-:S04]  /*2d40*/  FFMA R15, -R24, R14, R10 ;  /* 0x0000000e180f7223 */ /* 0x000fc8000000010a */
[----:B------:R-:W-:Y:S01]  /*2d50*/  FFMA R11, R11, R15, R14 ;  /* 0x0000000f0b0b7223 */ /* 0x000fe2000000000e */
[----:B0-----:R-:W-:Y:S06]  /*2d60*/  @!P0 BRA `(.L_x_309) ;  /* 0x0000000000108947 */ /* 0x001fec0003800000 */
[----:B------:R-:W-:Y:S01]  /*2d70*/  IMAD.MOV.U32 R15, RZ, RZ, R10 ;  /* 0x000000ffff0f7224 */ /* 0x000fe200078e000a */
[----:B------:R-:W-:-:S07]  /*2d80*/  MOV R32, 0x2da0 ;  /* 0x00002da000207802 */ /* 0x000fce0000000f00 */
[----:B-1-3-5:R-:W-:Y:S05]  /*2d90*/  CALL.REL.NOINC `($__internal_3_$__cuda_sm3x_div_rn_noftz_f32_slowpath) ;  /* 0x0000002400a87944 */ /* 0x02afea0003c00000 */
[----:B------:R-:W-:-:S07]  /*2da0*/  IMAD.MOV.U32 R11, RZ, RZ, R15 ;  /* 0x000000ffff0b7224 */ /* 0x000fce00078e000f */
.L_x_309:
[----:B------:R-:W-:Y:S05]  /*2db0*/  BSYNC.RECONVERGENT B5 ;  /* 0x0000000000057941 */ /* 0x000fea0003800200 */
.L_x_308:
[----:B------:R-:W-:-:S05]  /*2dc0*/  FMUL R18, R11, R18 ;  /* 0x000000120b127220 */ /* 0x000fca0000400000 */
[----:B------:R0:W-:Y:S02]  /*2dd0*/  STS [R13+0x84], R18 ;  /* 0x000084120d007388 */ /* 0x0001e40000000800 */
.L_x_307:
[----:B------:R-:W-:Y:S05]  /*2de0*/  BSYNC.RECONVERGENT B4 ;  /* 0x0000000000047941 */ /* 0x000fea0003800200 */
.L_x_306:
[----:B------:R-:W1:Y:S01]  /*2df0*/  LDCU UR4, c[0x0][0x3dc] ;  /* 0x00007b80ff0477ac */ /* 0x000e620008000800 */
[----:B------:R-:W-:Y:S01]  /*2e00*/  IADD3 R10, PT, PT, R34, 0x40, RZ ;  /* 0x00000040220a7810 */ /* 0x000fe20007ffe0ff */
[----:B------:R-:W-:Y:S03]  /*2e10*/  BSSY.RECONVERGENT B4, `(.L_x_310) ;  /* 0x0000019000047945 */ /* 0x000fe60003800200 */
        /* <DEDUP_REMOVED lines=10> */
[----:B------:R-:W0:Y:S01]  /*2ec0*/  FCHK P0, R9, R24 ;  /* 0x0000001809007302 */ /* 0x000e220000000000 */
[----:B-1----:R-:W-:-:S04]  /*2ed0*/  FFMA R15, -R24, R10, 1 ;  /* 0x3f800000180f7423 */ /* 0x002fc8000000010a */
[----:B------:R-:W-:-:S04]  /*2ee0*/  FFMA R10, R10, R15, R10 ;  /* 0x0000000f0a0a7223 */ /* 0x000fc8000000000a */
[----:B----4-:R-:W-:-:S04]  /*2ef0*/  FFMA R12, R10, R9, RZ ;  /* 0x000000090a0c7223 */ /* 0x010fc800000000ff */
[----:B------:R-:W-:-:S04]  /*2f00*/  FFMA R15, -R24, R12, R9 ;  /* 0x0000000c180f7223 */ /* 0x000fc80000000109 */
[----:B------:R-:W-:Y:S01]  /*2f10*/  FFMA R10, R10, R15, R12 ;  /* 0x0000000f0a0a7223 */ /* 0x000fe2000000000c */
[----:B0-----:R-:W-:Y:S06]  /*2f20*/  @!P0 BRA `(.L_x_313) ;  /* 0x0000000000108947 */ /* 0x001fec0003800000 */
[----:B------:R-:W-:Y:S01]  /*2f30*/  IMAD.MOV.U32 R15, RZ, RZ, R9 ;  /* 0x000000ffff0f7224 */ /* 0x000fe200078e0009 */
[----:B------:R-:W-:-:S07]  /*2f40*/  MOV R32, 0x2f60 ;  /* 0x00002f6000207802 */ /* 0x000fce0000000f00 */
[----:B--23-5:R-:W-:Y:S05]  /*2f50*/  CALL.REL.NOINC `($__internal_3_$__cuda_sm3x_div_rn_noftz_f32_slowpath) ;  /* 0x0000002400387944 */ /* 0x02cfea0003c00000 */
[----:B------:R-:W-:-:S07]  /*2f60*/  IMAD.MOV.U32 R10, RZ, RZ, R15 ;  /* 0x000000ffff0a7224 */ /* 0x000fce00078e000f */
.L_x_313:
[----:B------:R-:W-:Y:S05]  /*2f70*/  BSYNC.RECONVERGENT B5 ;  /* 0x0000000000057941 */ /* 0x000fea0003800200 */
.L_x_312:
[----:B------:R-:W-:-:S05]  /*2f80*/  FMUL R10, R10, R17 ;  /* 0x000000110a0a7220 */ /* 0x000fca0000400000 */
[----:B------:R1:W-:Y:S02]  /*2f90*/  STS [R13+0x104], R10 ;  /* 0x0001040a0d007388 */ /* 0x0003e40000000800 */
.L_x_311:
[----:B------:R-:W-:Y:S05]  /*2fa0*/  BSYNC.RECONVERGENT B4 ;  /* 0x0000000000047941 */ /* 0x000fea0003800200 */
.L_x_310:
[----:B------:R-:W0:Y:S01]  /*2fb0*/  LDCU UR4, c[0x0][0x3dc] ;  /* 0x00007b80ff0477ac */ /* 0x000e220008000800 */
[----:B------:R-:W-:-:S04]  /*2fc0*/  IADD3 R34, PT, PT, R34, 0x60, RZ ;  /* 0x0000006022227810 */ /* 0x000fc80007ffe0ff */
[----:B0-----:R-:W-:-:S13]  /*2fd0*/  ISETP.GE.AND P0, PT, R34, UR4, PT ;  /* 0x0000000422007c0c */ /* 0x001fda000bf06270 */
[----:B------:R-:W-:Y:S05]  /*2fe0*/  @P0 BRA `(.L_x_301) ;  /* 0x0000001400140947 */ /* 0x000fea0003800000 */
[----:B-1----:R-:W-:Y:S01]  /*2ff0*/  FMUL R10, R54, -1.4426950216293334961 ;  /* 0xbfb8aa3b360a7820 */ /* 0x002fe20000400000 */
[----:B------:R-:W-:Y:S04]  /*3000*/  BSSY.RECONVERGENT B4, `(.L_x_314) ;  /* 0x0000012000047945 */ /* 0x000fe80003800200 */
[----:B------:R-:W-:-:S13]  /*3010*/  FSETP.GEU.AND P0, PT, R10, -126, PT ;  /* 0xc2fc00000a00780b */ /* 0x000fda0003f0e000 */
[----:B------:R-:W-:-:S04]  /*3020*/  @!P0 FMUL R10, R10, 0.5 ;  /* 0x3f0000000a0a8820 */ /* 0x000fc80000400000 */
[----:B------:R-:W0:Y:S02]  /*3030*/  MUFU.EX2 R9, R10 ;  /* 0x0000000a00097308 */ /* 0x000e240000000800 */
[----:B0-----:R-:W-:-:S04]  /*3040*/  @!P0 FMUL R9, R9, R9 ;  /* 0x0000000909098220 */ /* 0x001fc80000400000 */
[----:B------:R-:W-:-:S04]  /*3050*/  FADD R24, R9, 1 ;  /* 0x3f80000009187421 */ /* 0x000fc80000000000 */
[----:B------:R-:W4:Y:S08]  /*3060*/  MUFU.RCP R9, R24 ;  /* 0x0000001800097308 */ /* 0x000f300000001000 */
[----:B------:R-:W0:Y:S01]  /*3070*/  FCHK P0, R54, R24 ;  /* 0x0000001836007302 */ /* 0x000e220000000000 */
[----:B----4-:R-:W-:-:S04]  /*3080*/  FFMA R12, -R24, R9, 1 ;  /* 0x3f800000180c7423 */ /* 0x010fc80000000109 */
[----:B------:R-:W-:-:S04]  /*3090*/  FFMA R9, R9, R12, R9 ;  /* 0x0000000c09097223 */ /* 0x000fc80000000009 */
[----:B------:R-:W-:-:S04]  /*30a0*/  FFMA R11, R9, R54, RZ ;  /* 0x00000036090b7223 */ /* 0x000fc800000000ff */
[----:B------:R-:W-:-:S04]  /*30b0*/  FFMA R12, -R24, R11, R54 ;  /* 0x0000000b180c7223 */ /* 0x000fc80000000136 */
[----:B------:R-:W-:Y:S01]  /*30c0*/  FFMA R9, R9, R12, R11 ;  /* 0x0000000c09097223 */ /* 0x000fe2000000000b */
[----:B0-----:R-:W-:Y:S06]  /*30d0*/  @!P0 BRA `(.L_x_315) ;  /* 0x0000000000108947 */ /* 0x001fec0003800000 */
[----:B------:R-:W-:Y:S01]  /*30e0*/  IMAD.MOV.U32 R15, RZ, RZ, R54 ;  /* 0x000000ffff0f7224 */ /* 0x000fe200078e0036 */
[----:B------:R-:W-:-:S07]  /*30f0*/  MOV R32, 0x3110 ;  /* 0x0000311000207802 */ /* 0x000fce0000000f00 */
[----:B--23-5:R-:W-:Y:S05]  /*3100*/  CALL.REL.NOINC `($__internal_3_$__cuda_sm3x_div_rn_noftz_f32_slowpath) ;  /* 0x0000002000cc7944 */ /* 0x02cfea0003c00000 */
[----:B------:R-:W-:-:S07]  /*3110*/  IMAD.MOV.U32 R9, RZ, RZ, R15 ;  /* 0x000000ffff097224 */ /* 0x000fce00078e000f */
.L_x_315:
[----:B------:R-:W-:Y:S05]  /*3120*/  BSYNC.RECONVERGENT B4 ;  /* 0x0000000000047941 */ /* 0x000fea0003800200 */
.L_x_314:
[----:B------:R-:W-:-:S05]  /*3130*/  FMUL R16, R9, R16 ;  /* 0x0000001009107220 */ /* 0x000fca0000400000 */
[----:B------:R0:W-:Y:S01]  /*3140*/  STS [R13+0x184], R16 ;  /* 0x000184100d007388 */ /* 0x0001e20000000800 */
[----:B------:R-:W-:Y:S05]  /*3150*/  BRA `(.L_x_301) ;  /* 0x0000001000b87947 */ /* 0x000fea0003800000 */
.L_x_284:
[-C--:B------:R-:W-:Y:S02]  /*3160*/  ISETP.GE.AND P0, PT, R4, R3.reuse, PT ;  /* 0x000000030400720c */ /* 0x080fe40003f06270 */
[----:B------:R-:W-:-:S11]  /*3170*/  ISETP.GE.AND P4, PT, R8, R3, PT ;  /* 0x000000030800720c */ /* 0x000fd60003f86270 */
[----:B------:R-:W-:Y:S05]  /*3180*/  @P0 BRA `(.L_x_316) ;  /* 0x0000000000540947 */ /* 0x000fea0003800000 */
[----:B------:R-:W0:Y:S01]  /*3190*/  LDCU UR4, c[0x0][0x3dc] ;  /* 0x00007b80ff0477ac */ /* 0x000e220008000800 */
[C---:B------:R-:W-:Y:S01]  /*31a0*/  IADD3 R24, PT, PT, R34.reuse, 0x20, RZ ;  /* 0x0000002022187810 */ /* 0x040fe20007ffe0ff */
[C---:B------:R-:W-:Y:S02]  /*31b0*/  VIADD R32, R34.reuse, 0x40 ;  /* 0x0000004022207836 */ /* 0x040fe40000000000 */
[C---:B------:R-:W-:Y:S01]  /*31c0*/  VIADD R33, R34.reuse, 0x60 ;  /* 0x0000006022217836 */ /* 0x040fe20000000000 */
[----:B0-----:R-:W-:Y:S02]  /*31d0*/  ISETP.GE.AND P0, PT, R34, UR4, PT ;  /* 0x0000000422007c0c */ /* 0x001fe4000bf06270 */
[----:B------:R-:W-:Y:S02]  /*31e0*/  ISETP.GE.AND P1, PT, R24, UR4, PT ;  /* 0x0000000418007c0c */ /* 0x000fe4000bf26270 */
[----:B------:R-:W-:Y:S02]  /*31f0*/  ISETP.GE.AND P2, PT, R32, UR4, PT ;  /* 0x0000000420007c0c */ /* 0x000fe4000bf46270 */
[----:B------:R-:W-:-:S07]  /*3200*/  ISETP.GE.AND P3, PT, R33, UR4, PT ;  /* 0x0000000421007c0c */ /* 0x000fce000bf66270 */
[----:B------:R-:W-:Y:S02]  /*3210*/  @!P0 FMNMX R24, RZ, R15, !PT ;  /* 0x0000000fff188209 */ /* 0x000fe40007800000 */
[----:B------:R-:W-:Y:S02]  /*3220*/  @!P1 FMNMX R15, RZ, R14, !PT ;  /* 0x0000000eff0f9209 */ /* 0x000fe40007800000 */
[----:B------:R-:W-:Y:S01]  /*3230*/  @!P2 FMNMX R14, RZ, R13, !PT ;  /* 0x0000000dff0ea209 */ /* 0x000fe20007800000 */
[----:B------:R-:W-:Y:S01]  /*3240*/  @!P0 FMUL R24, R24, R23 ;  /* 0x0000001718188220 */ /* 0x000fe20000400000 */
[----:B------:R-:W-:Y:S01]  /*3250*/  @!P3 FMNMX R13, RZ, R12, !PT ;  /* 0x0000000cff0db209 */ /* 0x000fe20007800000 */
[----:B------:R-:W-:Y:S01]  /*3260*/  @!P1 FMUL R15, R15, R22 ;  /* 0x000000160f0f9220 */ /* 0x000fe20000400000 */
[----:B------:R-:W-:Y:S01]  /*3270*/  LEA R12, R34, R47, 0x2 ;  /* 0x0000002f220c7211 */ /* 0x000fe200078e10ff */
[----:B------:R-:W-:Y:S02]  /*3280*/  @!P2 FMUL R14, R14, R21 ;  /* 0x000000150e0ea220 */ /* 0x000fe40000400000 */
[----:B------:R-:W-:-:S02]  /*3290*/  @!P3 FMUL R13, R13, R20 ;  /* 0x000000140d0db220 */ /* 0x000fc40000400000 */
[----:B------:R0:W-:Y:S04]  /*32a0*/  @!P0 STS [R12+0x8], R24 ;  /* 0x000008180c008388 */ /* 0x0001e80000000800 */
[----:B------:R0:W-:Y:S04]  /*32b0*/  @!P1 STS [R12+0x88], R15 ;  /* 0x0000880f0c009388 */ /* 0x0001e80000000800 */
[----:B------:R0:W-:Y:S04]  /*32c0*/  @!P2 STS [R12+0x108], R14 ;  /* 0x0001080e0c00a388 */ /* 0x0001e80000000800 */
[----:B------:R0:W-:Y:S02]  /*32d0*/  @!P3 STS [R12+0x188], R13 ;  /* 0x0001880d0c00b388 */ /* 0x0001e40000000800 */
.L_x_316:
[----:B------:R-:W-:Y:S05]  /*32e0*/  @P4 BRA `(.L_x_301) ;  /* 0x0000001000544947 */ /* 0x000fea0003800000 */
[----:B------:R-:W1:Y:S01]  /*32f0*/  LDCU UR4, c[0x0][0x3dc] ;  /* 0x00007b80ff0477ac */ /* 0x000e620008000800 */
[C---:B0-----:R-:W-:Y:S02]  /*3300*/  VIADD R12, R34.reuse, 0x20 ;  /* 0x00000020220c7836 */ /* 0x041fe40000000000 */
[C---:B------:R-:W-:Y:S01]  /*3310*/  VIADD R13, R34.reuse, 0x40 ;  /* 0x00000040220d7836 */ /* 0x040fe20000000000 */
[----:B-1----:R-:W-:Y:S02]  /*3320*/  ISETP.GE.AND P0, PT, R34, UR4, PT ;  /* 0x0000000422007c0c */ /* 0x002fe4000bf06270 */
[----:B------:R-:W-:Y:S02]  /*3330*/  ISETP.GE.AND P1, PT, R12, UR4, PT ;  /* 0x000000040c007c0c */ /* 0x000fe4000bf26270 */
[----:B------:R-:W-:Y:S02]  /*3340*/  ISETP.GE.AND P2, PT, R13, UR4, PT ;  /* 0x000000040d007c0c */ /* 0x000fe4000bf46270 */
[C---:B------:R-:W-:Y:S01]  /*3350*/  IADD3 R14, PT, PT, R34.reuse, UR4, RZ ;  /* 0x00000004220e7c10 */ /* 0x040fe2000fffe0ff */
[----:B------:R-:W-:-:S04]  /*3360*/  VIADD R34, R34, 0x60 ;  /* 0x0000006022227836 */ /* 0x000fc80000000000 */
[----:B------:R-:W-:Y:S02]  /*3370*/  IMAD R14, R14, 0x4, R45 ;  /* 0x000000040e0e7824 */ /* 0x000fe400078e022d */
[----:B------:R-:W-:Y:S02]  /*3380*/  @!P0 FMNMX R12, RZ, R11, !PT ;  /* 0x0000000bff0c8209 */ /* 0x000fe40007800000 */
[----:B------:R-:W-:Y:S02]  /*3390*/  @!P1 FMNMX R11, RZ, R10, !PT ;  /* 0x0000000aff0b9209 */ /* 0x000fe40007800000 */
[----:B------:R-:W-:Y:S01]  /*33a0*/  @!P2 FMNMX R10, RZ, R9, !PT ;  /* 0x00000009ff0aa209 */ /* 0x000fe20007800000 */
[----:B------:R-:W-:Y:S02]  /*33b0*/  @!P0 FMUL R12, R12, R19 ;  /* 0x000000130c0c8220 */ /* 0x000fe40000400000 */
[----:B------:R-:W-:Y:S02]  /*33c0*/  @!P1 FMUL R11, R11, R18 ;  /* 0x000000120b0b9220 */ /* 0x000fe40000400000 */
[----:B------:R-:W-:Y:S01]  /*33d0*/  @!P2 FMUL R10, R10, R17 ;  /* 0x000000110a0aa220 */ /* 0x000fe20000400000 */
[----:B------:R1:W-:Y:S01]  /*33e0*/  @!P0 STS [R14+0x4], R12 ;  /* 0x0000040c0e008388 */ /* 0x0003e20000000800 */
[----:B------:R-:W-:-:S03]  /*33f0*/  ISETP.GE.AND P0, PT, R34, UR4, PT ;  /* 0x0000000422007c0c */ /* 0x000fc6000bf06270 */
[----:B------:R1:W-:Y:S04]  /*3400*/  @!P1 STS [R14+0x84], R11 ;  /* 0x0000840b0e009388 */ /* 0x0003e80000000800 */
[----:B------:R1:W-:Y:S06]  /*3410*/  @!P2 STS [R14+0x104], R10 ;  /* 0x0001040a0e00a388 */ /* 0x0003ec0000000800 */
[----:B------:R-:W-:Y:S05]  /*3420*/  @P0 BRA `(.L_x_301) ;  /* 0x0000001000040947 */ /* 0x000fea0003800000 */
[----:B------:R-:W-:-:S05]  /*3430*/  FMNMX R9, RZ, R54, !PT ;  /* 0x00000036ff097209 */ /* 0x000fca0007800000 */
[----:B------:R-:W-:-:S05]  /*3440*/  FMUL R9, R9, R16 ;  /* 0x0000001009097220 */ /* 0x000fca0000400000 */
[----:B------:R2:W-:Y:S01]  /*3450*/  STS [R14+0x184], R9 ;  /* 0x000184090e007388 */ /* 0x0005e20000000800 */
[----:B------:R-:W-:Y:S05]  /*3460*/  BRA `(.L_x_301) ;  /* 0x0000000c00f47947 */ /* 0x000fea0003800000 */
.L_x_283:
[----:B------:R-:W-:-:S13]  /*3470*/  ISETP.GE.AND P0, PT, R4, R3, PT ;  /* 0x000000030400720c */ /* 0x000fda0003f06270 */
[----:B------:R-:W-:Y:S05]  /*3480*/  @P0 BRA `(.L_x_317) ;  /* 0x0000000400f40947 */ /* 0x000fea0003800000 */
[----:B------:R-:W0:Y:S01]  /*3490*/  LDC R33, c[0x0][0x3dc] ;  /* 0x0000f700ff217b82 */ /* 0x000e220000000800 */
[C---:B------:R-:W-:Y:S01]  /*34a0*/  VIADD R32, R34.reuse, 0x40 ;  /* 0x0000004022207836 */ /* 0x040fe20000000000 */
[C---:B------:R-:W-:Y:S01]  /*34b0*/  IADD3 R24, PT, PT, R34.reuse, 0x20, RZ ;  /* 0x0000002022187810 */ /* 0x040fe20007ffe0ff */
[----:B------:R-:W-:Y:S01]  /*34c0*/  BSSY.RECONVERGENT B2, `(.L_x_318) ;  /* 0x0000022000027945 */ /* 0x000fe20003800200 */
[C---:B------:R-:W-:Y:S02]  /*34d0*/  IADD3 R36, PT, PT, R34.reuse, 0x60, RZ ;  /* 0x0000006022247810 */ /* 0x040fe40007ffe0ff */
[-C--:B0-----:R-:W-:Y:S02]  /*34e0*/  ISETP.GE.AND P2, PT, R34, R33.reuse, PT ;  /* 0x000000212200720c */ /* 0x081fe40003f46270 */
[-C--:B------:R-:W-:Y:S01]  /*34f0*/  ISETP.GE.AND P1, PT, R32, R33.reuse, PT ;  /* 0x000000212000720c */ /* 0x080fe20003f26270 */
[----:B------:R-:W-:Y:S01]  /*3500*/  IMAD R32, R34, 0x4, R47 ;  /* 0x0000000422207824 */ /* 0x000fe200078e022f */
[----:B------:R-:W-:-:S02]  /*3510*/  ISETP.GE.AND P4, PT, R24, R33, PT ;  /* 0x000000211800720c */ /* 0x000fc40003f86270 */
[----:B------:R-:W-:-:S07]  /*3520*/  ISETP.GE.AND P0, PT, R36, R33, PT ;  /* 0x000000212400720c */ /* 0x000fce0003f06270 */
        /* <DEDUP_REMOVED lines=27> */
.L_x_319:
[----:B------:R-:W-:Y:S05]  /*36e0*/  BSYNC.RECONVERGENT B2 ;  /* 0x0000000000027941 */ /* 0x000fea0003800200 */
.L_x_318:
[----:B------:R-:W-:Y:S04]  /*36f0*/  BSSY.RECONVERGENT B2, `(.L_x_320) ;  /* 0x000001c000027945 */ /* 0x000fe80003800200 */
[----:B------:R-:W-:Y:S05]  /*3700*/  @P4 BRA `(.L_x_321) ;  /* 0x0000000000684947 */ /* 0x000fea0003800000 */
[----:B------:R-:W-:Y:S01]  /*3710*/  FMUL R15, R14, 0.044714998453855514526 ;  /* 0x3d3727130e0f7820 */ /* 0x000fe20000400000 */
[----:B------:R-:W-:Y:S01]  /*3720*/  MOV R35, 0x3c80f082 ;  /* 0x3c80f08200237802 */ /* 0x000fe20000000f00 */
        /* <DEDUP_REMOVED lines=24> */
.L_x_321:
[----:B------:R-:W-:Y:S05]  /*38b0*/  BSYNC.RECONVERGENT B2 ;  /* 0x0000000000027941 */ /* 0x000fea0003800200 */
.L_x_320:
[----:B------:R-:W-:Y:S04]  /*38c0*/  BSSY.RECONVERGENT B2, `(.L_x_322) ;  /* 0x000001c000027945 */ /* 0x000fe80003800200 */
[----:B------:R-:W-:Y:S05]  /*38d0*/  @P1 BRA `(.L_x_323) ;  /* 0x0000000000681947 */ /* 0x000fea0003800000 */
[----:B------:R-:W-:Y:S01]  /*38e0*/  FMUL R14, R13, 0.044714998453855514526 ;  /* 0x3d3727130d0e7820 */ /* 0x000fe20000400000 */
[----:B------:R-:W-:Y:S02]  /*38f0*/  HFMA2 R24, -RZ, RZ, 1.125, -9232 ;  /* 0x3c80f082ff187431 */ /* 0x000fe400000001ff */
[----:B0-----:R-:W-:Y:S02]  /*3900*/  IMAD.MOV.U32 R23, RZ, RZ, 0x3f800000 ;  /* 0x3f800000ff177424 */ /* 0x001fe400078e00ff */
        /* <DEDUP_REMOVED lines=23> */
.L_x_323:
[----:B------:R-:W-:Y:S05]  /*3a80*/  BSYNC.RECONVERGENT B2 ;  /* 0x0000000000027941 */ /* 0x000fea0003800200 */
.L_x_322:
[----:B------:R-:W-:Y:S04]  /*3a90*/  BSSY.RECONVERGENT B2, `(.L_x_317) ;  /* 0x000001c000027945 */ /* 0x000fe80003800200 */
[----:B------:R-:W-:Y:S05]  /*3aa0*/  @P0 BRA `(.L_x_324) ;  /* 0x0000000000680947 */ /* 0x000fea0003800000 */
[----:B------:R-:W-:Y:S01]  /*3ab0*/  FMUL R13, R12, 0.044714998453855514526 ;  /* 0x3d3727130c0d7820 */ /* 0x000fe20000400000 */
[----:B0-----:R-:W-:Y:S01]  /*3ac0*/  MOV R23, 0x3c80f082 ;  /* 0x3c80f08200177802 */ /* 0x001fe20000000f00 */
        /* <DEDUP_REMOVED lines=24> */
.L_x_324:
[----:B------:R-:W-:Y:S05]  /*3c50*/  BSYNC.RECONVERGENT B2 ;  /* 0x0000000000027941 */ /* 0x000fea0003800200 */
.L_x_317:
[----:B------:R-:W-:-:S13]  /*3c60*/  ISETP.GE.AND P0, PT, R8, R3, PT ;  /* 0x000000030800720c */ /* 0x000fda0003f06270 */
[----:B------:R-:W-:Y:S05]  /*3c70*/  @P0 BRA `(.L_x_301) ;  /* 0x0000000400f00947 */ /* 0x000fea0003800000 */
[----:B------:R-:W4:Y:S01]  /*3c80*/  LDC R13, c[0x0][0x3dc] ;  /* 0x0000f700ff0d7b82 */ /* 0x000f220000000800 */
[C---:B------:R-:W-:Y:S01]  /*3c90*/  IADD3 R12, PT, PT, R34.reuse, 0x20, RZ ;  /* 0x00000020220c7810 */ /* 0x040fe20007ffe0ff */
[C---:B------:R-:W-:Y:S01]  /*3ca0*/  VIADD R14, R34.reuse, 0x40 ;  /* 0x00000040220e7836 */ /* 0x040fe20000000000 */
[C---:B------:R-:W-:Y:S01]  /*3cb0*/  IADD3 R20, PT, PT, R34.reuse, 0x60, RZ ;  /* 0x0000006022147810 */ /* 0x040fe20007ffe0ff */
[----:B------:R-:W-:Y:S01]  /*3cc0*/  BSSY.RECONVERGENT B2, `(.L_x_325) ;  /* 0x0000022000027945 */ /* 0x000fe20003800200 */
[CC--:B----4-:R-:W-:Y:S01]  /*3cd0*/  ISETP.GE.AND P2, PT, R34.reuse, R13.reuse, PT ;  /* 0x0000000d2200720c */ /* 0x0d0fe20003f46270 */
[----:B------:R-:W-:Y:S01]  /*3ce0*/  IMAD.IADD R34, R34, 0x1, R13 ;  /* 0x0000000122227824 */ /* 0x000fe200078e020d */
[-C--:B------:R-:W-:Y:S02]  /*3cf0*/  ISETP.GE.AND P4, PT, R12, R13.reuse, PT ;  /* 0x0000000d0c00720c */ /* 0x080fe40003f86270 */
[-C--:B------:R-:W-:Y:S02]  /*3d00*/  ISETP.GE.AND P1, PT, R14, R13.reuse, PT ;  /* 0x0000000d0e00720c */ /* 0x080fe40003f26270 */
[----:B------:R-:W-:-:S02]  /*3d10*/  ISETP.GE.AND P0, PT, R20, R13, PT ;  /* 0x0000000d1400720c */ /* 0x000fc40003f06270 */
[----:B------:R-:W-:-:S05]  /*3d20*/  LEA R13, R34, R45, 0x2 ;  /* 0x0000002d220d7211 */ /* 0x000fca00078e10ff */
        /* <DEDUP_REMOVED lines=9> */
[C---:B0-----:R-:W-:Y:S01]  /*3dc0*/  FMUL R23, R14.reuse, R14 ;  /* 0x0000000e0e177220 */ /* 0x041fe20000400000 */
        /* <DEDUP_REMOVED lines=8> */
[----:B------:R-:W0:Y:S02]  /*3e50*/  MUFU.RCP R15, R15 ;  /* 0x0000000f000f7308 */ /* 0x000e240000001000 */
[----:B0-----:R-:W-:-:S05]  /*3e60*/  FFMA R20, R15, -2, R20 ;  /* 0xc00000000f147823 */ /* 0x001fca0000000014 */
[----:B--23--:R-:W-:-:S04]  /*3e70*/  FSEL R21, R20, 1, !P2 ;  /* 0x3f80000014157808 */ /* 0x00cfc80005000000 */
[--C-:B------:R-:W-:Y:S01]  /*3e80*/  LOP3.LUT R21, R21, 0x80000000, R14.reuse, 0xb8, !PT ;  /* 0x8000000015157812 */ /* 0x100fe200078eb80e */
[----:B------:R-:W-:-:S04]  /*3e90*/  @!P3 FFMA R21, R14, R23, R14 ;  /* 0x000000170e15b223 */ /* 0x000fc8000000000e */
[----:B------:R-:W-:-:S04]  /*3ea0*/  FADD R12, R21, 1 ;  /* 0x3f800000150c7421 */ /* 0x000fc80000000000 */
[----:B------:R-:W-:-:S04]  /*3eb0*/  FMUL R12, R11, R12 ;  /* 0x0000000c0b0c7220 */ /* 0x000fc80000400000 */
[----:B------:R-:W-:-:S05]  /*3ec0*/  FMUL R12, R12, R19 ;  /* 0x000000130c0c7220 */ /* 0x000fca0000400000 */
[----:B------:R4:W-:Y:S02]  /*3ed0*/  STS [R13+0x4], R12 ;  /* 0x0000040c0d007388 */ /* 0x0009e40000000800 */
.L_x_326:
[----:B------:R-:W-:Y:S05]  /*3ee0*/  BSYNC.RECONVERGENT B2 ;  /* 0x0000000000027941 */ /* 0x000fea0003800200 */
.L_x_325:
[----:B------:R-:W-:Y:S04]  /*3ef0*/  BSSY.RECONVERGENT B2, `(.L_x_327) ;  /* 0x000001c000027945 */ /* 0x000fe80003800200 */
[----:B------:R-:W-:Y:S05]  /*3f00*/  @P4 BRA `(.L_x_328) ;  /* 0x0000000000684947 */ /* 0x000fea0003800000 */
[----:B------:R-:W-:Y:S01]  /*3f10*/  FMUL R11, R10, 0.044714998453855514526 ;  /* 0x3d3727130a0b7820 */ /* 0x000fe20000400000 */
[----:B------:R-:W-:Y:S01]  /*3f20*/  IMAD.MOV.U32 R19, RZ, RZ, 0x3c80f082 ;  /* 0x3c80f082ff137424 */ /* 0x000fe200078e00ff */
[----:B-1----:R-:W-:Y:S02]  /*3f30*/  MOV R15, 0x3f800000 ;  /* 0x3f800000000f7802 */ /* 0x002fe40000000f00 */
[----:B------:R-:W-:-:S04]  /*3f40*/  FMUL R11, R11, R10 ;  /* 0x0000000a0b0b7220 */ /* 0x000fc80000400000 */
[----:B------:R-:W-:Y:S01]  /*3f50*/  FFMA R11, R11, R10, R10 ;  /* 0x0000000a0b0b7223 */ /* 0x000fe2000000000a */
[----:B------:R-:W-:-:S03]  /*3f60*/  FMUL R10, R10, 0.5 ;  /* 0x3f0000000a0a7820 */ /* 0x000fc60000400000 */
[----:B----4-:R-:W-:-:S04]  /*3f70*/  FMUL R12, R11, 0.79788458347320556641 ;  /* 0x3f4c422a0b0c7820 */ /* 0x010fc80000400000 */
        /* <DEDUP_REMOVED lines=10> */
[----:B------:R-:W1:Y:S02]  /*4020*/  MUFU.RCP R14, R14 ;  /* 0x0000000e000e7308 */ /* 0x000e640000001000 */
[----:B-1----:R-:W-:-:S05]  /*4030*/  FFMA R15, R14, -2, R15 ;  /* 0xc00000000e0f7823 */ /* 0x002fca000000000f */
[----:B------:R-:W-:-:S04]  /*4040*/  FSEL R15, R15, 1, !P2 ;  /* 0x3f8000000f0f7808 */ /* 0x000fc80005000000 */
[--C-:B------:R-:W-:Y:S01]  /*4050*/  LOP3.LUT R15, R15, 0x80000000, R12.reuse, 0xb8, !PT ;  /* 0x800000000f0f7812 */ /* 0x100fe200078eb80c */
[----:B------:R-:W-:-:S04]  /*4060*/  @!P3 FFMA R15, R12, R11, R12 ;  /* 0x0000000b0c0fb223 */ /* 0x000fc8000000000c */
[----:B------:R-:W-:-:S04]  /*4070*/  FADD R15, R15, 1 ;  /* 0x3f8000000f0f7421 */ /* 0x000fc80000000000 */
[----:B------:R-:W-:-:S04]  /*4080*/  FMUL R15, R10, R15 ;  /* 0x0000000f0a0f7220 */ /* 0x000fc80000400000 */
[----:B------:R-:W-:-:S05]  /*4090*/  FMUL R18, R15, R18 ;  /* 0x000000120f127220 */ /* 0x000fca0000400000 */
[----:B------:R1:W-:Y:S02]  /*40a0*/  STS [R13+0x84], R18 ;  /* 0x000084120d007388 */ /* 0x0003e40000000800 */
.L_x_328:
[----:B------:R-:W-:Y:S05]  /*40b0*/  BSYNC.RECONVERGENT B2 ;  /* 0x0000000000027941 */ /* 0x000fea0003800200 */
.L_x_327:
[----:B------:R-:W-:Y:S04]  /*40c0*/  BSSY.RECONVERGENT B2, `(.L_x_329) ;  /* 0x000001c000027945 */ /* 0x000fe80003800200 */
[----:B------:R-:W-:Y:S05]  /*40d0*/  @P1 BRA `(.L_x_330) ;  /* 0x0000000000681947 */ /* 0x000fea0003800000 */
[----:B------:R-:W-:Y:S01]  /*40e0*/  FMUL R10, R9, 0.044714998453855514526 ;  /* 0x3d372713090a7820 */ /* 0x000fe20000400000 */
[----:B-1----:R-:W-:Y:S02]  /*40f0*/  IMAD.MOV.U32 R18, RZ, RZ, 0x3c80f082 ;  /* 0x3c80f082ff127424 */ /* 0x002fe400078e00ff */
        /* <DEDUP_REMOVED lines=10> */
[----:B------:R-:W4:Y:S03]  /*41a0*/  MUFU.EX2 R10, R10 ;  /* 0x0000000a000a7308 */ /* 0x000f260000000800 */
[----:B------:R-:W-:Y:S01]  /*41b0*/  FFMA R18, R15, R18, 0.1331529766321182251 ;  /* 0x3e0859410f127423 */ /* 0x000fe20000000012 */
[----:B----4-:R-:W-:-:S03]  /*41c0*/  FADD R12, R10, 1 ;  /* 0x3f8000000a0c7421 */ /* 0x010fc60000000000 */
        /* <DEDUP_REMOVED lines=11> */
.L_x_330:
[----:B------:R-:W-:Y:S05]  /*4280*/  BSYNC.RECONVERGENT B2 ;  /* 0x0000000000027941 */ /* 0x000fea0003800200 */
.L_x_329:
[----:B------:R-:W-:Y:S05]  /*4290*/  @P0 BRA `(.L_x_301) ;  /* 0x0000000000680947 */ /* 0x000fea0003800000 */
[----:B------:R-:W-:Y:S01]  /*42a0*/  FMUL R9, R54, 0.044714998453855514526 ;  /* 0x3d37271336097820 */ /* 0x000fe20000400000 */
[----:B-1----:R-:W-:Y:S01]  /*42b0*/  IMAD.MOV.U32 R15, RZ, RZ, 0x3c80f082 ;  /* 0x3c80f082ff0f7424 */ /* 0x002fe200078e00ff */
[----:B----4-:R-:W-:Y:S02]  /*42c0*/  MOV R12, 0x3f800000 ;  /* 0x3f800000000c7802 */ /* 0x010fe40000000f00 */
        /* <DEDUP_REMOVED lines=23> */
.L_x_301:
[----:B------:R-:W-:Y:S05]  /*4440*/  BSYNC.RECONVERGENT B0 ;  /* 0x0000000000007941 */ /* 0x000fea0003800200 */
.L_x_282:
[----:B------:R-:W1:Y:S01]  /*4450*/  LDCU UR4, c[0x0][0x3dc] ;  /* 0x00007b80ff0477ac */ /* 0x000e620008000800 */
[----:B------:R-:W-:Y:S01]  /*4460*/  VIADD R30, R30, 0x400 ;  /* 0x000004001e1e7836 */ /* 0x000fe20000000000 */
[----:B-1----:R-:W-:-:S04]  /*4470*/  MOV R11, UR4 ;  /* 0x00000004000b7c02 */ /* 0x002fc80008000f00 */
[----:B------:R-:W-:-:S13]  /*4480*/  ISETP.GE.AND P0, PT, R30, R11, PT ;  /* 0x0000000b1e00720c */ /* 0x000fda0003f06270 */
[----:B------:R-:W-:Y:S05]  /*4490*/  @!P0 BRA `(.L_x_331) ;  /* 0xffffffc800f48947 */ /* 0x000fea000383ffff */
.L_x_273:
[----:B------:R-:W-:Y:S05]  /*44a0*/  BSYNC.RECONVERGENT B1 ;  /* 0x0000000000017941 */ /* 0x000fea0003800200 */
.L_x_272:
[----:B------:R-:W0:Y:S01]  /*44b0*/  LDCU UR4, c[0x0][0x3d8] ;  /* 0x00007b00ff0477ac */ /* 0x000e220008000800 */
[----:B------:R-:W-:Y:S01]  /*44c0*/  BAR.SYNC.DEFER_BLOCKING 0x0 ;  /* 0x0000000000007b1d */ /* 0x000fe20000010000 */
[----:B0-----:R-:W-:-:S13]  /*44d0*/  ISETP.GE.AND P0, PT, R46, UR4, PT ;  /* 0x000000042e007c0c */ /* 0x001fda000bf06270 */
[----:B------:R-:W-:Y:S05]  /*44e0*/  @P0 EXIT ;  /* 0x000000000000094d */ /* 0x000fea0003800000 */
[----:B--2-4-:R-:W0:Y:S01]  /*44f0*/  LDC.64 R12, c[0x0][0x3c0] ;  /* 0x0000f000ff0c7b82 */ /* 0x014e220000000a00 */
[C---:B-----5:R-:W-:Y:S01]  /*4500*/  LOP3.LUT R0, R11.reuse, 0x7ffffffe, RZ, 0xc0, !PT ;  /* 0x7ffffffe0b007812 */ /* 0x060fe200078ec0ff */
[----:B------:R-:W2:Y:S01]  /*4510*/  LDCU.64 UR4, c[0x0][0x398] ;  /* 0x00007300ff0477ac */ /* 0x000ea20008000a00 */
[----:B------:R-:W-:-:S03]  /*4520*/  LEA R2, R11, 0xc, 0x2 ;  /* 0x0000000c0b027811 */ /* 0x000fc600078e10ff */
[----:B------:R-:W-:Y:S02]  /*4530*/  IMAD.MOV R7, RZ, RZ, -R0 ;  /* 0x000000ffff077224 */ /* 0x000fe400078e0a00 */
[----:B0-2---:R-:W-:-:S07]  /*4540*/  IMAD.WIDE R10, R4, 0x4, R12 ;  /* 0x00000004040a7825 */ /* 0x005fce00078e020c */
.L_x_357:
[----:B0-----:R-:W0:Y:S01]  /*4550*/  LDCU UR8, c[0x0][0x3dc] ;  /* 0x00007b80ff0877ac */ /* 0x001e220008000800 */
[----:B-12---:R-:W-:Y:S01]  /*4560*/  HFMA2 R15, -RZ, RZ, 0, 0 ;  /* 0x00000000ff0f7431 */ /* 0x006fe200000001ff */
[----:B---3--:R-:W-:Y:S02]  /*4570*/  CS2R R20, SRZ ;  /* 0x0000000000147805 */ /* 0x008fe4000001ff00 */
[----:B------:R-:W-:Y:S02]  /*4580*/  CS2R R16, SRZ ;  /* 0x0000000000107805 */ /* 0x000fe4000001ff00 */
[----:B-----5:R-:W-:Y:S01]  /*4590*/  CS2R R18, SRZ ;  /* 0x0000000000127805 */ /* 0x020fe2000001ff00 */
[----:B------:R-:W-:Y:S01]  /*45a0*/  IMAD.MOV.U32 R26, RZ, RZ, RZ ;  /* 0x000000ffff1a7224 */ /* 0x000fe200078e00ff */
[----:B0-----:R-:W-:-:S09]  /*45b0*/  UISETP.GE.AND UP0, UPT, UR8, 0x1, UPT ;  /* 0x000000010800788c */ /* 0x001fd2000bf06270 */
[----:B------:R-:W-:Y:S05]  /*45c0*/  BRA.U !UP0, `(.L_x_332) ;  /* 0x00000009082c7547 */ /* 0x000fea000b800000 */
[----:B------:R-:W-:Y:S01]  /*45d0*/  UISETP.NE.AND UP0, UPT, UR8, 0x1, UPT ;  /* 0x000000010800788c */ /* 0x000fe2000bf05270 */
[----:B------:R-:W-:Y:S01]  /*45e0*/  IADD3 R33, PT, PT, R49, R46, RZ ;  /* 0x0000002e31217210 */ /* 0x000fe20007ffe0ff */
[----:B------:R-:W-:Y:S01]  /*45f0*/  IMAD.MOV.U32 R24, RZ, RZ, RZ ;  /* 0x000000ffff187224 */ /* 0x000fe200078e00ff */
[----:B------:R-:W-:-:S06]  /*4600*/  MOV R21, RZ ;  /* 0x000000ff00157202 */ /* 0x000fcc0000000f00 */
[----:B------:R-:W-:Y:S05]  /*4610*/  BRA.U !UP0, `(.L_x_333) ;  /* 0x0000000508647547 */ /* 0x000fea000b800000 */
[----:B------:R-:W0:Y:S01]  /*4620*/  LDCU UR9, c[0x0][0x3d8] ;  /* 0x00007b00ff0977ac */ /* 0x000e220008000800 */
[----:B------:R-:W1:Y:S01]  /*4630*/  LDC R38, c[0x0][0x3d8] ;  /* 0x0000f600ff267b82 */ /* 0x000e620000000800 */
[----:B------:R-:W-:Y:S01]  /*4640*/  HFMA2 R28, -RZ, RZ, 0, 0 ;  /* 0x00000000ff1c7431 */ /* 0x000fe200000001ff */
[----:B------:R-:W-:Y:S01]  /*4650*/  BSSY.RECONVERGENT B0, `(.L_x_334) ;  /* 0x0000054000007945 */ /* 0x000fe20003800200 */
[----:B------:R-:W2:Y:S01]  /*4660*/  LDCU UR8, c[0x0][0x3d8] ;  /* 0x00007b00ff0877ac */ /* 0x000ea20008000800 */
[----:B------:R-:W-:Y:S02]  /*4670*/  HFMA2 R26, -RZ, RZ, 0, 0 ;  /* 0x00000000ff1a7431 */ /* 0x000fe400000001ff */
[C---:B------:R-:W-:Y:S01]  /*4680*/  VIADD R34, R33.reuse, 0x20 ;  /* 0x0000002021227836 */ /* 0x040fe20000000000 */
[C---:B------:R-:W-:Y:S01]  /*4690*/  IADD3 R35, PT, PT, R33.reuse, 0x40, RZ ;  /* 0x0000004021237810 */ /* 0x040fe20007ffe0ff */
[----:B------:R-:W-:Y:S01]  /*46a0*/  VIADD R36, R33, 0x60 ;  /* 0x0000006021247836 */ /* 0x000fe20000000000 */
[----:B------:R-:W-:Y:S01]  /*46b0*/  CS2R R20, SRZ ;  /* 0x0000000000147805 */ /* 0x000fe2000001ff00 */
[----:B------:R-:W-:Y:S01]  /*46c0*/  IMAD.MOV.U32 R27, RZ, RZ, R47 ;  /* 0x000000ffff1b7224 */ /* 0x000fe200078e002f */
[----:B------:R-:W-:-:S02]  /*46d0*/  MOV R29, R7 ;  /* 0x00000007001d7202 */ /* 0x000fc40000000f00 */
[----:B------:R-:W-:Y:S01]  /*46e0*/  CS2R R16, SRZ ;  /* 0x0000000000107805 */ /* 0x000fe2000001ff00 */
[----:B------:R-:W-:Y:S01]  /*46f0*/  IMAD.MOV.U32 R15, RZ, RZ, RZ ;  /* 0x000000ffff0f7224 */ /* 0x000fe200078e00ff */
[----:B------:R-:W-:Y:S02]  /*4700*/  CS2R R18, SRZ ;  /* 0x0000000000127805 */ /* 0x000fe4000001ff00 */
[----:B0-----:R-:W-:-:S04]  /*4710*/  ISETP.GE.AND P0, PT, R33, UR9, PT ;  /* 0x0000000921007c0c */ /* 0x001fc8000bf06270 */
[----:B------:R-:W-:Y:S01]  /*4720*/  P2R R37, PR, RZ, 0x1 ;  /* 0x00000001ff257803 */ /* 0x000fe20000000000 */
[----:B--2---:R-:W-:-:S08]  /*4730*/  IMAD.U32 R30, RZ, RZ, UR8 ;  /* 0x00000008ff1e7e24 */ /* 0x004fd0000f8e00ff */
.L_x_339:
[----:B0-----:R-:W-:Y:S02]  /*4740*/  SHF.R.S32.HI R23, RZ, 0x1f, R28 ;  /* 0x0000001fff177819 */ /* 0x001fe4000001141c */
[----:B------:R-:W-:Y:S02]  /*4750*/  IADD3 R22, P3, P4, R33, R28, R5 ;  /* 0x0000001c21167210 */ /* 0x000fe40007c7e005 */
[-C--:B-1----:R-:W-:Y:S02]  /*4760*/  ISETP.GE.AND P0, PT, R34, R38.reuse, PT ;  /* 0x000000262200720c */ /* 0x082fe40003f06270 */
[-C--:B------:R-:W-:Y:S02]  /*4770*/  ISETP.GE.AND P1, PT, R35, R38.reuse, PT ;  /* 0x000000262300720c */ /* 0x080fe40003f26270 */
[----:B------:R-:W-:Y:S02]  /*4780*/  ISETP.GE.AND P2, PT, R36, R38, PT ;  /* 0x000000262400720c */ /* 0x000fe40003f46270 */
[----:B------:R-:W-:-:S02]  /*4790*/  IADD3.X R23, PT, PT, RZ, R23, R6, P3, P4 ;  /* 0x00000017ff177210 */ /* 0x000fc40001fe8406 */
[C---:B------:R-:W-:Y:S02]  /*47a0*/  LEA R24, P3, R22.reuse, UR4, 0x2 ;  /* 0x0000000416187c11 */ /* 0x040fe4000f8610ff */
[----:B------:R-:W-:Y:S02]  /*47b0*/  ISETP.NE.AND P5, PT, R37, RZ, PT ;  /* 0x000000ff2500720c */ /* 0x000fe40003fa5270 */
[----:B------:R-:W-:-:S05]  /*47c0*/  LEA.HI.X R25, R22, UR5, R23, 0x2, P3 ;  /* 0x0000000516197c11 */ /* 0x000fca00098f1417 */
[----:B-----5:R0:W5:Y:S04]  /*47d0*/  @!P0 LDG.E.CONSTANT R12, desc[UR6][R24.64+0x80] ;  /* 0x00008006180c8981 */ /* 0x020168000c1e9900 */
[----:B------:R0:W5:Y:S04]  /*47e0*/  @!P1 LDG.E.CONSTANT R13, desc[UR6][R24.64+0x100] ;  /* 0x00010006180d9981 */ /* 0x000168000c1e9900 */
[----:B------:R0:W5:Y:S01]  /*47f0*/  @!P2 LDG.E.CONSTANT R14, desc[UR6][R24.64+0x180] ;  /* 0x00018006180ea981 */ /* 0x000162000c1e9900 */
[----:B------:R-:W-:Y:S02]  /*4800*/  ISETP.GE.AND P3, PT, R4, R3, PT ;  /* 0x000000030400720c */ /* 0x000fe40003f66270 */
[----:B------:R-:W-:Y:S01]  /*4810*/  SHF.R.S32.HI R23, RZ, 0x1f, R30 ;  /* 0x0000001fff177819 */ /* 0x000fe2000001141e */
[----:B------:R0:W5:Y:S01]  /*4820*/  @!P5 LDG.E.CONSTANT R9, desc[UR6][R24.64] ;  /* 0x000000061809d981 */ /* 0x000162000c1e9900 */
[----:B------:R-:W-:-:S04]  /*4830*/  IADD3 R31, P4, P5, R33, R30, R5 ;  /* 0x0000001e211f7210 */ /* 0x000fc80007d9e005 */
[----:B------:R-:W-:Y:S02]  /*4840*/  IADD3.X R32, PT, PT, RZ, R23, R6, P4, P5 ;  /* 0x00000017ff207210 */ /* 0x000fe400027ea406 */
[C---:B------:R-:W-:Y:S02]  /*4850*/  LEA R22, P5, R31.reuse, UR4, 0x2 ;  /* 0x000000041f167c11 */ /* 0x040fe4000f8a10ff */
[----:B------:R-:W-:Y:S02]  /*4860*/  ISETP.GE.AND P4, PT, R8, R3, PT ;  /* 0x000000030800720c */ /* 0x000fe40003f86270 */
[----:B------:R-:W-:Y:S01]  /*4870*/  LEA.HI.X R23, R31, UR5, R32, 0x2, P5 ;  /* 0x000000051f177c11 */ /* 0x000fe2000a8f1420 */
[----:B0-----:R-:W-:Y:S10]  /*4880*/  @P3 BRA `(.L_x_335) ;  /* 0x0000000000203947 */ /* 0x001ff40003800000 */
[----:B------:R-:W0:Y:S01]  /*4890*/  LDS R24, [R27+0x8] ;  /* 0x000008001b187984 */ /* 0x000e220000000800 */
[----:B------:R-:W-:-:S13]  /*48a0*/  ISETP.GE.AND P5, PT, R33, R38, PT ;  /* 0x000000262100720c */ /* 0x000fda0003fa6270 */
[----:B0----5:R-:W-:Y:S01]  /*48b0*/  @!P5 FFMA R26, R9, R24, R26 ;  /* 0x00000018091ad223 */ /* 0x021fe2000000001a */
[----:B------:R-:W-:Y:S01]  /*48c0*/  ISETP.GE.AND P5, PT, R34, R38, PT ;  /* 0x000000262200720c */ /* 0x000fe20003fa6270 */
[----:B------:R-:W-:-:S12]  /*48d0*/  @!P2 FFMA R17, R14, R24, R17 ;  /* 0x000000180e11a223 */ /* 0x000fd80000000011 */
[----:B------:R-:W-:Y:S01]  /*48e0*/  @!P5 FFMA R19, R12, R24, R19 ;  /* 0x000000180c13d223 */ /* 0x000fe20000000013 */
[----:B------:R-:W-:-:S13]  /*48f0*/  ISETP.GE.AND P5, PT, R35, R38, PT ;  /* 0x000000262300720c */ /* 0x000fda0003fa6270 */
[----:B------:R-:W-:-:S07]  /*4900*/  @!P5 FFMA R20, R13, R24, R20 ;  /* 0x000000180d14d223 */ /* 0x000fce0000000014 */
.L_x_335:
[----:B------:R-:W-:Y:S01]  /*4910*/  ISETP.GE.AND P5, PT, R33, R38, PT ;  /* 0x000000262100720c */ /* 0x000fe20003fa6270 */
[----:B------:R-:W-:-:S12]  /*4920*/  @P4 BRA `(.L_x_336) ;  /* 0x0000000000244947 */ /* 0x000fd80003800000 */
[----:B------:R-:W-:Y:S02]  /*4930*/  IADD3 R24, PT, PT, R2, R27, RZ ;  /* 0x0000001b02187210 */ /* 0x000fe40007ffe0ff */
[----:B------:R-:W-:-:S04]  /*4940*/  ISETP.GE.AND P6, PT, R33, R38, PT ;  /* 0x000000262100720c */ /* 0x000fc80003fc6270 */
[----:B------:R-:W0:Y:S09]  /*4950*/  LDS R24, [R24] ;  /* 0x0000000018187984 */ /* 0x000e320000000800 */
[----:B0----5:R-:W-:Y:S01]  /*4960*/  @!P6 FFMA R18, R9, R24, R18 ;  /* 0x000000180912e223 */ /* 0x021fe20000000012 */
[----:B------:R-:W-:Y:S01]  /*4970*/  ISETP.GE.AND P6, PT, R34, R38, PT ;  /* 0x000000262200720c */ /* 0x000fe20003fc6270 */
[----:B------:R-:W-:-:S12]  /*4980*/  @!P2 FFMA R21, R14, R24, R21 ;  /* 0x000000180e15a223 */ /* 0x000fd80000000015 */
[----:B------:R-:W-:Y:S01]  /*4990*/  @!P6 FFMA R15, R12, R24, R15 ;  /* 0x000000180c0fe223 */ /* 0x000fe2000000000f */
[----:B------:R-:W-:-:S13]  /*49a0*/  ISETP.GE.AND P6, PT, R35, R38, PT ;  /* 0x000000262300720c */ /* 0x000fda0003fc6270 */
[----:B------:R-:W-:-:S07]  /*49b0*/  @!P6 FFMA R16, R13, R24, R16 ;  /* 0x000000180d10e223 */ /* 0x000fce0000000010 */
.L_x_336:
[----:B-----5:R0:W5:Y:S04]  /*49c0*/  @!P5 LDG.E.CONSTANT R9, desc[UR6][R22.64] ;  /* 0x000000061609d981 */ /* 0x020168000c1e9900 */
[----:B------:R0:W5:Y:S04]  /*49d0*/  @!P1 LDG.E.CONSTANT R13, desc[UR6][R22.64+0x100] ;  /* 0x00010006160d9981 */ /* 0x000168000c1e9900 */
[----:B------:R0:W5:Y:S01]  /*49e0*/  @!P2 LDG.E.CONSTANT R14, desc[UR6][R22.64+0x180] ;  /* 0x00018006160ea981 */ /* 0x000162000c1e9900 */
[----:B------:R-:W-:-:S03]  /*49f0*/  VIADD R29, R29, 0x2 ;  /* 0x000000021d1d7836 */ /* 0x000fc60000000000 */
[----:B------:R0:W5:Y:S02]  /*4a00*/  @!P0 LDG.E.CONSTANT R12, desc[UR6][R22.64+0x80] ;  /* 0x00008006160c8981 */ /* 0x000164000c1e9900 */
[----:B------:R-:W-:Y:S01]  /*4a10*/  ISETP.NE.AND P0, PT, R29, RZ, PT ;  /* 0x000000ff1d00720c */ /* 0x000fe20003f05270 */
[----:B------:R-:W-:-:S12]  /*4a20*/  @P3 BRA `(.L_x_337) ;  /* 0x0000000000203947 */ /* 0x000fd80003800000 */
[----:B0-----:R-:W0:Y:S01]  /*4a30*/  LDS R22, [R27+0xc] ;  /* 0x00000c001b167984 */ /* 0x001e220000000800 */
[-C--:B------:R-:W-:Y:S02]  /*4a40*/  ISETP.GE.AND P5, PT, R33, R38.reuse, PT ;  /* 0x000000262100720c */ /* 0x080fe40003fa6270 */
[-C--:B------:R-:W-:Y:S02]  /*4a50*/  ISETP.GE.AND P3, PT, R34, R38.reuse, PT ;  /* 0x000000262200720c */ /* 0x080fe40003f66270 */
[----:B------:R-:W-:-:S09]  /*4a60*/  ISETP.GE.AND P1, PT, R35, R38, PT ;  /* 0x000000262300720c */ /* 0x000fd20003f26270 */
[-C--:B0----5:R-:W-:Y:S02]  /*4a70*/  @!P5 FFMA R26, R9, R22.reuse, R26 ;  /* 0x00000016091ad223 */ /* 0x0a1fe4000000001a */
[-C--:B------:R-:W-:Y:S02]  /*4a80*/  @!P3 FFMA R19, R12, R22.reuse, R19 ;  /* 0x000000160c13b223 */ /* 0x080fe40000000013 */
[-C--:B------:R-:W-:Y:S01]  /*4a90*/  @!P1 FFMA R20, R13, R22.reuse, R20 ;  /* 0x000000160d149223 */ /* 0x080fe20000000014 */
[----:B------:R-:W-:-:S07]  /*4aa0*/  @!P2 FFMA R17, R14, R22, R17 ;  /* 0x000000160e11a223 */ /* 0x000fce0000000011 */
.L_x_337:
[----:B------:R-:W-:Y:S05]  /*4ab0*/  @P4 BRA `(.L_x_338) ;  /* 0x0000000000244947 */ /* 0x000fea0003800000 */
[----:B0-----:R-:W-:Y:S02]  /*4ac0*/  IADD3 R22, PT, PT, R2, R27, RZ ;  /* 0x0000001b02167210 */ /* 0x001fe40007ffe0ff */
[-C--:B------:R-:W-:Y:S02]  /*4ad0*/  ISETP.GE.AND P4, PT, R33, R38.reuse, PT ;  /* 0x000000262100720c */ /* 0x080fe40003f86270 */
[-C--:B------:R-:W-:Y:S02]  /*4ae0*/  ISETP.GE.AND P3, PT, R34, R38.reuse, PT ;  /* 0x000000262200720c */ /* 0x080fe40003f66270 */
[----:B------:R-:W0:Y:S01]  /*4af0*/  LDS R22, [R22+0x4] ;  /* 0x0000040016167984 */ /* 0x000e220000000800 */
[----:B------:R-:W-:-:S08]  /*4b00*/  ISETP.GE.AND P1, PT, R35, R38, PT ;  /* 0x000000262300720c */ /* 0x000fd00003f26270 */
[-C--:B0----5:R-:W-:Y:S02]  /*4b10*/  @!P4 FFMA R18, R9, R22.reuse, R18 ;  /* 0x000000160912c223 */ /* 0x0a1fe40000000012 */
[----:B------:R-:W-:-:S03]  /*4b20*/  @!P3 FFMA R15, R12, R22, R15 ;  /* 0x000000160c0fb223 */ /* 0x000fc6000000000f */
[-C--:B------:R-:W-:Y:S01]  /*4b30*/  @!P1 FFMA R16, R13, R22.reuse, R16 ;  /* 0x000000160d109223 */ /* 0x080fe20000000010 */
[----:B------:R-:W-:-:S07]  /*4b40*/  @!P2 FFMA R21, R14, R22, R21 ;  /* 0x000000160e15a223 */ /* 0x000fce0000000015 */
.L_x_338:
[C---:B------:R-:W-:Y:S01]  /*4b50*/  IMAD R28, R38.reuse, 0x2, R28 ;  /* 0x00000002261c7824 */ /* 0x040fe200078e021c */
[----:B------:R-:W-:Y:S01]  /*4b60*/  IADD3 R27, PT, PT, R27, 0x8, RZ ;  /* 0x000000081b1b7810 */ /* 0x000fe20007ffe0ff */
[----:B------:R-:W-:Y:S01]  /*4b70*/  IMAD R30, R38, 0x2, R30 ;  /* 0x00000002261e7824 */ /* 0x000fe200078e021e */
[----:B------:R-:W-:Y:S06]  /*4b80*/  @P0 BRA `(.L_x_339) ;  /* 0xfffffff800ec0947 */ /* 0x000fec000383ffff */
[----:B------:R-:W-:Y:S05]  /*4b90*/  BSYNC.RECONVERGENT B0 ;  /* 0x0000000000007941 */ /* 0x000fea0003800200 */
.L_x_334:
[----:B------:R-:W-:-:S07]  /*4ba0*/  MOV R24, R0 ;  /* 0x0000000000187202 */ /* 0x000fce0000000f00 */
.L_x_333:
[----:B------:R-:W1:Y:S02]  /*4bb0*/  LDCU UR8, c[0x0][0x3dc] ;  /* 0x00007b80ff0877ac */ /* 0x000e640008000800 */
[----:B-1----:R-:W-:-:S09]  /*4bc0*/  ULOP3.LUT UP0, URZ, UR8, 0x1, URZ, 0xc0, !UPT ;  /* 0x0000000108ff7892 */ /* 0x002fd2000f80c0ff */
[----:B------:R-:W-:Y:S05]  /*4bd0*/  BRA.U !UP0, `(.L_x_332) ;  /* 0x0000000108a87547 */ /* 0x000fea000b800000 */
[----:B------:R-:W1:Y:S01]  /*4be0*/  LDCU UR9, c[0x0][0x3d8] ;  /* 0x00007b00ff0977ac */ /* 0x000e620008000800 */
[C---:B0-----:R-:W-:Y:S01]  /*4bf0*/  VIADD R23, R33.reuse, 0x60 ;  /* 0x0000006021177836 */ /* 0x041fe20000000000 */
[C---:B------:R-:W-:Y:S01]  /*4c00*/  IADD3 R27, PT, PT, R33.reuse, 0x20, RZ ;  /* 0x00000020211b7810 */ /* 0x040fe20007ffe0ff */
[----:B------:R-:W-:Y:S01]  /*4c10*/  VIADD R29, R33, 0x40 ;  /* 0x00000040211d7836 */ /* 0x000fe20000000000 */
        /* <DEDUP_REMOVED lines=8> */
[----:B0-----:R-:W-:Y:S02]  /*4ca0*/  LEA R22, P3, R25, UR10, 0x2 ;  /* 0x0000000a19167c11 */ /* 0x001fe4000f8610ff */
        /* <DEDUP_REMOVED lines=9> */
[----:B------:R-:W-:Y:S02]  /*4d40*/  LEA R22, R24, R47, 0x2 ;  /* 0x0000002f18167211 */ /* 0x000fe400078e10ff */
        /* <DEDUP_REMOVED lines=8> */
.L_x_340:
[----:B------:R-:W-:Y:S05]  /*4dd0*/  @P4 BRA `(.L_x_332) ;  /* 0x0000000000284947 */ /* 0x000fea0003800000 */
[----:B------:R-:W-:Y:S01]  /*4de0*/  VIADD R22, R24, UR8 ;  /* 0x0000000818167c36 */ /* 0x000fe20008000000 */
[----:B------:R-:W-:Y:S02]  /*4df0*/  ISETP.GE.AND P3, PT, R33, UR9, PT ;  /* 0x0000000921007c0c */ /* 0x000fe4000bf66270 */
[----:B------:R-:W-:Y:S02]  /*4e00*/  ISETP.GE.AND P2, PT, R27, UR9, PT ;  /* 0x000000091b007c0c */ /* 0x000fe4000bf46270 */
[----:B------:R-:W-:Y:S02]  /*4e10*/  LEA R22, R22, R47, 0x2 ;  /* 0x0000002f16167211 */ /* 0x000fe400078e10ff */
[----:B------:R-:W-:-:S04]  /*4e20*/  ISETP.GE.AND P1, PT, R29, UR9, PT ;  /* 0x000000091d007c0c */ /* 0x000fc8000bf26270 */
[----:B------:R-:W0:Y:S03]  /*4e30*/  LDS R22, [R22+0xc] ;  /* 0x00000c0016167984 */ /* 0x000e260000000800 */
[-C--:B0----5:R-:W-:Y:S02]  /*4e40*/  @!P3 FFMA R18, R9, R22.reuse, R18 ;  /* 0x000000160912b223 */ /* 0x0a1fe40000000012 */
[----:B------:R-:W-:-:S04]  /*4e50*/  @!P2 FFMA R15, R12, R22, R15 ;  /* 0x000000160c0fa223 */ /* 0x000fc8000000000f */
[-C--:B------:R-:W-:Y:S01]  /*4e60*/  @!P1 FFMA R16, R13, R22.reuse, R16 ;  /* 0x000000160d109223 */ /* 0x080fe20000000010 */
[----:B------:R-:W-:-:S07]  /*4e70*/  @!P0 FFMA R21, R14, R22, R21 ;  /* 0x000000160e158223 */ /* 0x000fce0000000015 */
.L_x_332:
[----:B------:R-:W-:Y:S01]  /*4e80*/  ISETP.GE.AND P0, PT, R4, R3, PT ;  /* 0x000000030400720c */ /* 0x000fe20003f06270 */
[----:B------:R-:W-:-:S12]  /*4e90*/  IMAD.IADD R30, R49, 0x1, R46 ;  /* 0x00000001311e7824 */ /* 0x000fd800078e022e */
[----:B------:R-:W-:Y:S05]  /*4ea0*/  @P0 BRA `(.L_x_341) ;  /* 0x0000000000a40947 */ /* 0x000fea0003800000 */
[----:B------:R-:W2:Y:S01]  /*4eb0*/  LDG.E.CONSTANT R27, desc[UR6][R56.64] ;  /* 0x00000006381b7981 */ /* 0x000ea2000c1e9900 */
[----:B------:R-:W2:Y:S01]  /*4ec0*/  LDC R31, c[0x0][0x3d8] ;  /* 0x0000f600ff1f7b82 */ /* 0x000ea20000000800 */
[----:B------:R-:W1:Y:S02]  /*4ed0*/  LDCU UR8, c[0x0][0x3e0] ;  /* 0x00007c00ff0877ac */ /* 0x000e640008000800 */
[----:B------:R-:W1:Y:S05]  /*4ee0*/  LDG.E.CONSTANT R24, desc[UR6][R10.64] ;  /* 0x000000060a187981 */ /* 0x000e6a000c1e9900 */
[----:B0-----:R-:W0:Y:S01]  /*4ef0*/  LDC.64 R22, c[0x0][0x3a0] ;  /* 0x0000e800ff167b82 */ /* 0x001e220000000a00 */
[----:B------:R-:W-:Y:S01]  /*4f00*/  BSSY.RECONVERGENT B0, `(.L_x_342) ;  /* 0x0000014000007945 */ /* 0x000fe20003800200 */
[----:B--2---:R-:W-:-:S02]  /*4f10*/  IMAD R33, R27, R31, RZ ;  /* 0x0000001f1b217224 */ /* 0x004fc400078e02ff */
[----:B-1----:R-:W-:Y:S01]  /*4f20*/  IMAD R25, R27, UR8, R24 ;  /* 0x000000081b197c24 */ /* 0x002fe2000f8e0218 */
[----:B------:R-:W1:Y:S02]  /*4f30*/  LDCU.64 UR8, c[0x0][0x3c8] ;  /* 0x00007900ff0877ac */ /* 0x000e640008000a00 */
[----:B------:R-:W-:Y:S01]  /*4f40*/  IADD3 R27, P0, PT, R30, R33, RZ ;  /* 0x000000211e1b7210 */ /* 0x000fe20007f1e0ff */
[----:B0-----:R-:W-:-:S03]  /*4f50*/  IMAD.WIDE R22, R25, 0x4, R22 ;  /* 0x0000000419167825 */ /* 0x001fc600078e0216 */
[----:B------:R-:W-:Y:S02]  /*4f60*/  LEA.HI.X.SX32 R28, R33, RZ, 0x1, P0 ;  /* 0x000000ff211c7211 */ /* 0x000fe400000f0eff */
[C---:B------:R-:W-:Y:S01]  /*4f70*/  ISETP.GE.AND P0, PT, R30.reuse, R31, PT ;  /* 0x0000001f1e00720c */ /* 0x040fe20003f06270 */
[----:B------:R1:W5:Y:S01]  /*4f80*/  LDG.E.CONSTANT R29, desc[UR6][R22.64] ;  /* 0x00000006161d7981 */ /* 0x000362000c1e9900 */
[C---:B------:R-:W-:Y:S01]  /*4f90*/  IADD3 R24, PT, PT, R30.reuse, 0x20, RZ ;  /* 0x000000201e187810 */ /* 0x040fe20007ffe0ff */
[----:B------:R-:W-:-:S03]  /*4fa0*/  VIADD R25, R30, 0x40 ;  /* 0x000000401e197836 */ /* 0x000fc60000000000 */
[-C--:B------:R-:W-:Y:S02]  /*4fb0*/  ISETP.GE.AND P1, PT, R24, R31.reuse, PT ;  /* 0x0000001f1800720c */ /* 0x080fe40003f26270 */
[----:B------:R-:W-:Y:S02]  /*4fc0*/  IADD3 R24, PT, PT, R30, 0x60, RZ ;  /* 0x000000601e187810 */ /* 0x000fe40007ffe0ff */
[-C--:B------:R-:W-:Y:S02]  /*4fd0*/  ISETP.GE.AND P2, PT, R25, R31.reuse, PT ;  /* 0x0000001f1900720c */ /* 0x080fe40003f46270 */
[C---:B-1----:R-:W-:Y:S02]  /*4fe0*/  LEA R22, P4, R27.reuse, UR8, 0x2 ;  /* 0x000000081b167c11 */ /* 0x042fe4000f8810ff */
[----:B------:R-:W-:Y:S02]  /*4ff0*/  ISETP.GE.AND P3, PT, R24, R31, PT ;  /* 0x0000001f1800720c */ /* 0x000fe40003f66270 */
[----:B------:R-:W-:Y:S01]  /*5000*/  LEA.HI.X R23, R27, UR9, R28, 0x2, P4 ;  /* 0x000000091b177c11 */ /* 0x000fe2000a0f141c */
[----:B------:R-:W-:Y:S10]  /*5010*/  @P0 BRA `(.L_x_343) ;  /* 0x0000000000080947 */ /* 0x000ff40003800000 */
[----:B-----5:R-:W-:-:S05]  /*5020*/  FMUL R25, R29, R26 ;  /* 0x0000001a1d197220 */ /* 0x020fca0000400000 */
[----:B------:R0:W-:Y:S02]  /*5030*/  REDG.E.ADD.F32.FTZ.RN.STRONG.GPU desc[UR6][R22.64], R25 ;  /* 0x00000019160079a6 */ /* 0x0001e4000c12f306 */
.L_x_343:
[----:B------:R-:W-:Y:S05]  /*5040*/  BSYNC.RECONVERGENT B0 ;  /* 0x0000000000007941 */ /* 0x000fea0003800200 */
.L_x_342:
[----:B------:R-:W-:Y:S04]  /*5050*/  BSSY.RECONVERGENT B0, `(.L_x_344) ;  /* 0x0000004000007945 */ /* 0x000fe80003800200 */
[----:B------:R-:W-:Y:S05]  /*5060*/  @P1 BRA `(.L_x_345) ;  /* 0x0000000000081947 */ /* 0x000fea0003800000 */
[----:B-----5:R-:W-:-:S05]  /*5070*/  FMUL R19, R29, R19 ;  /* 0x000000131d137220 */ /* 0x020fca0000400000 */
[----:B------:R1:W-:Y:S02]  /*5080*/  REDG.E.ADD.F32.FTZ.RN.STRONG.GPU desc[UR6][R22.64+0x80], R19 ;  /* 0x00008013160079a6 */ /* 0x0003e4000c12f306 */
.L_x_345:
[----:B------:R-:W-:Y:S05]  /*5090*/  BSYNC.RECONVERGENT B0 ;  /* 0x0000000000007941 */ /* 0x000fea0003800200 */
.L_x_344:
[----:B------:R-:W-:Y:S04]  /*50a0*/  BSSY.RECONVERGENT B0, `(.L_x_346) ;  /* 0x0000004000007945 */ /* 0x000fe80003800200 */
[----:B------:R-:W-:Y:S05]  /*50b0*/  @P2 BRA `(.L_x_347) ;  /* 0x0000000000082947 */ /* 0x000fea0003800000 */
[----:B-1---5:R-:W-:-:S05]  /*50c0*/  FMUL R19, R29, R20 ;  /* 0x000000141d137220 */ /* 0x022fca0000400000 */
[----:B------:R2:W-:Y:S02]  /*50d0*/  REDG.E.ADD.F32.FTZ.RN.STRONG.GPU desc[UR6][R22.64+0x100], R19 ;  /* 0x00010013160079a6 */ /* 0x0005e4000c12f306 */
.L_x_347:
[----:B------:R-:W-:Y:S05]  /*50e0*/  BSYNC.RECONVERGENT B0 ;  /* 0x0000000000007941 */ /* 0x000fea0003800200 */
.L_x_346:
[----:B------:R-:W-:Y:S04]  /*50f0*/  BSSY.RECONVERGENT B0, `(.L_x_341) ;  /* 0x0000004000007945 */ /* 0x000fe80003800200 */
[----:B------:R-:W-:Y:S05]  /*5100*/  @P3 BRA `(.L_x_348) ;  /* 0x0000000000083947 */ /* 0x000fea0003800000 */
[----:B-----5:R-:W-:-:S05]  /*5110*/  FMUL R17, R29, R17 ;  /* 0x000000111d117220 */ /* 0x020fca0000400000 */
[----:B------:R3:W-:Y:S02]  /*5120*/  REDG.E.ADD.F32.FTZ.RN.STRONG.GPU desc[UR6][R22.64+0x180], R17 ;  /* 0x00018011160079a6 */ /* 0x0007e4000c12f306 */
.L_x_348:
[----:B------:R-:W-:Y:S05]  /*5130*/  BSYNC.RECONVERGENT B0 ;  /* 0x0000000000007941 */ /* 0x000fea0003800200 */
.L_x_341:
[----:B------:R-:W-:-:S13]  /*5140*/  ISETP.GE.AND P0, PT, R8, R3, PT ;  /* 0x000000030800720c */ /* 0x000fda0003f06270 */
[----:B------:R-:W-:Y:S05]  /*5150*/  @P0 BRA `(.L_x_349) ;  /* 0x0000000000a40947 */ /* 0x000fea0003800000 */
[----:B------:R-:W4:Y:S01]  /*5160*/  LDG.E.CONSTANT R20, desc[UR6][R56.64+0x4] ;  /* 0x0000040638147981 */ /* 0x000f22000c1e9900 */
[----:B------:R-:W4:Y:S01]  /*5170*/  LDCU UR8, c[0x0][0x3e0] ;  /* 0x00007c00ff0877ac */ /* 0x000f220008000800 */
[----:B0-----:R-:W0:Y:S02]  /*5180*/  LDC R25, c[0x0][0x3d8] ;  /* 0x0000f600ff197b82 */ /* 0x001e240000000800 */
[----:B---3--:R-:W4:Y:S06]  /*5190*/  LDG.E.CONSTANT R17, desc[UR6][R10.64+0x4] ;  /* 0x000004060a117981 */ /* 0x008f2c000c1e9900 */
[----:B-12---:R-:W1:Y:S01]  /*51a0*/  LDC.64 R22, c[0x0][0x3a0] ;  /* 0x0000e800ff167b82 */ /* 0x006e620000000a00 */
[C---:B------:R-:W-:Y:S01]  /*51b0*/  VIADD R24, R30.reuse, 0x20 ;  /* 0x000000201e187836 */ /* 0x040fe20000000000 */
[----:B------:R-:W-:Y:S01]  /*51c0*/  BSSY.RECONVERGENT B0, `(.L_x_350) ;  /* 0x0000013000007945 */ /* 0x000fe20003800200 */
[----:B0-----:R-:W-:-:S03]  /*51d0*/  ISETP.GE.AND P1, PT, R30, R25, PT ;  /* 0x000000191e00720c */ /* 0x001fc60003f26270 */
[----:B------:R-:W-:Y:S02]  /*51e0*/  ISETP.GE.AND P2, PT, R24, R25, PT ;  /* 0x000000191800720c */ /* 0x000fe40003f46270 */
[----:B------:R-:W-:-:S04]  /*51f0*/  IADD3 R24, PT, PT, R30, 0x40, RZ ;  /* 0x000000401e187810 */ /* 0x000fc80007ffe0ff */
[-C--:B------:R-:W-:Y:S01]  /*5200*/  ISETP.GE.AND P3, PT, R24, R25.reuse, PT ;  /* 0x000000191800720c */ /* 0x080fe20003f66270 */
[C---:B----4-:R-:W-:Y:S01]  /*5210*/  IMAD R17, R20.reuse, UR8, R17 ;  /* 0x0000000814117c24 */ /* 0x050fe2000f8e0211 */
[----:B------:R-:W0:Y:S01]  /*5220*/  LDCU.64 UR8, c[0x0][0x3c8] ;  /* 0x00007900ff0877ac */ /* 0x000e220008000a00 */
[----:B------:R-:W-:Y:S02]  /*5230*/  IMAD R27, R20, R25, RZ ;  /* 0x00000019141b7224 */ /* 0x000fe400078e02ff */
[----:B-1----:R-:W-:-:S03]  /*5240*/  IMAD.WIDE R22, R17, 0x4, R22 ;  /* 0x0000000411167825 */ /* 0x002fc600078e0216 */
[C---:B------:R-:W-:Y:S02]  /*5250*/  IADD3 R17, P0, PT, R30.reuse, R27, RZ ;  /* 0x0000001b1e117210 */ /* 0x040fe40007f1e0ff */
[----:B------:R0:W5:Y:S01]  /*5260*/  LDG.E.CONSTANT R19, desc[UR6][R22.64] ;  /* 0x0000000616137981 */ /* 0x000162000c1e9900 */
[----:B------:R-:W-:Y:S01]  /*5270*/  VIADD R30, R30, 0x60 ;  /* 0x000000601e1e7836 */ /* 0x000fe20000000000 */
[----:B------:R-:W-:-:S04]  /*5280*/  LEA.HI.X.SX32 R20, R27, RZ, 0x1, P0 ;  /* 0x000000ff1b147211 */ /* 0x000fc800000f0eff */
[----:B------:R-:W-:Y:S02]  /*5290*/  ISETP.GE.AND P4, PT, R30, R25, PT ;  /* 0x000000191e00720c */ /* 0x000fe40003f86270 */
[----:B0-----:R-:W-:-:S04]  /*52a0*/  LEA R22, P0, R17, UR8, 0x2 ;  /* 0x0000000811167c11 */ /* 0x001fc8000f8010ff */
[----:B------:R-:W-:Y:S01]  /*52b0*/  LEA.HI.X R23, R17, UR9, R20, 0x2, P0 ;  /* 0x0000000911177c11 */ /* 0x000fe200080f1414 */
[----:B------:R-:W-:Y:S08]  /*52c0*/  @P1 BRA `(.L_x_351) ;  /* 0x0000000000081947 */ /* 0x000ff00003800000 */
[----:B-----5:R-:W-:-:S05]  /*52d0*/  FMUL R17, R19, R18 ;  /* 0x0000001213117220 */ /* 0x020fca0000400000 */
[----:B------:R0:W-:Y:S02]  /*52e0*/  REDG.E.ADD.F32.FTZ.RN.STRONG.GPU desc[UR6][R22.64], R17 ;  /* 0x00000011160079a6 */ /* 0x0001e4000c12f306 */
.L_x_351:
[----:B------:R-:W-:Y:S05]  /*52f0*/  BSYNC.RECONVERGENT B0 ;  /* 0x0000000000007941 */ /* 0x000fea0003800200 */
.L_x_350:
[----:B------:R-:W-:Y:S04]  /*5300*/  BSSY.RECONVERGENT B0, `(.L_x_352) ;  /* 0x0000004000007945 */ /* 0x000fe80003800200 */
[----:B------:R-:W-:Y:S05]  /*5310*/  @P2 BRA `(.L_x_353) ;  /* 0x0000000000082947 */ /* 0x000fea0003800000 */
[----:B-----5:R-:W-:-:S05]  /*5320*/  FMUL R15, R19, R15 ;  /* 0x0000000f130f7220 */ /* 0x020fca0000400000 */
[----:B------:R1:W-:Y:S02]  /*5330*/  REDG.E.ADD.F32.FTZ.RN.STRONG.GPU desc[UR6][R22.64+0x80], R15 ;  /* 0x0000800f160079a6 */ /* 0x0003e4000c12f306 */
.L_x_353:
[----:B------:R-:W-:Y:S05]  /*5340*/  BSYNC.RECONVERGENT B0 ;  /* 0x0000000000007941 */ /* 0x000fea0003800200 */
.L_x_352:
[----:B------:R-:W-:Y:S04]  /*5350*/  BSSY.RECONVERGENT B0, `(.L_x_354) ;  /* 0x0000004000007945 */ /* 0x000fe80003800200 */
[----:B------:R-:W-:Y:S05]  /*5360*/  @P3 BRA `(.L_x_355) ;  /* 0x0000000000083947 */ /* 0x000fea0003800000 */
[----:B-1---5:R-:W-:-:S05]  /*5370*/  FMUL R15, R19, R16 ;  /* 0x00000010130f7220 */ /* 0x022fca0000400000 */
[----:B------:R2:W-:Y:S02]  /*5380*/  REDG.E.ADD.F32.FTZ.RN.STRONG.GPU desc[UR6][R22.64+0x100], R15 ;  /* 0x0001000f160079a6 */ /* 0x0005e4000c12f306 */
.L_x_355:
[----:B------:R-:W-:Y:S05]  /*5390*/  BSYNC.RECONVERGENT B0 ;  /* 0x0000000000007941 */ /* 0x000fea0003800200 */
.L_x_354:
[----:B------:R-:W-:Y:S04]  /*53a0*/  BSSY.RECONVERGENT B0, `(.L_x_349) ;  /* 0x0000004000007945 */ /* 0x000fe80003800200 */
[----:B------:R-:W-:Y:S05]  /*53b0*/  @P4 BRA `(.L_x_356) ;  /* 0x0000000000084947 */ /* 0x000fea0003800000 */
[----:B-----5:R-:W-:-:S05]  /*53c0*/  FMUL R21, R19, R21 ;  /* 0x0000001513157220 */ /* 0x020fca0000400000 */
[----:B------:R3:W-:Y:S02]  /*53d0*/  REDG.E.ADD.F32.FTZ.RN.STRONG.GPU desc[UR6][R22.64+0x180], R21 ;  /* 0x00018015160079a6 */ /* 0x0007e4000c12f306 */
.L_x_356:
[----:B------:R-:W-:Y:S05]  /*53e0*/  BSYNC.RECONVERGENT B0 ;  /* 0x0000000000007941 */ /* 0x000fea0003800200 */
.L_x_349:
[----:B------:R-:W4:Y:S01]  /*53f0*/  LDCU UR8, c[0x0][0x3d8] ;  /* 0x00007b00ff0877ac */ /* 0x000f220008000800 */
[----:B------:R-:W-:-:S04]  /*5400*/  IADD3 R46, PT, PT, R46, 0x400, RZ ;  /* 0x000004002e2e7810 */ /* 0x000fc80007ffe0ff */
[----:B----4-:R-:W-:-:S13]  /*5410*/  ISETP.GE.AND P0, PT, R46, UR8, PT ;  /* 0x000000082e007c0c */ /* 0x010fda000bf06270 */
[----:B------:R-:W-:Y:S05]  /*5420*/  @!P0 BRA `(.L_x_357) ;  /* 0xfffffff000488947 */ /* 0x000fea000383ffff */
[----:B------:R-:W-:Y:S05]  /*5430*/  EXIT ;  /* 0x000000000000794d */ /* 0x000fea0003800000 */
        .weak           $__internal_3_$__cuda_sm3x_div_rn_noftz_f32_slowpath
        .type           $__internal_3_$__cuda_sm3x_div_rn_noftz_f32_slowpath,@function
        .size           $__internal_3_$__cuda_sm3x_div_rn_noftz_f32_slowpath,(.L_x_4625 - $__internal_3_$__cuda_sm3x_div_rn_noftz_f32_slowpath)
$__internal_3_$__cuda_sm3x_div_rn_noftz_f32_slowpath:
        /* <DEDUP_REMOVED lines=30> */
[----:B------:R-:W-:Y:S02]  /*5620*/  @!P0 IMAD.MOV.U32 R33, RZ, RZ, -0x40 ;  /* 0xffffffc0ff218424 */ /* 0x000fe400078e00ff */
[----:B------:R-:W-:Y:S01]  /*5630*/  @!P0 FFMA R15, R15, 1.84467440737095516160e+19, RZ ;  /* 0x5f8000000f0f8823 */ /* 0x000fe200000000ff */
[----:B------:R-:W-:Y:S02]  /*5640*/  @!P1 FFMA R24, R24, 1.84467440737095516160e+19, RZ ;  /* 0x5f80000018189823 */ /* 0x000fe400000000ff */
[----:B------:R-:W-:-:S07]  /*5650*/  @!P1 IADD3 R33, PT, PT, R33, 0x40, RZ ;  /* 0x0000004021219810 */ /* 0x000fce0007ffe0ff */
.L_x_359:
[----:B------:R-:W-:Y:S01]  /*5660*/  LEA R37, R41, 0xc0800000, 0x17 ;  /* 0xc080000029257811 */ /* 0x000fe200078eb8ff */
[----:B------:R-:W-:Y:S04]  /*5670*/  BSSY.RECONVERGENT B3, `(.L_x_364) ;  /* 0x0000036000037945 */ /* 0x000fe80003800200 */
[----:B------:R-:W-:Y:S01]  /*5680*/  IMAD.IADD R37, R24, 0x1, -R37 ;  /* 0x0000000118257824 */ /* 0x000fe200078e0a25 */
[----:B------:R-:W-:-:S03]  /*5690*/  IADD3 R24, PT, PT, R39, -0x7f, RZ ;  /* 0xffffff8127187810 */ /* 0x000fc60007ffe0ff */
[----:B------:R-:W0:Y:S01]  /*56a0*/  MUFU.RCP R36, R37 ;  /* 0x0000002500247308 */ /* 0x000e220000001000 */
[----:B------:R-:W-:Y:S01]  /*56b0*/  FADD.FTZ R38, -R37, -RZ ;  /* 0x800000ff25267221 */ /* 0x000fe20000010100 */
[----:B------:R-:W-:-:S03]  /*56c0*/  IMAD R15, R24, -0x800000, R15 ;  /* 0xff800000180f7824 */ /* 0x000fc600078e020f */
[----:B0-----:R-:W-:-:S04]  /*56d0*/  FFMA R39, R36, R38, 1 ;  /* 0x3f80000024277423 */ /* 0x001fc80000000026 */
[----:B------:R-:W-:-:S04]  /*56e0*/  FFMA R43, R36, R39, R36 ;  /* 0x00000027242b7223 */ /* 0x000fc80000000024 */
[----:B------:R-:W-:-:S04]  /*56f0*/  FFMA R36, R15, R43, RZ ;  /* 0x0000002b0f247223 */ /* 0x000fc800000000ff */
[----:B------:R-:W-:-:S04]  /*5700*/  FFMA R39, R38, R36, R15 ;  /* 0x0000002426277223 */ /* 0x000fc8000000000f */
[----:B------:R-:W-:Y:S01]  /*5710*/  FFMA R40, R43, R39, R36 ;  /* 0x000000272b287223 */ /* 0x000fe20000000024 */
[----:B------:R-:W-:-:S03]  /*5720*/  IADD3 R36, PT, PT, R24, 0x7f, -R41 ;  /* 0x0000007f18247810 */ /* 0x000fc60007ffe829 */
[----:B------:R-:W-:Y:S02]  /*5730*/  FFMA R39, R38, R40, R15 ;  /* 0x0000002826277223 */ /* 0x000fe4000000000f */
[----:B------:R-:W-:Y:S02]  /*5740*/  IMAD.IADD R36, R36, 0x1, R33 ;  /* 0x0000000124247824 */ /* 0x000fe400078e0221 */
[----:B------:R-:W-:-:S05]  /*5750*/  FFMA R15, R43, R39, R40 ;  /* 0x000000272b0f7223 */ /* 0x000fca0000000028 */
        /* <DEDUP_REMOVED lines=14> */
[C---:B------:R-:W-:Y:S01]  /*5840*/  IADD3 R37, PT, PT, R38.reuse, 0x20, RZ ;  /* 0x0000002026257810 */ /* 0x040fe20007ffe0ff */
[CCC-:B------:R-:W-:Y:S01]  /*5850*/  FFMA.RM R33, R43.reuse, R39.reuse, R40.reuse ;  /* 0x000000272b217223 */ /* 0x1c0fe20000004028 */
[----:B------:R-:W-:Y:S02]  /*5860*/  ISETP.NE.AND P2, PT, R38, RZ, PT ;  /* 0x000000ff2600720c */ /* 0x000fe40003f45270 */
[----:B------:R-:W-:Y:S01]  /*5870*/  LOP3.LUT R36, R24, 0x7fffff, RZ, 0xc0, !PT ;  /* 0x007fffff18247812 */ /* 0x000fe200078ec0ff */
[----:B------:R-:W-:Y:S01]  /*5880*/  FFMA.RP R24, R43, R39, R40 ;  /* 0x000000272b187223 */ /* 0x000fe20000008028 */
[----:B------:R-:W-:Y:S01]  /*5890*/  ISETP.NE.AND P1, PT, R38, RZ, PT ;  /* 0x000000ff2600720c */ /* 0x000fe20003f25270 */
[----:B------:R-:W-:Y:S01]  /*58a0*/  IMAD.MOV R38, RZ, RZ, -R38 ;  /* 0x000000ffff267224 */ /* 0x000fe200078e0a26 */
[----:B------:R-:W-:Y:S02]  /*58b0*/  LOP3.LUT R36, R36, 0x800000, RZ, 0xfc, !PT ;  /* 0x0080000024247812 */ /* 0x000fe400078efcff */
[----:B------:R-:W-:-:S02]  /*58c0*/  FSETP.NEU.FTZ.AND P0, PT, R24, R33, PT ;  /* 0x000000211800720b */ /* 0x000fc40003f1d000 */
[----:B------:R-:W-:Y:S02]  /*58d0*/  SHF.L.U32 R37, R36, R37, RZ ;  /* 0x0000002524257219 */ /* 0x000fe400000006ff */
[----:B------:R-:W-:Y:S02]  /*58e0*/  SEL R33, R38, RZ, P2 ;  /* 0x000000ff26217207 */ /* 0x000fe40001000000 */
[----:B------:R-:W-:Y:S02]  /*58f0*/  ISETP.NE.AND P1, PT, R37, RZ, P1 ;  /* 0x000000ff2500720c */ /* 0x000fe40000f25270 */
[----:B------:R-:W-:Y:S02]  /*5900*/  SHF.R.U32.HI R33, RZ, R33, R36 ;  /* 0x00000021ff217219 */ /* 0x000fe40000011624 */
[----:B------:R-:W-:Y:S02]  /*5910*/  PLOP3.LUT P0, PT, P0, P1, PT, 0xf8, 0x8f ;  /* 0x00000000008f781c */ /* 0x000fe40000703f70 */
[----:B------:R-:W-:-:S02]  /*5920*/  SHF.R.U32.HI R37, RZ, 0x1, R33 ;  /* 0x00000001ff257819 */ /* 0x000fc40000011621 */
[----:B------:R-:W-:-:S04]  /*5930*/  SEL R24, RZ, 0x1, !P0 ;  /* 0x00000001ff187807 */ /* 0x000fc80004000000 */
[----:B------:R-:W-:-:S04]  /*5940*/  LOP3.LUT R24, R24, 0x1, R37, 0xf8, !PT ;  /* 0x0000000118187812 */ /* 0x000fc800078ef825 */
[----:B------:R-:W-:-:S04]  /*5950*/  LOP3.LUT R24, R24, R33, RZ, 0xc0, !PT ;  /* 0x0000002118187212 */ /* 0x000fc800078ec0ff */
[----:B------:R-:W-:-:S04]  /*5960*/  IADD3 R24, PT, PT, R37, R24, RZ ;  /* 0x0000001825187210 */ /* 0x000fc80007ffe0ff */
[----:B------:R-:W-:Y:S01]  /*5970*/  LOP3.LUT R15, R24, R15, RZ, 0xfc, !PT ;  /* 0x0000000f180f7212 */ /* 0x000fe200078efcff */
[----:B------:R-:W-:Y:S06]  /*5980*/  BRA `(.L_x_367) ;  /* 0x0000000000107947 */ /* 0x000fec0003800000 */
.L_x_366:
[----:B------:R-:W-:-:S04]  /*5990*/  LOP3.LUT R15, R15, 0x80000000, RZ, 0xc0, !PT ;  /* 0x800000000f0f7812 */ /* 0x000fc800078ec0ff */
[----:B------:R-:W-:Y:S01]  /*59a0*/  LOP3.LUT R15, R15, 0x7f800000, RZ, 0xfc, !PT ;  /* 0x7f8000000f0f7812 */ /* 0x000fe200078efcff */
[----:B------:R-:W-:Y:S06]  /*59b0*/  BRA `(.L_x_367) ;  /* 0x0000000000047947 */ /* 0x000fec0003800000 */
.L_x_365:
[----:B------:R-:W-:-:S07]  /*59c0*/  IMAD R15, R36, 0x800000, R15 ;  /* 0x00800000240f7824 */ /* 0x000fce00078e020f */
.L_x_367:
[----:B------:R-:W-:Y:S05]  /*59d0*/  BSYNC.RECONVERGENT B3 ;  /* 0x0000000000037941 */ /* 0x000fea0003800200 */
.L_x_364:
[----:B------:R-:W-:Y:S05]  /*59e0*/  BRA `(.L_x_368) ;  /* 0x0000000000207947 */ /* 0x000fea0003800000 */
.L_x_363:
[----:B------:R-:W-:-:S04]  /*59f0*/  LOP3.LUT R15, R24, 0x80000000, R15, 0x48, !PT ;  /* 0x80000000180f7812 */ /* 0x000fc800078e480f */
[----:B------:R-:W-:Y:S01]  /*5a00*/  LOP3.LUT R15, R15, 0x7f800000, RZ, 0xfc, !PT ;  /* 0x7f8000000f0f7812 */ /* 0x000fe200078efcff */
[----:B------:R-:W-:Y:S06]  /*5a10*/  BRA `(.L_x_368) ;  /* 0x0000000000147947 */ /* 0x000fec0003800000 */
.L_x_362:
[----:B------:R-:W-:Y:S01]  /*5a20*/  LOP3.LUT R15, R24, 0x80000000, R15, 0x48, !PT ;  /* 0x80000000180f7812 */ /* 0x000fe200078e480f */
[----:B------:R-:W-:Y:S06]  /*5a30*/  BRA `(.L_x_368) ;  /* 0x00000000000c7947 */ /* 0x000fec0003800000 */
.L_x_361:
[----:B------:R-:W0:Y:S01]  /*5a40*/  MUFU.RSQ R15, -QNAN ;  /* 0xffc00000000f7908 */ /* 0x000e220000001400 */
[----:B------:R-:W-:Y:S05]  /*5a50*/  BRA `(.L_x_368) ;  /* 0x0000000000047947 */ /* 0x000fea0003800000 */
.L_x_360:
[----:B------:R-:W-:-:S07]  /*5a60*/  FADD.FTZ R15, R15, R24 ;  /* 0x000000180f0f7221 */ /* 0x000fce0000010000 */
.L_x_368:
[----:B------:R-:W-:Y:S05]  /*5a70*/  BSYNC.RECONVERGENT B2 ;  /* 0x0000000000027941 */ /* 0x000fea0003800200 */
.L_x_358:
[----:B------:R-:W-:-:S04]  /*5a80*/  HFMA2 R33, -RZ, RZ, 0, 0 ;  /* 0x00000000ff217431 */ /* 0x000fc800000001ff */
[----:B0-----:R-:W-:Y:S05]  /*5a90*/  RET.REL.NODEC R32 `(_Z15moe_mega_kernelIfLb1ELi2EEvPKT_S2_S2_S2_PKfPKiS6_S6_S6_PS0_iiiiii) ;  /* 0xffffffa420587950 */ /* 0x001fea0003c3ffff */
.L_x_369:
        /* <DEDUP_REMOVED lines=14> */
.L_x_4625:


//--------------------- .text._Z15moe_mega_kernelIfLb0ELi4EEvPKT_S2_S2_S2_PKfPKiS6_S6_S6_PS0_iiiiii --------------------------
	.section	.text._Z15moe_mega_kernelIfLb0ELi4EEvPKT_S2_S2_S2_PKfPKiS6_S6_S6_PS0_iiiiii,"ax",@progbits
	.align	128
        .global         _Z15moe_mega_kernelIfLb0ELi4EEvPKT_S2_S2_S2_PKfPKiS6_S6_S6_PS0_iiiiii
        .type           _Z15moe_mega_kernelIfLb0ELi4EEvPKT_S2_S2_S2_PKfPKiS6_S6_S6_PS0_iiiiii,@function
        .size           _Z15moe_mega_kernelIfLb0ELi4EEvPKT_S2_S2_S2_PKfPKiS6_S6_S6_PS0_iiiiii,(.L_x_4626 - _Z15moe_mega_kernelIfLb0ELi4EEvPKT_S2_S2_S2_PKfPKiS6_S6_S6_PS0_iiiiii)
        .other          _Z15moe_mega_kernelIfLb0ELi4EEvPKT_S2_S2_S2_PKfPKiS6_S6_S6_PS0_iiiiii,@"STO_CUDA_ENTRY STV_DEFAULT"
_Z15moe_mega_kernelIfLb0ELi4EEvPKT_S2_S2_S2_PKfPKiS6_S6_S6_PS0_iiiiii:
.text._Z15moe_mega_kernelIfLb0ELi4EEvPKT_S2_S2_S2_PKfPKiS6_S6_S6_PS0_iiiiii:
        /* <DEDUP_REMOVED lines=14> */
[----:B------:R-:W-:-:S07]  /*00e0*/  MOV R7, RZ ;  /* 0x000000ff00077202 */ /* 0x000fce0000000f00 */
.L_x_371:
        /* <DEDUP_REMOVED lines=9> */
.L_x_370:
[----:B------:R-:W-:-:S04]  /*0180*/  IMAD.WIDE.U32 R4, R7, 0x4, R4 ;  /* 0x0000000407047825 */ /* 0x000fc800078e0004 */
[----:B0-----:R-:W-:Y:S01]  /*0190*/  IMAD.WIDE.U32 R10, R7, 0x4, R10 ;  /* 0x00000004070a7825 */ /* 0x001fe200078e000a */
[----:B------:R-:W0:Y:S01]  /*01a0*/  S2R R2, SR_TID.X ;  /* 0x0000000000027919 */ /* 0x000e220000002100 */
[----:B------:R-:W1:Y:S01]  /*01b0*/  LDCU.64 UR8, c[0x0][0x3d8] ;  /* 0x00007b00ff0877ac */ /* 0x000e620008000a00 */
[----:B------:R-:W2:Y:S01]  /*01c0*/  LDC.64 R14, c[0x0][0x3b8] ;  /* 0x0000ee00ff0e7b82 */ /* 0x000ea20000000a00 */
[----:B------:R-:W3:Y:S04]  /*01d0*/  LDG.E.CONSTANT R4, desc[UR6][R4.64] ;  /* 0x0000000604047981 */ /* 0x000ee8000c1e9900 */
[----:B------:R-:W4:Y:S04]  /*01e0*/  LDG.E.CONSTANT R8, desc[UR6][R10.64] ;  /* 0x000000060a087981 */ /* 0x000f28000c1e9900 */
[----:B------:R5:W2:Y:S01]  /*01f0*/  LDG.E.CONSTANT R6, desc[UR6][R10.64+0x4] ;  /* 0x000004060a067981 */ /* 0x000aa2000c1e9900 */
[----:B-1----:R-:W-:Y:S01]  /*0200*/  MOV R0, UR9 ;  /* 0x0000000900007c02 */ /* 0x002fe20008000f00 */
[----:B------:R-:W-:-:S02]  /*0210*/  UIADD3 UR9, UPT, UPT, UR8, -0x1, URZ ;  /* 0xffffffff08097890 */ /* 0x000fc4000fffe0ff */
[----:B------:R-:W-:Y:S02]  /*0220*/  USHF.L.U32 UR12, UR8, 0x2, URZ ;  /* 0x00000002080c7899 */ /* 0x000fe400080006ff */
[----:B------:R-:W-:-:S04]  /*0230*/  IMAD R12, R0, UR8, RZ ;  /* 0x00000008000c7c24 */ /* 0x000fc8000f8e02ff */
[----:B------:R-:W-:Y:S01]  /*0240*/  IMAD R7, R12, R7, RZ ;  /* 0x000000070c077224 */ /* 0x000fe200078e02ff */
[C---:B0-----:R-:W-:Y:S02]  /*0250*/  IADD3 R3, PT, PT, -R2.reuse, UR9, RZ ;  /* 0x0000000902037c10 */ /* 0x041fe4000fffe1ff */
[----:B-----5:R-:W-:Y:S02]  /*0260*/  LOP3.LUT R10, R2, 0x1f, RZ, 0xc0, !PT ;  /* 0x0000001f020a7812 */ /* 0x020fe400078ec0ff */
[----:B------:R-:W-:Y:S02]  /*0270*/  LEA.HI R12, R3, 0x1, RZ, 0x18 ;  /* 0x00000001030c7811 */ /* 0x000fe400078fc0ff */
[----:B------:R-:W-:Y:S02]  /*0280*/  SHF.R.S32.HI R11, RZ, 0x1f, R7 ;  /* 0x0000001fff0b7819 */ /* 0x000fe40000011407 */
[C---:B------:R-:W-:Y:S02]  /*0290*/  LOP3.LUT R36, R12.reuse, 0x3, RZ, 0xc0, !PT ;  /* 0x000000030c247812 */ /* 0x040fe400078ec0ff */
[----:B------:R-:W-:-:S02]  /*02a0*/  LOP3.LUT R35, R12, 0x7, RZ, 0xc0, !PT ;  /* 0x000000070c237812 */ /* 0x000fc400078ec0ff */
[----:B------:R-:W-:Y:S02]  /*02b0*/  IADD3 R34, PT, PT, R36, -0x1, RZ ;  /* 0xffffffff24227810 */ /* 0x000fe40007ffe0ff */
[----:B---3--:R-:W-:-:S05]  /*02c0*/  IADD3 R9, PT, PT, -R4, R9, RZ ;  /* 0x0000000904097210 */ /* 0x008fca0007ffe1ff */
[----:B----4-:R-:W-:Y:S01]  /*02d0*/  IMAD R9, R9, 0x4, R8 ;  /* 0x0000000409097824 */ /* 0x010fe200078e0208 */
[----:B------:R-:W-:-:S03]  /*02e0*/  SHF.R.U32.HI R8, RZ, 0x5, R2 ;  /* 0x00000005ff087819 */ /* 0x000fc60000011602 */
[C---:B--2---:R-:W-:Y:S01]  /*02f0*/  IMAD.WIDE R4, R9.reuse, 0x4, R14 ;  /* 0x0000000409047825 */ /* 0x044fe200078e020e */
[----:B------:R-:W-:-:S13]  /*0300*/  ISETP.GE.AND P0, PT, R9, R6, PT ;  /* 0x000000060900720c */ /* 0x000fda0003f06270 */
[----:B------:R-:W-:Y:S05]  /*0310*/  @P0 BRA `(.L_x_372) ;  /* 0x0000000400840947 */ /* 0x000fea0003800000 */
[----:B------:R-:W-:Y:S01]  /*0320*/  ISETP.GE.AND P0, PT, R2, UR8, PT ;  /* 0x0000000802007c0c */ /* 0x000fe2000bf06270 */
[----:B------:R-:W0:Y:S01]  /*0330*/  LDCU.64 UR10, c[0x0][0x380] ;  /* 0x00007000ff0a77ac */ /* 0x000e220008000a00 */
[----:B------:R-:W-:Y:S11]  /*0340*/  BSSY.RECONVERGENT B0, `(.L_x_372) ;  /* 0x000005e000007945 */ /* 0x000ff60003800200 */
[----:B------:R-:W-:Y:S05]  /*0350*/  @P0 BRA `(.L_x_373) ;  /* 0x0000000400700947 */ /* 0x000fea0003800000 */
[----:B------:R-:W2:Y:S01]  /*0360*/  LDG.E.CONSTANT R13, desc[UR6][R4.64] ;  /* 0x00000006040d7981 */ /* 0x000ea2000c1e9900 */
[----:B------:R-:W-:Y:S01]  /*0370*/  ISETP.GE.U32.AND P0, PT, R3, 0x700, PT ;  /* 0x000007000300780c */ /* 0x000fe20003f06070 */
[----:B------:R-:W-:Y:S01]  /*0380*/  BSSY.RECONVERGENT B1, `(.L_x_374) ;  /* 0x0000025000017945 */ /* 0x000fe20003800200 */
[----:B------:R-:W-:Y:S01]  /*0390*/  ISETP.NE.AND P1, PT, R35, RZ, PT ;  /* 0x000000ff2300720c */ /* 0x000fe20003f25270 */
[----:B--2---:R-:W-:Y:S01]  /*03a0*/  IMAD R24, R13, UR8, RZ ;  /* 0x000000080d187c24 */ /* 0x004fe2000f8e02ff */
[----:B------:R-:W-:-:S04]  /*03b0*/  MOV R13, R2 ;  /* 0x00000002000d7202 */ /* 0x000fc80000000f00 */
[----:B------:R-:W-:-:S05]  /*03c0*/  SHF.R.S32.HI R26, RZ, 0x1f, R24 ;  /* 0x0000001fff1a7819 */ /* 0x000fca0000011418 */
[----:B------:R-:W-:Y:S05]  /*03d0*/  @!P0 BRA `(.L_x_375) ;  /* 0x00000000007c8947 */ /* 0x000fea0003800000 */
[----:B------:R-:W1:Y:S01]  /*03e0*/  S2R R18, SR_CgaCtaId ;  /* 0x0000000000127919 */ /* 0x000e620000008800 */
[----:B------:R-:W-:Y:S01]  /*03f0*/  MOV R13, 0x400 ;  /* 0x00000400000d7802 */ /* 0x000fe20000000f00 */
[----:B------:R-:W-:Y:S01]  /*0400*/  IMAD.MOV.U32 R17, RZ, RZ, RZ ;  /* 0x000000ffff117224 */ /* 0x000fe200078e00ff */
[----:B------:R-:W-:Y:S02]  /*0410*/  LOP3.LUT R16, R12, 0x1fffff8, RZ, 0xc0, !PT ;  /* 0x01fffff80c107812 */ /* 0x000fe400078ec0ff */
[----:B-1----:R-:W-:Y:S02]  /*0420*/  LEA R18, R18, R13, 0x18 ;  /* 0x0000000d12127211 */ /* 0x002fe400078ec0ff */
[----:B------:R-:W-:-:S07]  /*0430*/  MOV R13, R2 ;  /* 0x00000002000d7202 */ /* 0x000fce0000000f00 */
.L_x_376:
        /* <DEDUP_REMOVED lines=13> */
[----:B------:R-:W-:-:S02]  /*0510*/  IADD3 R17, PT, PT, R17, 0x8, RZ ;  /* 0x0000000811117810 */ /* 0x000fc40007ffe0ff */
[----:B------:R-:W-:Y:S02]  /*0520*/  IADD3 R13, PT, PT, R13, 0x800, RZ ;  /* 0x000008000d0d7810 */ /* 0x000fe40007ffe0ff */
        /* <DEDUP_REMOVED lines=10> */
.L_x_375:
[----:B0-----:R-:W-:Y:S05]  /*05d0*/  BSYNC.RECONVERGENT B1 ;  /* 0x0000000000017941 */ /* 0x001fea0003800200 */
.L_x_374:
        /* <DEDUP_REMOVED lines=12> */
[----:B-1----:R-:W4:Y:S04]  /*06a0*/  LDG.E.CONSTANT R20, desc[UR6][R14.64+0x800] ;  /* 0x000800060e147981 */ /* 0x002f28000c1e9900 */
        /* <DEDUP_REMOVED lines=10> */
.L_x_378:
[----:B------:R-:W-:Y:S05]  /*0750*/  BSYNC.RECONVERGENT B1 ;  /* 0x0000000000017941 */ /* 0x000fea0003800200 */
.L_x_377:
[----:B------:R-:W-:Y:S05]  /*0760*/  @!P1 BRA `(.L_x_373) ;  /* 0x00000000006c9947 */ /* 0x000fea0003800000 */
[----:B------:R-:W-:Y:S02]  /*0770*/  ISETP.NE.AND P1, PT, R34, RZ, PT ;  /* 0x000000ff2200720c */ /* 0x000fe40003f25270 */
[----:B------:R-:W-:-:S11]  /*0780*/  LOP3.LUT P0, RZ, R3, 0x100, RZ, 0xc0, !PT ;  /* 0x0000010003ff7812 */ /* 0x000fd6000780c0ff */
[----:B------:R-:W2:Y:S01]  /*0790*/  @P1 S2R R15, SR_CgaCtaId ;  /* 0x00000000000f1919 */ /* 0x000ea20000008800 */
[----:B01----:R-:W0:Y:S01]  /*07a0*/  @P1 LDC.64 R18, c[0x0][0x380] ;  /* 0x0000e000ff121b82 */ /* 0x003e220000000a00 */
[----:B------:R-:W-:Y:S02]  /*07b0*/  @P1 MOV R14, 0x400 ;  /* 0x00000400000e1802 */ /* 0x000fe40000000f00 */
[----:B------:R-:W-:-:S04]  /*07c0*/  @P1 IADD3 R17, P3, PT, R24, R13, RZ ;  /* 0x0000000d18111210 */ /* 0x000fc80007f7e0ff */
[----:B------:R-:W-:Y:S01]  /*07d0*/  @P1 IADD3.X R20, PT, PT, RZ, R26, RZ, P3, !PT ;  /* 0x0000001aff141210 */ /* 0x000fe20001ffe4ff */
[----:B------:R-:W1:Y:S01]  /*07e0*/  @!P0 LDC.64 R22, c[0x0][0x380] ;  /* 0x0000e000ff168b82 */ /* 0x000e620000000a00 */
        /* <DEDUP_REMOVED lines=19> */
.L_x_373:
[----:B0-----:R-:W-:Y:S05]  /*0920*/  BSYNC.RECONVERGENT B0 ;  /* 0x0000000000007941 */ /* 0x001fea0003800200 */
.L_x_372:
[----:B--2---:R-:W-:-:S04]  /*0930*/  IADD3 R13, PT, PT, R9, 0x1, RZ ;  /* 0x00000001090d7810 */ /* 0x004fc80007ffe0ff */
        /* <DEDUP_REMOVED lines=11> */
[----:B--2---:R-:W-:-:S05]  /*09f0*/  IMAD R37, R14, UR8, RZ ;  /* 0x000000080e257c24 */ /* 0x004fca000f8e02ff */
[----:B------:R-:W-:-:S03]  /*0a00*/  SHF.R.S32.HI R26, RZ, 0x1f, R37 ;  /* 0x0000001fff1a7819 */ /* 0x000fc60000011425 */
[----:B------:R-:W-:Y:S05]  /*0a10*/  @!P0 BRA `(.L_x_382) ;  /* 0x0000000000808947 */ /* 0x000fea0003800000 */
[----:B------:R-:W2:Y:S01]  /*0a20*/  S2R R15, SR_CgaCtaId ;  /* 0x00000000000f7919 */ /* 0x000ea20000008800 */
[----:B------:R-:W-:Y:S01]  /*0a30*/  MOV R14, 0x400 ;  /* 0x00000400000e7802 */ /* 0x000fe20000000f00 */
[----:B------:R-:W-:Y:S01]  /*0a40*/  IMAD.MOV.U32 R16, RZ, RZ, RZ ;  /* 0x000000ffff107224 */ /* 0x000fe200078e00ff */
[----:B------:R-:W-:Y:S02]  /*0a50*/  LOP3.LUT R39, R12, 0x1fffff8, RZ, 0xc0, !PT ;  /* 0x01fffff80c277812 */ /* 0x000fe400078ec0ff */
[----:B------:R-:W-:Y:S02]  /*0a60*/  MOV R18, R2 ;  /* 0x0000000200127202 */ /* 0x000fe40000000f00 */
[----:B--2---:R-:W-:-:S07]  /*0a70*/  LEA R22, R15, R14, 0x18 ;  /* 0x0000000e0f167211 */ /* 0x004fce00078ec0ff */
.L_x_383:
[----:B------:R-:W-:-:S04]  /*0a80*/  IADD3 R15, P0, PT, R37, R18, RZ ;  /* 0x00000012250f7210 */ /* 0x000fc80007f1e0ff */
[----:B-12---:R-:W-:Y:S02]  /*0a90*/  IADD3.X R20, PT, PT, RZ, R26, RZ, P0, !PT ;  /* 0x0000001aff147210 */ /* 0x006fe400007fe4ff */
        /* <DEDUP_REMOVED lines=10> */
[----:B------:R-:W-:Y:S01]  /*0b40*/  VIADD R19, R18, UR8 ;  /* 0x0000000812137c36 */ /* 0x000fe20008000000 */
        /* <DEDUP_REMOVED lines=13> */
.L_x_382:
[----:B0-----:R-:W-:Y:S05]  /*0c20*/  BSYNC.RECONVERGENT B1 ;  /* 0x0000000000017941 */ /* 0x001fea0003800200 */
.L_x_381:
[----:B------:R-:W-:Y:S05]  /*0c30*/  @!P1 BRA `(.L_x_380) ;  /* 0x0000000000d89947 */ /* 0x000fea0003800000 */
[----:B------:R-:W-:Y:S01]  /*0c40*/  ISETP.GE.U32.AND P0, PT, R35, 0x4, PT ;  /* 0x000000042300780c */ /* 0x000fe20003f06070 */
[----:B------:R-:W-:Y:S01]  /*0c50*/  BSSY.RECONVERGENT B1, `(.L_x_384) ;  /* 0x0000016000017945 */ /* 0x000fe20003800200 */
[----:B------:R-:W-:-:S11]  /*0c60*/  ISETP.NE.AND P1, PT, R36, RZ, PT ;  /* 0x000000ff2400720c */ /* 0x000fd60003f25270 */
[----:B------:R-:W-:Y:S05]  /*0c70*/  @!P0 BRA `(.L_x_385) ;  /* 0x00000000004c8947 */ /* 0x000fea0003800000 */
[----:B------:R-:W0:Y:S01]  /*0c80*/  LDCU.64 UR4, c[0x0][0x380] ;  /* 0x00007000ff0477ac */ /* 0x000e220008000a00 */
[----:B------:R-:W-:-:S04]  /*0c90*/  IADD3 R15, P0, PT, R37, R18, RZ ;  /* 0x00000012250f7210 */ /* 0x000fc80007f1e0ff */
[----:B------:R-:W-:Y:S02]  /*0ca0*/  IADD3.X R16, PT, PT, RZ, R26, RZ, P0, !PT ;  /* 0x0000001aff107210 */ /* 0x000fe400007fe4ff */
[----:B0-----:R-:W-:-:S04]  /*0cb0*/  LEA R14, P0, R15, UR4, 0x2 ;  /* 0x000000040f0e7c11 */ /* 0x001fc8000f8010ff */
[----:B------:R-:W-:-:S05]  /*0cc0*/  LEA.HI.X R15, R15, UR5, R16, 0x2, P0 ;  /* 0x000000050f0f7c11 */ /* 0x000fca00080f1410 */
[----:B------:R-:W3:Y:S04]  /*0cd0*/  LDG.E.CONSTANT R16, desc[UR6][R14.64] ;  /* 0x000000060e107981 */ /* 0x000ee8000c1e9900 */
[----:B-12---:R-:W2:Y:S04]  /*0ce0*/  LDG.E.CONSTANT R20, desc[UR6][R14.64+0x400] ;  /* 0x000400060e147981 */ /* 0x006ea8000c1e9900 */
[----:B------:R-:W4:Y:S04]  /*0cf0*/  LDG.E.CONSTANT R22, desc[UR6][R14.64+0x800] ;  /* 0x000800060e167981 */ /* 0x000f28000c1e9900 */
[----:B------:R-:W5:Y:S01]  /*0d00*/  LDG.E.CONSTANT R24, desc[UR6][R14.64+0xc00] ;  /* 0x000c00060e187981 */ /* 0x000f62000c1e9900 */
[----:B------:R-:W0:Y:S01]  /*0d10*/  S2UR UR5, SR_CgaCtaId ;  /* 0x00000000000579c3 */ /* 0x000e220000008800 */
[----:B------:R-:W-:Y:S01]  /*0d20*/  UMOV UR4, 0x400 ;  /* 0x0000040000047882 */ /* 0x000fe20000000000 */
[C---:B------:R-:W-:Y:S01]  /*0d30*/  IADD3 R17, PT, PT, R18.reuse, UR8, RZ ;  /* 0x0000000812117c10 */ /* 0x040fe2000fffe0ff */
[----:B------:R-:W-:Y:S01]  /*0d40*/  VIADD R18, R18, 0x400 ;  /* 0x0000040012127836 */ /* 0x000fe20000000000 */
[----:B0-----:R-:W-:-:S06]  /*0d50*/  ULEA UR4, UR5, UR4, 0x18 ;  /* 0x0000000405047291 */ /* 0x001fcc000f8ec0ff */
[----:B------:R-:W-:-:S05]  /*0d60*/  LEA R17, R17, UR4, 0x2 ;  /* 0x0000000411117c11 */ /* 0x000fca000f8e10ff */
[----:B---3--:R0:W-:Y:S04]  /*0d70*/  STS [R17+0x4], R16 ;  /* 0x0000041011007388 */ /* 0x0081e80000000800 */
[----:B--2---:R0:W-:Y:S04]  /*0d80*/  STS [R17+0x404], R20 ;  /* 0x0004041411007388 */ /* 0x0041e80000000800 */
[----:B----4-:R0:W-:Y:S04]  /*0d90*/  STS [R17+0x804], R22 ;  /* 0x0008041611007388 */ /* 0x0101e80000000800 */
[----:B-----5:R0:W-:Y:S02]  /*0da0*/  STS [R17+0xc04], R24 ;  /* 0x000c041811007388 */ /* 0x0201e40000000800 */
.L_x_385:
[----:B------:R-:W-:Y:S05]  /*0db0*/  BSYNC.RECONVERGENT B1 ;  /* 0x0000000000017941 */ /* 0x000fea0003800200 */
.L_x_384:
[----:B------:R-:W-:Y:S05]  /*0dc0*/  @!P1 BRA `(.L_x_380) ;  /* 0x0000000000749947 */ /* 0x000fea0003800000 */
[----:B------:R-:W-:Y:S02]  /*0dd0*/  ISETP.NE.AND P1, PT, R34, RZ, PT ;  /* 0x000000ff2200720c */ /* 0x000fe40003f25270 */
[----:B------:R-:W-:-:S11]  /*0de0*/  LOP3.LUT P3, RZ, R3, 0x100, RZ, 0xc0, !PT ;  /* 0x0000010003ff7812 */ /* 0x000fd6000786c0ff */
[----:B012---:R-:W0:Y:S01]  /*0df0*/  @P1 LDC.64 R20, c[0x0][0x380] ;  /* 0x0000e000ff141b82 */ /* 0x007e220000000a00 */
[C---:B------:R-:W-:Y:S02]  /*0e00*/  @P1 IADD3 R17, P2, PT, R37.reuse, R18, RZ ;  /* 0x0000001225111210 */ /* 0x040fe40007f5e0ff */
[C---:B------:R-:W-:Y:S02]  /*0e10*/  @P1 IADD3 R19, PT, PT, R18.reuse, UR8, RZ ;  /* 0x0000000812131c10 */ /* 0x040fe4000fffe0ff */
[----:B------:R-:W-:Y:S01]  /*0e20*/  @P1 IADD3 R18, PT, PT, R18, 0x200, RZ ;  /* 0x0000020012121810 */ /* 0x000fe20007ffe0ff */
[----:B------:R-:W-:Y:S02]  /*0e30*/  @P1 IMAD.X R22, RZ, RZ, R26, P2 ;  /* 0x000000ffff161224 */ /* 0x000fe400010e061a */
[----:B------:R-:W1:Y:S01]  /*0e40*/  @!P3 LDC.64 R24, c[0x0][0x380] ;  /* 0x0000e000ff18bb82 */ /* 0x000e620000000a00 */
[----:B------:R-:W-:Y:S02]  /*0e50*/  @!P3 IADD3 R15, P0, PT, R37, R18, RZ ;  /* 0x00000012250fb210 */ /* 0x000fe40007f1e0ff */
[----:B0-----:R-:W-:-:S02]  /*0e60*/  @P1 LEA R16, P2, R17, R20, 0x2 ;  /* 0x0000001411101211 */ /* 0x001fc400078410ff */
[----:B------:R-:W-:Y:S02]  /*0e70*/  @!P3 IADD3.X R20, PT, PT, RZ, R26, RZ, P0, !PT ;  /* 0x0000001aff14b210 */ /* 0x000fe400007fe4ff */
        /* <DEDUP_REMOVED lines=10> */
[----:B------:R-:W-:-:S02]  /*0f20*/  @!P3 IADD3 R18, PT, PT, R18, UR8, RZ ;  /* 0x000000081212bc10 */ /* 0x000fc4000fffe0ff */
[----:B0-----:R-:W-:Y:S02]  /*0f30*/  @P1 LEA R22, R22, R21, 0x18 ;  /* 0x0000001516161211 */ /* 0x001fe400078ec0ff */
[----:B-1----:R-:W-:-:S03]  /*0f40*/  @!P3 LEA R23, R26, R23, 0x18 ;  /* 0x000000171a17b211 */ /* 0x002fc600078ec0ff */
[----:B------:R-:W-:Y:S01]  /*0f50*/  @P1 IMAD R21, R19, 0x4, R22 ;  /* 0x0000000413151824 */ /* 0x000fe200078e0216 */
[----:B------:R-:W-:-:S04]  /*0f60*/  @!P3 LEA R19, R18, R23, 0x2 ;  /* 0x000000171213b211 */ /* 0x000fc800078e10ff */
[----:B--2---:R0:W-:Y:S04]  /*0f70*/  @P1 STS [R21+0x404], R24 ;  /* 0x0004041815001388 */ /* 0x0041e80000000800 */
[----:B---3--:R0:W-:Y:S04]  /*0f80*/  @P1 STS [R21+0x4], R20 ;  /* 0x0000041415001388 */ /* 0x0081e80000000800 */
[----:B----4-:R0:W-:Y:S02]  /*0f90*/  @!P3 STS [R19+0x4], R14 ;  /* 0x0000040e1300b388 */ /* 0x0101e40000000800 */
.L_x_380:
[----:B0-----:R-:W-:Y:S05]  /*0fa0*/  BSYNC.RECONVERGENT B0 ;  /* 0x0000000000007941 */ /* 0x001fea0003800200 */
.L_x_379:
[----:B------:R-:W-:Y:S01]  /*0fb0*/  IADD3 R15, PT, PT, R9, 0x2, RZ ;  /* 0x00000002090f7810 */ /* 0x000fe20007ffe0ff */
[----:B------:R-:W-:-:S03]  /*0fc0*/  UIADD3 UR13, UPT, UPT, UR8, 0x1, URZ ;  /* 0x00000001080d7890 */ /* 0x000fc6000fffe0ff */
[----:B------:R-:W-:-:S13]  /*0fd0*/  ISETP.GE.AND P0, PT, R15, R6, PT ;  /* 0x000000060f00720c */ /* 0x000fda0003f06270 */
[----:B------:R-:W-:Y:S05]  /*0fe0*/  @P0 BRA `(.L_x_386) ;  /* 0x0000000400a00947 */ /* 0x000fea0003800000 */
[----:B------:R-:W-:Y:S01]  /*0ff0*/  ISETP.GE.AND P0, PT, R2, UR8, PT ;  /* 0x0000000802007c0c */ /* 0x000fe2000bf06270 */
[----:B------:R-:W0:Y:S01]  /*1000*/  LDCU.64 UR10, c[0x0][0x380] ;  /* 0x00007000ff0a77ac */ /* 0x000e220008000a00 */
[----:B------:R-:W-:Y:S11]  /*1010*/  BSSY.RECONVERGENT B0, `(.L_x_386) ;  /* 0x0000065000007945 */ /* 0x000ff60003800200 */
[----:B------:R-:W-:Y:S05]  /*1020*/  @P0 BRA `(.L_x_387) ;  /* 0x00000004008c0947 */ /* 0x000fea0003800000 */
[----:B------:R-:W3:Y:S01]  /*1030*/  LDG.E.CONSTANT R14, desc[UR6][R4.64+0x8] ;  /* 0x00000806040e7981 */ /* 0x000ee2000c1e9900 */
[----:B------:R-:W-:Y:S01]  /*1040*/  ISETP.GE.U32.AND P0, PT, R3, 0x700, PT ;  /* 0x000007000300780c */ /* 0x000fe20003f06070 */
[----:B------:R-:W-:Y:S01]  /*1050*/  BSSY.RECONVERGENT B1, `(.L_x_388) ;  /* 0x0000027000017945 */ /* 0x000fe20003800200 */
[----:B------:R-:W-:Y:S01]  /*1060*/  ISETP.NE.AND P1, PT, R35, RZ, PT ;  /* 0x000000ff2300720c */ /* 0x000fe20003f25270 */
[----:B---3--:R-:W-:Y:S02]  /*1070*/  IMAD R37, R14, UR8, RZ ;  /* 0x000000080e257c24 */ /* 0x008fe4000f8e02ff */
[----:B------:R-:W-:-:S03]  /*1080*/  IMAD.MOV.U32 R14, RZ, RZ, R2 ;  /* 0x000000ffff0e7224 */ /* 0x000fc600078e0002 */
[----:B------:R-:W-:-:S05]  /*1090*/  SHF.R.S32.HI R26, RZ, 0x1f, R37 ;  /* 0x0000001fff1a7819 */ /* 0x000fca0000011425 */
[----:B------:R-:W-:Y:S05]  /*10a0*/  @!P0 BRA `(.L_x_389) ;  /* 0x0000000000848947 */ /* 0x000fea0003800000 */
[----:B--2---:R-:W2:Y:S01]  /*10b0*/  S2R R17, SR_CgaCtaId ;  /* 0x0000000000117919 */ /* 0x004ea20000008800 */
[----:B------:R-:W-:Y:S01]  /*10c0*/  MOV R14, 0x400 ;  /* 0x00000400000e7802 */ /* 0x000fe20000000f00 */
[----:B------:R-:W-:Y:S01]  /*10d0*/  HFMA2 R18, -RZ, RZ, 0, 0 ;  /* 0x00000000ff127431 */ /* 0x000fe200000001ff */
[----:B------:R-:W-:Y:S02]  /*10e0*/  LOP3.LUT R39, R12, 0x1fffff8, RZ, 0xc0, !PT ;  /* 0x01fffff80c277812 */ /* 0x000fe400078ec0ff */
[----:B--2---:R-:W-:Y:S02]  /*10f0*/  LEA R41, R17, R14, 0x18 ;  /* 0x0000000e11297211 */ /* 0x004fe400078ec0ff */
[----:B------:R-:W-:-:S07]  /*1100*/  MOV R14, R2 ;  /* 0x00000002000e7202 */ /* 0x000fce0000000f00 */
.L_x_390:
[----:B------:R-:W-:-:S05]  /*1110*/  IADD3 R17, P0, PT, R37, R14, RZ ;  /* 0x0000000e25117210 */ /* 0x000fca0007f1e0ff */
[----:B01----:R-:W-:Y:S01]  /*1120*/  IMAD.X R20, RZ, RZ, R26, P0 ;  /* 0x000000ffff147224 */ /* 0x003fe200000e061a */
        /* <DEDUP_REMOVED lines=10> */
[----:B------:R-:W-:-:S02]  /*11d0*/  MOV R43, UR13 ;  /* 0x0000000d002b7c02 */ /* 0x000fc40008000f00 */
[----:B------:R-:W-:Y:S02]  /*11e0*/  IADD3 R18, PT, PT, R18, 0x8, RZ ;  /* 0x0000000812127810 */ /* 0x000fe40007ffe0ff */
[----:B------:R-:W-:Y:S02]  /*11f0*/  LEA R20, R43, R14, 0x1 ;  /* 0x0000000e2b147211 */ /* 0x000fe400078e08ff */
[----:B------:R-:W-:Y:S02]  /*1200*/  ISETP.NE.AND P0, PT, R18, R39, PT ;  /* 0x000000271200720c */ /* 0x000fe40003f05270 */
[----:B------:R-:W-:Y:S01]  /*1210*/  IADD3 R14, PT, PT, R14, 0x800, RZ ;  /* 0x000008000e0e7810 */ /* 0x000fe20007ffe0ff */
[----:B------:R-:W-:-:S05]  /*1220*/  IMAD R20, R20, 0x4, R41 ;  /* 0x0000000414147824 */ /* 0x000fca00078e0229 */
        /* <DEDUP_REMOVED lines=9> */
.L_x_389:
[----:B0-----:R-:W-:Y:S05]  /*12c0*/  BSYNC.RECONVERGENT B1 ;  /* 0x0000000000017941 */ /* 0x001fea0003800200 */
.L_x_388:
[----:B------:R-:W-:Y:S05]  /*12d0*/  @!P1 BRA `(.L_x_387) ;  /* 0x0000000000e09947 */ /* 0x000fea0003800000 */
[----:B------:R-:W-:Y:S01]  /*12e0*/  ISETP.GE.U32.AND P0, PT, R35, 0x4, PT ;  /* 0x000000042300780c */ /* 0x000fe20003f06070 */
[----:B------:R-:W-:Y:S01]  /*12f0*/  BSSY.RECONVERGENT B1, `(.L_x_391) ;  /* 0x0000017000017945 */ /* 0x000fe20003800200 */
[----:B------:R-:W-:-:S11]  /*1300*/  ISETP.NE.AND P1, PT, R36, RZ, PT ;  /* 0x000000ff2400720c */ /* 0x000fd60003f25270 */
[----:B------:R-:W-:Y:S05]  /*1310*/  @!P0 BRA `(.L_x_392) ;  /* 0x0000000000508947 */ /* 0x000fea0003800000 */
[----:B------:R-:W0:Y:S01]  /*1320*/  LDCU.64 UR4, c[0x0][0x380] ;  /* 0x00007000ff0477ac */ /* 0x000e220008000a00 */
[----:B--2---:R-:W-:-:S05]  /*1330*/  IADD3 R17, P0, PT, R37, R14, RZ ;  /* 0x0000000e25117210 */ /* 0x004fca0007f1e0ff */
        /* <DEDUP_REMOVED lines=9> */
[----:B------:R-:W-:-:S04]  /*13d0*/  MOV R19, UR13 ;  /* 0x0000000d00137c02 */ /* 0x000fc80008000f00 */
[----:B------:R-:W-:Y:S01]  /*13e0*/  LEA R19, R19, R14, 0x1 ;  /* 0x0000000e13137211 */ /* 0x000fe200078e08ff */
[----:B------:R-:W-:Y:S01]  /*13f0*/  VIADD R14, R14, 0x400 ;  /* 0x000004000e0e7836 */ /* 0x000fe20000000000 */
[----:B0-----:R-:W-:-:S06]  /*1400*/  ULEA UR4, UR5, UR4, 0x18 ;  /* 0x0000000405047291 */ /* 0x001fcc000f8ec0ff */
[----:B------:R-:W-:-:S05]  /*1410*/  LEA R19, R19, UR4, 0x2 ;  /* 0x0000000413137c11 */ /* 0x000fca000f8e10ff */
[----:B--2---:R0:W-:Y:S04]  /*1420*/  STS [R19], R18 ;  /* 0x0000001213007388 */ /* 0x0041e80000000800 */
[----:B---3--:R0:W-:Y:S04]  /*1430*/  STS [R19+0x400], R20 ;  /* 0x0004001413007388 */ /* 0x0081e80000000800 */
[----:B----4-:R0:W-:Y:S04]  /*1440*/  STS [R19+0x800], R22 ;  /* 0x0008001613007388 */ /* 0x0101e80000000800 */
[----:B-----5:R0:W-:Y:S02]  /*1450*/  STS [R19+0xc00], R24 ;  /* 0x000c001813007388 */ /* 0x0201e40000000800 */
.L_x_392:
[----:B------:R-:W-:Y:S05]  /*1460*/  BSYNC.RECONVERGENT B1 ;  /* 0x0000000000017941 */ /* 0x000fea0003800200 */
.L_x_391:
[----:B------:R-:W-:Y:S05]  /*1470*/  @!P1 BRA `(.L_x_387) ;  /* 0x0000000000789947 */ /* 0x000fea0003800000 */
[----:B------:R-:W-:Y:S02]  /*1480*/  ISETP.NE.AND P1, PT, R34, RZ, PT ;  /* 0x000000ff2200720c */ /* 0x000fe40003f25270 */
[----:B------:R-:W-:Y:S02]  /*1490*/  LOP3.LUT P3, RZ, R3, 0x100, RZ, 0xc0, !PT ;  /* 0x0000010003ff7812 */ /* 0x000fe4000786c0ff */
[----:B-12---:R-:W-:-:S09]  /*14a0*/  MOV R27, UR13 ;  /* 0x0000000d001b7c02 */ /* 0x006fd20008000f00 */
[----:B0-----:R-:W0:Y:S01]  /*14b0*/  @P1 LDC.64 R20, c[0x0][0x380] ;  /* 0x0000e000ff141b82 */ /* 0x001e220000000a00 */
[-C--:B------:R-:W-:Y:S02]  /*14c0*/  @P1 IADD3 R19, P2, PT, R37, R14.reuse, RZ ;  /* 0x0000000e25131210 */ /* 0x080fe40007f5e0ff */
[----:B------:R-:W-:Y:S01]  /*14d0*/  @P1 LEA R23, R27, R14, 0x1 ;  /* 0x0000000e1b171211 */ /* 0x000fe200078e08ff */
[----:B------:R-:W-:Y:S01]  /*14e0*/  @P1 VIADD R14, R14, 0x200 ;  /* 0x000002000e0e1836 */ /* 0x000fe20000000000 */
[----:B------:R-:W-:-:S03]  /*14f0*/  @P1 IADD3.X R22, PT, PT, RZ, R26, RZ, P2, !PT ;  /* 0x0000001aff161210 */ /* 0x000fc600017fe4ff */
[----:B------:R-:W1:Y:S01]  /*1500*/  @!P3 LDC.64 R24, c[0x0][0x380] ;  /* 0x0000e000ff18bb82 */ /* 0x000e620000000a00 */
[----:B------:R-:W-:Y:S02]  /*1510*/  @!P3 IADD3 R17, P0, PT, R37, R14, RZ ;  /* 0x0000000e2511b210 */ /* 0x000fe40007f1e0ff */
[C---:B0-----:R-:W-:Y:S02]  /*1520*/  @P1 LEA R18, P2, R19.reuse, R20, 0x2 ;  /* 0x0000001413121211 */ /* 0x041fe400078410ff */
        /* <DEDUP_REMOVED lines=10> */
[----:B------:R-:W-:Y:S01]  /*15d0*/  @!P3 MOV R25, 0x400 ;  /* 0x000004000019b802 */ /* 0x000fe20000000f00 */
[----:B------:R-:W-:Y:S01]  /*15e0*/  @!P3 IMAD R14, R27, 0x2, R14 ;  /* 0x000000021b0eb824 */ /* 0x000fe200078e020e */
[----:B0-----:R-:W-:-:S02]  /*15f0*/  @P1 LEA R22, R22, R21, 0x18 ;  /* 0x0000001516161211 */ /* 0x001fc400078ec0ff */
[----:B-1----:R-:W-:Y:S02]  /*1600*/  @!P3 LEA R21, R26, R25, 0x18 ;  /* 0x000000191a15b211 */ /* 0x002fe400078ec0ff */
[----:B------:R-:W-:Y:S02]  /*1610*/  @P1 LEA R23, R23, R22, 0x2 ;  /* 0x0000001617171211 */ /* 0x000fe400078e10ff */
[----:B------:R-:W-:-:S03]  /*1620*/  @!P3 LEA R21, R14, R21, 0x2 ;  /* 0x000000150e15b211 */ /* 0x000fc600078e10ff */
[----:B--2---:R0:W-:Y:S04]  /*1630*/  @P1 STS [R23+0x400], R24 ;  /* 0x0004001817001388 */ /* 0x0041e80000000800 */
[----:B---3--:R0:W-:Y:S04]  /*1640*/  @P1 STS [R23], R20 ;  /* 0x0000001417001388 */ /* 0x0081e80000000800 */
[----:B----4-:R0:W-:Y:S02]  /*1650*/  @!P3 STS [R21], R16 ;  /* 0x000000101500b388 */ /* 0x0101e40000000800 */
.L_x_387:
[----:B0-----:R-:W-:Y:S05]  /*1660*/  BSYNC.RECONVERGENT B0 ;  /* 0x0000000000007941 */ /* 0x001fea0003800200 */
.L_x_386:
[----:B--2---:R-:W-:-:S05]  /*1670*/  VIADD R17, R9, 0x3 ;  /* 0x0000000309117836 */ /* 0x004fca0000000000 */
        /* <DEDUP_REMOVED lines=8> */
[----:B-1----:R-:W-:Y:S01]  /*1700*/  HFMA2 R23, -RZ, RZ, 0, 1.78813934326171875e-07 ;  /* 0x00000003ff177431 */ /* 0x002fe200000001ff */
[----:B------:R-:W-:Y:S01]  /*1710*/  MOV R16, UR8 ;  /* 0x0000000800107c02 */ /* 0x000fe20008000f00 */
[----:B------:R-:W-:Y:S01]  /*1720*/  BSSY.RECONVERGENT B1, `(.L_x_395) ;  /* 0x0000025000017945 */ /* 0x000fe20003800200 */
[----:B------:R-:W-:-:S03]  /*1730*/  ISETP.NE.AND P1, PT, R35, RZ, PT ;  /* 0x000000ff2300720c */ /* 0x000fc60003f25270 */
[----:B------:R-:W-:Y:S02]  /*1740*/  IMAD R23, R16, R23, 0x3 ;  /* 0x0000000310177424 */ /* 0x000fe400078e0217 */
[----:B--2---:R-:W-:-:S05]  /*1750*/  IMAD R25, R14, UR8, RZ ;  /* 0x000000080e197c24 */ /* 0x004fca000f8e02ff */
[----:B------:R-:W-:Y:S01]  /*1760*/  SHF.R.S32.HI R27, RZ, 0x1f, R25 ;  /* 0x0000001fff1b7819 */ /* 0x000fe20000011419 */
[----:B------:R-:W-:Y:S06]  /*1770*/  @!P0 BRA `(.L_x_396) ;  /* 0x00000000007c8947 */ /* 0x000fec0003800000 */
[----:B------:R-:W1:Y:S01]  /*1780*/  S2R R19, SR_CgaCtaId ;  /* 0x0000000000137919 */ /* 0x000e620000008800 */
[----:B------:R-:W-:Y:S02]  /*1790*/  MOV R14, 0x400 ;  /* 0x00000400000e7802 */ /* 0x000fe40000000f00 */
[----:B------:R-:W-:Y:S01]  /*17a0*/  LOP3.LUT R29, R12, 0x1fffff8, RZ, 0xc0, !PT ;  /* 0x01fffff80c1d7812 */ /* 0x000fe200078ec0ff */
[----:B------:R-:W-:Y:S01]  /*17b0*/  IMAD.MOV.U32 R12, RZ, RZ, RZ ;  /* 0x000000ffff0c7224 */ /* 0x000fe200078e00ff */
[----:B-1----:R-:W-:-:S07]  /*17c0*/  LEA R31, R19, R14, 0x18 ;  /* 0x0000000e131f7211 */ /* 0x002fce00078ec0ff */
.L_x_397:
[----:B-1----:R-:W-:-:S04]  /*17d0*/  IADD3 R14, P0, PT, R25, R2, RZ ;  /* 0x00000002190e7210 */ /* 0x002fc80007f1e0ff */
[----:B------:R-:W-:Y:S02]  /*17e0*/  IADD3.X R19, PT, PT, RZ, R27, RZ, P0, !PT ;  /* 0x0000001bff137210 */ /* 0x000fe400007fe4ff */
        /* <DEDUP_REMOVED lines=10> */
[----:B------:R-:W-:-:S02]  /*1890*/  IADD3 R16, PT, PT, R2, R23, RZ ;  /* 0x0000001702107210 */ /* 0x000fc40007ffe0ff */
[----:B------:R-:W-:Y:S02]  /*18a0*/  IADD3 R12, PT, PT, R12, 0x8, RZ ;  /* 0x000000080c0c7810 */ /* 0x000fe40007ffe0ff */
[----:B------:R-:W-:Y:S01]  /*18b0*/  IADD3 R2, PT, PT, R2, 0x800, RZ ;  /* 0x0000080002027810 */ /* 0x000fe20007ffe0ff */
[----:B------:R-:W-:Y:S01]  /*18c0*/  IMAD R21, R16, 0x4, R31 ;  /* 0x0000000410157824 */ /* 0x000fe200078e021f */
[----:B------:R-:W-:-:S04]  /*18d0*/  ISETP.NE.AND P0, PT, R12, R29, PT ;  /* 0x0000001d0c00720c */ /* 0x000fc80003f05270 */
        /* <DEDUP_REMOVED lines=9> */
.L_x_396:
[----:B0-----:R-:W-:Y:S05]  /*1970*/  BSYNC.RECONVERGENT B1 ;  /* 0x0000000000017941 */ /* 0x001fea0003800200 */
.L_x_395:
        /* <DEDUP_REMOVED lines=15> */
[----:B------:R-:W-:Y:S01]  /*1a70*/  UMOV UR4, 0x400 ;  /* 0x0000040000047882 */ /* 0x000fe20000000000 */
[----:B------:R-:W-:-:S02]  /*1a80*/  IADD3 R14, PT, PT, R2, R23, RZ ;  /* 0x00000017020e7210 */ /* 0x000fc40007ffe0ff */
[----:B------:R-:W-:Y:S01]  /*1a90*/  IADD3 R2, PT, PT, R2, 0x400, RZ ;  /* 0x0000040002027810 */ /* 0x000fe20007ffe0ff */
[----:B0-----:R-:W-:-:S06]  /*1aa0*/  ULEA UR4, UR5, UR4, 0x18 ;  /* 0x0000000405047291 */ /* 0x001fcc000f8ec0ff */
[----:B------:R-:W-:-:S05]  /*1ab0*/  LEA R21, R14, UR4, 0x2 ;  /* 0x000000040e157c11 */ /* 0x000fca000f8e10ff */
[----:B--2---:R0:W-:Y:S04]  /*1ac0*/  STS [R21], R12 ;  /* 0x0000000c15007388 */ /* 0x0041e80000000800 */
[----:B---3--:R0:W-:Y:S04]  /*1ad0*/  STS [R21+0x400], R16 ;  /* 0x0004001015007388 */ /* 0x0081e80000000800 */
[----:B----4-:R0:W-:Y:S04]  /*1ae0*/  STS [R21+0x800], R20 ;  /* 0x0008001415007388 */ /* 0x0101e80000000800 */
[----:B-----5:R0:W-:Y:S02]  /*1af0*/  STS [R21+0xc00], R22 ;  /* 0x000c001615007388 */ /* 0x0201e40000000800 */
.L_x_399:
[----:B------:R-:W-:Y:S05]  /*1b00*/  BSYNC.RECONVERGENT B1 ;  /* 0x0000000000017941 */ /* 0x000fea0003800200 */
.L_x_398:
[----:B------:R-:W-:Y:S05]  /*1b10*/  @!P1 BRA `(.L_x_394) ;  /* 0x0000000000749947 */ /* 0x000fea0003800000 */
[----:B------:R-:W-:Y:S02]  /*1b20*/  ISETP.NE.AND P1, PT, R34, RZ, PT ;  /* 0x000000ff2200720c */ /* 0x000fe40003f25270 */
[----:B------:R-:W-:-:S11]  /*1b30*/  LOP3.LUT P3, RZ, R3, 0x100, RZ, 0xc0, !PT ;  /* 0x0000010003ff7812 */ /* 0x000fd6000786c0ff */
[----:B01----:R-:W0:Y:S01]  /*1b40*/  @P1 LDC.64 R20, c[0x0][0x380] ;  /* 0x0000e000ff141b82 */ /* 0x003e220000000a00 */
[C---:B------:R-:W-:Y:S01]  /*1b50*/  @P1 IADD3 R14, P2, PT, R2.reuse, R25, RZ ;  /* 0x00000019020e1210 */ /* 0x040fe20007f5e0ff */
[C---:B------:R-:W-:Y:S01]  /*1b60*/  @P1 IMAD.IADD R22, R2.reuse, 0x1, R23 ;  /* 0x0000000102161824 */ /* 0x040fe200078e0217 */
[----:B------:R-:W-:Y:S02]  /*1b70*/  @P1 IADD3 R2, PT, PT, R2, 0x200, RZ ;  /* 0x0000020002021810 */ /* 0x000fe40007ffe0ff */
[----:B------:R-:W-:Y:S02]  /*1b80*/  @P1 IADD3.X R16, PT, PT, RZ, R27, RZ, P2, !PT ;  /* 0x0000001bff101210 */ /* 0x000fe400017fe4ff */
        /* <DEDUP_REMOVED lines=16> */
[----:B-1----:R-:W-:Y:S02]  /*1c90*/  @!P3 LEA R25, R25, R24, 0x18 ;  /* 0x000000181919b211 */ /* 0x002fe400078ec0ff */
[----:B------:R-:W-:-:S03]  /*1ca0*/  @P1 LEA R23, R22, R3, 0x2 ;  /* 0x0000000316171211 */ /* 0x000fc600078e10ff */
[----:B------:R-:W-:Y:S02]  /*1cb0*/  @!P3 IMAD R3, R2, 0x4, R25 ;  /* 0x000000040203b824 */ /* 0x000fe400078e0219 */
[----:B--2---:R2:W-:Y:S04]  /*1cc0*/  @P1 STS [R23+0x400], R16 ;  /* 0x0004001017001388 */ /* 0x0045e80000000800 */
[----:B---3--:R2:W-:Y:S04]  /*1cd0*/  @P1 STS [R23], R12 ;  /* 0x0000000c17001388 */ /* 0x0085e80000000800 */
[----:B----4-:R2:W-:Y:S02]  /*1ce0*/  @!P3 STS [R3], R18 ;  /* 0x000000120300b388 */ /* 0x0105e40000000800 */
.L_x_394:
[----:B0-----:R-:W-:Y:S05]  /*1cf0*/  BSYNC.RECONVERGENT B0 ;  /* 0x0000000000007941 */ /* 0x001fea0003800200 */
.L_x_393:
[----:B-1----:R-:W-:Y:S01]  /*1d00*/  SHF.L.U32 R19, R8, 0x7, RZ ;  /* 0x0000000708137819 */ /* 0x002fe200000006ff */
[----:B------:R-:W-:Y:S01]  /*1d10*/  BAR.SYNC.DEFER_BLOCKING 0x0 ;  /* 0x0000000000007b1d */ /* 0x000fe20000010000 */
[----:B------:R-:W-:Y:S02]  /*1d20*/  ULEA UR16, UR8, 0x4, 0x2 ;  /* 0x0000000408107891 */ /* 0x000fe4000f8e10ff */
[----:B------:R-:W-:-:S03]  /*1d30*/  ISETP.GE.AND P0, PT, R19, R0, PT ;  /* 0x000000001300720c */ /* 0x000fc60003f06270 */
[----:B------:R-:W0:Y:S01]  /*1d40*/  LDCU UR14, c[0x0][0x3dc] ;  /* 0x00007b80ff0e77ac */ /* 0x000e220008000800 */
[----:B------:R-:W-:Y:S01]  /*1d50*/  BSSY.RECONVERGENT B1, `(.L_x_400) ;  /* 0x0000525000017945 */ /* 0x000fe20003800200 */
[----:B------:R-:W1:Y:S01]  /*1d60*/  LDCU UR15, c[0x0][0x3d8] ;  /* 0x00007b00ff0f77ac */ /* 0x000e620008000800 */
[----:B------:R-:W3:Y:S07]  /*1d70*/  LDCU.64 UR10, c[0x0][0x388] ;  /* 0x00007100ff0a77ac */ /* 0x000eee0008000a00 */
[----:B------:R-:W-:Y:S05]  /*1d80*/  @P0 BRA `(.L_x_401) ;  /* 0x0000005000840947 */ /* 0x000fea0003800000 */
[----:B--2---:R-:W-:Y:S01]  /*1d90*/  MOV R3, 0x3 ;  /* 0x0000000300037802 */ /* 0x004fe20000000f00 */
[----:B------:R-:W-:Y:S01]  /*1da0*/  IMAD.U32 R2, RZ, RZ, UR8 ;  /* 0x00000008ff027e24 */ /* 0x000fe2000f8e00ff */
[----:B------:R-:W-:Y:S02]  /*1db0*/  MOV R16, UR8 ;  /* 0x0000000800107c02 */ /* 0x000fe40008000f00 */
[----:B------:R-:W-:Y:S01]  /*1dc0*/  LEA R14, R0, 0x2, 0x1 ;  /* 0x00000002000e7811 */ /* 0x000fe200078e08ff */
[-C--:B------:R-:W-:Y:S01]  /*1dd0*/  IMAD R2, R2, R3.reuse, 0x3 ;  /* 0x0000000302027424 */ /* 0x080fe200078e0203 */
[----:B------:R-:W-:Y:S01]  /*1de0*/  LOP3.LUT R16, R16, 0x7ffffffe, RZ, 0xc0, !PT ;  /* 0x7ffffffe10107812 */ /* 0x000fe200078ec0ff */
[----:B------:R-:W-:-:S07]  /*1df0*/  IMAD R12, R0, R3, 0x3 ;  /* 0x00000003000c7424 */ /* 0x000fce00078e0203 */
.L_x_515:
[----:B------:R-:W2:Y:S01]  /*1e00*/  LDCU UR4, c[0x0][0x3d8] ;  /* 0x00007b00ff0477ac */ /* 0x000ea20008000800 */
[----:B------:R-:W-:Y:S01]  /*1e10*/  HFMA2 R35, -RZ, RZ, 0, 0 ;  /* 0x00000000ff237431 */ /* 0x000fe200000001ff */
[----:B------:R-:W-:Y:S01]  /*1e20*/  CS2R R30, SRZ ;  /* 0x00000000001e7805 */ /* 0x000fe2000001ff00 */
[----:B------:R-:W-:Y:S01]  /*1e30*/  HFMA2 R43, -RZ, RZ, 0, 0 ;  /* 0x00000000ff2b7431 */ /* 0x000fe200000001ff */
[----:B------:R-:W-:Y:S01]  /*1e40*/  CS2R R26, SRZ ;  /* 0x00000000001a7805 */ /* 0x000fe2000001ff00 */
[----:B------:R-:W-:Y:S01]  /*1e50*/  HFMA2 R23, -RZ, RZ, 0, 0 ;  /* 0x00000000ff177431 */ /* 0x000fe200000001ff */
[----:B------:R-:W-:Y:S01]  /*1e60*/  CS2R R28, SRZ ;  /* 0x00000000001c7805 */ /* 0x000fe2000001ff00 */
[----:B------:R-:W-:Y:S01]  /*1e70*/  IMAD.MOV.U32 R37, RZ, RZ, RZ ;  /* 0x000000ffff257224 */ /* 0x000fe200078e00ff */
[----:B------:R-:W-:Y:S01]  /*1e80*/  MOV R39, RZ ;  /* 0x000000ff00277202 */ /* 0x000fe20000000f00 */
[----:B------:R-:W-:Y:S01]  /*1e90*/  IMAD.MOV.U32 R41, RZ, RZ, RZ ;  /* 0x000000ffff297224 */ /* 0x000fe200078e00ff */
[----:B------:R-:W-:Y:S01]  /*1ea0*/  MOV R45, RZ ;  /* 0x000000ff002d7202 */ /* 0x000fe20000000f00 */
[----:B------:R-:W-:Y:S01]  /*1eb0*/  IMAD.MOV.U32 R3, RZ, RZ, RZ ;  /* 0x000000ffff037224 */ /* 0x000fe200078e00ff */
[----:B------:R-:W-:-:S02]  /*1ec0*/  CS2R R24, SRZ ;  /* 0x0000000000187805 */ /* 0x000fc4000001ff00 */
[----:B--2---:R-:W-:-:S04]  /*1ed0*/  MOV R40, UR4 ;  /* 0x0000000400287c02 */ /* 0x004fc80008000f00 */
[----:B------:R-:W-:-:S13]  /*1ee0*/  ISETP.GE.AND P0, PT, R40, 0x1, PT ;  /* 0x000000012800780c */ /* 0x000fda0003f06270 */
[----:B-----5:R-:W-:Y:S05]  /*1ef0*/  @!P0 BRA `(.L_x_402) ;  /* 0x0000000c00788947 */ /* 0x020fea0003800000 */
[----:B------:R-:W-:Y:S01]  /*1f00*/  UISETP.NE.AND UP0, UPT, UR9, URZ, UPT ;  /* 0x000000ff0900728c */ /* 0x000fe2000bf05270 */
[----:B------:R-:W-:Y:S01]  /*1f10*/  IADD3 R36, PT, PT, R10, R19, RZ ;  /* 0x000000130a247210 */ /* 0x000fe20007ffe0ff */
[----:B------:R-:W-:Y:S01]  /*1f20*/  IMAD.MOV.U32 R47, RZ, RZ, RZ ;  /* 0x000000ffff2f7224 */ /* 0x000fe200078e00ff */
[----:B------:R-:W-:-:S06]  /*1f30*/  MOV R31, RZ ;  /* 0x000000ff001f7202 */ /* 0x000fcc0000000f00 */
[----:B------:R-:W-:Y:S05]  /*1f40*/  BRA.U !UP0, `(.L_x_403) ;  /* 0x0000000908207547 */ /* 0x000fea000b800000 */
[----:B------:R-:W2:Y:S01]  /*1f50*/  LDCU UR4, c[0x0][0x3dc] ;  /* 0x00007b80ff0477ac */ /* 0x000ea20008000800 */
[----:B------:R-:W-:Y:S01]  /*1f60*/  HFMA2 R37, -RZ, RZ, 0, 0 ;  /* 0x00000000ff257431 */ /* 0x000fe200000001ff */
[C---:B------:R-:W-:Y:S01]  /*1f70*/  IADD3 R46, PT, PT, R36.reuse, 0x20, RZ ;  /* 0x00000020242e7810 */ /* 0x040fe20007ffe0ff */
[----:B------:R-:W-:Y:S02]  /*1f80*/  HFMA2 R43, -RZ, RZ, 0, 0 ;  /* 0x00000000ff2b7431 */ /* 0x000fe400000001ff */
[C---:B------:R-:W-:Y:S02]  /*1f90*/  VIADD R48, R36.reuse, 0x40 ;  /* 0x0000004024307836 */ /* 0x040fe40000000000 */
[----:B------:R-:W-:Y:S01]  /*1fa0*/  HFMA2 R23, -RZ, RZ, 0, 0 ;  /* 0x00000000ff177431 */ /* 0x000fe200000001ff */
[----:B------:R-:W-:Y:S02]  /*1fb0*/  IADD3 R50, PT, PT, R36, 0x60, RZ ;  /* 0x0000006024327810 */ /* 0x000fe40007ffe0ff */
[----:B------:R-:W-:-:S02]  /*1fc0*/  CS2R R30, SRZ ;  /* 0x00000000001e7805 */ /* 0x000fc4000001ff00 */
[----:B------:R-:W-:Y:S02]  /*1fd0*/  MOV R47, RZ ;  /* 0x000000ff002f7202 */ /* 0x000fe40000000f00 */
[----:B------:R-:W-:Y:S02]  /*1fe0*/  CS2R R26, SRZ ;  /* 0x00000000001a7805 */ /* 0x000fe4000001ff00 */
[----:B------:R-:W-:Y:S01]  /*1ff0*/  CS2R R28, SRZ ;  /* 0x00000000001c7805 */ /* 0x000fe2000001ff00 */
[----:B------:R-:W-:Y:S01]  /*2000*/  IMAD.MOV.U32 R35, RZ, RZ, RZ ;  /* 0x000000ffff237224 */ /* 0x000fe200078e00ff */
[----:B------:R-:W-:Y:S01]  /*2010*/  MOV R39, RZ ;  /* 0x000000ff00277202 */ /* 0x000fe20000000f00 */
[----:B------:R-:W-:Y:S01]  /*2020*/  IMAD.MOV.U32 R41, RZ, RZ, RZ ;  /* 0x000000ffff297224 */ /* 0x000fe200078e00ff */
[----:B------:R-:W-:Y:S01]  /*2030*/  MOV R45, RZ ;  /* 0x000000ff002d7202 */ /* 0x000fe20000000f00 */
[----:B------:R-:W-:Y:S01]  /*2040*/  IMAD.MOV.U32 R3, RZ, RZ, RZ ;  /* 0x000000ffff037224 */ /* 0x000fe200078e00ff */
[----:B------:R-:W-:-:S02]  /*2050*/  CS2R R24, SRZ ;  /* 0x0000000000187805 */ /* 0x000fc4000001ff00 */
[----:B--2---:R-:W-:-:S04]  /*2060*/  ISETP.GE.AND P0, PT, R36, UR4, PT ;  /* 0x0000000424007c0c */ /* 0x004fc8000bf06270 */
[----:B------:R-:W-:-:S09]  /*2070*/  P2R R44, PR, RZ, 0x1 ;  /* 0x00000001ff2c7803 */ /* 0x000fd20000000000 */
.L_x_412:
[----:B0-----:R-:W-:Y:S01]  /*2080*/  IMAD R34, R47, UR14, RZ ;  /* 0x0000000e2f227c24 */ /* 0x001fe2000f8e02ff */
[----:B------:R-:W-:Y:S02]  /*2090*/  ISETP.NE.AND P5, PT, R44, RZ, PT ;  /* 0x000000ff2c00720c */ /* 0x000fe40003fa5270 */
[----:B------:R-:W-:Y:S02]  /*20a0*/  ISETP.GE.AND P0, PT, R48, UR14, PT ;  /* 0x0000000e30007c0c */ /* 0x000fe4000bf06270 */
[----:B------:R-:W-:Y:S02]  /*20b0*/  SHF.R.S32.HI R0, RZ, 0x1f, R34 ;  /* 0x0000001fff007819 */ /* 0x000fe40000011422 */
[----:B------:R-:W-:Y:S02]  /*20c0*/  IADD3 R33, P2, P3, R36, R34, R7 ;  /* 0x0000002224217210 */ /* 0x000fe40007b5e007 */
[----:B------:R-:W-:Y:S02]  /*20d0*/  ISETP.GE.AND P1, PT, R50, UR14, PT ;  /* 0x0000000e32007c0c */ /* 0x000fe4000bf26270 */
[----:B------:R-:W-:-:S02]  /*20e0*/  IADD3.X R0, PT, PT, RZ, R0, R11, P2, P3 ;  /* 0x00000000ff007210 */ /* 0x000fc400017e640b */
[C---:B---3--:R-:W-:Y:S02]  /*20f0*/  LEA R32, P2, R33.reuse, UR10, 0x2 ;  /* 0x0000000a21207c11 */ /* 0x048fe4000f8410ff */
[----:B------:R-:W-:Y:S02]  /*2100*/  ISETP.GE.AND P4, PT, R46, UR14, PT ;  /* 0x0000000e2e007c0c */ /* 0x000fe4000bf86270 */
[----:B------:R-:W-:Y:S01]  /*2110*/  LEA.HI.X R33, R33, UR11, R0, 0x2, P2 ;  /* 0x0000000b21217c11 */ /* 0x000fe200090f1400 */
[----:B------:R-:W0:Y:S01]  /*2120*/  S2R R49, SR_CgaCtaId ;  /* 0x0000000000317919 */ /* 0x000e220000008800 */
[----:B------:R-:W-:Y:S02]  /*2130*/  MOV R38, 0x400 ;  /* 0x0000040000267802 */ /* 0x000fe40000000f00 */
[----:B------:R-:W-:Y:S01]  /*2140*/  P2R R42, PR, RZ, 0x10 ;  /* 0x00000010ff2a7803 */ /* 0x000fe20000000000 */
[----:B-----5:R2:W5:Y:S04]  /*2150*/  @!P5 LDG.E.CONSTANT R18, desc[UR6][R32.64] ;  /* 0x000000062012d981 */ /* 0x020568000c1e9900 */
[----:B------:R2:W5:Y:S04]  /*2160*/  @!P0 LDG.E.CONSTANT R21, desc[UR6][R32.64+0x100] ;  /* 0x0001000620158981 */ /* 0x000568000c1e9900 */
[----:B------:R2:W5:Y:S01]  /*2170*/  @!P1 LDG.E.CONSTANT R22, desc[UR6][R32.64+0x180] ;  /* 0x0001800620169981 */ /* 0x000562000c1e9900 */
[----:B------:R-:W-:-:S02]  /*2180*/  ISETP.GE.AND P2, PT, R9, R6, PT ;  /* 0x000000060900720c */ /* 0x000fc40003f46270 */
[----:B------:R-:W-:Y:S01]  /*2190*/  IADD3 R0, PT, PT, R34, UR14, RZ ;  /* 0x0000000e22007c10 */ /* 0x000fe2000fffe0ff */
[----:B------:R2:W5:Y:S03]  /*21a0*/  @!P4 LDG.E.CONSTANT R20, desc[UR6][R32.64+0x80] ;  /* 0x000080062014c981 */ /* 0x000566000c1e9900 */
[----:B------:R-:W-:Y:S02]  /*21b0*/  SHF.R.S32.HI R34, RZ, 0x1f, R0 ;  /* 0x0000001fff227819 */ /* 0x000fe40000011400 */
[----:B------:R-:W-:Y:S02]  /*21c0*/  IADD3 R0, P3, P4, R36, R0, R7 ;  /* 0x0000000024007210 */ /* 0x000fe40007c7e007 */
[----:B0-----:R-:W-:Y:S02]  /*21d0*/  LEA R38, R49, R38, 0x18 ;  /* 0x0000002631267211 */ /* 0x001fe400078ec0ff */
[----:B------:R-:W-:-:S03]  /*21e0*/  IADD3.X R49, PT, PT, RZ, R34, R11, P3, P4 ;  /* 0x00000022ff317210 */ /* 0x000fc60001fe840b */
[----:B------:R-:W-:Y:S01]  /*21f0*/  IMAD R51, R47, 0x4, R38 ;  /* 0x000000042f337824 */ /* 0x000fe200078e0226 */
[----:B--2---:R-:W-:Y:S06]  /*2200*/  @P2 BRA `(.L_x_404) ;  /* 0x0000000000202947 */ /* 0x004fec0003800000 */
        /* <DEDUP_REMOVED lines=8> */
.L_x_404:
[----:B------:R-:W-:Y:S02]  /*2290*/  ISETP.GE.AND P3, PT, R13, R6, PT ;  /* 0x000000060d00720c */ /* 0x000fe40003f66270 */
[C---:B------:R-:W-:Y:S02]  /*22a0*/  LEA R32, P4, R0.reuse, UR10, 0x2 ;  /* 0x0000000a00207c11 */ /* 0x040fe4000f8810ff */
[----:B-1----:R-:W-:Y:S02]  /*22b0*/  MOV R40, UR15 ;  /* 0x0000000f00287c02 */ /* 0x002fe40008000f00 */
[----:B------:R-:W-:Y:S02]  /*22c0*/  LEA.HI.X R33, R0, UR11, R49, 0x2, P4 ;  /* 0x0000000b00217c11 */ /* 0x000fe4000a0f1431 */
[----:B------:R-:W-:-:S05]  /*22d0*/  MOV R0, 0xc ;  /* 0x0000000c00007802 */ /* 0x000fca0000000f00 */
[----:B------:R-:W-:Y:S05]  /*22e0*/  @P3 BRA `(.L_x_405) ;  /* 0x0000000000203947 */ /* 0x000fea0003800000 */
[----:B------:R-:W0:Y:S01]  /*22f0*/  LDS R34, [R51+UR12+0x4] ;  /* 0x0000040c33227984 */ /* 0x000e220008000800 */
[----:B------:R-:W-:-:S13]  /*2300*/  ISETP.GE.AND P4, PT, R36, UR14, PT ;  /* 0x0000000e24007c0c */ /* 0x000fda000bf86270 */
[-C--:B0----5:R-:W-:Y:S01]  /*2310*/  @!P4 FFMA R41, R18, R34.reuse, R41 ;  /* 0x000000221229c223 */ /* 0x0a1fe20000000029 */
[----:B------:R-:W-:Y:S01]  /*2320*/  ISETP.GE.AND P4, PT, R46, UR14, PT ;  /* 0x0000000e2e007c0c */ /* 0x000fe2000bf86270 */
[----:B------:R-:W-:-:S12]  /*2330*/  @!P1 FFMA R37, R22, R34, R37 ;  /* 0x0000002216259223 */ /* 0x000fd80000000025 */
[----:B------:R-:W-:Y:S01]  /*2340*/  @!P4 FFMA R39, R20, R34, R39 ;  /* 0x000000221427c223 */ /* 0x000fe20000000027 */
[----:B------:R-:W-:-:S13]  /*2350*/  ISETP.GE.AND P4, PT, R48, UR14, PT ;  /* 0x0000000e30007c0c */ /* 0x000fda000bf86270 */
[----:B------:R-:W-:-:S07]  /*2360*/  @!P4 FFMA R28, R21, R34, R28 ;  /* 0x00000022151cc223 */ /* 0x000fce000000001c */
.L_x_405:
[----:B------:R-:W-:Y:S01]  /*2370*/  ISETP.GE.AND P4, PT, R15, R6, PT ;  /* 0x000000060f00720c */ /* 0x000fe20003f86270 */
[----:B------:R-:W-:Y:S02]  /*2380*/  IMAD.U32 R34, RZ, RZ, UR13 ;  /* 0x0000000dff227e24 */ /* 0x000fe4000f8e00ff */
[----:B------:R-:W-:-:S03]  /*2390*/  IMAD R0, R40, R0, 0xc ;  /* 0x0000000c28007424 */ /* 0x000fc600078e0200 */
[----:B------:R-:W-:Y:S02]  /*23a0*/  LEA R34, R34, R51, 0x3 ;  /* 0x0000003322227211 */ /* 0x000fe400078e18ff */
[----:B------:R-:W-:-:S05]  /*23b0*/  IADD3 R38, PT, PT, R51, R0, RZ ;  /* 0x0000000033267210 */ /* 0x000fca0007ffe0ff */
[----:B------:R-:W-:Y:S05]  /*23c0*/  @P4 BRA `(.L_x_406) ;  /* 0x0000000000204947 */ /* 0x000fea0003800000 */
[----:B------:R-:W0:Y:S01]  /*23d0*/  LDS R0, [R34] ;  /* 0x0000000022007984 */ /* 0x000e220000000800 */
[----:B------:R-:W-:-:S13]  /*23e0*/  ISETP.GE.AND P5, PT, R36, UR14, PT ;  /* 0x0000000e24007c0c */ /* 0x000fda000bfa6270 */
[-C--:B0----5:R-:W-:Y:S01]  /*23f0*/  @!P5 FFMA R35, R18, R0.reuse, R35 ;  /* 0x000000001223d223 */ /* 0x0a1fe20000000023 */
[----:B------:R-:W-:Y:S01]  /*2400*/  ISETP.GE.AND P5, PT, R46, UR14, PT ;  /* 0x0000000e2e007c0c */ /* 0x000fe2000bfa6270 */
[----:B------:R-:W-:-:S12]  /*2410*/  @!P1 FFMA R31, R22, R0, R31 ;  /* 0x00000000161f9223 */ /* 0x000fd8000000001f */
[----:B------:R-:W-:Y:S01]  /*2420*/  @!P5 FFMA R29, R20, R0, R29 ;  /* 0x00000000141dd223 */ /* 0x000fe2000000001d */
[----:B------:R-:W-:-:S13]  /*2430*/  ISETP.GE.AND P5, PT, R48, UR14, PT ;  /* 0x0000000e30007c0c */ /* 0x000fda000bfa6270 */
[----:B------:R-:W-:-:S07]  /*2440*/  @!P5 FFMA R26, R21, R0, R26 ;  /* 0x00000000151ad223 */ /* 0x000fce000000001a */
.L_x_406:
[----:B------:R-:W-:-:S13]  /*2450*/  ISETP.GE.AND P5, PT, R17, R6, PT ;  /* 0x000000061100720c */ /* 0x000fda0003fa6270 */
        /* <DEDUP_REMOVED lines=9> */
.L_x_407:
[----:B------:R-:W-:Y:S01]  /*24f0*/  ISETP.GE.AND P6, PT, R36, UR14, PT ;  /* 0x0000000e24007c0c */ /* 0x000fe2000bfc6270 */
[----:B-----5:R0:W5:Y:S04]  /*2500*/  @!P0 LDG.E.CONSTANT R21, desc[UR6][R32.64+0x100] ;  /* 0x0001000620158981 */ /* 0x020168000c1e9900 */
[----:B------:R0:W5:Y:S08]  /*2510*/  @!P1 LDG.E.CONSTANT R22, desc[UR6][R32.64+0x180] ;  /* 0x0001800620169981 */ /* 0x000170000c1e9900 */
[----:B------:R0:W5:Y:S01]  /*2520*/  @!P6 LDG.E.CONSTANT R18, desc[UR6][R32.64] ;  /* 0x000000062012e981 */ /* 0x000162000c1e9900 */
[----:B------:R-:W-:-:S13]  /*2530*/  ISETP.NE.AND P6, PT, R42, RZ, PT ;  /* 0x000000ff2a00720c */ /* 0x000fda0003fc5270 */
[----:B------:R0:W5:Y:S01]  /*2540*/  @!P6 LDG.E.CONSTANT R20, desc[UR6][R32.64+0x80] ;  /* 0x000080062014e981 */ /* 0x000162000c1e9900 */
[----:B------:R-:W-:Y:S05]  /*2550*/  @P2 BRA `(.L_x_408) ;  /* 0x0000000000202947 */ /* 0x000fea0003800000 */
[----:B------:R-:W1:Y:S01]  /*2560*/  LDS R0, [R51+0x4] ;  /* 0x0000040033007984 */ /* 0x000e620000000800 */
[----:B------:R-:W-:Y:S02]  /*2570*/  ISETP.GE.AND P2, PT, R36, UR14, PT ;  /* 0x0000000e24007c0c */ /* 0x000fe4000bf46270 */
[----:B------:R-:W-:-:S11]  /*2580*/  ISETP.GE.AND P0, PT, R46, UR14, PT ;  /* 0x0000000e2e007c0c */ /* 0x000fd6000bf06270 */
[-C--:B-1---5:R-:W-:Y:S01]  /*2590*/  @!P2 FFMA R3, R18, R0.reuse, R3 ;  /* 0x000000001203a223 */ /* 0x0a2fe20000000003 */
[----:B------:R-:W-:Y:S01]  /*25a0*/  ISETP.GE.AND P2, PT, R48, UR14, PT ;  /* 0x0000000e30007c0c */ /* 0x000fe2000bf46270 */
[-C--:B------:R-:W-:Y:S01]  /*25b0*/  @!P0 FFMA R45, R20, R0.reuse, R45 ;  /* 0x00000000142d8223 */ /* 0x080fe2000000002d */
[----:B------:R-:W-:-:S11]  /*25c0*/  @!P1 FFMA R43, R22, R0, R43 ;  /* 0x00000000162b9223 */ /* 0x000fd6000000002b */
[----:B------:R-:W-:-:S07]  /*25d0*/  @!P2 FFMA R30, R21, R0, R30 ;  /* 0x00000000151ea223 */ /* 0x000fce000000001e */
.L_x_408:
[----:B------:R-:W-:Y:S05]  /*25e0*/  @P3 BRA `(.L_x_409) ;  /* 0x0000000000203947 */ /* 0x000fea0003800000 */
[----:B------:R-:W1:Y:S01]  /*25f0*/  LDS R51, [R51+UR12+0x8] ;  /* 0x0000080c33337984 */ /* 0x000e620008000800 */
[----:B------:R-:W-:Y:S02]  /*2600*/  ISETP.GE.AND P3, PT, R36, UR14, PT ;  /* 0x0000000e24007c0c */ /* 0x000fe4000bf66270 */
[----:B------:R-:W-:Y:S02]  /*2610*/  ISETP.GE.AND P2, PT, R46, UR14, PT ;  /* 0x0000000e2e007c0c */ /* 0x000fe4000bf46270 */
[----:B------:R-:W-:-:S09]  /*2620*/  ISETP.GE.AND P0, PT, R48, UR14, PT ;  /* 0x0000000e30007c0c */ /* 0x000fd2000bf06270 */
[-C--:B-1---5:R-:W-:Y:S02]  /*2630*/  @!P3 FFMA R41, R18, R51.reuse, R41 ;  /* 0x000000331229b223 */ /* 0x0a2fe40000000029 */
[-C--:B------:R-:W-:Y:S02]  /*2640*/  @!P2 FFMA R39, R20, R51.reuse, R39 ;  /* 0x000000331427a223 */ /* 0x080fe40000000027 */
[-C--:B------:R-:W-:Y:S01]  /*2650*/  @!P0 FFMA R28, R21, R51.reuse, R28 ;  /* 0x00000033151c8223 */ /* 0x080fe2000000001c */
[----:B------:R-:W-:-:S07]  /*2660*/  @!P1 FFMA R37, R22, R51, R37 ;  /* 0x0000003316259223 */ /* 0x000fce0000000025 */
.L_x_409:
        /* <DEDUP_REMOVED lines=9> */
.L_x_410:
        /* <DEDUP_REMOVED lines=9> */
.L_x_411:
[----:B------:R-:W-:-:S05]  /*2790*/  VIADD R47, R47, 0x2 ;  /* 0x000000022f2f7836 */ /* 0x000fca0000000000 */
[----:B------:R-:W-:-:S13]  /*27a0*/  ISETP.NE.AND P0, PT, R47, R16, PT ;  /* 0x000000102f00720c */ /* 0x000fda0003f05270 */
[----:B------:R-:W-:Y:S05]  /*27b0*/  @P0 BRA `(.L_x_412) ;  /* 0xfffffff800300947 */ /* 0x000fea000383ffff */
[----:B------:R-:W-:-:S07]  /*27c0*/  MOV R47, R16 ;  /* 0x00000010002f7202 */ /* 0x000fce0000000f00 */
.L_x_403:
[----:B------:R-:W-:-:S13]  /*27d0*/  LOP3.LUT P0, RZ, R40, 0x1, RZ, 0xc0, !PT ;  /* 0x0000000128ff7812 */ /* 0x000fda000780c0ff */
[----:B------:R-:W-:Y:S05]  /*27e0*/  @!P0 BRA `(.L_x_402) ;  /* 0x00000004003c8947 */ /* 0x000fea0003800000 */
[----:B------:R-:W2:Y:S01]  /*27f0*/  LDCU UR17, c[0x0][0x3dc] ;  /* 0x00007b80ff1177ac */ /* 0x000ea20008000800 */
[C---:B0-----:R-:W-:Y:S01]  /*2800*/  IADD3 R32, PT, PT, R36.reuse, 0x60, RZ ;  /* 0x0000006024207810 */ /* 0x041fe20007ffe0ff */
[C---:B------:R-:W-:Y:S01]  /*2810*/  VIADD R34, R36.reuse, 0x20 ;  /* 0x0000002024227836 */ /* 0x040fe20000000000 */
[----:B------:R-:W-:Y:S01]  /*2820*/  IADD3 R38, PT, PT, R36, 0x40, RZ ;  /* 0x0000004024267810 */ /* 0x000fe20007ffe0ff */
[----:B------:R-:W0:Y:S01]  /*2830*/  LDCU.64 UR4, c[0x0][0x388] ;  /* 0x00007100ff0477ac */ /* 0x000e220008000a00 */
[----:B--2---:R-:W-:Y:S01]  /*2840*/  IMAD R0, R47, UR17, RZ ;  /* 0x000000112f007c24 */ /* 0x004fe2000f8e02ff */
        /* <DEDUP_REMOVED lines=10> */
[----:B------:R0:W5:Y:S01]  /*28f0*/  @!P0 LDG.E.CONSTANT R22, desc[UR6][R32.64+0x180] ;  /* 0x0001800620168981 */ /* 0x000162000c1e9900 */
[-C--:B------:R-:W-:Y:S02]  /*2900*/  ISETP.GE.AND P4, PT, R9, R6.reuse, PT ;  /* 0x000000060900720c */ /* 0x080fe40003f86270 */
[-C--:B------:R-:W-:Y:S01]  /*2910*/  ISETP.GE.AND P3, PT, R17, R6.reuse, PT ;  /* 0x000000061100720c */ /* 0x080fe20003f66270 */
[----:B------:R0:W5:Y:S01]  /*2920*/  @!P1 LDG.E.CONSTANT R20, desc[UR6][R32.64+0x80] ;  /* 0x0000800620149981 */ /* 0x000162000c1e9900 */
[----:B------:R-:W-:-:S03]  /*2930*/  ISETP.GE.AND P1, PT, R13, R6, PT ;  /* 0x000000060d00720c */ /* 0x000fc60003f26270 */
[----:B------:R0:W5:Y:S01]  /*2940*/  @!P2 LDG.E.CONSTANT R21, desc[UR6][R32.64+0x100] ;  /* 0x000100062015a981 */ /* 0x000162000c1e9900 */
[----:B------:R-:W-:-:S05]  /*2950*/  ISETP.GE.AND P2, PT, R15, R6, PT ;  /* 0x000000060f00720c */ /* 0x000fca0003f46270 */
[----:B------:R-:W-:Y:S08]  /*2960*/  @P4 BRA `(.L_x_413) ;  /* 0x0000000000304947 */ /* 0x000ff00003800000 */
[----:B------:R-:W2:Y:S01]  /*2970*/  S2UR UR5, SR_CgaCtaId ;  /* 0x00000000000579c3 */ /* 0x000ea20000008800 */
[----:B------:R-:W-:Y:S01]  /*2980*/  UMOV UR4, 0x400 ;  /* 0x0000040000047882 */ /* 0x000fe20000000000 */
[----:B------:R-:W-:Y:S02]  /*2990*/  ISETP.GE.AND P6, PT, R36, UR17, PT ;  /* 0x0000001124007c0c */ /* 0x000fe4000bfc6270 */
[----:B------:R-:W-:Y:S02]  /*29a0*/  ISETP.GE.AND P5, PT, R34, UR17, PT ;  /* 0x0000001122007c0c */ /* 0x000fe4000bfa6270 */
[----:B------:R-:W-:Y:S01]  /*29b0*/  ISETP.GE.AND P4, PT, R38, UR17, PT ;  /* 0x0000001126007c0c */ /* 0x000fe2000bf86270 */
[----:B--2---:R-:W-:-:S06]  /*29c0*/  ULEA UR4, UR5, UR4, 0x18 ;  /* 0x0000000405047291 */ /* 0x004fcc000f8ec0ff */
[----:B------:R-:W-:-:S06]  /*29d0*/  LEA R0, R47, UR4, 0x2 ;  /* 0x000000042f007c11 */ /* 0x000fcc000f8e10ff */
[----:B------:R-:W2:Y:S02]  /*29e0*/  LDS R0, [R0] ;  /* 0x0000000000007984 */ /* 0x000ea40000000800 */
[-C--:B--2--5:R-:W-:Y:S01]  /*29f0*/  @!P6 FFMA R3, R18, R0.reuse, R3 ;  /* 0x000000001203e223 */ /* 0x0a4fe20000000003 */
[-C--:B------:R-:W-:Y:S01]  /*2a00*/  @!P5 FFMA R45, R20, R0.reuse, R45 ;  /* 0x00000000142dd223 */ /* 0x080fe2000000002d */
[-C--:B------:R-:W-:Y:S01]  /*2a10*/  @!P4 FFMA R30, R21, R0.reuse, R30 ;  /* 0x00000000151ec223 */ /* 0x080fe2000000001e */
[----:B------:R-:W-:-:S07]  /*2a20*/  @!P0 FFMA R43, R22, R0, R43 ;  /* 0x00000000162b8223 */ /* 0x000fce000000002b */
.L_x_413:
[----:B------:R-:W-:Y:S05]  /*2a30*/  @P1 BRA `(.L_x_414) ;  /* 0x0000000000341947 */ /* 0x000fea0003800000 */
[----:B0-----:R-:W0:Y:S01]  /*2a40*/  S2R R33, SR_CgaCtaId ;  /* 0x0000000000217919 */ /* 0x001e220000008800 */
[----:B------:R-:W-:Y:S02]  /*2a50*/  MOV R32, 0x400 ;  /* 0x0000040000207802 */ /* 0x000fe40000000f00 */
[----:B------:R-:W-:Y:S02]  /*2a60*/  IADD3 R0, PT, PT, R47, R40, RZ ;  /* 0x000000282f007210 */ /* 0x000fe40007ffe0ff */
[----:B------:R-:W-:Y:S02]  /*2a70*/  ISETP.GE.AND P5, PT, R36, UR17, PT ;  /* 0x0000001124007c0c */ /* 0x000fe4000bfa6270 */
[----:B------:R-:W-:Y:S02]  /*2a80*/  ISETP.GE.AND P4, PT, R34, UR17, PT ;  /* 0x0000001122007c0c */ /* 0x000fe4000bf86270 */
[----:B------:R-:W-:Y:S02]  /*2a90*/  ISETP.GE.AND P1, PT, R38, UR17, PT ;  /* 0x0000001126007c0c */ /* 0x000fe4000bf26270 */
[----:B0-----:R-:W-:-:S05]  /*2aa0*/  LEA R33, R33, R32, 0x18 ;  /* 0x0000002021217211 */ /* 0x001fca00078ec0ff */
[----:B------:R-:W-:-:S06]  /*2ab0*/  IMAD R0, R0, 0x4, R33 ;  /* 0x0000000400007824 */ /* 0x000fcc00078e0221 */
[----:B------:R-:W0:Y:S02]  /*2ac0*/  LDS R0, [R0+0x4] ;  /* 0x0000040000007984 */ /* 0x000e240000000800 */
[-C--:B0----5:R-:W-:Y:S01]  /*2ad0*/  @!P5 FFMA R41, R18, R0.reuse, R41 ;  /* 0x000000001229d223 */ /* 0x0a1fe20000000029 */
[-C--:B------:R-:W-:Y:S01]  /*2ae0*/  @!P4 FFMA R39, R20, R0.reuse, R39 ;  /* 0x000000001427c223 */ /* 0x080fe20000000027 */
[-C--:B------:R-:W-:Y:S01]  /*2af0*/  @!P1 FFMA R28, R21, R0.reuse, R28 ;  /* 0x00000000151c9223 */ /* 0x080fe2000000001c */
[----:B------:R-:W-:-:S07]  /*2b00*/  @!P0 FFMA R37, R22, R0, R37 ;  /* 0x0000000016258223 */ /* 0x000fce0000000025 */
.L_x_414:
[----:B------:R-:W-:Y:S05]  /*2b10*/  @P2 BRA `(.L_x_415) ;  /* 0x0000000000382947 */ /* 0x000fea0003800000 */
[----:B0-----:R-:W0:Y:S01]  /*2b20*/  S2R R33, SR_CgaCtaId ;  /* 0x0000000000217919 */ /* 0x001e220000008800 */
[----:B------:R-:W-:Y:S02]  /*2b30*/  MOV R0, 0x400 ;  /* 0x0000040000007802 */ /* 0x000fe40000000f00 */
[----:B------:R-:W-:Y:S02]  /*2b40*/  MOV R32, UR13 ;  /* 0x0000000d00207c02 */ /* 0x000fe40008000f00 */
[----:B------:R-:W-:Y:S02]  /*2b50*/  ISETP.GE.AND P4, PT, R36, UR17, PT ;  /* 0x0000001124007c0c */ /* 0x000fe4000bf86270 */
[----:B------:R-:W-:Y:S02]  /*2b60*/  ISETP.GE.AND P2, PT, R34, UR17, PT ;  /* 0x0000001122007c0c */ /* 0x000fe4000bf46270 */
[----:B------:R-:W-:Y:S02]  /*2b70*/  ISETP.GE.AND P1, PT, R38, UR17, PT ;  /* 0x0000001126007c0c */ /* 0x000fe4000bf26270 */
[----:B0-----:R-:W-:-:S02]  /*2b80*/  LEA R33, R33, R0, 0x18 ;  /* 0x0000000021217211 */ /* 0x001fc400078ec0ff */
[----:B------:R-:W-:-:S05]  /*2b90*/  LEA R0, R32, R47, 0x1 ;  /* 0x0000002f20007211 */ /* 0x000fca00078e08ff */
[----:B------:R-:W-:-:S06]  /*2ba0*/  IMAD R0, R0, 0x4, R33 ;  /* 0x0000000400007824 */ /* 0x000fcc00078e0221 */
[----:B------:R-:W0:Y:S02]  /*2bb0*/  LDS R0, [R0] ;  /* 0x0000000000007984 */ /* 0x000e240000000800 */
[-C--:B0----5:R-:W-:Y:S01]  /*2bc0*/  @!P4 FFMA R35, R18, R0.reuse, R35 ;  /* 0x000000001223c223 */ /* 0x0a1fe20000000023 */
[-C--:B------:R-:W-:Y:S01]  /*2bd0*/  @!P2 FFMA R29, R20, R0.reuse, R29 ;  /* 0x00000000141da223 */ /* 0x080fe2000000001d */
[-C--:B------:R-:W-:Y:S01]  /*2be0*/  @!P1 FFMA R26, R21, R0.reuse, R26 ;  /* 0x00000000151a9223 */ /* 0x080fe2000000001a */
[----:B------:R-:W-:-:S07]  /*2bf0*/  @!P0 FFMA R31, R22, R0, R31 ;  /* 0x00000000161f8223 */ /* 0x000fce000000001f */
.L_x_415:
[----:B------:R-:W-:Y:S05]  /*2c00*/  @P3 BRA `(.L_x_402) ;  /* 0x0000000000343947 */ /* 0x000fea0003800000 */
[----:B0-----:R-:W0:Y:S01]  /*2c10*/  S2R R33, SR_CgaCtaId ;  /* 0x0000000000217919 */ /* 0x001e220000008800 */
[----:B------:R-:W-:Y:S02]  /*2c20*/  MOV R32, 0x400 ;  /* 0x0000040000207802 */ /* 0x000fe40000000f00 */
[----:B------:R-:W-:Y:S02]  /*2c30*/  IADD3 R0, PT, PT, R47, R2, RZ ;  /* 0x000000022f007210 */ /* 0x000fe40007ffe0ff */
[----:B------:R-:W-:Y:S02]  /*2c40*/  ISETP.GE.AND P3, PT, R36, UR17, PT ;  /* 0x0000001124007c0c */ /* 0x000fe4000bf66270 */
[----:B------:R-:W-:Y:S02]  /*2c50*/  ISETP.GE.AND P2, PT, R34, UR17, PT ;  /* 0x0000001122007c0c */ /* 0x000fe4000bf46270 */
[----:B------:R-:W-:Y:S02]  /*2c60*/  ISETP.GE.AND P1, PT, R38, UR17, PT ;  /* 0x0000001126007c0c */ /* 0x000fe4000bf26270 */
[----:B0-----:R-:W-:-:S04]  /*2c70*/  LEA R33, R33, R32, 0x18 ;  /* 0x0000002021217211 */ /* 0x001fc800078ec0ff */
[----:B------:R-:W-:-:S06]  /*2c80*/  LEA R0, R0, R33, 0x2 ;  /* 0x0000002100007211 */ /* 0x000fcc00078e10ff */
[----:B------:R-:W0:Y:S02]  /*2c90*/  LDS R0, [R0] ;  /* 0x0000000000007984 */ /* 0x000e240000000800 */
[-C--:B0----5:R-:W-:Y:S01]  /*2ca0*/  @!P3 FFMA R27, R18, R0.reuse, R27 ;  /* 0x00000000121bb223 */ /* 0x0a1fe2000000001b */
[-C--:B------:R-:W-:Y:S01]  /*2cb0*/  @!P2 FFMA R25, R20, R0.reuse, R25 ;  /* 0x000000001419a223 */ /* 0x080fe20000000019 */
[-C--:B------:R-:W-:Y:S01]  /*2cc0*/  @!P1 FFMA R24, R21, R0.reuse, R24 ;  /* 0x0000000015189223 */ /* 0x080fe20000000018 */
[----:B------:R-:W-:-:S07]  /*2cd0*/  @!P0 FFMA R23, R22, R0, R23 ;  /* 0x0000000016178223 */ /* 0x000fce0000000017 */
.L_x_402:
[----:B------:R-:W2:Y:S01]  /*2ce0*/  LDCU UR4, c[0x0][0x3e4] ;  /* 0x00007c80ff0477ac */ /* 0x000ea20008000800 */
[----:B------:R-:W-:Y:S01]  /*2cf0*/  BSSY.RECONVERGENT B0, `(.L_x_416) ;  /* 0x0000425000007945 */ /* 0x000fe20003800200 */
[----:B0-----:R-:W-:Y:S01]  /*2d00*/  IMAD.IADD R33, R10, 0x1, R19 ;  /* 0x000000010a217824 */ /* 0x001fe200078e0213 */
[----:B--2---:R-:W-:-:S09]  /*2d10*/  UISETP.NE.AND UP0, UPT, UR4, 0x1, UPT ;  /* 0x000000010400788c */ /* 0x004fd2000bf05270 */
[----:B------:R-:W-:Y:S05]  /*2d20*/  BRA.U !UP0, `(.L_x_417) ;  /* 0x00000021089c7547 */ /* 0x000fea000b800000 */
[----:B------:R-:W-:-:S09]  /*2d30*/  UISETP.NE.AND UP0, UPT, UR4, URZ, UPT ;  /* 0x000000ff0400728c */ /* 0x000fd2000bf05270 */
[----:B------:R-:W-:Y:S05]  /*2d40*/  BRA.U UP0, `(.L_x_418) ;  /* 0x0000001d001c7547 */ /* 0x000fea000b800000 */
[----:B------:R-:W-:-:S13]  /*2d50*/  ISETP.GE.AND P0, PT, R9, R6, PT ;  /* 0x000000060900720c */ /* 0x000fda0003f06270 */
[----:B------:R-:W-:Y:S05]  /*2d60*/  @P0 BRA `(.L_x_419) ;  /* 0x0000000400cc0947 */ /* 0x000fea0003800000 */
[----:B------:R-:W0:Y:S01]  /*2d70*/  S2UR UR5, SR_CgaCtaId ;  /* 0x00000000000579c3 */ /* 0x000e220000008800 */
[----:B------:R-:W2:Y:S01]  /*2d80*/  LDCU UR17, c[0x0][0x3dc] ;  /* 0x00007b80ff1177ac */ /* 0x000ea20008000800 */
[C---:B------:R-:W-:Y:S01]  /*2d90*/  IADD3 R32, PT, PT, R33.reuse, UR12, RZ ;  /* 0x0000000c21207c10 */ /* 0x040fe2000fffe0ff */
[----:B------:R-:W-:Y:S01]  /*2da0*/  BSSY.RECONVERGENT B4, `(.L_x_420) ;  /* 0x000001c000047945 */ /* 0x000fe20003800200 */
[----:B------:R-:W-:Y:S01]  /*2db0*/  UMOV UR4, 0x400 ;  /* 0x0000040000047882 */ /* 0x000fe20000000000 */
[----:B--2---:R-:W-:Y:S01]  /*2dc0*/  ISETP.GE.AND P0, PT, R33, UR17, PT ;  /* 0x0000001121007c0c */ /* 0x004fe2000bf06270 */
[----:B0-----:R-:W-:-:S06]  /*2dd0*/  ULEA UR4, UR5, UR4, 0x18 ;  /* 0x0000000405047291 */ /* 0x001fcc000f8ec0ff */
[----:B------:R-:W-:-:S06]  /*2de0*/  LEA R32, R32, UR4, 0x2 ;  /* 0x0000000420207c11 */ /* 0x000fcc000f8e10ff */
        /* <DEDUP_REMOVED lines=16> */
[----:B------:R-:W-:Y:S01]  /*2ef0*/  MOV R0, R3 ;  /* 0x0000000300007202 */ /* 0x000fe20000000f00 */
[----:B------:R-:W-:Y:S01]  /*2f00*/  IMAD.MOV.U32 R3, RZ, RZ, R38 ;  /* 0x000000ffff037224 */ /* 0x000fe200078e0026 */
[----:B------:R-:W-:-:S07]  /*2f10*/  MOV R46, 0x2f30 ;  /* 0x00002f30002e7802 */ /* 0x000fce0000000f00 */
[----:B-1-3-5:R-:W-:Y:S05]  /*2f20*/  CALL.REL.NOINC `($__internal_4_$__cuda_sm3x_div_rn_noftz_f32_slowpath) ;  /* 0x0000006800a87944 */ /* 0x02afea0003c00000 */
[----:B------:R-:W-:-:S07]  /*2f30*/  MOV R47, R0 ;  /* 0x00000000002f7202 */ /* 0x000fce0000000f00 */
.L_x_423:
[----:B-1-3--:R-:W-:Y:S05]  /*2f40*/  BSYNC.RECONVERGENT B5 ;  /* 0x0000000000057941 */ /* 0x00afea0003800200 */
.L_x_422:
[----:B------:R0:W-:Y:S02]  /*2f50*/  STS [R32+0x10], R47 ;  /* 0x0000102f20007388 */ /* 0x0001e40000000800 */
.L_x_421:
[----:B-1-3--:R-:W-:Y:S05]  /*2f60*/  BSYNC.RECONVERGENT B4 ;  /* 0x0000000000047941 */ /* 0x00afea0003800200 */
.L_x_420:
        /* <DEDUP_REMOVED lines=23> */
[----:B-----5:R-:W-:Y:S05]  /*30e0*/  CALL.REL.NOINC `($__internal_4_$__cuda_sm3x_div_rn_noftz_f32_slowpath) ;  /* 0x0000006800387944 */ /* 0x020fea0003c00000 */
[----:B------:R-:W-:-:S07]  /*30f0*/  MOV R47, R0 ;  /* 0x00000000002f7202 */ /* 0x000fce0000000f00 */
.L_x_427:
[----:B------:R-:W-:Y:S05]  /*3100*/  BSYNC.RECONVERGENT B5 ;  /* 0x0000000000057941 */ /* 0x000fea0003800200 */
.L_x_426:
[----:B------:R1:W-:Y:S02]  /*3110*/  STS [R32+0x90], R47 ;  /* 0x0000902f20007388 */ /* 0x0003e40000000800 */
.L_x_425:
[----:B------:R-:W-:Y:S05]  /*3120*/  BSYNC.RECONVERGENT B4 ;  /* 0x0000000000047941 */ /* 0x000fea0003800200 */
.L_x_424:
        /* <DEDUP_REMOVED lines=11> */
[----:B------:R-:W-:-:S04]  /*31e0*/  FADD R3, R0, 1 ;  /* 0x3f80000000037421 */ /* 0x000fc80000000000 */
[----:B------:R-:W2:Y:S08]  /*31f0*/  MUFU.RCP R0, R3 ;  /* 0x0000000300007308 */ /* 0x000eb00000001000 */
[----:B------:R-:W3:Y:S01]  /*3200*/  FCHK P0, R30, R3 ;  /* 0x000000031e007302 */ /* 0x000ee20000000000 */
[----:B--2---:R-:W-:-:S04]  /*3210*/  FFMA R45, -R3, R0, 1 ;  /* 0x3f800000032d7423 */ /* 0x004fc80000000100 */
[----:B------:R-:W-:-:S04]  /*3220*/  FFMA R0, R0, R45, R0 ;  /* 0x0000002d00007223 */ /* 0x000fc80000000000 */
[----:B------:R-:W-:-:S04]  /*3230*/  FFMA R45, R0, R30, RZ ;  /* 0x0000001e002d7223 */ /* 0x000fc800000000ff */
[----:B------:R-:W-:-:S04]  /*3240*/  FFMA R34, -R3, R45, R30 ;  /* 0x0000002d03227223 */ /* 0x000fc8000000011e */
[----:B------:R-:W-:Y:S01]  /*3250*/  FFMA R45, R0, R34, R45 ;  /* 0x00000022002d7223 */ /* 0x000fe2000000002d */
[----:B---3--:R-:W-:Y:S06]  /*3260*/  @!P0 BRA `(.L_x_431) ;  /* 0x0000000000108947 */ /* 0x008fec0003800000 */
[----:B------:R-:W-:Y:S02]  /*3270*/  MOV R0, R30 ;  /* 0x0000001e00007202 */ /* 0x000fe40000000f00 */
[----:B------:R-:W-:-:S07]  /*3280*/  MOV R46, 0x32a0 ;  /* 0x000032a0002e7802 */ /* 0x000fce0000000f00 */
[----:B01---5:R-:W-:Y:S05]  /*3290*/  CALL.REL.NOINC `($__internal_4_$__cuda_sm3x_div_rn_noftz_f32_slowpath) ;  /* 0x0000006400cc7944 */ /* 0x023fea0003c00000 */
[----:B------:R-:W-:-:S07]  /*32a0*/  MOV R45, R0 ;  /* 0x00000000002d7202 */ /* 0x000fce0000000f00 */
.L_x_431:
[----:B------:R-:W-:Y:S05]  /*32b0*/  BSYNC.RECONVERGENT B5 ;  /* 0x0000000000057941 */ /* 0x000fea0003800200 */
.L_x_430:
[----:B------:R2:W-:Y:S02]  /*32c0*/  STS [R32+0x110], R45 ;  /* 0x0001102d20007388 */ /* 0x0005e40000000800 */
.L_x_429:
[----:B------:R-:W-:Y:S05]  /*32d0*/  BSYNC.RECONVERGENT B4 ;  /* 0x0000000000047941 */ /* 0x000fea0003800200 */
.L_x_428:
[----:B------:R-:W3:Y:S01]  /*32e0*/  LDCU UR4, c[0x0][0x3dc] ;  /* 0x00007b80ff0477ac */ /* 0x000ee20008000800 */
[----:B------:R-:W-:Y:S01]  /*32f0*/  VIADD R0, R33, 0x60 ;  /* 0x0000006021007836 */ /* 0x000fe20000000000 */
[----:B------:R-:W-:Y:S04]  /*3300*/  BSSY.RECONVERGENT B4, `(.L_x_419) ;  /* 0x0000019000047945 */ /* 0x000fe80003800200 */
[----:B---3--:R-:W-:-:S13]  /*3310*/  ISETP.GE.AND P0, PT, R0, UR4, PT ;  /* 0x0000000400007c0c */ /* 0x008fda000bf06270 */
        /* <DEDUP_REMOVED lines=17> */
[----:B------:R-:W-:Y:S02]  /*3430*/  MOV R3, R34 ;  /* 0x0000002200037202 */ /* 0x000fe40000000f00 */
[----:B------:R-:W-:-:S07]  /*3440*/  MOV R46, 0x3460 ;  /* 0x00003460002e7802 */ /* 0x000fce0000000f00 */
[----:B01---5:R-:W-:Y:S05]  /*3450*/  CALL.REL.NOINC `($__internal_4_$__cuda_sm3x_div_rn_noftz_f32_slowpath) ;  /* 0x00000064005c7944 */ /* 0x023fea0003c00000 */
[----:B------:R-:W-:-:S07]  /*3460*/  IMAD.MOV.U32 R45, RZ, RZ, R0 ;  /* 0x000000ffff2d7224 */ /* 0x000fce00078e0000 */
.L_x_434:
[----:B------:R-:W-:Y:S05]  /*3470*/  BSYNC.RECONVERGENT B5 ;  /* 0x0000000000057941 */ /* 0x000fea0003800200 */
.L_x_433:
[----:B------:R3:W-:Y:S02]  /*3480*/  STS [R32+0x190], R45 ;  /* 0x0001902d20007388 */ /* 0x0007e40000000800 */
.L_x_432:
[----:B------:R-:W-:Y:S05]  /*3490*/  BSYNC.RECONVERGENT B4 ;  /* 0x0000000000047941 */ /* 0x000fea0003800200 */
.L_x_419:
[----:B------:R-:W-:-:S13]  /*34a0*/  ISETP.GE.AND P0, PT, R13, R6, PT ;  /* 0x000000060d00720c */ /* 0x000fda0003f06270 */
[----:B------:R-:W-:Y:S05]  /*34b0*/  @P0 BRA `(.L_x_435) ;  /* 0x0000000400bc0947 */ /* 0x000fea0003800000 */
[----:B------:R-:W4:Y:S01]  /*34c0*/  LDC R0, c[0x0][0x3dc] ;  /* 0x0000f700ff007b82 */ /* 0x000f220000000800 */
[----:B------:R-:W-:Y:S01]  /*34d0*/  UMOV UR4, 0x400 ;  /* 0x0000040000047882 */ /* 0x000fe20000000000 */
[----:B------:R-:W-:Y:S06]  /*34e0*/  BSSY.RECONVERGENT B4, `(.L_x_436) ;  /* 0x000001c000047945 */ /* 0x000fec0003800200 */
[----:B------:R-:W0:Y:S01]  /*34f0*/  S2UR UR5, SR_CgaCtaId ;  /* 0x00000000000579c3 */ /* 0x000e220000008800 */
[C---:B----4-:R-:W-:Y:S02]  /*3500*/  ISETP.GE.AND P0, PT, R33.reuse, R0, PT ;  /* 0x000000002100720c */ /* 0x050fe40003f06270 */
[----:B------:R-:W-:Y:S01]  /*3510*/  IADD3 R0, PT, PT, R33, UR16, R0 ;  /* 0x0000001021007c10 */ /* 0x000fe2000fffe000 */
[----:B0-----:R-:W-:-:S06]  /*3520*/  ULEA UR4, UR5, UR4, 0x18 ;  /* 0x0000000405047291 */ /* 0x001fcc000f8ec0ff */
[----:B--23--:R-:W-:-:S04]  /*3530*/  LEA R45, R0, UR4, 0x2 ;  /* 0x00000004002d7c11 */ /* 0x00cfc8000f8e10ff */
[----:B------:R-:W-:Y:S05]  /*3540*/  @P0 BRA `(.L_x_437) ;  /* 0x0000000000540947 */ /* 0x000fea0003800000 */
[----:B------:R-:W-:Y:S01]  /*3550*/  FMUL R3, R41, -1.4426950216293334961 ;  /* 0xbfb8aa3b29037820 */ /* 0x000fe20000400000 */
        /* <DEDUP_REMOVED lines=15> */
[----:B------:R-:W-:Y:S02]  /*3650*/  MOV R3, R32 ;  /* 0x0000002000037202 */ /* 0x000fe40000000f00 */
[----:B------:R-:W-:-:S07]  /*3660*/  MOV R46, 0x3680 ;  /* 0x00003680002e7802 */ /* 0x000fce0000000f00 */
[----:B-----5:R-:W-:Y:S05]  /*3670*/  CALL.REL.NOINC `($__internal_4_$__cuda_sm3x_div_rn_noftz_f32_slowpath) ;  /* 0x0000006000d47944 */ /* 0x020fea0003c00000 */
.L_x_439:
[----:B------:R-:W-:Y:S05]  /*3680*/  BSYNC.RECONVERGENT B5 ;  /* 0x0000000000057941 */ /* 0x000fea0003800200 */
.L_x_438:
[----:B------:R0:W-:Y:S02]  /*3690*/  STS [R45+0x4], R0 ;  /* 0x000004002d007388 */ /* 0x0001e40000000800 */
.L_x_437:
[----:B-1----:R-:W-:Y:S05]  /*36a0*/  BSYNC.RECONVERGENT B4 ;  /* 0x0000000000047941 */ /* 0x002fea0003800200 */
.L_x_436:
        /* <DEDUP_REMOVED lines=24> */
.L_x_443:
[----:B------:R-:W-:Y:S05]  /*3830*/  BSYNC.RECONVERGENT B5 ;  /* 0x0000000000057941 */ /* 0x000fea0003800200 */
.L_x_442:
[----:B------:R0:W-:Y:S02]  /*3840*/  STS [R45+0x84], R0 ;  /* 0x000084002d007388 */ /* 0x0001e40000000800 */
.L_x_441:
[----:B------:R-:W-:Y:S05]  /*3850*/  BSYNC.RECONVERGENT B4 ;  /* 0x0000000000047941 */ /* 0x000fea0003800200 */
.L_x_440:
        /* <DEDUP_REMOVED lines=22> */
[----:B-----5:R-:W-:Y:S05]  /*39c0*/  CALL.REL.NOINC `($__internal_4_$__cuda_sm3x_div_rn_noftz_f32_slowpath) ;  /* 0x0000006000007944 */ /* 0x020fea0003c00000 */
.L_x_447:
[----:B------:R-:W-:Y:S05]  /*39d0*/  BSYNC.RECONVERGENT B5 ;  /* 0x0000000000057941 */ /* 0x000fea0003800200 */
.L_x_446:
[----:B------:R0:W-:Y:S02]  /*39e0*/  STS [R45+0x104], R0 ;  /* 0x000104002d007388 */ /* 0x0001e40000000800 */
.L_x_445:
[----:B------:R-:W-:Y:S05]  /*39f0*/  BSYNC.RECONVERGENT B4 ;  /* 0x0000000000047941 */ /* 0x000fea0003800200 */
.L_x_444:
        /* <DEDUP_REMOVED lines=24> */
.L_x_450:
[----:B------:R-:W-:Y:S05]  /*3b80*/  BSYNC.RECONVERGENT B5 ;  /* 0x0000000000057941 */ /* 0x000fea0003800200 */
.L_x_449:
[----:B------:R0:W-:Y:S02]  /*3b90*/  STS [R45+0x184], R0 ;  /* 0x000184002d007388 */ /* 0x0001e40000000800 */
.L_x_448:
[----:B------:R-:W-:Y:S05]  /*3ba0*/  BSYNC.RECONVERGENT B4 ;  /* 0x0000000000047941 */ /* 0x000fea0003800200 */
.L_x_435:
[----:B------:R-:W-:-:S13]  /*3bb0*/  ISETP.GE.AND P0, PT, R15, R6, PT ;  /* 0x000000060f00720c */ /* 0x000fda0003f06270 */
[----:B------:R-:W-:Y:S05]  /*3bc0*/  @P0 BRA `(.L_x_451) ;  /* 0x0000000400bc0947 */ /* 0x000fea0003800000 */
[----:B------:R-:W4:Y:S01]  /*3bd0*/  S2UR UR5, SR_CgaCtaId ;  /* 0x00000000000579c3 */ /* 0x000f220000008800 */
[----:B------:R-:W1:Y:S01]  /*3be0*/  LDCU UR17, c[0x0][0x3dc] ;  /* 0x00007b80ff1177ac */ /* 0x000e620008000800 */
[C---:B0-----:R-:W-:Y:S01]  /*3bf0*/  IADD3 R0, PT, PT, R33.reuse, UR12, R14 ;  /* 0x0000000c21007c10 */ /* 0x041fe2000fffe00e */
[----:B------:R-:W-:Y:S01]  /*3c00*/  BSSY.RECONVERGENT B4, `(.L_x_452) ;  /* 0x000001b000047945 */ /* 0x000fe20003800200 */
[----:B------:R-:W-:Y:S01]  /*3c10*/  UMOV UR4, 0x400 ;  /* 0x0000040000047882 */ /* 0x000fe20000000000 */
[----:B-1----:R-:W-:Y:S01]  /*3c20*/  ISETP.GE.AND P0, PT, R33, UR17, PT ;  /* 0x0000001121007c0c */ /* 0x002fe2000bf06270 */
[----:B----4-:R-:W-:-:S06]  /*3c30*/  ULEA UR4, UR5, UR4, 0x18 ;  /* 0x0000000405047291 */ /* 0x010fcc000f8ec0ff */
        /* <DEDUP_REMOVED lines=20> */
[----:B--23-5:R-:W-:Y:S05]  /*3d80*/  CALL.REL.NOINC `($__internal_4_$__cuda_sm3x_div_rn_noftz_f32_slowpath) ;  /* 0x0000005c00107944 */ /* 0x02cfea0003c00000 */
.L_x_455:
[----:B---3--:R-:W-:Y:S05]  /*3d90*/  BSYNC.RECONVERGENT B5 ;  /* 0x0000000000057941 */ /* 0x008fea0003800200 */
.L_x_454:
[----:B------:R0:W-:Y:S02]  /*3da0*/  STS [R39+0x10], R0 ;  /* 0x0000100027007388 */ /* 0x0001e40000000800 */
.L_x_453:
[----:B---3--:R-:W-:Y:S05]  /*3db0*/  BSYNC.RECONVERGENT B4 ;  /* 0x0000000000047941 */ /* 0x008fea0003800200 */
.L_x_452:
        /* <DEDUP_REMOVED lines=23> */
[----:B--2--5:R-:W-:Y:S05]  /*3f30*/  CALL.REL.NOINC `($__internal_4_$__cuda_sm3x_div_rn_noftz_f32_slowpath) ;  /* 0x0000005800a47944 */ /* 0x024fea0003c00000 */
.L_x_459:
[----:B------:R-:W-:Y:S05]  /*3f40*/  BSYNC.RECONVERGENT B5 ;  /* 0x0000000000057941 */ /* 0x000fea0003800200 */
.L_x_458:
[----:B------:R0:W-:Y:S02]  /*3f50*/  STS [R39+0x90], R0 ;  /* 0x0000900027007388 */ /* 0x0001e40000000800 */
.L_x_457:
[----:B------:R-:W-:Y:S05]  /*3f60*/  BSYNC.RECONVERGENT B4 ;  /* 0x0000000000047941 */ /* 0x000fea0003800200 */
.L_x_456:
        /* <DEDUP_REMOVED lines=22> */
[----:B--2--5:R-:W-:Y:S05]  /*40d0*/  CALL.REL.NOINC `($__internal_4_$__cuda_sm3x_div_rn_noftz_f32_slowpath) ;  /* 0x00000058003c7944 */ /* 0x024fea0003c00000 */
.L_x_463:
[----:B------:R-:W-:Y:S05]  /*40e0*/  BSYNC.RECONVERGENT B5 ;  /* 0x0000000000057941 */ /* 0x000fea0003800200 */
.L_x_462:
[----:B------:R0:W-:Y:S02]  /*40f0*/  STS [R39+0x110], R0 ;  /* 0x0001100027007388 */ /* 0x0001e40000000800 */
.L_x_461:
[----:B------:R-:W-:Y:S05]  /*4100*/  BSYNC.RECONVERGENT B4 ;  /* 0x0000000000047941 */ /* 0x000fea0003800200 */
.L_x_460:
        /* <DEDUP_REMOVED lines=23> */
[----:B--2--5:R-:W-:Y:S05]  /*4280*/  CALL.REL.NOINC `($__internal_4_$__cuda_sm3x_div_rn_noftz_f32_slowpath) ;  /* 0x0000005400d07944 */ /* 0x024fea0003c00000 */
.L_x_466:
[----:B------:R-:W-:Y:S05]  /*4290*/  BSYNC.RECONVERGENT B5 ;  /* 0x0000000000057941 */ /* 0x000fea0003800200 */
.L_x_465:
[----:B------:R0:W-:Y:S02]  /*42a0*/  STS [R39+0x190], R0 ;  /* 0x0001900027007388 */ /* 0x0001e40000000800 */
.L_x_464:
[----:B------:R-:W-:Y:S05]  /*42b0*/  BSYNC.RECONVERGENT B4 ;  /* 0x0000000000047941 */ /* 0x000fea0003800200 */
.L_x_451:
        /* <DEDUP_REMOVED lines=29> */
[----:B--23-5:R-:W-:Y:S05]  /*4490*/  CALL.REL.NOINC `($__internal_4_$__cuda_sm3x_div_rn_noftz_f32_slowpath) ;  /* 0x00000054004c7944 */ /* 0x02cfea0003c00000 */
.L_x_471:
[----:B---3--:R-:W-:Y:S05]  /*44a0*/  BSYNC.RECONVERGENT B5 ;  /* 0x0000000000057941 */ /* 0x008fea0003800200 */
.L_x_470:
[----:B------:R0:W-:Y:S02]  /*44b0*/  STS [R31+0x10], R0 ;  /* 0x000010001f007388 */ /* 0x0001e40000000800 */
.L_x_469:
[----:B---3--:R-:W-:Y:S05]  /*44c0*/  BSYNC.RECONVERGENT B4 ;  /* 0x0000000000047941 */ /* 0x008fea0003800200 */
.L_x_468:
        /* <DEDUP_REMOVED lines=23> */
[----:B--2--5:R-:W-:Y:S05]  /*4640*/  CALL.REL.NOINC `($__internal_4_$__cuda_sm3x_div_rn_noftz_f32_slowpath) ;  /* 0x0000005000e07944 */ /* 0x024fea0003c00000 */
.L_x_475:
[----:B------:R-:W-:Y:S05]  /*4650*/  BSYNC.RECONVERGENT B5 ;  /* 0x0000000000057941 */ /* 0x000fea0003800200 */
.L_x_474:
[----:B------:R0:W-:Y:S02]  /*4660*/  STS [R31+0x90], R0 ;  /* 0x000090001f007388 */ /* 0x0001e40000000800 */
.L_x_473:
[----:B------:R-:W-:Y:S05]  /*4670*/  BSYNC.RECONVERGENT B4 ;  /* 0x0000000000047941 */ /* 0x000fea0003800200 */
.L_x_472:
        /* <DEDUP_REMOVED lines=22> */
[----:B--2--5:R-:W-:Y:S05]  /*47e0*/  CALL.REL.NOINC `($__internal_4_$__cuda_sm3x_div_rn_noftz_f32_slowpath) ;  /* 0x0000005000787944 */ /* 0x024fea0003c00000 */
.L_x_479:
[----:B------:R-:W-:Y:S05]  /*47f0*/  BSYNC.RECONVERGENT B5 ;  /* 0x0000000000057941 */ /* 0x000fea0003800200 */
.L_x_478:
[----:B------:R0:W-:Y:S02]  /*4800*/  STS [R31+0x110], R0 ;  /* 0x000110001f007388 */ /* 0x0001e40000000800 */
.L_x_477:
[----:B------:R-:W-:Y:S05]  /*4810*/  BSYNC.RECONVERGENT B4 ;  /* 0x0000000000047941 */ /* 0x000fea0003800200 */
.L_x_476:
        /* <DEDUP_REMOVED lines=23> */
.L_x_481:
[----:B------:R-:W-:Y:S05]  /*4990*/  BSYNC.RECONVERGENT B4 ;  /* 0x0000000000047941 */ /* 0x000fea0003800200 */
.L_x_480:
[----:B------:R0:W-:Y:S01]  /*49a0*/  STS [R31+0x190], R0 ;  /* 0x000190001f007388 */ /* 0x0001e20000000800 */
[----:B------:R-:W-:Y:S05]  /*49b0*/  BRA `(.L_x_467) ;  /* 0x0000002400607947 */ /* 0x000fea0003800000 */
.L_x_418:
[-C--:B------:R-:W-:Y:S02]  /*49c0*/  ISETP.GE.AND P3, PT, R9, R6.reuse, PT ;  /* 0x000000060900720c */ /* 0x080fe40003f66270 */
[-C--:B------:R-:W-:Y:S02]  /*49d0*/  ISETP.GE.AND P0, PT, R13, R6.reuse, PT ;  /* 0x000000060d00720c */ /* 0x080fe40003f06270 */
[-C--:B------:R-:W-:Y:S02]  /*49e0*/  ISETP.GE.AND P1, PT, R15, R6.reuse, PT ;  /* 0x000000060f00720c */ /* 0x080fe40003f26270 */
[----:B------:R-:W-:-:S07]  /*49f0*/  ISETP.GE.AND P2, PT, R17, R6, PT ;  /* 0x000000061100720c */ /* 0x000fce0003f46270 */
[----:B------:R-:W-:Y:S06]  /*4a00*/  @P3 BRA `(.L_x_482) ;  /* 0x0000000000543947 */ /* 0x000fec0003800000 */
[----:B------:R-:W0:Y:S01]  /*4a10*/  LDCU UR4, c[0x0][0x3dc] ;  /* 0x00007b80ff0477ac */ /* 0x000e220008000800 */
[----:B------:R-:W2:Y:S01]  /*4a20*/  S2UR UR5, SR_CgaCtaId ;  /* 0x00000000000579c3 */ /* 0x000ea20000008800 */
[C---:B------:R-:W-:Y:S01]  /*4a30*/  VIADD R34, R33.reuse, 0x60 ;  /* 0x0000006021227836 */ /* 0x040fe20000000000 */
[C---:B------:R-:W-:Y:S02]  /*4a40*/  IADD3 R0, PT, PT, R33.reuse, 0x20, RZ ;  /* 0x0000002021007810 */ /* 0x040fe40007ffe0ff */
[C---:B------:R-:W-:Y:S02]  /*4a50*/  IADD3 R32, PT, PT, R33.reuse, 0x40, RZ ;  /* 0x0000004021207810 */ /* 0x040fe40007ffe0ff */
[----:B0-----:R-:W-:Y:S02]  /*4a60*/  ISETP.GE.AND P3, PT, R33, UR4, PT ;  /* 0x0000000421007c0c */ /* 0x001fe4000bf66270 */
[----:B------:R-:W-:Y:S02]  /*4a70*/  ISETP.GE.AND P4, PT, R0, UR4, PT ;  /* 0x0000000400007c0c */ /* 0x000fe4000bf86270 */
[----:B------:R-:W-:-:S02]  /*4a80*/  ISETP.GE.AND P5, PT, R32, UR4, PT ;  /* 0x0000000420007c0c */ /* 0x000fc4000bfa6270 */
[----:B------:R-:W-:Y:S01]  /*4a90*/  ISETP.GE.AND P6, PT, R34, UR4, PT ;  /* 0x0000000422007c0c */ /* 0x000fe2000bfc6270 */
[----:B------:R-:W-:Y:S01]  /*4aa0*/  UMOV UR4, 0x400 ;  /* 0x0000040000047882 */ /* 0x000fe20000000000 */
[----:B------:R-:W-:Y:S01]  /*4ab0*/  IADD3 R0, PT, PT, R33, UR12, RZ ;  /* 0x0000000c21007c10 */ /* 0x000fe2000fffe0ff */
[----:B--2---:R-:W-:-:S04]  /*4ac0*/  ULEA UR4, UR5, UR4, 0x18 ;  /* 0x0000000405047291 */ /* 0x004fc8000f8ec0ff */
        /* <DEDUP_REMOVED lines=9> */
.L_x_482:
[----:B------:R-:W-:Y:S05]  /*4b60*/  @P0 BRA `(.L_x_483) ;  /* 0x0000000000540947 */ /* 0x000fea0003800000 */
[----:B0-----:R-:W0:Y:S01]  /*4b70*/  LDC R0, c[0x0][0x3dc] ;  /* 0x0000f700ff007b82 */ /* 0x001e220000000800 */
[C---:B------:R-:W-:Y:S01]  /*4b80*/  VIADD R43, R33.reuse, 0x40 ;  /* 0x00000040212b7836 */ /* 0x040fe20000000000 */
[C---:B------:R-:W-:Y:S01]  /*4b90*/  IADD3 R3, PT, PT, R33.reuse, 0x20, RZ ;  /* 0x0000002021037810 */ /* 0x040fe20007ffe0ff */
[----:B------:R-:W-:Y:S01]  /*4ba0*/  UMOV UR4, 0x400 ;  /* 0x0000040000047882 */ /* 0x000fe20000000000 */
[----:B------:R-:W-:-:S04]  /*4bb0*/  IADD3 R45, PT, PT, R33, 0x60, RZ ;  /* 0x00000060212d7810 */ /* 0x000fc80007ffe0ff */
[----:B------:R-:W2:Y:S01]  /*4bc0*/  S2UR UR5, SR_CgaCtaId ;  /* 0x00000000000579c3 */ /* 0x000ea20000008800 */
[-C--:B0-----:R-:W-:Y:S02]  /*4bd0*/  ISETP.GE.AND P0, PT, R33, R0.reuse, PT ;  /* 0x000000002100720c */ /* 0x081fe40003f06270 */
[-C--:B------:R-:W-:Y:S02]  /*4be0*/  ISETP.GE.AND P3, PT, R3, R0.reuse, PT ;  /* 0x000000000300720c */ /* 0x080fe40003f66270 */
[-C--:B------:R-:W-:Y:S02]  /*4bf0*/  ISETP.GE.AND P4, PT, R43, R0.reuse, PT ;  /* 0x000000002b00720c */ /* 0x080fe40003f86270 */
[----:B------:R-:W-:Y:S01]  /*4c00*/  ISETP.GE.AND P5, PT, R45, R0, PT ;  /* 0x000000002d00720c */ /* 0x000fe20003fa6270 */
[----:B--2---:R-:W-:Y:S01]  /*4c10*/  ULEA UR4, UR5, UR4, 0x18 ;  /* 0x0000000405047291 */ /* 0x004fe2000f8ec0ff */
[----:B------:R-:W-:-:S05]  /*4c20*/  IADD3 R0, PT, PT, R33, UR16, R0 ;  /* 0x0000001021007c10 */ /* 0x000fca000fffe000 */
        /* <DEDUP_REMOVED lines=9> */
.L_x_483:
[----:B------:R-:W-:Y:S05]  /*4cc0*/  @P1 BRA `(.L_x_484) ;  /* 0x0000000000541947 */ /* 0x000fea0003800000 */
[----:B------:R-:W4:Y:S01]  /*4cd0*/  LDCU UR4, c[0x0][0x3dc] ;  /* 0x00007b80ff0477ac */ /* 0x000f220008000800 */
[----:B------:R-:W1:Y:S01]  /*4ce0*/  S2UR UR5, SR_CgaCtaId ;  /* 0x00000000000579c3 */ /* 0x000e620000008800 */
[C---:B0-----:R-:W-:Y:S01]  /*4cf0*/  VIADD R3, R33.reuse, 0x40 ;  /* 0x0000004021037836 */ /* 0x041fe20000000000 */
[C---:B--2---:R-:W-:Y:S02]  /*4d00*/  IADD3 R0, PT, PT, R33.reuse, 0x20, RZ ;  /* 0x0000002021007810 */ /* 0x044fe40007ffe0ff */
[C---:B------:R-:W-:Y:S02]  /*4d10*/  IADD3 R28, PT, PT, R33.reuse, 0x60, RZ ;  /* 0x00000060211c7810 */ /* 0x040fe40007ffe0ff */
[----:B----4-:R-:W-:Y:S02]  /*4d20*/  ISETP.GE.AND P0, PT, R33, UR4, PT ;  /* 0x0000000421007c0c */ /* 0x010fe4000bf06270 */
[----:B------:R-:W-:Y:S02]  /*4d30*/  ISETP.GE.AND P1, PT, R0, UR4, PT ;  /* 0x0000000400007c0c */ /* 0x000fe4000bf26270 */
[----:B------:R-:W-:-:S02]  /*4d40*/  ISETP.GE.AND P3, PT, R3, UR4, PT ;  /* 0x0000000403007c0c */ /* 0x000fc4000bf66270 */
[----:B------:R-:W-:Y:S01]  /*4d50*/  ISETP.GE.AND P4, PT, R28, UR4, PT ;  /* 0x000000041c007c0c */ /* 0x000fe2000bf86270 */
[----:B------:R-:W-:Y:S01]  /*4d60*/  UMOV UR4, 0x400 ;  /* 0x0000040000047882 */ /* 0x000fe20000000000 */
[----:B------:R-:W-:Y:S01]  /*4d70*/  IADD3 R0, PT, PT, R33, UR12, R14 ;  /* 0x0000000c21007c10 */ /* 0x000fe2000fffe00e */
[----:B-1----:R-:W-:-:S04]  /*4d80*/  ULEA UR4, UR5, UR4, 0x18 ;  /* 0x0000000405047291 */ /* 0x002fc8000f8ec0ff */
        /* <DEDUP_REMOVED lines=9> */
.L_x_484:
[----:B------:R-:W-:Y:S05]  /*4e20*/  @P2 BRA `(.L_x_467) ;  /* 0x0000002000442947 */ /* 0x000fea0003800000 */
[----:B------:R-:W1:Y:S01]  /*4e30*/  LDCU UR17, c[0x0][0x3dc] ;  /* 0x00007b80ff1177ac */ /* 0x000e620008000800 */
[----:B------:R-:W3:Y:S01]  /*4e40*/  S2UR UR5, SR_CgaCtaId ;  /* 0x00000000000579c3 */ /* 0x000ee20000008800 */
[C---:B0-----:R-:W-:Y:S01]  /*4e50*/  VIADD R3, R33.reuse, 0x40 ;  /* 0x0000004021037836 */ /* 0x041fe20000000000 */
[----:B--2-4-:R-:W-:Y:S01]  /*4e60*/  IADD3 R0, PT, PT, R33, 0x20, RZ ;  /* 0x0000002021007810 */ /* 0x014fe20007ffe0ff */
[----:B------:R-:W-:-:S03]  /*4e70*/  UMOV UR4, 0x400 ;  /* 0x0000040000047882 */ /* 0x000fc60000000000 */
[----:B-1----:R-:W-:Y:S02]  /*4e80*/  ISETP.GE.AND P1, PT, R0, UR17, PT ;  /* 0x0000001100007c0c */ /* 0x002fe4000bf26270 */
[----:B------:R-:W-:Y:S02]  /*4e90*/  ISETP.GE.AND P2, PT, R3, UR17, PT ;  /* 0x0000001103007c0c */ /* 0x000fe4000bf46270 */
[C---:B------:R-:W-:Y:S02]  /*4ea0*/  ISETP.GE.AND P0, PT, R33.reuse, UR17, PT ;  /* 0x0000001121007c0c */ /* 0x040fe4000bf06270 */
[C---:B------:R-:W-:Y:S01]  /*4eb0*/  IADD3 R0, PT, PT, R33.reuse, UR12, R12 ;  /* 0x0000000c21007c10 */ /* 0x040fe2000fffe00c */
[----:B---3--:R-:W-:Y:S01]  /*4ec0*/  ULEA UR4, UR5, UR4, 0x18 ;  /* 0x0000000405047291 */ /* 0x008fe2000f8ec0ff */
[----:B------:R-:W-:-:S05]  /*4ed0*/  IADD3 R33, PT, PT, R33, 0x60, RZ ;  /* 0x0000006021217810 */ /* 0x000fca0007ffe0ff */
        /* <DEDUP_REMOVED lines=12> */
.L_x_417:
[----:B------:R-:W-:-:S13]  /*4fa0*/  ISETP.GE.AND P0, PT, R9, R6, PT ;  /* 0x000000060900720c */ /* 0x000fda0003f06270 */
[----:B------:R-:W-:Y:S05]  /*4fb0*/  @P0 BRA `(.L_x_485) ;  /* 0x0000000400f40947 */ /* 0x000fea0003800000 */
[----:B------:R-:W0:Y:S01]  /*4fc0*/  LDC R0, c[0x0][0x3dc] ;  /* 0x0000f700ff007b82 */ /* 0x000e220000000800 */
[C---:B------:R-:W-:Y:S01]  /*4fd0*/  IADD3 R47, PT, PT, R33.reuse, 0x20, RZ ;  /* 0x00000020212f7810 */ /* 0x040fe20007ffe0ff */
[C---:B------:R-:W-:Y:S01]  /*4fe0*/  VIADD R49, R33.reuse, 0x40 ;  /* 0x0000004021317836 */ /* 0x040fe20000000000 */
[----:B------:R-:W-:Y:S01]  /*4ff0*/  UMOV UR4, 0x400 ;  /* 0x0000040000047882 */ /* 0x000fe20000000000 */
[----:B------:R-:W-:Y:S04]  /*5000*/  BSSY.RECONVERGENT B2, `(.L_x_486) ;  /* 0x0000024000027945 */ /* 0x000fe80003800200 */
[----:B------:R-:W2:Y:S01]  /*5010*/  S2UR UR5, SR_CgaCtaId ;  /* 0x00000000000579c3 */ /* 0x000ea20000008800 */
[-C--:B0-----:R-:W-:Y:S02]  /*5020*/  ISETP.GE.AND P2, PT, R33, R0.reuse, PT ;  /* 0x000000002100720c */ /* 0x081fe40003f46270 */
[----:B------:R-:W-:-:S02]  /*5030*/  ISETP.GE.AND P4, PT, R47, R0, PT ;  /* 0x000000002f00720c */ /* 0x000fc40003f86270 */
[----:B------:R-:W-:Y:S02]  /*5040*/  IADD3 R47, PT, PT, R33, 0x60, RZ ;  /* 0x00000060212f7810 */ /* 0x000fe40007ffe0ff */
[-C--:B------:R-:W-:Y:S01]  /*5050*/  ISETP.GE.AND P1, PT, R49, R0.reuse, PT ;  /* 0x000000003100720c */ /* 0x080fe20003f26270 */
[----:B--2---:R-:W-:Y:S01]  /*5060*/  ULEA UR4, UR5, UR4, 0x18 ;  /* 0x0000000405047291 */ /* 0x004fe2000f8ec0ff */
[----:B------:R-:W-:Y:S02]  /*5070*/  ISETP.GE.AND P0, PT, R47, R0, PT ;  /* 0x000000002f00720c */ /* 0x000fe40003f06270 */
[----:B------:R-:W-:-:S04]  /*5080*/  IADD3 R0, PT, PT, R33, UR12, RZ ;  /* 0x0000000c21007c10 */ /* 0x000fc8000fffe0ff */
[----:B------:R-:W-:Y:S01]  /*5090*/  LEA R51, R0, UR4, 0x2 ;  /* 0x0000000400337c11 */ /* 0x000fe2000f8e10ff */
        /* <DEDUP_REMOVED lines=26> */
.L_x_487:
[----:B-1-3--:R-:W-:Y:S05]  /*5240*/  BSYNC.RECONVERGENT B2 ;  /* 0x0000000000027941 */ /* 0x00afea0003800200 */
.L_x_486:
[----:B------:R-:W-:Y:S04]  /*5250*/  BSSY.RECONVERGENT B2, `(.L_x_488) ;  /* 0x000001b000027945 */ /* 0x000fe80003800200 */
[----:B------:R-:W-:Y:S05]  /*5260*/  @P4 BRA `(.L_x_489) ;  /* 0x0000000000644947 */ /* 0x000fea0003800000 */
[----:B0-----:R-:W-:Y:S01]  /*5270*/  FMUL R0, R45, 0.044714998453855514526 ;  /* 0x3d3727132d007820 */ /* 0x001fe20000400000 */
[----:B------:R-:W-:Y:S01]  /*5280*/  MOV R36, 0x3c80f082 ;  /* 0x3c80f08200247802 */ /* 0x000fe20000000f00 */
        /* <DEDUP_REMOVED lines=23> */
.L_x_489:
[----:B------:R-:W-:Y:S05]  /*5400*/  BSYNC.RECONVERGENT B2 ;  /* 0x0000000000027941 */ /* 0x000fea0003800200 */
.L_x_488:
[----:B------:R-:W-:Y:S04]  /*5410*/  BSSY.RECONVERGENT B2, `(.L_x_490) ;  /* 0x000001b000027945 */ /* 0x000fe80003800200 */
[----:B------:R-:W-:Y:S05]  /*5420*/  @P1 BRA `(.L_x_491) ;  /* 0x0000000000641947 */ /* 0x000fea0003800000 */
[----:B------:R-:W-:Y:S01]  /*5430*/  FMUL R3, R30, 0.044714998453855514526 ;  /* 0x3d3727131e037820 */ /* 0x000fe20000400000 */
[----:B------:R-:W-:Y:S01]  /*5440*/  HFMA2 R36, -RZ, RZ, 1.125, -9232 ;  /* 0x3c80f082ff247431 */ /* 0x000fe200000001ff */
[----:B------:R-:W-:Y:S02]  /*5450*/  MOV R47, 0x3f800000 ;  /* 0x3f800000002f7802 */ /* 0x000fe40000000f00 */
[----:B------:R-:W-:-:S04]  /*5460*/  FMUL R3, R3, R30 ;  /* 0x0000001e03037220 */ /* 0x000fc80000400000 */
[----:B------:R-:W-:Y:S01]  /*5470*/  FFMA R3, R3, R30, R30 ;  /* 0x0000001e03037223 */ /* 0x000fe2000000001e */
[----:B------:R-:W-:-:S03]  /*5480*/  FMUL R30, R30, 0.5 ;  /* 0x3f0000001e1e7820 */ /* 0x000fc60000400000 */
[----:B------:R-:W-:-:S04]  /*5490*/  FMUL R3, R3, 0.79788458347320556641 ;  /* 0x3f4c422a03037820 */ /* 0x000fc80000400000 */
[C---:B0-----:R-:W-:Y:S01]  /*54a0*/  FMUL R0, |R3|.reuse, 2.8853900432586669922 ;  /* 0x4038aa3b03007820 */ /* 0x041fe20000400200 */
        /* <DEDUP_REMOVED lines=15> */
[----:B------:R-:W-:-:S05]  /*55a0*/  FMUL R3, R30, R3 ;  /* 0x000000031e037220 */ /* 0x000fca0000400000 */
[----:B------:R2:W-:Y:S02]  /*55b0*/  STS [R51+0x110], R3 ;  /* 0x0001100333007388 */ /* 0x0005e40000000800 */
.L_x_491:
[----:B------:R-:W-:Y:S05]  /*55c0*/  BSYNC.RECONVERGENT B2 ;  /* 0x0000000000027941 */ /* 0x000fea0003800200 */
.L_x_490:
[----:B------:R-:W-:Y:S04]  /*55d0*/  BSSY.RECONVERGENT B2, `(.L_x_485) ;  /* 0x000001b000027945 */ /* 0x000fe80003800200 */
[----:B------:R-:W-:Y:S05]  /*55e0*/  @P0 BRA `(.L_x_492) ;  /* 0x0000000000640947 */ /* 0x000fea0003800000 */
[----:B0-----:R-:W-:Y:S01]  /*55f0*/  FMUL R0, R43, 0.044714998453855514526 ;  /* 0x3d3727132b007820 */ /* 0x001fe20000400000 */
[----:B-1----:R-:W-:Y:S02]  /*5600*/  IMAD.MOV.U32 R34, RZ, RZ, 0x3c80f082 ;  /* 0x3c80f082ff227424 */ /* 0x002fe400078e00ff */
[----:B------:R-:W-:Y:S02]  /*5610*/  HFMA2 R47, -RZ, RZ, 1.875, 0 ;  /* 0x3f800000ff2f7431 */ /* 0x000fe400000001ff */
[----:B------:R-:W-:-:S04]  /*5620*/  FMUL R0, R0, R43 ;  /* 0x0000002b00007220 */ /* 0x000fc80000400000 */
[----:B------:R-:W-:Y:S01]  /*5630*/  FFMA R0, R0, R43, R43 ;  /* 0x0000002b00007223 */ /* 0x000fe2000000002b */
[----:B------:R-:W-:-:S03]  /*5640*/  FMUL R43, R43, 0.5 ;  /* 0x3f0000002b2b7820 */ /* 0x000fc60000400000 */
[----:B--2---:R-:W-:-:S04]  /*5650*/  FMUL R3, R0, 0.79788458347320556641 ;  /* 0x3f4c422a00037820 */ /* 0x004fc80000400000 */
        /* <DEDUP_REMOVED lines=18> */
.L_x_492:
[----:B------:R-:W-:Y:S05]  /*5780*/  BSYNC.RECONVERGENT B2 ;  /* 0x0000000000027941 */ /* 0x000fea0003800200 */
.L_x_485:
[----:B------:R-:W-:-:S13]  /*5790*/  ISETP.GE.AND P0, PT, R13, R6, PT ;  /* 0x000000060d00720c */ /* 0x000fda0003f06270 */
[----:B------:R-:W-:Y:S05]  /*57a0*/  @P0 BRA `(.L_x_493) ;  /* 0x0000000400f40947 */ /* 0x000fea0003800000 */
[----:B0-----:R-:W0:Y:S01]  /*57b0*/  LDC R0, c[0x0][0x3dc] ;  /* 0x0000f700ff007b82 */ /* 0x001e220000000800 */
[C---:B--2---:R-:W-:Y:S01]  /*57c0*/  IADD3 R3, PT, PT, R33.reuse, 0x20, RZ ;  /* 0x0000002021037810 */ /* 0x044fe20007ffe0ff */
        /* <DEDUP_REMOVED lines=10> */
[----:B------:R-:W-:-:S04]  /*5870*/  IADD3 R0, PT, PT, R33, UR16, R0 ;  /* 0x0000001021007c10 */ /* 0x000fc8000fffe000 */
[----:B------:R-:W-:Y:S01]  /*5880*/  LEA R45, R0, UR4, 0x2 ;  /* 0x00000004002d7c11 */ /* 0x000fe2000f8e10ff */
[----:B------:R-:W-:Y:S06]  /*5890*/  @P2 BRA `(.L_x_495) ;  /* 0x0000000000642947 */ /* 0x000fec0003800000 */
[----:B------:R-:W-:Y:S01]  /*58a0*/  FMUL R0, R41, 0.044714998453855514526 ;  /* 0x3d37271329007820 */ /* 0x000fe20000400000 */
[----:B-1----:R-:W-:Y:S01]  /*58b0*/  MOV R34, 0x3c80f082 ;  /* 0x3c80f08200227802 */ /* 0x002fe20000000f00 */
        /* <DEDUP_REMOVED lines=15> */
[----:B------:R-:W3:Y:S02]  /*59b0*/  MUFU.RCP R30, R30 ;  /* 0x0000001e001e7308 */ /* 0x000ee40000001000 */
[----:B---3--:R-:W-:-:S05]  /*59c0*/  FFMA R32, R30, -2, R47 ;  /* 0xc00000001e207823 */ /* 0x008fca000000002f */
[----:B------:R-:W-:-:S04]  /*59d0*/  FSEL R32, R32, 1, !P2 ;  /* 0x3f80000020207808 */ /* 0x000fc80005000000 */
[--C-:B------:R-:W-:Y:S01]  /*59e0*/  LOP3.LUT R32, R32, 0x80000000, R3.reuse, 0xb8, !PT ;  /* 0x8000000020207812 */ /* 0x100fe200078eb803 */
[----:B------:R-:W-:-:S04]  /*59f0*/  @!P3 FFMA R32, R3, R0, R3 ;  /* 0x000000000320b223 */ /* 0x000fc80000000003 */
[----:B------:R-:W-:-:S04]  /*5a00*/  FADD R32, R32, 1 ;  /* 0x3f80000020207421 */ /* 0x000fc80000000000 */
[----:B------:R-:W-:-:S05]  /*5a10*/  FMUL R32, R41, R32 ;  /* 0x0000002029207220 */ /* 0x000fca0000400000 */
[----:B------:R0:W-:Y:S02]  /*5a20*/  STS [R45+0x4], R32 ;  /* 0x000004202d007388 */ /* 0x0001e40000000800 */
.L_x_495:
[----:B-1-3--:R-:W-:Y:S05]  /*5a30*/  BSYNC.RECONVERGENT B2 ;  /* 0x0000000000027941 */ /* 0x00afea0003800200 */
.L_x_494:
        /* <DEDUP_REMOVED lines=27> */
.L_x_497:
[----:B------:R-:W-:Y:S05]  /*5bf0*/  BSYNC.RECONVERGENT B2 ;  /* 0x0000000000027941 */ /* 0x000fea0003800200 */
.L_x_496:
[----:B------:R-:W-:Y:S04]  /*5c00*/  BSSY.RECONVERGENT B2, `(.L_x_498) ;  /* 0x000001b000027945 */ /* 0x000fe80003800200 */
[----:B------:R-:W-:Y:S05]  /*5c10*/  @P1 BRA `(.L_x_499) ;  /* 0x0000000000641947 */ /* 0x000fea0003800000 */
        /* <DEDUP_REMOVED lines=13> */
[----:B------:R-:W-:Y:S01]  /*5cf0*/  FFMA R34, R39, R34, 0.1331529766321182251 ;  /* 0x3e08594127227423 */ /* 0x000fe20000000022 */
[----:B--2---:R-:W-:-:S03]  /*5d00*/  FADD R30, R0, 1 ;  /* 0x3f800000001e7421 */ /* 0x004fc60000000000 */
[----:B------:R-:W-:-:S04]  /*5d10*/  FFMA R0, R39, R34, -0.33332768082618713379 ;  /* 0xbeaaa9ed27007423 */ /* 0x000fc80000000022 */
[----:B------:R-:W-:Y:S01]  /*5d20*/  FFMA R0, R39, R0, RZ ;  /* 0x0000000027007223 */ /* 0x000fe200000000ff */
[----:B------:R-:W0:Y:S02]  /*5d30*/  MUFU.RCP R30, R30 ;  /* 0x0000001e001e7308 */ /* 0x000e240000001000 */
[----:B01----:R-:W-:-:S05]  /*5d40*/  FFMA R32, R30, -2, R41 ;  /* 0xc00000001e207823 */ /* 0x003fca0000000029 */
[----:B------:R-:W-:-:S04]  /*5d50*/  FSEL R32, R32, 1, !P1 ;  /* 0x3f80000020207808 */ /* 0x000fc80004800000 */
[--C-:B------:R-:W-:Y:S01]  /*5d60*/  LOP3.LUT R32, R32, 0x80000000, R3.reuse, 0xb8, !PT ;  /* 0x8000000020207812 */ /* 0x100fe200078eb803 */
[----:B------:R-:W-:-:S04]  /*5d70*/  @!P2 FFMA R32, R3, R0, R3 ;  /* 0x000000000320a223 */ /* 0x000fc80000000003 */
[----:B------:R-:W-:-:S04]  /*5d80*/  FADD R3, R32, 1 ;  /* 0x3f80000020037421 */ /* 0x000fc80000000000 */
[----:B------:R-:W-:-:S05]  /*5d90*/  FMUL R3, R28, R3 ;  /* 0x000000031c037220 */ /* 0x000fca0000400000 */
[----:B------:R2:W-:Y:S02]  /*5da0*/  STS [R45+0x104], R3 ;  /* 0x000104032d007388 */ /* 0x0005e40000000800 */
.L_x_499:
[----:B------:R-:W-:Y:S05]  /*5db0*/  BSYNC.RECONVERGENT B2 ;  /* 0x0000000000027941 */ /* 0x000fea0003800200 */
.L_x_498:
[----:B------:R-:W-:Y:S04]  /*5dc0*/  BSSY.RECONVERGENT B2, `(.L_x_493) ;  /* 0x000001b000027945 */ /* 0x000fe80003800200 */
[----:B------:R-:W-:Y:S05]  /*5dd0*/  @P0 BRA `(.L_x_500) ;  /* 0x0000000000640947 */ /* 0x000fea0003800000 */
[----:B------:R-:W-:Y:S01]  /*5de0*/  FMUL R0, R37, 0.044714998453855514526 ;  /* 0x3d37271325007820 */ /* 0x000fe20000400000 */
[----:B01----:R-:W-:Y:S01]  /*5df0*/  MOV R32, 0x3c80f082 ;  /* 0x3c80f08200207802 */ /* 0x003fe20000000f00 */
[----:B------:R-:W-:Y:S02]  /*5e00*/  IMAD.MOV.U32 R41, RZ, RZ, 0x3f800000 ;  /* 0x3f800000ff297424 */ /* 0x000fe400078e00ff */
        /* <DEDUP_REMOVED lines=22> */
.L_x_500:
[----:B------:R-:W-:Y:S05]  /*5f70*/  BSYNC.RECONVERGENT B2 ;  /* 0x0000000000027941 */ /* 0x000fea0003800200 */
.L_x_493:
[----:B------:R-:W-:-:S13]  /*5f80*/  ISETP.GE.AND P0, PT, R15, R6, PT ;  /* 0x000000060f00720c */ /* 0x000fda0003f06270 */
[----:B------:R-:W-:Y:S05]  /*5f90*/  @P0 BRA `(.L_x_501) ;  /* 0x0000000400f40947 */ /* 0x000fea0003800000 */
[----:B0-----:R-:W0:Y:S01]  /*5fa0*/  LDC R0, c[0x0][0x3dc] ;  /* 0x0000f700ff007b82 */ /* 0x001e220000000800 */
[C---:B--2---:R-:W-:Y:S01]  /*5fb0*/  IADD3 R3, PT, PT, R33.reuse, 0x20, RZ ;  /* 0x0000002021037810 */ /* 0x044fe20007ffe0ff */
[----:B------:R-:W-:Y:S01]  /*5fc0*/  UMOV UR4, 0x400 ;  /* 0x0000040000047882 */ /* 0x000fe20000000000 */
[C---:B------:R-:W-:Y:S01]  /*5fd0*/  IADD3 R37, PT, PT, R33.reuse, 0x40, RZ ;  /* 0x0000004021257810 */ /* 0x040fe20007ffe0ff */
[----:B------:R-:W-:Y:S04]  /*5fe0*/  BSSY.RECONVERGENT B2, `(.L_x_502) ;  /* 0x0000024000027945 */ /* 0x000fe80003800200 */
[----:B------:R-:W2:Y:S01]  /*5ff0*/  S2UR UR5, SR_CgaCtaId ;  /* 0x00000000000579c3 */ /* 0x000ea20000008800 */
[-C--:B0-----:R-:W-:Y:S02]  /*6000*/  ISETP.GE.AND P2, PT, R33, R0.reuse, PT ;  /* 0x000000002100720c */ /* 0x081fe40003f46270 */
[-C--:B------:R-:W-:Y:S01]  /*6010*/  ISETP.GE.AND P4, PT, R3, R0.reuse, PT ;  /* 0x000000000300720c */ /* 0x080fe20003f86270 */
[----:B------:R-:W-:Y:S01]  /*6020*/  VIADD R3, R33, 0x60 ;  /* 0x0000006021037836 */ /* 0x000fe20000000000 */
[----:B------:R-:W-:Y:S01]  /*6030*/  ISETP.GE.AND P1, PT, R37, R0, PT ;  /* 0x000000002500720c */ /* 0x000fe20003f26270 */
[----:B--2---:R-:W-:-:S03]  /*6040*/  ULEA UR4, UR5, UR4, 0x18 ;  /* 0x0000000405047291 */ /* 0x004fc6000f8ec0ff */
[----:B------:R-:W-:Y:S02]  /*6050*/  ISETP.GE.AND P0, PT, R3, R0, PT ;  /* 0x000000000300720c */ /* 0x000fe40003f06270 */
[----:B------:R-:W-:-:S04]  /*6060*/  IADD3 R0, PT, PT, R33, UR12, R14 ;  /* 0x0000000c21007c10 */ /* 0x000fc8000fffe00e */
[----:B-1----:R-:W-:Y:S01]  /*6070*/  LEA R34, R0, UR4, 0x2 ;  /* 0x0000000400227c11 */ /* 0x002fe2000f8e10ff */
[----:B------:R-:W-:Y:S06]  /*6080*/  @P2 BRA `(.L_x_503) ;  /* 0x0000000000642947 */ /* 0x000fec0003800000 */
[----:B------:R-:W-:Y:S01]  /*6090*/  FMUL R0, R35, 0.044714998453855514526 ;  /* 0x3d37271323007820 */ /* 0x000fe20000400000 */
[----:B---3--:R-:W-:Y:S01]  /*60a0*/  HFMA2 R32, -RZ, RZ, 1.125, -9232 ;  /* 0x3c80f082ff207431 */ /* 0x008fe200000001ff */
        /* <DEDUP_REMOVED lines=23> */
.L_x_503:
[----:B---3--:R-:W-:Y:S05]  /*6220*/  BSYNC.RECONVERGENT B2 ;  /* 0x0000000000027941 */ /* 0x008fea0003800200 */
.L_x_502:
        /* <DEDUP_REMOVED lines=27> */
.L_x_505:
[----:B------:R-:W-:Y:S05]  /*63e0*/  BSYNC.RECONVERGENT B2 ;  /* 0x0000000000027941 */ /* 0x000fea0003800200 */
.L_x_504:
        /* <DEDUP_REMOVED lines=27> */
.L_x_507:
[----:B------:R-:W-:Y:S05]  /*65a0*/  BSYNC.RECONVERGENT B2 ;  /* 0x0000000000027941 */ /* 0x000fea0003800200 */
.L_x_506:
[----:B------:R-:W-:Y:S04]  /*65b0*/  BSSY.RECONVERGENT B2, `(.L_x_501) ;  /* 0x000001b000027945 */ /* 0x000fe80003800200 */
[----:B------:R-:W-:Y:S05]  /*65c0*/  @P0 BRA `(.L_x_508) ;  /* 0x0000000000640947 */ /* 0x000fea0003800000 */
[----:B------:R-:W-:Y:S01]  /*65d0*/  FMUL R0, R31, 0.044714998453855514526 ;  /* 0x3d3727131f007820 */ /* 0x000fe20000400000 */
[----:B0-----:R-:W-:Y:S01]  /*65e0*/  HFMA2 R30, -RZ, RZ, 1.125, -9232 ;  /* 0x3c80f082ff1e7431 */ /* 0x001fe200000001ff */
[----:B------:R-:W-:Y:S02]  /*65f0*/  MOV R35, 0x3f800000 ;  /* 0x3f80000000237802 */ /* 0x000fe40000000f00 */
[----:B------:R-:W-:-:S04]  /*6600*/  FMUL R0, R0, R31 ;  /* 0x0000001f00007220 */ /* 0x000fc80000400000 */
[----:B------:R-:W-:Y:S01]  /*6610*/  FFMA R0, R0, R31, R31 ;  /* 0x0000001f00007223 */ /* 0x000fe2000000001f */
[----:B------:R-:W-:-:S03]  /*6620*/  FMUL R31, R31, 0.5 ;  /* 0x3f0000001f1f7820 */ /* 0x000fc60000400000 */
[----:B--2---:R-:W-:-:S04]  /*6630*/  FMUL R3, R0, 0.79788458347320556641 ;  /* 0x3f4c422a00037820 */ /* 0x004fc80000400000 */
        /* <DEDUP_REMOVED lines=18> */
.L_x_508:
[----:B------:R-:W-:Y:S05]  /*6760*/  BSYNC.RECONVERGENT B2 ;  /* 0x0000000000027941 */ /* 0x000fea0003800200 */
.L_x_501:
[----:B------:R-:W-:-:S13]  /*6770*/  ISETP.GE.AND P0, PT, R17, R6, PT ;  /* 0x000000061100720c */ /* 0x000fda0003f06270 */
[----:B------:R-:W-:Y:S05]  /*6780*/  @P0 BRA `(.L_x_467) ;  /* 0x0000000400ec0947 */ /* 0x000fea0003800000 */
[----:B0-----:R-:W0:Y:S01]  /*6790*/  LDC R0, c[0x0][0x3dc] ;  /* 0x0000f700ff007b82 */ /* 0x001e220000000800 */
[C---:B--2---:R-:W-:Y:S01]  /*67a0*/  VIADD R3, R33.reuse, 0x20 ;  /* 0x0000002021037836 */ /* 0x044fe20000000000 */
[----:B------:R-:W-:Y:S01]  /*67b0*/  UMOV UR4, 0x400 ;  /* 0x0000040000047882 */ /* 0x000fe20000000000 */
[C---:B-1----:R-:W-:Y:S01]  /*67c0*/  IADD3 R29, PT, PT, R33.reuse, 0x40, RZ ;  /* 0x00000040211d7810 */ /* 0x042fe20007ffe0ff */
[----:B------:R-:W-:Y:S04]  /*67d0*/  BSSY.RECONVERGENT B2, `(.L_x_509) ;  /* 0x0000024000027945 */ /* 0x000fe80003800200 */
[----:B------:R-:W1:Y:S01]  /*67e0*/  S2UR UR5, SR_CgaCtaId ;  /* 0x00000000000579c3 */ /* 0x000e620000008800 */
[-C--:B0-----:R-:W-:Y:S02]  /*67f0*/  ISETP.GE.AND P2, PT, R33, R0.reuse, PT ;  /* 0x000000002100720c */ /* 0x081fe40003f46270 */
[----:B------:R-:W-:-:S02]  /*6800*/  ISETP.GE.AND P4, PT, R3, R0, PT ;  /* 0x000000000300720c */ /* 0x000fc40003f86270 */
[C---:B------:R-:W-:Y:S02]  /*6810*/  IADD3 R3, PT, PT, R33.reuse, 0x60, RZ ;  /* 0x0000006021037810 */ /* 0x040fe40007ffe0ff */
[----:B------:R-:W-:Y:S01]  /*6820*/  IADD3 R33, PT, PT, R33, UR12, R12 ;  /* 0x0000000c21217c10 */ /* 0x000fe2000fffe00c */
[----:B-1----:R-:W-:Y:S01]  /*6830*/  ULEA UR4, UR5, UR4, 0x18 ;  /* 0x0000000405047291 */ /* 0x002fe2000f8ec0ff */
[-C--:B------:R-:W-:Y:S02]  /*6840*/  ISETP.GE.AND P1, PT, R29, R0.reuse, PT ;  /* 0x000000001d00720c */ /* 0x080fe40003f26270 */
[----:B------:R-:W-:-:S03]  /*6850*/  ISETP.GE.AND P0, PT, R3, R0, PT ;  /* 0x000000000300720c */ /* 0x000fc60003f06270 */
[----:B---3--:R-:W-:Y:S01]  /*6860*/  LEA R32, R33, UR4, 0x2 ;  /* 0x0000000421207c11 */ /* 0x008fe2000f8e10ff */
[----:B------:R-:W-:Y:S09]  /*6870*/  @P2 BRA `(.L_x_510) ;  /* 0x0000000000642947 */ /* 0x000ff20003800000 */
        /* <DEDUP_REMOVED lines=25> */
.L_x_510:
[----:B------:R-:W-:Y:S05]  /*6a10*/  BSYNC.RECONVERGENT B2 ;  /* 0x0000000000027941 */ /* 0x000fea0003800200 */
.L_x_509:
[----:B------:R-:W-:Y:S04]  /*6a20*/  BSSY.RECONVERGENT B2, `(.L_x_511) ;  /* 0x000001b000027945 */ /* 0x000fe80003800200 */
[----:B------:R-:W-:Y:S05]  /*6a30*/  @P4 BRA `(.L_x_512) ;  /* 0x0000000000644947 */ /* 0x000fea0003800000 */
[----:B------:R-:W-:Y:S01]  /*6a40*/  FMUL R0, R25, 0.044714998453855514526 ;  /* 0x3d37271319007820 */ /* 0x000fe20000400000 */
[----:B------:R-:W-:Y:S01]  /*6a50*/  MOV R28, 0x3c80f082 ;  /* 0x3c80f082001c7802 */ /* 0x000fe20000000f00 */
[----:B0-----:R-:W-:Y:S02]  /*6a60*/  IMAD.MOV.U32 R27, RZ, RZ, 0x3f800000 ;  /* 0x3f800000ff1b7424 */ /* 0x001fe400078e00ff */
        /* <DEDUP_REMOVED lines=22> */
.L_x_512:
[----:B------:R-:W-:Y:S05]  /*6bd0*/  BSYNC.RECONVERGENT B2 ;  /* 0x0000000000027941 */ /* 0x000fea0003800200 */
.L_x_511:
        /* <DEDUP_REMOVED lines=27> */
.L_x_514:
[----:B------:R-:W-:Y:S05]  /*6d90*/  BSYNC.RECONVERGENT B2 ;  /* 0x0000000000027941 */ /* 0x000fea0003800200 */
.L_x_513:
[----:B------:R-:W-:Y:S05]  /*6da0*/  @P0 BRA `(.L_x_467) ;  /* 0x0000000000640947 */ /* 0x000fea0003800000 */
[----:B------:R-:W-:Y:S01]  /*6db0*/  FMUL R0, R23, 0.044714998453855514526 ;  /* 0x3d37271317007820 */ /* 0x000fe20000400000 */
[----:B------:R-:W-:Y:S02]  /*6dc0*/  IMAD.MOV.U32 R26, RZ, RZ, 0x3c80f082 ;  /* 0x3c80f082ff1a7424 */ /* 0x000fe400078e00ff */
[----:B-1----:R-:W-:Y:S02]  /*6dd0*/  HFMA2 R25, -RZ, RZ, 1.875, 0 ;  /* 0x3f800000ff197431 */ /* 0x002fe400000001ff */
[----:B------:R-:W-:-:S04]  /*6de0*/  FMUL R0, R0, R23 ;  /* 0x0000001700007220 */ /* 0x000fc80000400000 */
[----:B------:R-:W-:Y:S01]  /*6df0*/  FFMA R0, R0, R23, R23 ;  /* 0x0000001700007223 */ /* 0x000fe20000000017 */
[----:B------:R-:W-:-:S03]  /*6e00*/  FMUL R23, R23, 0.5 ;  /* 0x3f00000017177820 */ /* 0x000fc60000400000 */
[----:B--2---:R-:W-:-:S04]  /*6e10*/  FMUL R3, R0, 0.79788458347320556641 ;  /* 0x3f4c422a00037820 */ /* 0x004fc80000400000 */
[C---:B------:R-:W-:Y:S01]  /*6e20*/  FMUL R0, |R3|.reuse, 2.8853900432586669922 ;  /* 0x4038aa3b03007820 */ /* 0x040fe20000400200 */
[C---:B0-----:R-:W-:Y:S01]  /*6e30*/  FMUL R27, R3.reuse, R3 ;  /* 0x00000003031b7220 */ /* 0x041fe20000400000 */
        /* <DEDUP_REMOVED lines=16> */
.L_x_467:
[----:B-1-3--:R-:W-:Y:S05]  /*6f40*/  BSYNC.RECONVERGENT B0 ;  /* 0x0000000000007941 */ /* 0x00afea0003800200 */
.L_x_416:
[----:B------:R-:W0:Y:S01]  /*6f50*/  LDCU UR4, c[0x0][0x3dc] ;  /* 0x00007b80ff0477ac */ /* 0x000e220008000800 */
[----:B------:R-:W-:Y:S01]  /*6f60*/  IADD3 R19, PT, PT, R19, 0x400, RZ ;  /* 0x0000040013137810 */ /* 0x000fe20007ffe0ff */
[----:B0-2-4-:R-:W-:-:S05]  /*6f70*/  IMAD.U32 R0, RZ, RZ, UR4 ;  /* 0x00000004ff007e24 */ /* 0x015fca000f8e00ff */
[----:B------:R-:W-:-:S13]  /*6f80*/  ISETP.GE.AND P0, PT, R19, R0, PT ;  /* 0x000000001300720c */ /* 0x000fda0003f06270 */
[----:B------:R-:W-:Y:S05]  /*6f90*/  @!P0 BRA `(.L_x_515) ;  /* 0xffffffac00988947 */ /* 0x000fea000383ffff */
.L_x_401:
[----:B01-3--:R-:W-:Y:S05]  /*6fa0*/  BSYNC.RECONVERGENT B1 ;  /* 0x0000000000017941 */ /* 0x00bfea0003800200 */
.L_x_400:
[----:B--2--5:R-:W0:Y:S08]  /*6fb0*/  LDC.64 R18, c[0x0][0x3c0] ;  /* 0x0000f000ff127b82 */ /* 0x024e300000000a00 */
[----:B------:R-:W-:Y:S01]  /*6fc0*/  BAR.SYNC.DEFER_BLOCKING 0x0 ;  /* 0x0000000000007b1d */ /* 0x000fe20000010000 */
[-C--:B------:R-:W-:Y:S02]  /*6fd0*/  ISETP.GE.AND P2, PT, R13, R6.reuse, PT ;  /* 0x000000060d00720c */ /* 0x080fe40003f46270 */
[----:B------:R-:W-:-:S02]  /*6fe0*/  ISETP.GE.AND P1, PT, R9, R6, PT ;  /* 0x000000060900720c */ /* 0x000fc40003f26270 */
[----:B------:R-:W-:-:S03]  /*6ff0*/  ISETP.GE.AND P4, PT, R17, R6, PT ;  /* 0x000000061100720c */ /* 0x000fc60003f86270 */
[----:B------:R-:W1:Y:S01]  /*7000*/  LDC.64 R2, c[0x0][0x3c0] ;  /* 0x0000f000ff027b82 */ /* 0x000e620000000a00 */
[----:B------:R-:W-:-:S05]  /*7010*/  ISETP.GE.AND P3, PT, R15, R6, PT ;  /* 0x000000060f00720c */ /* 0x000fca0003f66270 */
[----:B------:R-:W2:Y:S02]  /*7020*/  @!P2 LDG.E.CONSTANT R34, desc[UR6][R4.64+0x4] ;  /* 0x000004060422a981 */ /* 0x000ea4000c1e9900 */
[----:B------:R-:W3:Y:S02]  /*7030*/  LDC.64 R26, c[0x0][0x3c0] ;  /* 0x0000f000ff1a7b82 */ /* 0x000ee40000000a00 */
[----:B------:R-:W4:Y:S04]  /*7040*/  @!P1 LDG.E.CONSTANT R32, desc[UR6][R4.64] ;  /* 0x0000000604209981 */ /* 0x000f28000c1e9900 */
[----:B------:R-:W4:Y:S02]  /*7050*/  @!P4 LDG.E.CONSTANT R40, desc[UR6][R4.64+0xc] ;  /* 0x00000c060428c981 */ /* 0x000f24000c1e9900 */
[----:B------:R-:W3:Y:S01]  /*7060*/  LDC.64 R22, c[0x0][0x3c0] ;  /* 0x0000f000ff167b82 */ /* 0x000ee20000000a00 */
[C---:B0-----:R-:W-:Y:S01]  /*7070*/  @!P2 IMAD.WIDE R20, R9.reuse, 0x4, R18 ;  /* 0x000000040914a825 */ /* 0x041fe200078e0212 */
[----:B------:R-:W4:Y:S05]  /*7080*/  @!P3 LDG.E.CONSTANT R36, desc[UR6][R4.64+0x8] ;  /* 0x000008060424b981 */ /* 0x000f2a000c1e9900 */
[----:B------:R-:W2:Y:S01]  /*7090*/  @!P2 LDG.E.CONSTANT R20, desc[UR6][R20.64+0x4] ;  /* 0x000004061414a981 */ /* 0x000ea2000c1e9900 */
[C---:B-1----:R-:W-:Y:S01]  /*70a0*/  @!P1 IMAD.WIDE R2, R9.reuse, 0x4, R2 ;  /* 0x0000000409029825 */ /* 0x042fe200078e0202 */
[----:B------:R-:W2:Y:S05]  /*70b0*/  @!P2 LDC R35, c[0x0][0x3e0] ;  /* 0x0000f800ff23ab82 */ /* 0x000eaa0000000800 */
[----:B------:R-:W4:Y:S01]  /*70c0*/  @!P1 LDG.E.CONSTANT R2, desc[UR6][R2.64] ;  /* 0x0000000602029981 */ /* 0x000f22000c1e9900 */
[----:B---3--:R-:W-:-:S02]  /*70d0*/  @!P4 IMAD.WIDE R28, R9, 0x4, R26 ;  /* 0x00000004091cc825 */ /* 0x008fc400078e021a */
[----:B------:R-:W4:Y:S04]  /*70e0*/  @!P1 LDC R33, c[0x0][0x3e0] ;  /* 0x0000f800ff219b82 */ /* 0x000f280000000800 */
[----:B------:R0:W3:Y:S01]  /*70f0*/  @!P4 LDG.E.CONSTANT R28, desc[UR6][R28.64+0xc] ;  /* 0x00000c061c1cc981 */ /* 0x0000e2000c1e9900 */
[----:B------:R-:W-:-:S03]  /*7100*/  @!P3 IMAD.WIDE R24, R9, 0x4, R22 ;  /* 0x000000040918b825 */ /* 0x000fc600078e0216 */
[----:B------:R-:W3:Y:S03]  /*7110*/  @!P4 LDC R39, c[0x0][0x3e0] ;  /* 0x0000f800ff27cb82 */ /* 0x000ee60000000800 */
[----:B------:R3:W3:Y:S05]  /*7120*/  @!P3 LDG.E.CONSTANT R24, desc[UR6][R24.64+0x8] ;  /* 0x000008061818b981 */ /* 0x0006ea000c1e9900 */
[----:B------:R-:W1:Y:S08]  /*7130*/  @!P1 LDC.64 R18, c[0x0][0x3a0] ;  /* 0x0000e800ff129b82 */ /* 0x000e700000000a00 */
[----:B------:R-:W3:Y:S08]  /*7140*/  @!P2 LDC.64 R22, c[0x0][0x3a0] ;  /* 0x0000e800ff16ab82 */ /* 0x000ef00000000a00 */
[----:B------:R-:W3:Y:S08]  /*7150*/  @!P4 LDC.64 R30, c[0x0][0x3a0] ;  /* 0x0000e800ff1ecb82 */ /* 0x000ef00000000a00 */
[----:B------:R-:W3:Y:S08]  /*7160*/  @!P3 LDC R37, c[0x0][0x3e0] ;  /* 0x0000f800ff25bb82 */ /* 0x000ef00000000800 */
[----:B------:R-:W3:Y:S01]  /*7170*/  @!P3 LDC.64 R26, c[0x0][0x3a0] ;  /* 0x0000e800ff1abb82 */ /* 0x000ee20000000a00 */
[----:B------:R-:W1:Y:S01]  /*7180*/  @!P3 S2R R38, SR_CgaCtaId ;  /* 0x000000000026b919 */ /* 0x000e620000008800 */
[----:B0-----:R-:W0:Y:S01]  /*7190*/  @!P1 S2R R29, SR_CgaCtaId ;  /* 0x00000000001d9919 */ /* 0x001e220000008800 */
[----:B------:R-:W0:Y:S01]  /*71a0*/  @!P4 S2R R42, SR_CgaCtaId ;  /* 0x00000000002ac919 */ /* 0x000e220000008800 */
[----:B--2---:R-:W-:-:S04]  /*71b0*/  @!P2 IMAD R5, R34, R35, R20 ;  /* 0x000000232205a224 */ /* 0x004fc800078e0214 */
[----:B------:R-:W2:Y:S01]  /*71c0*/  LDC R35, c[0x0][0x3d8] ;  /* 0x0000f600ff237b82 */ /* 0x000ea20000000800 */
[----:B----4-:R-:W-:-:S04]  /*71d0*/  @!P1 IMAD R3, R32, R33, R2 ;  /* 0x0000002120039224 */ /* 0x010fc800078e0202 */
[----:B-1----:R-:W-:-:S04]  /*71e0*/  @!P1 IMAD.WIDE R2, R3, 0x4, R18 ;  /* 0x0000000403029825 */ /* 0x002fc800078e0212 */
[----:B---3--:R-:W-:Y:S01]  /*71f0*/  @!P4 IMAD R25, R40, R39, R28 ;  /* 0x000000272819c224 */ /* 0x008fe200078e021c */
[----:B------:R1:W5:Y:S01]  /*7200*/  @!P1 LDG.E.CONSTANT R16, desc[UR6][R2.64] ;  /* 0x0000000602109981 */ /* 0x000362000c1e9900 */
[----:B------:R-:W-:-:S04]  /*7210*/  @!P2 IMAD.WIDE R18, R5, 0x4, R22 ;  /* 0x000000040512a825 */ /* 0x000fc800078e0216 */
[----:B------:R-:W-:-:S04]  /*7220*/  @!P4 IMAD.WIDE R22, R25, 0x4, R30 ;  /* 0x000000041916c825 */ /* 0x000fc800078e021e */
[----:B------:R-:W-:Y:S01]  /*7230*/  @!P3 IMAD R21, R36, R37, R24 ;  /* 0x000000252415b224 */ /* 0x000fe200078e0218 */
[----:B------:R3:W5:Y:S01]  /*7240*/  @!P4 LDG.E.CONSTANT R4, desc[UR6][R22.64] ;  /* 0x000000061604c981 */ /* 0x000762000c1e9900 */
[----:B------:R-:W4:Y:S02]  /*7250*/  LDC.64 R24, c[0x0][0x3c8] ;  /* 0x0000f200ff187b82 */ /* 0x000f240000000a00 */
[----:B------:R-:W-:Y:S01]  /*7260*/  @!P3 IMAD.WIDE R20, R21, 0x4, R26 ;  /* 0x000000041514b825 */ /* 0x000fe200078e021a */
[----:B------:R-:W0:Y:S05]  /*7270*/  @!P2 S2R R31, SR_CgaCtaId ;  /* 0x00000000001fa919 */ /* 0x000e2a0000008800 */
[----:B-1----:R-:W1:Y:S01]  /*7280*/  LDC.64 R2, c[0x0][0x3c8] ;  /* 0x0000f200ff027b82 */ /* 0x002e620000000a00 */
[----:B--2---:R-:W-:Y:S01]  /*7290*/  ISETP.GE.AND P0, PT, R8, R35, PT ;  /* 0x000000230800720c */ /* 0x004fe20003f06270 */
[----:B------:R2:W5:Y:S01]  /*72a0*/  @!P2 LDG.E.CONSTANT R14, desc[UR6][R18.64] ;  /* 0x00000006120ea981 */ /* 0x000562000c1e9900 */
[----:B------:R-:W-:-:S02]  /*72b0*/  IADD3 R5, PT, PT, R0, 0x1, RZ ;  /* 0x0000000100057810 */ /* 0x000fc40007ffe0ff */
[----:B------:R-:W-:Y:S01]  /*72c0*/  MOV R28, UR12 ;  /* 0x0000000c001c7c02 */ /* 0x000fe20008000f00 */
[----:B------:R2:W5:Y:S02]  /*72d0*/  @!P3 LDG.E.CONSTANT R12, desc[UR6][R20.64] ;  /* 0x00000006140cb981 */ /* 0x000564000c1e9900 */
[----:B---3--:R-:W3:Y:S08]  /*72e0*/  LDC.64 R22, c[0x0][0x3c8] ;  /* 0x0000f200ff167b82 */ /* 0x008ef00000000a00 */
[----:B------:R-:W0:Y:S01]  /*72f0*/  LDC.64 R26, c[0x0][0x3c8] ;  /* 0x0000f200ff1a7b82 */ /* 0x000e220000000a00 */
[C---:B--2---:R-:W-:Y:S01]  /*7300*/  @!P4 IMAD R19, R5.reuse, 0x3, R28 ;  /* 0x000000030513c824 */ /* 0x044fe200078e021c */
[----:B------:R-:W-:Y:S01]  /*7310*/  @!P3 LEA R18, R5, UR12, 0x1 ;  /* 0x0000000c0512bc11 */ /* 0x000fe2000f8e08ff */
[----:B------:R-:W-:Y:S01]  /*7320*/  @!P2 VIADD R5, R0, UR16 ;  /* 0x000000100005ac36 */ /* 0x000fe20008000000 */
[----:B------:R-:W-:-:S02]  /*7330*/  @!P2 MOV R20, 0x400 ;  /* 0x000004000014a802 */ /* 0x000fc40000000f00 */
[----:B------:R-:W-:Y:S01]  /*7340*/  @!P3 MOV R21, 0x400 ;  /* 0x000004000015b802 */ /* 0x000fe20000000f00 */
[----:B------:R-:W-:Y:S06]  /*7350*/  @P0 EXIT ;  /* 0x000000000000094d */ /* 0x000fec0003800000 */
[----:B------:R-:W-:Y:S01]  /*7360*/  @!P4 MOV R41, 0x400 ;  /* 0x000004000029c802 */ /* 0x000fe20000000f00 */
[----:B------:R-:W2:Y:S01]  /*7370*/  LDCU.64 UR4, c[0x0][0x390] ;  /* 0x00007200ff0477ac */ /* 0x000ea20008000a00 */
[----:B0-----:R-:W-:Y:S02]  /*7380*/  @!P2 LEA R30, R31, R20, 0x18 ;  /* 0x000000141f1ea211 */ /* 0x001fe400078ec0ff */
[----:B------:R-:W-:Y:S02]  /*7390*/  @!P1 MOV R28, 0x400 ;  /* 0x00000400001c9802 */ /* 0x000fe40000000f00 */
[----:B------:R-:W-:Y:S02]  /*73a0*/  @!P3 LEA R39, R38, R21, 0x18 ;  /* 0x000000152627b211 */ /* 0x000fe400078ec0ff */
[----:B------:R-:W-:Y:S02]  /*73b0*/  @!P4 LEA R42, R42, R41, 0x18 ;  /* 0x000000292a2ac211 */ /* 0x000fe400078ec0ff */
[----:B------:R-:W-:Y:S01]  /*73c0*/  @!P2 LEA R31, R5, R30, 0x2 ;  /* 0x0000001e051fa211 */ /* 0x000fe200078e10ff */
[----:B------:R-:W-:Y:S01]  /*73d0*/  @!P1 IMAD R5, R32, R35, RZ ;  /* 0x0000002320059224 */ /* 0x000fe200078e02ff */
[----:B------:R-:W-:Y:S01]  /*73e0*/  @!P1 LEA R28, R29, R28, 0x18 ;  /* 0x0000001c1d1c9211 */ /* 0x000fe200078ec0ff */
[----:B------:R-:W-:Y:S01]  /*73f0*/  @!P4 IMAD R37, R19, 0x4, R42 ;  /* 0x000000041325c824 */ /* 0x000fe200078e022a */
[----:B------:R-:W-:Y:S01]  /*7400*/  @!P3 LEA R33, R18, R39, 0x2 ;  /* 0x000000271221b211 */ /* 0x000fe200078e10ff */
[----:B------:R-:W-:Y:S01]  /*7410*/  @!P2 IMAD R39, R34, R35, RZ ;  /* 0x000000232227a224 */ /* 0x000fe200078e02ff */
[----:B------:R-:W-:Y:S01]  /*7420*/  @!P1 LEA R29, R35, R28, 0x4 ;  /* 0x0000001c231d9211 */ /* 0x000fe200078e20ff */
[----:B----4-:R-:W-:Y:S01]  /*7430*/  @!P1 IMAD.WIDE R18, R5, 0x4, R24 ;  /* 0x0000000405129825 */ /* 0x010fe200078e0218 */
[C---:B------:R-:W-:Y:S01]  /*7440*/  LEA R28, R10.reuse, R31, 0x2 ;  /* 0x0000001f0a1c7211 */ /* 0x040fe200078e10ff */
[----:B--2---:R-:W-:Y:S01]  /*7450*/  UIADD3 UR4, UP0, UPT, UR4, 0x100, URZ ;  /* 0x0000010004047890 */ /* 0x004fe2000ff1e0ff */
[----:B------:R-:W-:Y:S01]  /*7460*/  LEA R30, R10, R33, 0x2 ;  /* 0x000000210a1e7211 */ /* 0x000fe200078e10ff */
[-C--:B------:R-:W-:Y:S01]  /*7470*/  @!P3 IMAD R5, R36, R35.reuse, RZ ;  /* 0x000000232405b224 */ /* 0x080fe200078e02ff */
[----:B------:R-:W-:Y:S01]  /*7480*/  IADD3 R33, PT, PT, R33, 0x110, RZ ;  /* 0x0000011021217810 */ /* 0x000fe20007ffe0ff */
[----:B-1----:R-:W-:Y:S01]  /*7490*/  @!P2 IMAD.WIDE R20, R39, 0x4, R2 ;  /* 0x000000042714a825 */ /* 0x002fe200078e0202 */
[----:B------:R-:W-:Y:S01]  /*74a0*/  LOP3.LUT R3, RZ, R10, RZ, 0x33, !PT ;  /* 0x0000000aff037212 */ /* 0x000fe200078e33ff */
[----:B------:R-:W-:Y:S01]  /*74b0*/  UIADD3.X UR5, UPT, UPT, URZ, UR5, URZ, UP0, !UPT ;  /* 0x00000005ff057290 */ /* 0x000fe200087fe4ff */
[----:B------:R-:W-:Y:S01]  /*74c0*/  LOP3.LUT R36, R10, 0x20, RZ, 0xfc, !PT ;  /* 0x000000200a247812 */ /* 0x000fe200078efcff */
[----:B------:R-:W-:Y:S01]  /*74d0*/  @!P4 IMAD R35, R40, R35, RZ ;  /* 0x000000232823c224 */ /* 0x000fe200078e02ff */
[C---:B------:R-:W-:Y:S01]  /*74e0*/  LOP3.LUT R34, R10.reuse, 0x60, RZ, 0xfc, !PT ;  /* 0x000000600a227812 */ /* 0x040fe200078efcff */
[----:B------:R-:W-:Y:S01]  /*74f0*/  IMAD R32, R10, 0x4, R37 ;  /* 0x000000040a207824 */ /* 0x000fe200078e0225 */
[----:B------:R-:W-:Y:S01]  /*7500*/  IADD3 R37, PT, PT, R37, 0x110, RZ ;  /* 0x0000011025257810 */ /* 0x000fe20007ffe0ff */
[----:B------:R-:W-:Y:S01]  /*7510*/  @!P4 IMAD.WIDE R24, R35, 0x4, R26 ;  /* 0x000000042318c825 */ /* 0x000fe200078e021a */
[----:B------:R-:W-:-:S02]  /*7520*/  IADD3 R27, PT, PT, R3, R0, RZ ;  /* 0x00000000031b7210 */ /* 0x000fc40007ffe0ff */
[C---:B------:R-:W-:Y:S01]  /*7530*/  LOP3.LUT R35, R10.reuse, 0x40, RZ, 0xfc, !PT ;  /* 0x000000400a237812 */ /* 0x040fe200078efcff */
[----:B------:R-:W-:Y:S01]  /*7540*/  IMAD R26, R10, 0x4, R29 ;  /* 0x000000040a1a7824 */ /* 0x000fe200078e021d */
[----:B------:R-:W-:Y:S01]  /*7550*/  IADD3 R29, PT, PT, R29, 0x110, RZ ;  /* 0x000001101d1d7810 */ /* 0x000fe20007ffe0ff */
[----:B---3--:R-:W-:Y:S01]  /*7560*/  @!P3 IMAD.WIDE R22, R5, 0x4, R22 ;  /* 0x000000040516b825 */ /* 0x008fe200078e0216 */
[----:B------:R-:W-:-:S03]  /*7570*/  LOP3.LUT R59, R27, 0x60, RZ, 0xc0, !PT ;  /* 0x000000601b3b7812 */ /* 0x000fc600078ec0ff */
[----:B------:R-:W-:-:S07]  /*7580*/  VIADD R31, R31, 0x104 ;  /* 0x000001041f1f7836 */ /* 0x000fce0000000000 */
.L_x_531:
[----:B0-----:R-:W0:Y:S01]  /*7590*/  LDC R49, c[0x0][0x3dc] ;  /* 0x0000f700ff317b82 */ /* 0x001e220000000800 */
[----:B------:R-:W-:Y:S01]  /*75a0*/  BSSY.RECONVERGENT B0, `(.L_x_516) ;  /* 0x0000177000007945 */ /* 0x000fe20003800200 */
[----:B------:R-:W-:Y:S02]  /*75b0*/  CS2R R38, SRZ ;  /* 0x0000000000267805 */ /* 0x000fe4000001ff00 */
[----:B------:R-:W-:Y:S02]  /*75c0*/  CS2R R40, SRZ ;  /* 0x0000000000287805 */ /* 0x000fe4000001ff00 */
[----:B0-----:R-:W-:-:S13]  /*75d0*/  ISETP.GE.AND P0, PT, R10, R49, PT ;  /* 0x000000310a00720c */ /* 0x001fda0003f06270 */
[----:B-123--:R-:W-:Y:S05]  /*75e0*/  @P0 BRA `(.L_x_517) ;  /* 0x0000001400c80947 */ /* 0x00efea0003800000 */
[----:B------:R-:W-:Y:S01]  /*75f0*/  ISETP.NE.AND P0, PT, R59, 0x60, PT ;  /* 0x000000603b00780c */ /* 0x000fe20003f05270 */
[----:B------:R-:W-:Y:S01]  /*7600*/  IMAD R0, R8, R49, RZ ;  /* 0x0000003108007224 */ /* 0x000fe200078e02ff */
[----:B------:R-:W-:Y:S01]  /*7610*/  BSSY.RECONVERGENT B1, `(.L_x_518) ;  /* 0x0000034000017945 */ /* 0x000fe20003800200 */
[----:B------:R-:W-:Y:S01]  /*7620*/  MOV R38, RZ ;  /* 0x000000ff00267202 */ /* 0x000fe20000000f00 */
[----:B------:R-:W-:Y:S02]  /*7630*/  IMAD.MOV.U32 R44, RZ, RZ, R10 ;  /* 0x000000ffff2c7224 */ /* 0x000fe400078e000a */
[----:B------:R-:W-:-:S04]  /*7640*/  IADD3 R47, P1, PT, R7, R0, RZ ;  /* 0x00000000072f7210 */ /* 0x000fc80007f3e0ff */
        /* <DEDUP_REMOVED lines=8> */
[-C--:B------:R-:W-:Y:S02]  /*76d0*/  ISETP.GE.AND P1, PT, R9, R6.reuse, PT ;  /* 0x000000060900720c */ /* 0x080fe40003f26270 */
[----:B------:R-:W-:Y:S02]  /*76e0*/  CS2R R40, SRZ ;  /* 0x0000000000287805 */ /* 0x000fe4000001ff00 */
[-C--:B------:R-:W-:Y:S02]  /*76f0*/  ISETP.GE.AND P2, PT, R13, R6.reuse, PT ;  /* 0x000000060d00720c */ /* 0x080fe40003f46270 */
[----:B------:R-:W-:Y:S02]  /*7700*/  CS2R R38, SRZ ;  /* 0x0000000000267805 */ /* 0x000fe4000001ff00 */
[-C--:B------:R-:W-:Y:S02]  /*7710*/  ISETP.GE.AND P3, PT, R15, R6.reuse, PT ;  /* 0x000000060f00720c */ /* 0x080fe40003f66270 */
[----:B------:R-:W-:-:S02]  /*7720*/  ISETP.GE.AND P4, PT, R17, R6, PT ;  /* 0x000000061100720c */ /* 0x000fc40003f86270 */
[----:B------:R-:W-:Y:S01]  /*7730*/  ISETP.NE.AND P0, PT, R59, RZ, PT ;  /* 0x000000ff3b00720c */ /* 0x000fe20003f05270 */
[----:B------:R-:W2:Y:S04]  /*7740*/  @!P1 LDS R44, [R26+0x10] ;  /* 0x000010001a2c9984 */ /* 0x000ea80000000800 */
[----:B------:R-:W0:Y:S04]  /*7750*/  @!P2 LDS R0, [R28+0x4] ;  /* 0x000004001c00a984 */ /* 0x000e280000000800 */
[----:B------:R-:W1:Y:S04]  /*7760*/  @!P3 LDS R2, [R30+0x10] ;  /* 0x000010001e02b984 */ /* 0x000e680000000800 */
[----:B------:R-:W3:Y:S01]  /*7770*/  @!P4 LDS R3, [R32+0x10] ;  /* 0x000010002003c984 */ /* 0x000ee20000000800 */
[C---:B--2---:R-:W-:Y:S01]  /*7780*/  @!P1 FFMA R41, R5.reuse, R44, RZ ;  /* 0x0000002c05299223 */ /* 0x044fe200000000ff */
[C---:B0-----:R-:W-:Y:S01]  /*7790*/  @!P2 FFMA R40, R5.reuse, R0, RZ ;  /* 0x000000000528a223 */ /* 0x041fe200000000ff */
[C---:B-1----:R-:W-:Y:S01]  /*77a0*/  @!P3 FFMA R39, R5.reuse, R2, RZ ;  /* 0x000000020527b223 */ /* 0x042fe200000000ff */
[----:B---3--:R-:W-:Y:S01]  /*77b0*/  @!P4 FFMA R38, R5, R3, RZ ;  /* 0x000000030526c223 */ /* 0x008fe200000000ff */
[----:B------:R-:W-:Y:S01]  /*77c0*/  MOV R44, R36 ;  /* 0x00000024002c7202 */ /* 0x000fe20000000f00 */
[----:B------:R-:W-:Y:S06]  /*77d0*/  @!P0 BRA `(.L_x_519) ;  /* 0x00000000005c8947 */ /* 0x000fec0003800000 */
[----:B------:R-:W2:Y:S01]  /*77e0*/  LDG.E.CONSTANT R44, desc[UR6][R42.64+0x80] ;  /* 0x000080062a2c7981 */ /* 0x000ea2000c1e9900 */
[----:B------:R-:W-:-:S03]  /*77f0*/  ISETP.NE.AND P0, PT, R59, 0x20, PT ;  /* 0x000000203b00780c */ /* 0x000fc60003f05270 */
[----:B------:R-:W2:Y:S04]  /*7800*/  @!P1 LDS R0, [R26+0x90] ;  /* 0x000090001a009984 */ /* 0x000ea80000000800 */
[----:B------:R-:W0:Y:S04]  /*7810*/  @!P2 LDS R3, [R28+0x84] ;  /* 0x000084001c03a984 */ /* 0x000e280000000800 */
[----:B------:R-:W1:Y:S04]  /*7820*/  @!P3 LDS R2, [R30+0x90] ;  /* 0x000090001e02b984 */ /* 0x000e680000000800 */
[----:B------:R-:W3:Y:S01]  /*7830*/  @!P4 LDS R5, [R32+0x90] ;  /* 0x000090002005c984 */ /* 0x000ee20000000800 */
[C---:B--2---:R-:W-:Y:S01]  /*7840*/  @!P1 FFMA R41, R44.reuse, R0, R41 ;  /* 0x000000002c299223 */ /* 0x044fe20000000029 */
[C---:B0-----:R-:W-:Y:S01]  /*7850*/  @!P2 FFMA R40, R44.reuse, R3, R40 ;  /* 0x000000032c28a223 */ /* 0x041fe20000000028 */
[C---:B-1----:R-:W-:Y:S01]  /*7860*/  @!P3 FFMA R39, R44.reuse, R2, R39 ;  /* 0x000000022c27b223 */ /* 0x042fe20000000027 */
[----:B---3--:R-:W-:Y:S01]  /*7870*/  @!P4 FFMA R38, R44, R5, R38 ;  /* 0x000000052c26c223 */ /* 0x008fe20000000026 */
[----:B------:R-:W-:Y:S01]  /*7880*/  IMAD.MOV.U32 R44, RZ, RZ, R35 ;  /* 0x000000ffff2c7224 */ /* 0x000fe200078e0023 */
[----:B------:R-:W-:Y:S06]  /*7890*/  @!P0 BRA `(.L_x_519) ;  /* 0x00000000002c8947 */ /* 0x000fec0003800000 */
[----:B------:R-:W2:Y:S01]  /*78a0*/  LDG.E.CONSTANT R42, desc[UR6][R42.64+0x100] ;  /* 0x000100062a2a7981 */ /* 0x000ea2000c1e9900 */
[-C--:B------:R-:W-:Y:S02]  /*78b0*/  MOV R44, R34.reuse ;  /* 0x00000022002c7202 */ /* 0x080fe40000000f00 */
[----:B------:R-:W-:Y:S01]  /*78c0*/  @!P4 MOV R44, R34 ;  /* 0x00000022002cc202 */ /* 0x000fe20000000f00 */
[----:B------:R-:W2:Y:S04]  /*78d0*/  @!P1 LDS R0, [R26+0x110] ;  /* 0x000110001a009984 */ /* 0x000ea80000000800 */
[----:B------:R-:W0:Y:S04]  /*78e0*/  @!P2 LDS R3, [R28+0x104] ;  /* 0x000104001c03a984 */ /* 0x000e280000000800 */
[----:B------:R-:W1:Y:S04]  /*78f0*/  @!P3 LDS R2, [R30+0x110] ;  /* 0x000110001e02b984 */ /* 0x000e680000000800 */
[----:B------:R-:W3:Y:S01]  /*7900*/  @!P4 LDS R5, [R32+0x110] ;  /* 0x000110002005c984 */ /* 0x000ee20000000800 */
[C---:B--2---:R-:W-:Y:S01]  /*7910*/  @!P1 FFMA R41, R42.reuse, R0, R41 ;  /* 0x000000002a299223 */ /* 0x044fe20000000029 */
[C---:B0-----:R-:W-:Y:S01]  /*7920*/  @!P2 FFMA R40, R42.reuse, R3, R40 ;  /* 0x000000032a28a223 */ /* 0x041fe20000000028 */
[C---:B-1----:R-:W-:Y:S01]  /*7930*/  @!P3 FFMA R39, R42.reuse, R2, R39 ;  /* 0x000000022a27b223 */ /* 0x042fe20000000027 */
[----:B---3--:R-:W-:-:S07]  /*7940*/  @!P4 FFMA R38, R42, R5, R38 ;  /* 0x000000052a26c223 */ /* 0x008fce0000000026 */
.L_x_519:
[----:B------:R-:W-:Y:S05]  /*7950*/  BSYNC.RECONVERGENT B1 ;  /* 0x0000000000017941 */ /* 0x000fea0003800200 */
.L_x_518:
[----:B------:R-:W-:-:S13]  /*7960*/  ISETP.GE.U32.AND P0, PT, R27, 0x60, PT ;  /* 0x000000601b00780c */ /* 0x000fda0003f06070 */
[----:B------:R-:W-:Y:S05]  /*7970*/  @!P0 BRA `(.L_x_517) ;  /* 0x0000001000e48947 */ /* 0x000fea0003800000 */
[----:B------:R-:W0:Y:S01]  /*7980*/  LDC R45, c[0x0][0x3dc] ;  /* 0x0000f700ff2d7b82 */ /* 0x000e220000000800 */
[----:B------:R-:W-:Y:S01]  /*7990*/  IMAD.IADD R5, R49, 0x1, -R44 ;  /* 0x0000000131057824 */ /* 0x000fe200078e0a2c */
[C---:B------:R-:W-:Y:S01]  /*79a0*/  IADD3 R0, P0, PT, R44.reuse, R47, RZ ;  /* 0x0000002f2c007210 */ /* 0x040fe20007f1e0ff */
[----:B------:R-:W-:Y:S01]  /*79b0*/  BSSY.RECONVERGENT B1, `(.L_x_520) ;  /* 0x00000ab000017945 */ /* 0x000fe20003800200 */
[C---:B------:R-:W-:Y:S01]  /*79c0*/  IMAD R43, R44.reuse, 0x4, R29 ;  /* 0x000000042c2b7824 */ /* 0x040fe200078e021d */
[----:B------:R-:W-:Y:S02]  /*79d0*/  LEA R42, R44, R31, 0x2 ;  /* 0x0000001f2c2a7211 */ /* 0x000fe400078e10ff */
[----:B------:R-:W-:Y:S02]  /*79e0*/  ISETP.GT.AND P1, PT, R5, 0x180, PT ;  /* 0x000001800500780c */ /* 0x000fe40003f24270 */
[----:B------:R-:W-:Y:S02]  /*79f0*/  IADD3.X R3, PT, PT, RZ, R46, RZ, P0, !PT ;  /* 0x0000002eff037210 */ /* 0x000fe400007fe4ff */
[----:B------:R-:W-:-:S02]  /*7a00*/  LEA R2, P0, R0, UR4, 0x2 ;  /* 0x0000000400027c11 */ /* 0x000fc4000f8010ff */
[----:B------:R-:W-:Y:S02]  /*7a10*/  LEA R5, R44, R33, 0x2 ;  /* 0x000000212c057211 */ /* 0x000fe400078e10ff */
[----:B------:R-:W-:Y:S02]  /*7a20*/  LEA.HI.X R3, R0, UR5, R3, 0x2, P0 ;  /* 0x0000000500037c11 */ /* 0x000fe400080f1403 */
[----:B------:R-:W-:Y:S02]  /*7a30*/  PLOP3.LUT P0, PT, PT, PT, PT, 0x80, 0x8 ;  /* 0x000000000008781c */ /* 0x000fe40003f0f070 */
[----:B------:R-:W-:Y:S01]  /*7a40*/  LEA R0, R44, R37, 0x2 ;  /* 0x000000252c007211 */ /* 0x000fe200078e10ff */
[----:B------:R-:W-:Y:S10]  /*7a50*/  @!P1 BRA `(.L_x_521) ;  /* 0x0000000800809947 */ /* 0x000ff40003800000 */
[----:B------:R-:W-:Y:S01]  /*7a60*/  PLOP3.LUT P0, PT, PT, PT, PT, 0x8, 0x80 ;  /* 0x000000000080781c */ /* 0x000fe20003f0e170 */
[----:B------:R-:W-:Y:S01]  /*7a70*/  VIADD R47, R49, 0xfffffe80 ;  /* 0xfffffe80312f7836 */ /* 0x000fe20000000000 */
[----:B------:R-:W-:-:S13]  /*7a80*/  ISETP.GE.AND P1, PT, R9, R6, PT ;  /* 0x000000060900720c */ /* 0x000fda0003f26270 */
.L_x_522:
        /* <DEDUP_REMOVED lines=16> */
[----:B------:R-:W-:-:S02]  /*7b90*/  ISETP.GE.AND P5, PT, R13, R6, PT ;  /* 0x000000060d00720c */ /* 0x000fc40003fa6270 */
[-C--:B------:R-:W-:Y:S01]  /*7ba0*/  ISETP.GE.AND P3, PT, R17, R6.reuse, PT ;  /* 0x000000061100720c */ /* 0x080fe20003f66270 */
[----:B------:R-:W-:Y:S01]  /*7bb0*/  @!P1 LDS R66, [R43+-0x100] ;  /* 0xffff00002b429984 */ /* 0x000fe20000000800 */
[-C--:B------:R-:W-:Y:S02]  /*7bc0*/  ISETP.GE.AND P2, PT, R15, R6.reuse, PT ;  /* 0x000000060f00720c */ /* 0x080fe40003f46270 */
[----:B------:R-:W-:Y:S02]  /*7bd0*/  ISETP.GE.AND P6, PT, R9, R6, PT ;  /* 0x000000060900720c */ /* 0x000fe40003fc6270 */
[----:B------:R-:W-:Y:S02]  /*7be0*/  IADD3 R44, PT, PT, R44, 0x200, RZ ;  /* 0x000002002c2c7810 */ /* 0x000fe40007ffe0ff */
[----:B-1----:R-:W-:-:S03]  /*7bf0*/  IADD3 R2, P4, PT, R2, 0x800, RZ ;  /* 0x0000080002027810 */ /* 0x002fc60007f9e0ff */
[----:B------:R-:W2:Y:S01]  /*7c00*/  @!P5 LDS R49, [R42+-0x100] ;  /* 0xffff00002a31d984 */ /* 0x000ea20000000800 */
[----:B------:R-:W-:Y:S02]  /*7c10*/  IADD3.X R3, PT, PT, RZ, R3, RZ, P4, !PT ;  /* 0x00000003ff037210 */ /* 0x000fe400027fe4ff */
[----:B------:R-:W-:Y:S01]  /*7c20*/  ISETP.GE.AND P4, PT, R44, R47, PT ;  /* 0x0000002f2c00720c */ /* 0x000fe20003f86270 */
[----:B------:R-:W1:Y:S04]  /*7c30*/  @!P3 LDS R51, [R0+-0x100] ;  /* 0xffff00000033b984 */ /* 0x000e680000000800 */
[----:B------:R-:W3:Y:S04]  /*7c40*/  @!P5 LDS R53, [R42+-0x80] ;  /* 0xffff80002a35d984 */ /* 0x000ee80000000800 */
[----:B------:R-:W0:Y:S04]  /*7c50*/  @!P3 LDS R55, [R0+-0x80] ;  /* 0xffff80000037b984 */ /* 0x000e280000000800 */
[----:B------:R-:W-:Y:S04]  /*7c60*/  @!P5 LDS R57, [R42] ;  /* 0x000000002a39d984 */ /* 0x000fe80000000800 */
[----:B------:R-:W-:Y:S04]  /*7c70*/  @!P3 LDS R61, [R0] ;  /* 0x00000000003db984 */ /* 0x000fe80000000800 */
[----:B------:R-:W0:Y:S04]  /*7c80*/  @!P2 LDS R68, [R5+-0x100] ;  /* 0xffff00000544a984 */ /* 0x000e280000000800 */
[----:B------:R-:W-:Y:S04]  /*7c90*/  @!P5 LDS R63, [R42+0x80] ;  /* 0x000080002a3fd984 */ /* 0x000fe80000000800 */
[----:B------:R-:W-:Y:S04]  /*7ca0*/  @!P3 LDS R65, [R0+0x80] ;  /* 0x000080000041b984 */ /* 0x000fe80000000800 */
[----:B------:R-:W4:Y:S04]  /*7cb0*/  @!P6 LDS R70, [R43+-0x80] ;  /* 0xffff80002b46e984 */ /* 0x000f280000000800 */
[----:B------:R-:W-:Y:S04]  /*7cc0*/  @!P5 LDS R67, [R42+0x100] ;  /* 0x000100002a43d984 */ /* 0x000fe80000000800 */
[----:B------:R-:W-:Y:S04]  /*7cd0*/  @!P3 LDS R69, [R0+0x100] ;  /* 0x000100000045b984 */ /* 0x000fe80000000800 */
[----:B------:R-:W4:Y:S04]  /*7ce0*/  @!P2 LDS R72, [R5+-0x80] ;  /* 0xffff80000548a984 */ /* 0x000f280000000800 */
[----:B------:R-:W-:Y:S04]  /*7cf0*/  @!P5 LDS R71, [R42+0x180] ;  /* 0x000180002a47d984 */ /* 0x000fe80000000800 */
[----:B------:R-:W-:Y:S04]  /*7d00*/  @!P3 LDS R73, [R0+0x180] ;  /* 0x000180000049b984 */ /* 0x000fe80000000800 */
        /* <DEDUP_REMOVED lines=8> */
[----:B------:R-:W-:Y:S04]  /*7d90*/  @!P5 LDS R75, [R42+0x400] ;  /* 0x000400002a4bd984 */ /* 0x000fe80000000800 */
        /* <DEDUP_REMOVED lines=9> */
[----:B------:R-:W-:Y:S01]  /*7e30*/  @!P5 LDS R95, [R42+0x680] ;  /* 0x000680002a5fd984 */ /* 0x000fe20000000800 */
[C---:B--2---:R-:W-:Y:S01]  /*7e40*/  @!P5 FFMA R40, R90.reuse, R49, R40 ;  /* 0x000000315a28d223 */ /* 0x044fe20000000028 */
[----:B-1----:R-:W-:-:S02]  /*7e50*/  @!P3 FFMA R38, R90, R51, R38 ;  /* 0x000000335a26b223 */ /* 0x002fc40000000026 */
[----:B------:R-:W1:Y:S01]  /*7e60*/  @!P6 LDS R49, [R43+0x200] ;  /* 0x000200002b31e984 */ /* 0x000e620000000800 */
[----:B------:R-:W-:Y:S01]  /*7e70*/  @!P1 FFMA R41, R90, R66, R41 ;  /* 0x000000425a299223 */ /* 0x000fe20000000029 */
[C---:B---3--:R-:W-:Y:S01]  /*7e80*/  @!P5 FFMA R40, R92.reuse, R53, R40 ;  /* 0x000000355c28d223 */ /* 0x048fe20000000028 */
[----:B0-----:R-:W-:Y:S01]  /*7e90*/  @!P3 FFMA R38, R92, R55, R38 ;  /* 0x000000375c26b223 */ /* 0x001fe20000000026 */
[----:B------:R-:W0:Y:S01]  /*7ea0*/  @!P5 LDS R51, [R42+0x200] ;  /* 0x000200002a33d984 */ /* 0x000e220000000800 */
[----:B------:R-:W-:Y:S01]  /*7eb0*/  @!P2 FFMA R39, R90, R68, R39 ;  /* 0x000000445a27a223 */ /* 0x000fe20000000027 */
[C---:B----4-:R-:W-:Y:S01]  /*7ec0*/  @!P5 FFMA R40, R94.reuse, R57, R40 ;  /* 0x000000395e28d223 */ /* 0x050fe20000000028 */
[----:B------:R-:W-:Y:S01]  /*7ed0*/  @!P3 FFMA R38, R94, R61, R38 ;  /* 0x0000003d5e26b223 */ /* 0x000fe20000000026 */
[----:B------:R-:W2:Y:S01]  /*7ee0*/  @!P2 LDS R66, [R5+0x200] ;  /* 0x000200000542a984 */ /* 0x000ea20000000800 */
[----:B------:R-:W-:Y:S01]  /*7ef0*/  @!P6 FFMA R41, R92, R70, R41 ;  /* 0x000000465c29e223 */ /* 0x000fe20000000029 */
[C---:B------:R-:W-:Y:S01]  /*7f00*/  @!P5 FFMA R40, R96.reuse, R63, R40 ;  /* 0x0000003f6028d223 */ /* 0x040fe20000000028 */
[----:B------:R-:W-:Y:S01]  /*7f10*/  @!P3 FFMA R38, R96, R65, R38 ;  /* 0x000000416026b223 */ /* 0x000fe20000000026 */
[----:B------:R-:W3:Y:S01]  /*7f20*/  @!P3 LDS R53, [R0+0x200] ;  /* 0x000200000035b984 */ /* 0x000ee20000000800 */
[----:B------:R-:W-:Y:S01]  /*7f30*/  @!P2 FFMA R39, R92, R72, R39 ;  /* 0x000000485c27a223 */ /* 0x000fe20000000027 */
[C---:B------:R-:W-:Y:S01]  /*7f40*/  @!P5 FFMA R40, R98.reuse, R67, R40 ;  /* 0x000000436228d223 */ /* 0x040fe20000000028 */
[----:B------:R-:W-:Y:S01]  /*7f50*/  @!P3 FFMA R38, R98, R69, R38 ;  /* 0x000000456226b223 */ /* 0x000fe20000000026 */
[----:B------:R-:W4:Y:S01]  /*7f60*/  @!P6 LDS R55, [R43+0x280] ;  /* 0x000280002b37e984 */ /* 0x000f220000000800 */
[----:B------:R-:W-:Y:S01]  /*7f70*/  @!P6 FFMA R41, R94, R74, R41 ;  /* 0x0000004a5e29e223 */ /* 0x000fe20000000029 */
[C---:B------:R-:W-:Y:S01]  /*7f80*/  @!P5 FFMA R40, R100.reuse, R71, R40 ;  /* 0x000000476428d223 */ /* 0x040fe20000000028 */
[----:B------:R-:W-:Y:S01]  /*7f90*/  @!P3 FFMA R38, R100, R73, R38 ;  /* 0x000000496426b223 */ /* 0x000fe20000000026 */
[----:B------:R-:W4:Y:S01]  /*7fa0*/  @!P5 LDS R57, [R42+0x280] ;  /* 0x000280002a39d984 */ /* 0x000f220000000800 */
[----:B------:R-:W-:Y:S01]  /*7fb0*/  @!P2 FFMA R39, R94, R76, R39 ;  /* 0x0000004c5e27a223 */ /* 0x000fe20000000027 */
[----:B------:R-:W-:-:S02]  /*7fc0*/  @!P6 FFMA R41, R96, R78, R41 ;  /* 0x0000004e6029e223 */ /* 0x000fc40000000029 */
[----:B------:R-:W4:Y:S01]  /*7fd0*/  @!P2 LDS R68, [R5+0x280] ;  /* 0x000280000544a984 */ /* 0x000f220000000800 */
[----:B------:R-:W-:Y:S01]  /*7fe0*/  @!P2 FFMA R39, R96, R80, R39 ;  /* 0x000000506027a223 */ /* 0x000fe20000000027 */
[C---:B------:R-:W-:Y:S02]  /*7ff0*/  @!P6 FFMA R41, R98.reuse, R82, R41 ;  /* 0x000000526229e223 */ /* 0x040fe40000000029 */
[----:B------:R-:W4:Y:S01]  /*8000*/  @!P3 LDS R61, [R0+0x280] ;  /* 0x00028000003db984 */ /* 0x000f220000000800 */
[----:B------:R-:W-:Y:S01]  /*8010*/  @!P2 FFMA R39, R98, R84, R39 ;  /* 0x000000546227a223 */ /* 0x000fe20000000027 */
[C---:B------:R-:W-:Y:S02]  /*8020*/  @!P6 FFMA R41, R100.reuse, R86, R41 ;  /* 0x000000566429e223 */ /* 0x040fe40000000029 */
[----:B------:R-:W4:Y:S01]  /*8030*/  @!P6 LDS R63, [R43+0x300] ;  /* 0x000300002b3fe984 */ /* 0x000f220000000800 */
[----:B------:R-:W-:-:S03]  /*8040*/  @!P2 FFMA R39, R100, R88, R39 ;  /* 0x000000586427a223 */ /* 0x000fc60000000027 */
[----:B------:R-:W4:Y:S04]  /*8050*/  @!P5 LDS R65, [R42+0x300] ;  /* 0x000300002a41d984 */ /* 0x000f280000000800 */
[----:B------:R-:W4:Y:S01]  /*8060*/  @!P2 LDS R70, [R5+0x300] ;  /* 0x000300000546a984 */ /* 0x000f220000000800 */
[----:B-1----:R-:W-:-:S03]  /*8070*/  @!P6 FFMA R41, R46, R49, R41 ;  /* 0x000000312e29e223 */ /* 0x002fc60000000029 */
[----:B------:R-:W1:Y:S01]  /*8080*/  @!P3 LDS R67, [R0+0x300] ;  /* 0x000300000043b984 */ /* 0x000e620000000800 */
[----:B0-----:R-:W-:-:S03]  /*8090*/  @!P5 FFMA R40, R46, R51, R40 ;  /* 0x000000332e28d223 */ /* 0x001fc60000000028 */
[----:B------:R-:W0:Y:S01]  /*80a0*/  @!P6 LDS R69, [R43+0x380] ;  /* 0x000380002b45e984 */ /* 0x000e220000000800 */
[----:B--2---:R-:W-:-:S03]  /*80b0*/  @!P2 FFMA R39, R46, R66, R39 ;  /* 0x000000422e27a223 */ /* 0x004fc60000000027 */
[----:B------:R2:W0:Y:S01]  /*80c0*/  @!P5 LDS R71, [R42+0x380] ;  /* 0x000380002a47d984 */ /* 0x0004220000000800 */
[----:B---3--:R-:W-:-:S03]  /*80d0*/  @!P3 FFMA R38, R46, R53, R38 ;  /* 0x000000352e26b223 */ /* 0x008fc60000000026 */
[----:B------:R-:W3:Y:S01]  /*80e0*/  @!P2 LDS R72, [R5+0x380] ;  /* 0x000380000548a984 */ /* 0x000ee20000000800 */
[----:B----4-:R-:W-:-:S03]  /*80f0*/  @!P6 FFMA R41, R48, R55, R41 ;  /* 0x000000373029e223 */ /* 0x010fc60000000029 */
[----:B------:R-:W4:Y:S01]  /*8100*/  @!P3 LDS R73, [R0+0x380] ;  /* 0x000380000049b984 */ /* 0x000f220000000800 */
[----:B------:R-:W-:Y:S01]  /*8110*/  @!P5 FFMA R40, R48, R57, R40 ;  /* 0x000000393028d223 */ /* 0x000fe20000000028 */
[----:B--2---:R-:W-:Y:S02]  /*8120*/  VIADD R42, R42, 0x800 ;  /* 0x000008002a2a7836 */ /* 0x004fe40000000000 */
[----:B------:R-:W2:Y:S01]  /*8130*/  @!P6 LDS R74, [R43+0x400] ;  /* 0x000400002b4ae984 */ /* 0x000ea20000000800 */
[----:B------:R-:W-:-:S03]  /*8140*/  @!P2 FFMA R39, R48, R68, R39 ;  /* 0x000000443027a223 */ /* 0x000fc60000000027 */
        /* <DEDUP_REMOVED lines=9> */
[----:B-1----:R-:W-:-:S03]  /*81e0*/  @!P3 FFMA R38, R50, R67, R38 ;  /* 0x000000433226b223 */ /* 0x002fc60000000026 */
[----:B------:R-:W1:Y:S01]  /*81f0*/  @!P6 LDS R86, [R43+0x580] ;  /* 0x000580002b56e984 */ /* 0x000e620000000800 */
[----:B0-----:R-:W-:-:S03]  /*8200*/  @!P6 FFMA R41, R52, R69, R41 ;  /* 0x000000453429e223 */ /* 0x001fc60000000029 */
[----:B------:R-:W0:Y:S01]  /*8210*/  @!P2 LDS R88, [R5+0x580] ;  /* 0x000580000558a984 */ /* 0x000e220000000800 */
[----:B------:R-:W-:-:S03]  /*8220*/  @!P5 FFMA R40, R52, R71, R40 ;  /* 0x000000473428d223 */ /* 0x000fc60000000028 */
[----:B------:R2:W0:Y:S01]  /*8230*/  @!P6 LDS R90, [R43+0x600] ;  /* 0x000600002b5ae984 */ /* 0x0004220000000800 */
[----:B---3--:R-:W-:Y:S01]  /*8240*/  @!P2 FFMA R39, R52, R72, R39 ;  /* 0x000000483427a223 */ /* 0x008fe20000000027 */
[----:B------:R-:W-:Y:S02]  /*8250*/  @!P5 FFMA R40, R54, R75, R40 ;  /* 0x0000004b3628d223 */ /* 0x000fe40000000028 */
[----:B------:R-:W3:Y:S01]  /*8260*/  @!P2 LDS R92, [R5+0x600] ;  /* 0x00060000055ca984 */ /* 0x000ee20000000800 */
[----:B----4-:R-:W-:Y:S01]  /*8270*/  @!P3 FFMA R38, R52, R73, R38 ;  /* 0x000000493426b223 */ /* 0x010fe20000000026 */
[----:B------:R-:W-:Y:S02]  /*8280*/  @!P5 FFMA R40, R56, R79, R40 ;  /* 0x0000004f3828d223 */ /* 0x000fe40000000028 */
[----:B------:R-:W4:Y:S01]  /*8290*/  @!P3 LDS R49, [R0+0x600] ;  /* 0x000600000031b984 */ /* 0x000f220000000800 */
[C---:B--2---:R-:W-:Y:S01]  /*82a0*/  @!P6 FFMA R41, R54.reuse, R74, R41 ;  /* 0x0000004a3629e223 */ /* 0x044fe20000000029 */
[----:B------:R-:W-:Y:S01]  /*82b0*/  @!P3 FFMA R38, R54, R77, R38 ;  /* 0x0000004d3626b223 */ /* 0x000fe20000000026 */
[----:B------:R-:W-:Y:S01]  /*82c0*/  @!P5 FFMA R40, R58, R83, R40 ;  /* 0x000000533a28d223 */ /* 0x000fe20000000028 */
[----:B------:R2:W4:Y:S01]  /*82d0*/  @!P2 LDS R94, [R5+0x680] ;  /* 0x00068000055ea984 */ /* 0x0005220000000800 */
[----:B------:R-:W-:Y:S01]  /*82e0*/  @!P2 FFMA R39, R54, R76, R39 ;  /* 0x0000004c3627a223 */ /* 0x000fe20000000027 */
[----:B------:R-:W-:Y:S01]  /*82f0*/  @!P3 FFMA R38, R56, R81, R38 ;  /* 0x000000513826b223 */ /* 0x000fe20000000026 */
[----:B------:R-:W-:Y:S01]  /*8300*/  @!P5 FFMA R40, R60, R87, R40 ;  /* 0x000000573c28d223 */ /* 0x000fe20000000028 */
[----:B------:R2:W4:Y:S01]  /*8310*/  @!P3 LDS R51, [R0+0x680] ;  /* 0x000680000033b984 */ /* 0x0005220000000800 */
[----:B------:R-:W-:Y:S01]  /*8320*/  @!P6 FFMA R41, R56, R78, R41 ;  /* 0x0000004e3829e223 */ /* 0x000fe20000000029 */
[----:B------:R-:W-:Y:S01]  /*8330*/  @!P3 FFMA R38, R58, R85, R38 ;  /* 0x000000553a26b223 */ /* 0x000fe20000000026 */
[----:B------:R-:W-:Y:S01]  /*8340*/  @!P5 FFMA R40, R62, R91, R40 ;  /* 0x0000005b3e28d223 */ /* 0x000fe20000000028 */
[----:B------:R-:W-:Y:S01]  /*8350*/  @!P2 FFMA R39, R56, R80, R39 ;  /* 0x000000503827a223 */ /* 0x000fe20000000027 */
[----:B------:R-:W-:Y:S01]  /*8360*/  IADD3 R43, PT, PT, R43, 0x800, RZ ;  /* 0x000008002b2b7810 */ /* 0x000fe20007ffe0ff */
[----:B------:R-:W-:Y:S01]  /*8370*/  @!P3 FFMA R38, R60, R89, R38 ;  /* 0x000000593c26b223 */ /* 0x000fe20000000026 */
[----:B------:R-:W-:Y:S01]  /*8380*/  @!P5 FFMA R40, R64, R95, R40 ;  /* 0x0000005f4028d223 */ /* 0x000fe20000000028 */
[----:B------:R-:W-:Y:S01]  /*8390*/  @!P6 FFMA R41, R58, R82, R41 ;  /* 0x000000523a29e223 */ /* 0x000fe20000000029 */
[----:B--2---:R-:W-:-:S02]  /*83a0*/  IADD3 R5, PT, PT, R5, 0x800, RZ ;  /* 0x0000080005057810 */ /* 0x004fc40007ffe0ff */
[----:B------:R-:W-:Y:S01]  /*83b0*/  IADD3 R0, PT, PT, R0, 0x800, RZ ;  /* 0x0000080000007810 */ /* 0x000fe20007ffe0ff */
[----:B------:R-:W-:Y:S01]  /*83c0*/  @!P2 FFMA R39, R58, R84, R39 ;  /* 0x000000543a27a223 */ /* 0x000fe20000000027 */
[----:B-1----:R-:W-:-:S03]  /*83d0*/  @!P6 FFMA R41, R60, R86, R41 ;  /* 0x000000563c29e223 */ /* 0x002fc60000000029 */
[----:B0-----:R-:W-:Y:S01]  /*83e0*/  @!P2 FFMA R39, R60, R88, R39 ;  /* 0x000000583c27a223 */ /* 0x001fe20000000027 */
[----:B------:R-:W-:-:S03]  /*83f0*/  @!P6 FFMA R41, R62, R90, R41 ;  /* 0x0000005a3e29e223 */ /* 0x000fc60000000029 */
[----:B---3--:R-:W-:Y:S01]  /*8400*/  @!P2 FFMA R39, R62, R92, R39 ;  /* 0x0000005c3e27a223 */ /* 0x008fe20000000027 */
[----:B------:R-:W-:Y:S01]  /*8410*/  @!P6 FFMA R41, R64, R93, R41 ;  /* 0x0000005d4029e223 */ /* 0x000fe20000000029 */
[----:B----4-:R-:W-:Y:S02]  /*8420*/  @!P3 FFMA R38, R62, R49, R38 ;  /* 0x000000313e26b223 */ /* 0x010fe40000000026 */
[C---:B------:R-:W-:Y:S02]  /*8430*/  @!P2 FFMA R39, R64.reuse, R94, R39 ;  /* 0x0000005e4027a223 */ /* 0x040fe40000000027 */
[----:B------:R-:W-:Y:S01]  /*8440*/  @!P3 FFMA R38, R64, R51, R38 ;  /* 0x000000334026b223 */ /* 0x000fe20000000026 */
[----:B------:R-:W-:Y:S06]  /*8450*/  @!P4 BRA `(.L_x_522) ;  /* 0xfffffff4008cc947 */ /* 0x000fec000383ffff */
.L_x_521:
[----:B------:R-:W-:Y:S05]  /*8460*/  BSYNC.RECONVERGENT B1 ;  /* 0x0000000000017941 */ /* 0x000fea0003800200 */
.L_x_520:
[----:B0-----:R-:W-:Y:S01]  /*8470*/  IADD3 R46, PT, PT, -R44, R45, RZ ;  /* 0x0000002d2c2e7210 */ /* 0x001fe20007ffe1ff */
[----:B------:R-:W-:Y:S03]  /*8480*/  BSSY.RECONVERGENT B1, `(.L_x_523) ;  /* 0x000005e000017945 */ /* 0x000fe60003800200 */
[----:B------:R-:W-:-:S13]  /*8490*/  ISETP.GT.AND P1, PT, R46, 0x80, PT ;  /* 0x000000802e00780c */ /* 0x000fda0003f24270 */
[----:B------:R-:W-:Y:S05]  /*84a0*/  @!P1 BRA `(.L_x_524) ;  /* 0x00000004006c9947 */ /* 0x000fea0003800000 */
[----:B------:R-:W2:Y:S04]  /*84b0*/  LDG.E.CONSTANT R74, desc[UR6][R2.64+-0x100] ;  /* 0xffff0006024a7981 */ /* 0x000ea8000c1e9900 */
[----:B------:R-:W3:Y:S01]  /*84c0*/  LDG.E.CONSTANT R76, desc[UR6][R2.64+-0x80] ;  /* 0xffff8006024c7981 */ /* 0x000ee2000c1e9900 */
[----:B------:R-:W-:-:S03]  /*84d0*/  IADD3 R46, P0, PT, R2, 0x200, RZ ;  /* 0x00000200022e7810 */ /* 0x000fc60007f1e0ff */
[----:B------:R-:W4:Y:S04]  /*84e0*/  LDG.E.CONSTANT R78, desc[UR6][R2.64] ;  /* 0x00000006024e7981 */ /* 0x000f28000c1e9900 */
[----:B------:R-:W4:Y:S01]  /*84f0*/  LDG.E.CONSTANT R80, desc[UR6][R2.64+0x80] ;  /* 0x0000800602507981 */ /* 0x000f22000c1e9900 */
[----:B------:R-:W-:-:S03]  /*8500*/  IMAD.X R47, RZ, RZ, R3, P0 ;  /* 0x000000ffff2f7224 */ /* 0x000fc600000e0603 */
[----:B------:R0:W4:Y:S04]  /*8510*/  LDG.E.CONSTANT R84, desc[UR6][R2.64+0x100] ;  /* 0x0001000602547981 */ /* 0x000128000c1e9900 */
[----:B------:R-:W4:Y:S04]  /*8520*/  LDG.E.CONSTANT R86, desc[UR6][R46.64+-0x80] ;  /* 0xffff80062e567981 */ /* 0x000f28000c1e9900 */
[----:B------:R-:W4:Y:S04]  /*8530*/  LDG.E.CONSTANT R88, desc[UR6][R46.64] ;  /* 0x000000062e587981 */ /* 0x000f28000c1e9900 */
[----:B------:R-:W4:Y:S01]  /*8540*/  LDG.E.CONSTANT R90, desc[UR6][R46.64+0x80] ;  /* 0x000080062e5a7981 */ /* 0x000f22000c1e9900 */
[-C--:B------:R-:W-:Y:S01]  /*8550*/  ISETP.GE.AND P1, PT, R13, R6.reuse, PT ;  /* 0x000000060d00720c */ /* 0x080fe20003f26270 */
[----:B------:R-:W-:Y:S01]  /*8560*/  VIADD R79, R43, 0x200 ;  /* 0x000002002b4f7836 */ /* 0x000fe20000000000 */
[----:B------:R-:W-:-:S02]  /*8570*/  ISETP.GE.AND P0, PT, R9, R6, PT ;  /* 0x000000060900720c */ /* 0x000fc40003f06270 */
[-C--:B------:R-:W-:Y:S02]  /*8580*/  ISETP.GE.AND P2, PT, R15, R6.reuse, PT ;  /* 0x000000060f00720c */ /* 0x080fe40003f46270 */
[----:B------:R-:W-:Y:S02]  /*8590*/  ISETP.GE.AND P3, PT, R17, R6, PT ;  /* 0x000000061100720c */ /* 0x000fe40003f66270 */
[----:B------:R-:W-:Y:S02]  /*85a0*/  IADD3 R82, PT, PT, R42, 0x200, RZ ;  /* 0x000002002a527810 */ /* 0x000fe40007ffe0ff */
[----:B------:R-:W-:Y:S02]  /*85b0*/  IADD3 R77, PT, PT, R0, 0x200, RZ ;  /* 0x00000200004d7810 */ /* 0x000fe40007ffe0ff */
[----:B------:R-:W-:Y:S01]  /*85c0*/  IADD3 R81, PT, PT, R5, 0x200, RZ ;  /* 0x0000020005517810 */ /* 0x000fe20007ffe0ff */
[----:B0-----:R-:W2:Y:S01]  /*85d0*/  @!P1 LDS R3, [R42+-0x100] ;  /* 0xffff00002a039984 */ /* 0x001ea20000000800 */
[----:B------:R-:W-:-:S03]  /*85e0*/  IADD3 R44, PT, PT, R44, 0x80, RZ ;  /* 0x000000802c2c7810 */ /* 0x000fc60007ffe0ff */
[----:B------:R-:W0:Y:S01]  /*85f0*/  @!P0 LDS R2, [R43+-0x100] ;  /* 0xffff00002b028984 */ /* 0x000e220000000800 */
[----:B------:R-:W-:-:S03]  /*8600*/  IADD3 R44, PT, PT, R44, 0x80, RZ ;  /* 0x000000802c2c7810 */ /* 0x000fc60007ffe0ff */
[----:B------:R-:W-:Y:S04]  /*8610*/  @!P1 LDS R51, [R42+-0x80] ;  /* 0xffff80002a339984 */ /* 0x000fe80000000800 */
[----:B------:R-:W1:Y:S04]  /*8620*/  @!P2 LDS R48, [R5+-0x100] ;  /* 0xffff00000530a984 */ /* 0x000e680000000800 */
[----:B------:R-:W1:Y:S04]  /*8630*/  @!P3 LDS R49, [R0+-0x100] ;  /* 0xffff00000031b984 */ /* 0x000e680000000800 */
[----:B------:R-:W3:Y:S04]  /*8640*/  @!P0 LDS R50, [R43+-0x80] ;  /* 0xffff80002b328984 */ /* 0x000ee80000000800 */
[----:B------:R-:W-:Y:S04]  /*8650*/  @!P1 LDS R55, [R42] ;  /* 0x000000002a379984 */ /* 0x000fe80000000800 */
[----:B------:R-:W3:Y:S04]  /*8660*/  @!P2 LDS R52, [R5+-0x80] ;  /* 0xffff80000534a984 */ /* 0x000ee80000000800 */
[----:B------:R-:W3:Y:S04]  /*8670*/  @!P3 LDS R53, [R0+-0x80] ;  /* 0xffff80000035b984 */ /* 0x000ee80000000800 */
[----:B------:R-:W4:Y:S04]  /*8680*/  @!P0 LDS R54, [R43] ;  /* 0x000000002b368984 */ /* 0x000f280000000800 */
[----:B------:R-:W-:Y:S04]  /*8690*/  @!P1 LDS R61, [R42+0x80] ;  /* 0x000080002a3d9984 */ /* 0x000fe80000000800 */
[----:B------:R-:W4:Y:S04]  /*86a0*/  @!P2 LDS R56, [R5] ;  /* 0x000000000538a984 */ /* 0x000f280000000800 */
[----:B------:R-:W4:Y:S04]  /*86b0*/  @!P3 LDS R57, [R0] ;  /* 0x000000000039b984 */ /* 0x000f280000000800 */
[----:B------:R-:W4:Y:S04]  /*86c0*/  @!P0 LDS R58, [R43+0x80] ;  /* 0x000080002b3a8984 */ /* 0x000f280000000800 */
[----:B------:R-:W-:Y:S04]  /*86d0*/  @!P1 LDS R65, [R82+-0x100] ;  /* 0xffff000052419984 */ /* 0x000fe80000000800 */
[----:B------:R-:W4:Y:S04]  /*86e0*/  @!P2 LDS R60, [R5+0x80] ;  /* 0x00008000053ca984 */ /* 0x000f280000000800 */
[----:B------:R-:W4:Y:S04]  /*86f0*/  @!P3 LDS R63, [R0+0x80] ;  /* 0x00008000003fb984 */ /* 0x000f280000000800 */
[----:B------:R-:W4:Y:S04]  /*8700*/  @!P0 LDS R62, [R43+0x100] ;  /* 0x000100002b3e8984 */ /* 0x000f280000000800 */
[----:B------:R-:W-:Y:S04]  /*8710*/  @!P1 LDS R69, [R82+-0x80] ;  /* 0xffff800052459984 */ /* 0x000fe80000000800 */
[----:B------:R-:W4:Y:S04]  /*8720*/  @!P2 LDS R64, [R81+-0x100] ;  /* 0xffff00005140a984 */ /* 0x000f280000000800 */
[----:B------:R-:W4:Y:S04]  /*8730*/  @!P3 LDS R67, [R77+-0x100] ;  /* 0xffff00004d43b984 */ /* 0x000f280000000800 */
[----:B------:R-:W4:Y:S04]  /*8740*/  @!P0 LDS R66, [R79+-0x80] ;  /* 0xffff80004f428984 */ /* 0x000f280000000800 */
[----:B------:R-:W-:Y:S04]  /*8750*/  @!P1 LDS R5, [R82] ;  /* 0x0000000052059984 */ /* 0x000fe80000000800 */
[----:B------:R-:W4:Y:S04]  /*8760*/  @!P2 LDS R68, [R81+-0x80] ;  /* 0xffff80005144a984 */ /* 0x000f280000000800 */
[----:B------:R-:W4:Y:S04]  /*8770*/  @!P3 LDS R71, [R77+-0x80] ;  /* 0xffff80004d47b984 */ /* 0x000f280000000800 */
[----:B------:R-:W4:Y:S04]  /*8780*/  @!P0 LDS R42, [R79] ;  /* 0x000000004f2a8984 */ /* 0x000f280000000800 */
[----:B------:R-:W-:Y:S04]  /*8790*/  @!P1 LDS R73, [R82+0x80] ;  /* 0x0000800052499984 */ /* 0x000fe80000000800 */
[----:B------:R-:W4:Y:S04]  /*87a0*/  @!P2 LDS R0, [R81] ;  /* 0x000000005100a984 */ /* 0x000f280000000800 */
[----:B------:R-:W4:Y:S04]  /*87b0*/  @!P3 LDS R43, [R77] ;  /* 0x000000004d2bb984 */ /* 0x000f280000000800 */
[----:B------:R-:W4:Y:S04]  /*87c0*/  @!P0 LDS R70, [R79+0x80] ;  /* 0x000080004f468984 */ /* 0x000f280000000800 */
[----:B------:R-:W4:Y:S04]  /*87d0*/  @!P2 LDS R72, [R81+0x80] ;  /* 0x000080005148a984 */ /* 0x000f280000000800 */
[----:B------:R-:W4:Y:S01]  /*87e0*/  @!P3 LDS R75, [R77+0x80] ;  /* 0x000080004d4bb984 */ /* 0x000f220000000800 */
[C---:B--2---:R-:W-:Y:S01]  /*87f0*/  @!P1 FFMA R40, R74.reuse, R3, R40 ;  /* 0x000000034a289223 */ /* 0x044fe20000000028 */
[C---:B0-----:R-:W-:Y:S01]  /*8800*/  @!P0 FFMA R41, R74.reuse, R2, R41 ;  /* 0x000000024a298223 */ /* 0x041fe20000000029 */
[C---:B-1----:R-:W-:Y:S01]  /*8810*/  @!P2 FFMA R39, R74.reuse, R48, R39 ;  /* 0x000000304a27a223 */ /* 0x042fe20000000027 */
[----:B------:R-:W-:Y:S01]  /*8820*/  @!P3 FFMA R38, R74, R49, R38 ;  /* 0x000000314a26b223 */ /* 0x000fe20000000026 */
[C---:B---3--:R-:W-:Y:S01]  /*8830*/  @!P1 FFMA R40, R76.reuse, R51, R40 ;  /* 0x000000334c289223 */ /* 0x048fe20000000028 */
[C---:B------:R-:W-:Y:S01]  /*8840*/  @!P0 FFMA R41, R76.reuse, R50, R41 ;  /* 0x000000324c298223 */ /* 0x040fe20000000029 */
[C---:B------:R-:W-:Y:S01]  /*8850*/  @!P2 FFMA R39, R76.reuse, R52, R39 ;  /* 0x000000344c27a223 */ /* 0x040fe20000000027 */
[----:B------:R-:W-:Y:S01]  /*8860*/  @!P3 FFMA R38, R76, R53, R38 ;  /* 0x000000354c26b223 */ /* 0x000fe20000000026 */
[C---:B----4-:R-:W-:Y:S01]  /*8870*/  @!P1 FFMA R40, R78.reuse, R55, R40 ;  /* 0x000000374e289223 */ /* 0x050fe20000000028 */
[C---:B------:R-:W-:Y:S01]  /*8880*/  @!P0 FFMA R41, R78.reuse, R54, R41 ;  /* 0x000000364e298223 */ /* 0x040fe20000000029 */
[C---:B------:R-:W-:Y:S01]  /*8890*/  @!P2 FFMA R39, R78.reuse, R56, R39 ;  /* 0x000000384e27a223 */ /* 0x040fe20000000027 */
[----:B------:R-:W-:Y:S01]  /*88a0*/  @!P3 FFMA R38, R78, R57, R38 ;  /* 0x000000394e26b223 */ /* 0x000fe20000000026 */
[C---:B------:R-:W-:Y:S01]  /*88b0*/  @!P1 FFMA R40, R80.reuse, R61, R40 ;  /* 0x0000003d50289223 */ /* 0x040fe20000000028 */
        /* <DEDUP_REMOVED lines=15> */
[----:B------:R-:W-:Y:S01]  /*89b0*/  @!P1 FFMA R40, R90, R73, R40 ;  /* 0x000000495a289223 */ /* 0x000fe20000000028 */
[----:B------:R-:W-:Y:S01]  /*89c0*/  IADD3 R2, P1, PT, R46, 0x200, RZ ;  /* 0x000002002e027810 */ /* 0x000fe20007f3e0ff */
[C---:B------:R-:W-:Y:S01]  /*89d0*/  @!P0 FFMA R41, R90.reuse, R70, R41 ;  /* 0x000000465a298223 */ /* 0x040fe20000000029 */
[C---:B------:R-:W-:Y:S01]  /*89e0*/  @!P2 FFMA R39, R90.reuse, R72, R39 ;  /* 0x000000485a27a223 */ /* 0x040fe20000000027 */
[----:B------:R-:W-:Y:S01]  /*89f0*/  @!P3 FFMA R38, R90, R75, R38 ;  /* 0x0000004b5a26b223 */ /* 0x000fe20000000026 */
[----:B------:R-:W-:Y:S01]  /*8a00*/  PLOP3.LUT P0, PT, PT, PT, PT, 0x8, 0x80 ;  /* 0x000000000080781c */ /* 0x000fe20003f0e170 */
[----:B------:R-:W-:Y:S01]  /*8a10*/  VIADD R42, R82, 0x200 ;  /* 0x00000200522a7836 */ /* 0x000fe20000000000 */
[----:B------:R-:W-:-:S02]  /*8a20*/  IADD3.X R3, PT, PT, RZ, R47, RZ, P1, !PT ;  /* 0x0000002fff037210 */ /* 0x000fc40000ffe4ff */
[----:B------:R-:W-:Y:S02]  /*8a30*/  IADD3 R5, PT, PT, R81, 0x200, RZ ;  /* 0x0000020051057810 */ /* 0x000fe40007ffe0ff */
[----:B------:R-:W-:Y:S02]  /*8a40*/  IADD3 R0, PT, PT, R77, 0x200, RZ ;  /* 0x000002004d007810 */ /* 0x000fe40007ffe0ff */
[----:B------:R-:W-:-:S07]  /*8a50*/  IADD3 R43, PT, PT, R79, 0x200, RZ ;  /* 0x000002004f2b7810 */ /* 0x000fce0007ffe0ff */
.L_x_524:
[----:B------:R-:W-:Y:S05]  /*8a60*/  BSYNC.RECONVERGENT B1 ;  /* 0x0000000000017941 */ /* 0x000fea0003800200 */
.L_x_523:
[----:B------:R-:W-:-:S13]  /*8a70*/  ISETP.LT.OR P0, PT, R44, R45, P0 ;  /* 0x0000002d2c00720c */ /* 0x000fda0000701670 */
[----:B------:R-:W-:Y:S05]  /*8a80*/  @!P0 BRA `(.L_x_517) ;  /* 0x0000000000a08947 */ /* 0x000fea0003800000 */
[----:B------:R-:W2:Y:S04]  /*8a90*/  LDG.E.CONSTANT R58, desc[UR6][R2.64+-0x100] ;  /* 0xffff0006023a7981 */ /* 0x000ea8000c1e9900 */
[----:B------:R-:W3:Y:S04]  /*8aa0*/  LDG.E.CONSTANT R60, desc[UR6][R2.64+-0x80] ;  /* 0xffff8006023c7981 */ /* 0x000ee8000c1e9900 */
[----:B------:R-:W4:Y:S04]  /*8ab0*/  LDG.E.CONSTANT R61, desc[UR6][R2.64] ;  /* 0x00000006023d7981 */ /* 0x000f28000c1e9900 */
[----:B------:R0:W4:Y:S01]  /*8ac0*/  LDG.E.CONSTANT R62, desc[UR6][R2.64+0x80] ;  /* 0x00008006023e7981 */ /* 0x000122000c1e9900 */
[----:B------:R-:W-:-:S02]  /*8ad0*/  ISETP.GE.AND P0, PT, R9, R6, PT ;  /* 0x000000060900720c */ /* 0x000fc40003f06270 */
[-C--:B------:R-:W-:Y:S02]  /*8ae0*/  ISETP.GE.AND P1, PT, R13, R6.reuse, PT ;  /* 0x000000060d00720c */ /* 0x080fe40003f26270 */
[-C--:B------:R-:W-:Y:S02]  /*8af0*/  ISETP.GE.AND P2, PT, R15, R6.reuse, PT ;  /* 0x000000060f00720c */ /* 0x080fe40003f46270 */
[----:B------:R-:W-:-:S07]  /*8b00*/  ISETP.GE.AND P3, PT, R17, R6, PT ;  /* 0x000000061100720c */ /* 0x000fce0003f66270 */
[----:B------:R-:W2:Y:S04]  /*8b10*/  @!P0 LDS R44, [R43+-0x100] ;  /* 0xffff00002b2c8984 */ /* 0x000ea80000000800 */
[----:B------:R-:W1:Y:S04]  /*8b20*/  @!P1 LDS R45, [R42+-0x100] ;  /* 0xffff00002a2d9984 */ /* 0x000e680000000800 */
[----:B------:R-:W1:Y:S04]  /*8b30*/  @!P2 LDS R46, [R5+-0x100] ;  /* 0xffff0000052ea984 */ /* 0x000e680000000800 */
[----:B------:R-:W1:Y:S04]  /*8b40*/  @!P3 LDS R47, [R0+-0x100] ;  /* 0xffff0000002fb984 */ /* 0x000e680000000800 */
[----:B------:R-:W3:Y:S04]  /*8b50*/  @!P0 LDS R48, [R43+-0x80] ;  /* 0xffff80002b308984 */ /* 0x000ee80000000800 */
[----:B------:R-:W3:Y:S04]  /*8b60*/  @!P1 LDS R49, [R42+-0x80] ;  /* 0xffff80002a319984 */ /* 0x000ee80000000800 */
[----:B0-----:R-:W0:Y:S04]  /*8b70*/  @!P2 LDS R2, [R5+-0x80] ;  /* 0xffff80000502a984 */ /* 0x001e280000000800 */
[----:B------:R-:W0:Y:S04]  /*8b80*/  @!P3 LDS R3, [R0+-0x80] ;  /* 0xffff80000003b984 */ /* 0x000e280000000800 */
[----:B------:R-:W4:Y:S04]  /*8b90*/  @!P0 LDS R50, [R43] ;  /* 0x000000002b328984 */ /* 0x000f280000000800 */
[----:B------:R-:W4:Y:S04]  /*8ba0*/  @!P1 LDS R51, [R42] ;  /* 0x000000002a339984 */ /* 0x000f280000000800 */
[----:B------:R-:W4:Y:S04]  /*8bb0*/  @!P2 LDS R52, [R5] ;  /* 0x000000000534a984 */ /* 0x000f280000000800 */
[----:B------:R-:W4:Y:S04]  /*8bc0*/  @!P3 LDS R53, [R0] ;  /* 0x000000000035b984 */ /* 0x000f280000000800 */
[----:B------:R-:W4:Y:S04]  /*8bd0*/  @!P0 LDS R54, [R43+0x80] ;  /* 0x000080002b368984 */ /* 0x000f280000000800 */
[----:B------:R-:W4:Y:S04]  /*8be0*/  @!P1 LDS R55, [R42+0x80] ;  /* 0x000080002a379984 */ /* 0x000f280000000800 */
[----:B------:R-:W4:Y:S04]  /*8bf0*/  @!P2 LDS R56, [R5+0x80] ;  /* 0x000080000538a984 */ /* 0x000f280000000800 */
[----:B------:R-:W4:Y:S01]  /*8c00*/  @!P3 LDS R57, [R0+0x80] ;  /* 0x000080000039b984 */ /* 0x000f220000000800 */
[-C--:B--2---:R-:W-:Y:S01]  /*8c10*/  @!P0 FFMA R41, R44, R58.reuse, R41 ;  /* 0x0000003a2c298223 */ /* 0x084fe20000000029 */
[-C--:B-1----:R-:W-:Y:S01]  /*8c20*/  @!P1 FFMA R40, R45, R58.reuse, R40 ;  /* 0x0000003a2d289223 */ /* 0x082fe20000000028 */
[-C--:B------:R-:W-:Y:S01]  /*8c30*/  @!P2 FFMA R39, R46, R58.reuse, R39 ;  /* 0x0000003a2e27a223 */ /* 0x080fe20000000027 */
[----:B------:R-:W-:Y:S01]  /*8c40*/  @!P3 FFMA R38, R47, R58, R38 ;  /* 0x0000003a2f26b223 */ /* 0x000fe20000000026 */
[-C--:B---3--:R-:W-:Y:S01]  /*8c50*/  @!P0 FFMA R41, R48, R60.reuse, R41 ;  /* 0x0000003c30298223 */ /* 0x088fe20000000029 */
[-C--:B------:R-:W-:Y:S01]  /*8c60*/  @!P1 FFMA R40, R49, R60.reuse, R40 ;  /* 0x0000003c31289223 */ /* 0x080fe20000000028 */
[-C--:B0-----:R-:W-:Y:S01]  /*8c70*/  @!P2 FFMA R39, R2, R60.reuse, R39 ;  /* 0x0000003c0227a223 */ /* 0x081fe20000000027 */
[----:B------:R-:W-:Y:S01]  /*8c80*/  @!P3 FFMA R38, R3, R60, R38 ;  /* 0x0000003c0326b223 */ /* 0x000fe20000000026 */
[-C--:B----4-:R-:W-:Y:S01]  /*8c90*/  @!P0 FFMA R41, R50, R61.reuse, R41 ;  /* 0x0000003d32298223 */ /* 0x090fe20000000029 */
[-C--:B------:R-:W-:Y:S01]  /*8ca0*/  @!P1 FFMA R40, R51, R61.reuse, R40 ;  /* 0x0000003d33289223 */ /* 0x080fe20000000028 */
[-C--:B------:R-:W-:Y:S01]  /*8cb0*/  @!P2 FFMA R39, R52, R61.reuse, R39 ;  /* 0x0000003d3427a223 */ /* 0x080fe20000000027 */
[----:B------:R-:W-:Y:S01]  /*8cc0*/  @!P3 FFMA R38, R53, R61, R38 ;  /* 0x0000003d3526b223 */ /* 0x000fe20000000026 */
[-C--:B------:R-:W-:Y:S01]  /*8cd0*/  @!P0 FFMA R41, R54, R62.reuse, R41 ;  /* 0x0000003e36298223 */ /* 0x080fe20000000029 */
[-C--:B------:R-:W-:Y:S01]  /*8ce0*/  @!P1 FFMA R40, R55, R62.reuse, R40 ;  /* 0x0000003e37289223 */ /* 0x080fe20000000028 */
[-C--:B------:R-:W-:Y:S01]  /*8cf0*/  @!P2 FFMA R39, R56, R62.reuse, R39 ;  /* 0x0000003e3827a223 */ /* 0x080fe20000000027 */
[----:B------:R-:W-:-:S07]  /*8d00*/  @!P3 FFMA R38, R57, R62, R38 ;  /* 0x0000003e3926b223 */ /* 0x000fce0000000026 */
.L_x_517:
[----:B------:R-:W-:Y:S05]  /*8d10*/  BSYNC.RECONVERGENT B0 ;  /* 0x0000000000007941 */ /* 0x000fea0003800200 */
.L_x_516:
[----:B------:R-:W-:Y:S01]  /*8d20*/  UMOV UR8, 0xffffffff ;  /* 0xffffffff00087882 */ /* 0x000fe20000000000 */
[----:B------:R-:W-:Y:S02]  /*8d30*/  ISETP.NE.AND P0, PT, R10, RZ, PT ;  /* 0x000000ff0a00720c */ /* 0x000fe40003f05270 */
[----:B------:R-:W-:Y:S11]  /*8d40*/  BRA.DIV UR8, `(.L_x_525) ;  /* 0x0000000608107947 */ /* 0x000ff6000b800000 */
[----:B------:R-:W0:Y:S04]  /*8d50*/  SHFL.BFLY PT, R0, R41, 0x10, 0x1f ;  /* 0x0e001f0029007f89 */ /* 0x000e2800000e0000 */
[----:B------:R-:W1:Y:S04]  /*8d60*/  SHFL.BFLY PT, R3, R40, 0x10, 0x1f ;  /* 0x0e001f0028037f89 */ /* 0x000e6800000e0000 */
[----:B------:R-:W2:Y:S04]  /*8d70*/  SHFL.BFLY PT, R2, R39, 0x10, 0x1f ;  /* 0x0e001f0027027f89 */ /* 0x000ea800000e0000 */
[----:B------:R-:W3:Y:S01]  /*8d80*/  SHFL.BFLY PT, R5, R38, 0x10, 0x1f ;  /* 0x0e001f0026057f89 */ /* 0x000ee200000e0000 */
[----:B0-----:R-:W-:Y:S01]  /*8d90*/  FADD R0, R0, R41 ;  /* 0x0000002900007221 */ /* 0x001fe20000000000 */
[----:B-1----:R-:W-:-:S04]  /*8da0*/  FADD R3, R3, R40 ;  /* 0x0000002803037221 */ /* 0x002fc80000000000 */
[----:B------:R-:W0:Y:S01]  /*8db0*/  SHFL.BFLY PT, R43, R0, 0x8, 0x1f ;  /* 0x0d001f00002b7f89 */ /* 0x000e2200000e0000 */
[----:B--2---:R-:W-:-:S03]  /*8dc0*/  FADD R2, R2, R39 ;  /* 0x0000002702027221 */ /* 0x004fc60000000000 */
[----:B------:R-:W1:Y:S01]  /*8dd0*/  SHFL.BFLY PT, R42, R3, 0x8, 0x1f ;  /* 0x0d001f00032a7f89 */ /* 0x000e6200000e0000 */
[----:B---3--:R-:W-:-:S03]  /*8de0*/  FADD R5, R5, R38 ;  /* 0x0000002605057221 */ /* 0x008fc60000000000 */
        /* <DEDUP_REMOVED lines=25> */
[----:B------:R3:W4:Y:S01]  /*8f80*/  SHFL.BFLY PT, R39, R2, 0x1, 0x1f ;  /* 0x0c201f0002277f89 */ /* 0x00072200000e0000 */
[----:B0-----:R-:W-:Y:S01]  /*8f90*/  FADD R45, R5, R42 ;  /* 0x0000002a052d7221 */ /* 0x001fe20000000000 */
[----:B-1----:R-:W-:Y:S01]  /*8fa0*/  FADD R43, R0, R43 ;  /* 0x0000002b002b7221 */ /* 0x002fe20000000000 */
[----:B--23--:R-:W-:-:S07]  /*8fb0*/  FADD R47, R41, R44 ;  /* 0x0000002c292f7221 */ /* 0x00cfce0000000000 */
.L_x_553:
[----:B------:R-:W-:Y:S01]  /*8fc0*/  BSSY.RECONVERGENT B0, `(.L_x_526) ;  /* 0x0000017000007945 */ /* 0x000fe20003800200 */
[----:B----4-:R-:W-:-:S03]  /*8fd0*/  FADD R39, R2, R39 ;  /* 0x0000002702277221 */ /* 0x010fc60000000000 */
[----:B------:R-:W-:Y:S05]  /*8fe0*/  @P0 BRA `(.L_x_527) ;  /* 0x0000000000500947 */ /* 0x000fea0003800000 */
[-C--:B------:R-:W-:Y:S02]  /*8ff0*/  ISETP.GE.AND P0, PT, R9, R6.reuse, PT ;  /* 0x000000060900720c */ /* 0x080fe40003f06270 */
[-C--:B------:R-:W-:Y:S02]  /*9000*/  ISETP.GE.AND P1, PT, R13, R6.reuse, PT ;  /* 0x000000060d00720c */ /* 0x080fe40003f26270 */
[-C--:B------:R-:W-:Y:S02]  /*9010*/  ISETP.GE.AND P2, PT, R15, R6.reuse, PT ;  /* 0x000000060f00720c */ /* 0x080fe40003f46270 */
[----:B------:R-:W-:-:S07]  /*9020*/  ISETP.GE.AND P3, PT, R17, R6, PT ;  /* 0x000000061100720c */ /* 0x000fce0003f66270 */
[----:B------:R-:W-:Y:S06]  /*9030*/  @P0 BRA `(.L_x_528) ;  /* 0x00000000000c0947 */ /* 0x000fec0003800000 */
[----:B-----5:R-:W-:Y:S01]  /*9040*/  FMUL R5, R16, R45 ;  /* 0x0000002d10057220 */ /* 0x020fe20000400000 */
[----:B------:R-:W-:-:S05]  /*9050*/  IMAD.WIDE.U32 R2, R8, 0x4, R18 ;  /* 0x0000000408027825 */ /* 0x000fca00078e0012 */
[----:B------:R0:W-:Y:S02]  /*9060*/  REDG.E.ADD.F32.FTZ.RN.STRONG.GPU desc[UR6][R2.64], R5 ;  /* 0x00000005020079a6 */ /* 0x0001e4000c12f306 */
.L_x_528:
[----:B------:R-:W-:Y:S05]  /*9070*/  @P1 BRA `(.L_x_529) ;  /* 0x00000000000c1947 */ /* 0x000fea0003800000 */
[----:B0----5:R-:W-:Y:S01]  /*9080*/  FMUL R5, R14, R43 ;  /* 0x0000002b0e057220 */ /* 0x021fe20000400000 */
[----:B------:R-:W-:-:S05]  /*9090*/  IMAD.WIDE.U32 R2, R8, 0x4, R20 ;  /* 0x0000000408027825 */ /* 0x000fca00078e0014 */
[----:B------:R1:W-:Y:S02]  /*90a0*/  REDG.E.ADD.F32.FTZ.RN.STRONG.GPU desc[UR6][R2.64], R5 ;  /* 0x00000005020079a6 */ /* 0x0003e4000c12f306 */
.L_x_529:
[----:B------:R-:W-:Y:S05]  /*90b0*/  @P2 BRA `(.L_x_530) ;  /* 0x00000000000c2947 */ /* 0x000fea0003800000 */
[----:B01---5:R-:W-:Y:S01]  /*90c0*/  FMUL R5, R12, R47 ;  /* 0x0000002f0c057220 */ /* 0x023fe20000400000 */
[----:B------:R-:W-:-:S05]  /*90d0*/  IMAD.WIDE.U32 R2, R8, 0x4, R22 ;  /* 0x0000000408027825 */ /* 0x000fca00078e0016 */
[----:B------:R2:W-:Y:S02]  /*90e0*/  REDG.E.ADD.F32.FTZ.RN.STRONG.GPU desc[UR6][R2.64], R5 ;  /* 0x00000005020079a6 */ /* 0x0005e4000c12f306 */
.L_x_530:
[----:B------:R-:W-:Y:S05]  /*90f0*/  @P3 BRA `(.L_x_527) ;  /* 0x00000000000c3947 */ /* 0x000fea0003800000 */
[----:B012--5:R-:W-:Y:S01]  /*9100*/  FMUL R5, R4, R39 ;  /* 0x0000002704057220 */ /* 0x027fe20000400000 */
[----:B------:R-:W-:-:S05]  /*9110*/  IMAD.WIDE.U32 R2, R8, 0x4, R24 ;  /* 0x0000000408027825 */ /* 0x000fca00078e0018 */
[----:B------:R3:W-:Y:S02]  /*9120*/  REDG.E.ADD.F32.FTZ.RN.STRONG.GPU desc[UR6][R2.64], R5 ;  /* 0x00000005020079a6 */ /* 0x0007e4000c12f306 */
.L_x_527:
[----:B------:R-:W-:Y:S05]  /*9130*/  BSYNC.RECONVERGENT B0 ;  /* 0x0000000000007941 */ /* 0x000fea0003800200 */
.L_x_526:
[----:B------:R-:W4:Y:S01]  /*9140*/  LDCU UR8, c[0x0][0x3d8] ;  /* 0x00007b00ff0877ac */ /* 0x000f220008000800 */
[----:B------:R-:W-:-:S05]  /*9150*/  VIADD R8, R8, 0x8 ;  /* 0x0000000808087836 */ /* 0x000fca0000000000 */
[----:B----4-:R-:W-:-:S13]  /*9160*/  ISETP.GE.AND P0, PT, R8, UR8, PT ;  /* 0x0000000808007c0c */ /* 0x010fda000bf06270 */
[----:B------:R-:W-:Y:S05]  /*9170*/  @!P0 BRA `(.L_x_531) ;  /* 0xffffffe400048947 */ /* 0x000fea000383ffff */
[----:B------:R-:W-:Y:S05]  /*9180*/  EXIT ;  /* 0x000000000000794d */ /* 0x000fea0003800000 */
.L_x_525:
[----:B------:R-:W-:Y:S01]  /*9190*/  HFMA2 R48, -RZ, RZ, 0, 9.5367431640625e-07 ;  /* 0x00000010ff307431 */ /* 0x000fe200000001ff */
[----:B------:R-:W-:Y:S01]  /*91a0*/  BSSY B0, `(.L_x_532) ;  /* 0x0000007000007945 */ /* 0x000fe20003800000 */
[----:B------:R-:W-:Y:S01]  /*91b0*/  MOV R49, R41 ;  /* 0x0000002900317202 */ /* 0x000fe20000000f00 */
[----:B------:R-:W-:Y:S01]  /*91c0*/  IMAD.MOV.U32 R46, RZ, RZ, -0x1 ;  /* 0xffffffffff2e7424 */ /* 0x000fe200078e00ff */
[----:B------:R-:W-:-:S07]  /*91d0*/  MOV R51, 0x1f ;  /* 0x0000001f00337802 */ /* 0x000fce0000000f00 */
[----:B-----5:R-:W-:Y:S05]  /*91e0*/  WARPSYNC.COLLECTIVE R46, `(.L_x_533) ;  /* 0x000000002e087348 */ /* 0x020fea0003c00000 */
[----:B------:R0:W1:Y:S02]  /*91f0*/  SHFL.BFLY P1, R47, R49, R48, R51 ;  /* 0x0c000030312f7389 */ /* 0x0000640000020033 */
[----:B01---5:R-:W-:Y:S05]  /*9200*/  ENDCOLLECTIVE ;  /* 0x000000000000791b */ /* 0x023fea0003800000 */
.L_x_533:
[----:B------:R-:W-:Y:S05]  /*9210*/  BSYNC B0 ;  /* 0x0000000000007941 */ /* 0x000fea0003800000 */
.L_x_532:
[----:B------:R-:W-:Y:S01]  /*9220*/  HFMA2 R48, -RZ, RZ, 0, 9.5367431640625e-07 ;  /* 0x00000010ff307431 */ /* 0x000fe200000001ff */
[----:B------:R-:W-:Y:S01]  /*9230*/  MOV R49, R40 ;  /* 0x0000002800317202 */ /* 0x000fe20000000f00 */
[----:B------:R-:W-:Y:S01]  /*9240*/  IMAD.MOV.U32 R51, RZ, RZ, 0x1f ;  /* 0x0000001fff337424 */ /* 0x000fe200078e00ff */
[----:B------:R-:W-:Y:S02]  /*9250*/  MOV R46, 0xffffffff ;  /* 0xffffffff002e7802 */ /* 0x000fe40000000f00 */
[----:B------:R-:W-:-:S07]  /*9260*/  MOV R0, R47 ;  /* 0x0000002f00007202 */ /* 0x000fce0000000f00 */
[----:B------:R-:W-:Y:S05]  /*9270*/  WARPSYNC.COLLECTIVE R46, `(.L_x_534) ;  /* 0x000000002e087348 */ /* 0x000fea0003c00000 */
[----:B------:R0:W1:Y:S02]  /*9280*/  SHFL.BFLY P1, R47, R49, R48, R51 ;  /* 0x0c000030312f7389 */ /* 0x0000640000020033 */
[----:B01----:R-:W-:Y:S05]  /*9290*/  ENDCOLLECTIVE ;  /* 0x000000000000791b */ /* 0x003fea0003800000 */
.L_x_534:
[----:B------:R-:W-:Y:S01]  /*92a0*/  FADD R0, R0, R41 ;  /* 0x0000002900007221 */ /* 0x000fe20000000000 */
[----:B------:R-:W-:Y:S02]  /*92b0*/  MOV R49, R39 ;  /* 0x0000002700317202 */ /* 0x000fe40000000f00 */
[----:B------:R-:W-:-:S07]  /*92c0*/  MOV R3, R47 ;  /* 0x0000002f00037202 */ /* 0x000fce0000000f00 */
[----:B------:R-:W-:Y:S05]  /*92d0*/  WARPSYNC.COLLECTIVE R46, `(.L_x_535) ;  /* 0x000000002e087348 */ /* 0x000fea0003c00000 */
[----:B------:R0:W1:Y:S02]  /*92e0*/  SHFL.BFLY P1, R47, R49, R48, R51 ;  /* 0x0c000030312f7389 */ /* 0x0000640000020033 */
[----:B01----:R-:W-:Y:S05]  /*92f0*/  ENDCOLLECTIVE ;  /* 0x000000000000791b */ /* 0x003fea0003800000 */
.L_x_535:
[----:B------:R-:W-:Y:S01]  /*9300*/  FADD R3, R3, R40 ;  /* 0x0000002803037221 */ /* 0x000fe20000000000 */
[----:B------:R-:W-:Y:S01]  /*9310*/  MOV R49, R38 ;  /* 0x0000002600317202 */ /* 0x000fe20000000f00 */
[----:B------:R-:W-:-:S07]  /*9320*/  IMAD.MOV.U32 R2, RZ, RZ, R47 ;  /* 0x000000ffff027224 */ /* 0x000fce00078e002f */
[----:B------:R-:W-:Y:S05]  /*9330*/  WARPSYNC.COLLECTIVE R46, `(.L_x_536) ;  /* 0x000000002e087348 */ /* 0x000fea0003c00000 */
[----:B------:R0:W1:Y:S02]  /*9340*/  SHFL.BFLY P1, R47, R49, R48, R51 ;  /* 0x0c000030312f7389 */ /* 0x0000640000020033 */
[----:B01----:R-:W-:Y:S05]  /*9350*/  ENDCOLLECTIVE ;  /* 0x000000000000791b */ /* 0x003fea0003800000 */
.L_x_536:
[----:B------:R-:W-:Y:S01]  /*9360*/  FADD R2, R2, R39 ;  /* 0x0000002702027221 */ /* 0x000fe20000000000 */
[----:B------:R-:W-:Y:S01]  /*9370*/  MOV R49, R0 ;  /* 0x0000000000317202 */ /* 0x000fe20000000f00 */
[----:B------:R-:W-:Y:S01]  /*9380*/  IMAD.MOV.U32 R48, RZ, RZ, 0x8 ;  /* 0x00000008ff307424 */ /* 0x000fe200078e00ff */
[----:B------:R-:W-:-:S07]  /*9390*/  MOV R5, R47 ;  /* 0x0000002f00057202 */ /* 0x000fce0000000f00 */
[----:B------:R-:W-:Y:S05]  /*93a0*/  WARPSYNC.COLLECTIVE R46, `(.L_x_537) ;  /* 0x000000002e087348 */ /* 0x000fea0003c00000 */
[----:B------:R0:W1:Y:S02]  /*93b0*/  SHFL.BFLY P1, R47, R49, R48, R51 ;  /* 0x0c000030312f7389 */ /* 0x0000640000020033 */
[----:B01----:R-:W-:Y:S05]  /*93c0*/  ENDCOLLECTIVE ;  /* 0x000000000000791b */ /* 0x003fea0003800000 */
.L_x_537:
[----:B------:R-:W-:Y:S01]  /*93d0*/  FADD R5, R5, R38 ;  /* 0x0000002605057221 */ /* 0x000fe20000000000 */
[----:B------:R-:W-:Y:S02]  /*93e0*/  MOV R49, R3 ;  /* 0x0000000300317202 */ /* 0x000fe40000000f00 */
[----:B------:R-:W-:-:S07]  /*93f0*/  MOV R43, R47 ;  /* 0x0000002f002b7202 */ /* 0x000fce0000000f00 */
[----:B------:R-:W-:Y:S05]  /*9400*/  WARPSYNC.COLLECTIVE R46, `(.L_x_538) ;  /* 0x000000002e087348 */ /* 0x000fea0003c00000 */
[----:B------:R0:W1:Y:S02]  /*9410*/  SHFL.BFLY P1, R47, R49, R48, R51 ;  /* 0x0c000030312f7389 */ /* 0x0000640000020033 */
[----:B01----:R-:W-:Y:S05]  /*9420*/  ENDCOLLECTIVE ;  /* 0x000000000000791b */ /* 0x003fea0003800000 */
.L_x_538:
[----:B------:R-:W-:Y:S01]  /*9430*/  FADD R43, R0, R43 ;  /* 0x0000002b002b7221 */ /* 0x000fe20000000000 */
[----:B------:R-:W-:Y:S01]  /*9440*/  IMAD.MOV.U32 R49, RZ, RZ, R2 ;  /* 0x000000ffff317224 */ /* 0x000fe200078e0002 */
[----:B------:R-:W-:-:S07]  /*9450*/  MOV R42, R47 ;  /* 0x0000002f002a7202 */ /* 0x000fce0000000f00 */
[----:B------:R-:W-:Y:S05]  /*9460*/  WARPSYNC.COLLECTIVE R46, `(.L_x_539) ;  /* 0x000000002e087348 */ /* 0x000fea0003c00000 */
[----:B------:R0:W1:Y:S02]  /*9470*/  SHFL.BFLY P1, R47, R49, R48, R51 ;  /* 0x0c000030312f7389 */ /* 0x0000640000020033 */
[----:B01----:R-:W-:Y:S05]  /*9480*/  ENDCOLLECTIVE ;  /* 0x000000000000791b */ /* 0x003fea0003800000 */
.L_x_539:
[----:B------:R-:W-:Y:S01]  /*9490*/  FADD R42, R3, R42 ;  /* 0x0000002a032a7221 */ /* 0x000fe20000000000 */
[----:B------:R-:W-:Y:S02]  /*94a0*/  MOV R49, R5 ;  /* 0x0000000500317202 */ /* 0x000fe40000000f00 */
[----:B------:R-:W-:-:S07]  /*94b0*/  MOV R45, R47 ;  /* 0x0000002f002d7202 */ /* 0x000fce0000000f00 */
[----:B------:R-:W-:Y:S05]  /*94c0*/  WARPSYNC.COLLECTIVE R46, `(.L_x_540) ;  /* 0x000000002e087348 */ /* 0x000fea0003c00000 */
[----:B------:R0:W1:Y:S02]  /*94d0*/  SHFL.BFLY P1, R47, R49, R48, R51 ;  /* 0x0c000030312f7389 */ /* 0x0000640000020033 */
[----:B01----:R-:W-:Y:S05]  /*94e0*/  ENDCOLLECTIVE ;  /* 0x000000000000791b */ /* 0x003fea0003800000 */
.L_x_540:
[----:B------:R-:W-:Y:S01]  /*94f0*/  FADD R45, R2, R45 ;  /* 0x0000002d022d7221 */ /* 0x000fe20000000000 */
[----:B------:R-:W-:Y:S02]  /*9500*/  HFMA2 R48, -RZ, RZ, 0, 2.384185791015625e-07 ;  /* 0x00000004ff307431 */ /* 0x000fe400000001ff */
[----:B------:R-:W-:Y:S01]  /*9510*/  IMAD.MOV.U32 R49, RZ, RZ, R43 ;  /* 0x000000ffff317224 */ /* 0x000fe200078e002b */
[----:B------:R-:W-:-:S07]  /*9520*/  MOV R44, R47 ;  /* 0x0000002f002c7202 */ /* 0x000fce0000000f00 */
[----:B------:R-:W-:Y:S05]  /*9530*/  WARPSYNC.COLLECTIVE R46, `(.L_x_541) ;  /* 0x000000002e087348 */ /* 0x000fea0003c00000 */
[----:B------:R0:W1:Y:S02]  /*9540*/  SHFL.BFLY P1, R47, R49, R48, R51 ;  /* 0x0c000030312f7389 */ /* 0x0000640000020033 */
[----:B01----:R-:W-:Y:S05]  /*9550*/  ENDCOLLECTIVE ;  /* 0x000000000000791b */ /* 0x003fea0003800000 */
.L_x_541:
[----:B------:R-:W-:Y:S01]  /*9560*/  FADD R44, R5, R44 ;  /* 0x0000002c052c7221 */ /* 0x000fe20000000000 */
[----:B------:R-:W-:Y:S02]  /*9570*/  MOV R49, R42 ;  /* 0x0000002a00317202 */ /* 0x000fe40000000f00 */
[----:B------:R-:W-:-:S07]  /*9580*/  MOV R38, R47 ;  /* 0x0000002f00267202 */ /* 0x000fce0000000f00 */
[----:B------:R-:W-:Y:S05]  /*9590*/  WARPSYNC.COLLECTIVE R46, `(.L_x_542) ;  /* 0x000000002e087348 */ /* 0x000fea0003c00000 */
[----:B------:R0:W1:Y:S02]  /*95a0*/  SHFL.BFLY P1, R47, R49, R48, R51 ;  /* 0x0c000030312f7389 */ /* 0x0000640000020033 */
[----:B01----:R-:W-:Y:S05]  /*95b0*/  ENDCOLLECTIVE ;  /* 0x000000000000791b */ /* 0x003fea0003800000 */
.L_x_542:
[----:B------:R-:W-:Y:S01]  /*95c0*/  FADD R38, R43, R38 ;  /* 0x000000262b267221 */ /* 0x000fe20000000000 */
[----:B------:R-:W-:Y:S01]  /*95d0*/  MOV R49, R45 ;  /* 0x0000002d00317202 */ /* 0x000fe20000000f00 */
[----:B------:R-:W-:-:S07]  /*95e0*/  IMAD.MOV.U32 R39, RZ, RZ, R47 ;  /* 0x000000ffff277224 */ /* 0x000fce00078e002f */
[----:B------:R-:W-:Y:S05]  /*95f0*/  WARPSYNC.COLLECTIVE R46, `(.L_x_543) ;  /* 0x000000002e087348 */ /* 0x000fea0003c00000 */
[----:B------:R0:W1:Y:S02]  /*9600*/  SHFL.BFLY P1, R47, R49, R48, R51 ;  /* 0x0c000030312f7389 */ /* 0x0000640000020033 */
[----:B01----:R-:W-:Y:S05]  /*9610*/  ENDCOLLECTIVE ;  /* 0x000000000000791b */ /* 0x003fea0003800000 */
.L_x_543:
[----:B------:R-:W-:Y:S01]  /*9620*/  FADD R39, R42, R39 ;  /* 0x000000272a277221 */ /* 0x000fe20000000000 */
[----:B------:R-:W-:Y:S02]  /*9630*/  MOV R49, R44 ;  /* 0x0000002c00317202 */ /* 0x000fe40000000f00 */
[----:B------:R-:W-:-:S07]  /*9640*/  MOV R40, R47 ;  /* 0x0000002f00287202 */ /* 0x000fce0000000f00 */
[----:B------:R-:W-:Y:S05]  /*9650*/  WARPSYNC.COLLECTIVE R46, `(.L_x_544) ;  /* 0x000000002e087348 */ /* 0x000fea0003c00000 */
[----:B------:R0:W1:Y:S02]  /*9660*/  SHFL.BFLY P1, R47, R49, R48, R51 ;  /* 0x0c000030312f7389 */ /* 0x0000640000020033 */
[----:B01----:R-:W-:Y:S05]  /*9670*/  ENDCOLLECTIVE ;  /* 0x000000000000791b */ /* 0x003fea0003800000 */
.L_x_544:
[----:B------:R-:W-:Y:S01]  /*9680*/  FADD R40, R45, R40 ;  /* 0x000000282d287221 */ /* 0x000fe20000000000 */
[----:B------:R-:W-:Y:S01]  /*9690*/  HFMA2 R48, -RZ, RZ, 0, 1.1920928955078125e-07 ;  /* 0x00000002ff307431 */ /* 0x000fe200000001ff */
[----:B------:R-:W-:Y:S01]  /*96a0*/  MOV R49, R38 ;  /* 0x0000002600317202 */ /* 0x000fe20000000f00 */
[----:B------:R-:W-:-:S07]  /*96b0*/  IMAD.MOV.U32 R3, RZ, RZ, R47 ;  /* 0x000000ffff037224 */ /* 0x000fce00078e002f */
[----:B------:R-:W-:Y:S05]  /*96c0*/  WARPSYNC.COLLECTIVE R46, `(.L_x_545) ;  /* 0x000000002e087348 */ /* 0x000fea0003c00000 */
[----:B------:R0:W1:Y:S02]  /*96d0*/  SHFL.BFLY P1, R47, R49, R48, R51 ;  /* 0x0c000030312f7389 */ /* 0x0000640000020033 */
[----:B01----:R-:W-:Y:S05]  /*96e0*/  ENDCOLLECTIVE ;  /* 0x000000000000791b */ /* 0x003fea0003800000 */
.L_x_545:
[----:B------:R-:W-:Y:S01]  /*96f0*/  FADD R3, R44, R3 ;  /* 0x000000032c037221 */ /* 0x000fe20000000000 */
[----:B------:R-:W-:Y:S01]  /*9700*/  IMAD.MOV.U32 R49, RZ, RZ, R39 ;  /* 0x000000ffff317224 */ /* 0x000fe200078e0027 */
[----:B------:R-:W-:-:S07]  /*9710*/  MOV R5, R47 ;  /* 0x0000002f00057202 */ /* 0x000fce0000000f00 */
[----:B------:R-:W-:Y:S05]  /*9720*/  WARPSYNC.COLLECTIVE R46, `(.L_x_546) ;  /* 0x000000002e087348 */ /* 0x000fea0003c00000 */
[----:B------:R0:W1:Y:S02]  /*9730*/  SHFL.BFLY P1, R47, R49, R48, R51 ;  /* 0x0c000030312f7389 */ /* 0x0000640000020033 */
[----:B01----:R-:W-:Y:S05]  /*9740*/  ENDCOLLECTIVE ;  /* 0x000000000000791b */ /* 0x003fea0003800000 */
.L_x_546:
[----:B------:R-:W-:Y:S01]  /*9750*/  FADD R5, R38, R5 ;  /* 0x0000000526057221 */ /* 0x000fe20000000000 */
[----:B------:R-:W-:Y:S02]  /*9760*/  MOV R49, R40 ;  /* 0x0000002800317202 */ /* 0x000fe40000000f00 */
[----:B------:R-:W-:-:S07]  /*9770*/  MOV R0, R47 ;  /* 0x0000002f00007202 */ /* 0x000fce0000000f00 */
[----:B------:R-:W-:Y:S05]  /*9780*/  WARPSYNC.COLLECTIVE R46, `(.L_x_547) ;  /* 0x000000002e087348 */ /* 0x000fea0003c00000 */
[----:B------:R0:W1:Y:S02]  /*9790*/  SHFL.BFLY P1, R47, R49, R48, R51 ;  /* 0x0c000030312f7389 */ /* 0x0000640000020033 */
[----:B01----:R-:W-:Y:S05]  /*97a0*/  ENDCOLLECTIVE ;  /* 0x000000000000791b */ /* 0x003fea0003800000 */
.L_x_547:
[----:B------:R-:W-:Y:S01]  /*97b0*/  FADD R0, R39, R0 ;  /* 0x0000000027007221 */ /* 0x000fe20000000000 */
[----:B------:R-:W-:Y:S01]  /*97c0*/  IMAD.MOV.U32 R49, RZ, RZ, R3 ;  /* 0x000000ffff317224 */ /* 0x000fe200078e0003 */
[----:B------:R-:W-:-:S07]  /*97d0*/  MOV R41, R47 ;  /* 0x0000002f00297202 */ /* 0x000fce0000000f00 */
[----:B------:R-:W-:Y:S05]  /*97e0*/  WARPSYNC.COLLECTIVE R46, `(.L_x_548) ;  /* 0x000000002e087348 */ /* 0x000fea0003c00000 */
[----:B------:R0:W1:Y:S02]  /*97f0*/  SHFL.BFLY P1, R47, R49, R48, R51 ;  /* 0x0c000030312f7389 */ /* 0x0000640000020033 */
[----:B01----:R-:W-:Y:S05]  /*9800*/  ENDCOLLECTIVE ;  /* 0x000000000000791b */ /* 0x003fea0003800000 */
.L_x_548:
[----:B------:R-:W-:Y:S01]  /*9810*/  FADD R41, R40, R41 ;  /* 0x0000002928297221 */ /* 0x000fe20000000000 */
[----:B------:R-:W-:Y:S01]  /*9820*/  HFMA2 R48, -RZ, RZ, 0, 5.9604644775390625e-08 ;  /* 0x00000001ff307431 */ /* 0x000fe200000001ff */
[----:B------:R-:W-:Y:S02]  /*9830*/  MOV R49, R5 ;  /* 0x0000000500317202 */ /* 0x000fe40000000f00 */
[----:B------:R-:W-:-:S07]  /*9840*/  MOV R2, R47 ;  /* 0x0000002f00027202 */ /* 0x000fce0000000f00 */
[----:B------:R-:W-:Y:S05]  /*9850*/  WARPSYNC.COLLECTIVE R46, `(.L_x_549) ;  /* 0x000000002e087348 */ /* 0x000fea0003c00000 */
[----:B------:R0:W1:Y:S02]  /*9860*/  SHFL.BFLY P1, R47, R49, R48, R51 ;  /* 0x0c000030312f7389 */ /* 0x0000640000020033 */
[----:B01----:R-:W-:Y:S05]  /*9870*/  ENDCOLLECTIVE ;  /* 0x000000000000791b */ /* 0x003fea0003800000 */
.L_x_549:
[----:B------:R-:W-:Y:S01]  /*9880*/  FADD R2, R3, R2 ;  /* 0x0000000203027221 */ /* 0x000fe20000000000 */
[----:B------:R-:W-:Y:S01]  /*9890*/  MOV R49, R0 ;  /* 0x0000000000317202 */ /* 0x000fe20000000f00 */
[----:B------:R-:W-:-:S07]  /*98a0*/  IMAD.MOV.U32 R42, RZ, RZ, R47 ;  /* 0x000000ffff2a7224 */ /* 0x000fce00078e002f */
[----:B------:R-:W-:Y:S05]  /*98b0*/  WARPSYNC.COLLECTIVE R46, `(.L_x_550) ;  /* 0x000000002e087348 */ /* 0x000fea0003c00000 */
[----:B------:R0:W1:Y:S02]  /*98c0*/  SHFL.BFLY P1, R47, R49, R48, R51 ;  /* 0x0c000030312f7389 */ /* 0x0000640000020033 */
[----:B01----:R-:W-:Y:S05]  /*98d0*/  ENDCOLLECTIVE ;  /* 0x000000000000791b */ /* 0x003fea0003800000 */
.L_x_550:
[----:B------:R-:W-:Y:S01]  /*98e0*/  FADD R45, R5, R42 ;  /* 0x0000002a052d7221 */ /* 0x000fe20000000000 */
[----:B------:R-:W-:Y:S02]  /*98f0*/  MOV R49, R41 ;  /* 0x0000002900317202 */ /* 0x000fe40000000f00 */
[----:B------:R-:W-:-:S07]  /*9900*/  MOV R43, R47 ;  /* 0x0000002f002b7202 */ /* 0x000fce0000000f00 */
[----:B------:R-:W-:Y:S05]  /*9910*/  WARPSYNC.COLLECTIVE R46, `(.L_x_551) ;  /* 0x000000002e087348 */ /* 0x000fea0003c00000 */
[----:B------:R0:W1:Y:S02]  /*9920*/  SHFL.BFLY P1, R47, R49, R48, R51 ;  /* 0x0c000030312f7389 */ /* 0x0000640000020033 */
[----:B01----:R-:W-:Y:S05]  /*9930*/  ENDCOLLECTIVE ;  /* 0x000000000000791b */ /* 0x003fea0003800000 */
.L_x_551:
[----:B------:R-:W-:Y:S01]  /*9940*/  FADD R43, R0, R43 ;  /* 0x0000002b002b7221 */ /* 0x000fe20000000000 */
[----:B------:R-:W-:Y:S01]  /*9950*/  MOV R49, R2 ;  /* 0x0000000200317202 */ /* 0x000fe20000000f00 */
[----:B------:R-:W-:-:S07]  /*9960*/  IMAD.MOV.U32 R44, RZ, RZ, R47 ;  /* 0x000000ffff2c7224 */ /* 0x000fce00078e002f */
[----:B------:R-:W-:Y:S05]  /*9970*/  WARPSYNC.COLLECTIVE R46, `(.L_x_552) ;  /* 0x000000002e087348 */ /* 0x000fea0003c00000 */
[----:B------:R0:W1:Y:S02]  /*9980*/  SHFL.BFLY P1, R47, R49, R48, R51 ;  /* 0x0c000030312f7389 */ /* 0x0000640000020033 */
[----:B01----:R-:W-:Y:S05]  /*9990*/  ENDCOLLECTIVE ;  /* 0x000000000000791b */ /* 0x003fea0003800000 */
.L_x_552:
[----:B------:R-:W-:Y:S01]  /*99a0*/  MOV R39, R47 ;  /* 0x0000002f00277202 */ /* 0x000fe20000000f00 */
[----:B------:R-:W-:Y:S01]  /*99b0*/  FADD R47, R41, R44 ;  /* 0x0000002c292f7221 */ /* 0x000fe20000000000 */
[----:B------:R-:W-:Y:S06]  /*99c0*/  BRA `(.L_x_553) ;  /* 0xfffffff4007c7947 */ /* 0x000fec000383ffff */
        .weak           $__internal_4_$__cuda_sm3x_div_rn_noftz_f32_slowpath
        .type           $__internal_4_$__cuda_sm3x_div_rn_noftz_f32_slowpath,@function
        .size           $__internal_4_$__cuda_sm3x_div_rn_noftz_f32_slowpath,(.L_x_4626 - $__internal_4_$__cuda_sm3x_div_rn_noftz_f32_slowpath)
$__internal_4_$__cuda_sm3x_div_rn_noftz_f32_slowpath:
        /* <DEDUP_REMOVED lines=34> */
.L_x_555:
[----:B------:R-:W-:Y:S01]  /*9bf0*/  LEA R36, R42, 0xc0800000, 0x17 ;  /* 0xc08000002a247811 */ /* 0x000fe200078eb8ff */
[----:B------:R-:W-:Y:S03]  /*9c00*/  BSSY.RECONVERGENT B3, `(.L_x_560) ;  /* 0x0000036000037945 */ /* 0x000fe60003800200 */
[----:B------:R-:W-:Y:S02]  /*9c10*/  IADD3 R36, PT, PT, -R36, R3, RZ ;  /* 0x0000000324247210 */ /* 0x000fe40007ffe1ff */
[----:B------:R-:W-:Y:S02]  /*9c20*/  IADD3 R3, PT, PT, R40, -0x7f, RZ ;  /* 0xffffff8128037810 */ /* 0x000fe40007ffe0ff */
[----:B------:R-:W0:Y:S01]  /*9c30*/  MUFU.RCP R38, R36 ;  /* 0x0000002400267308 */ /* 0x000e220000001000 */
[----:B------:R-:W-:Y:S02]  /*9c40*/  FADD.FTZ R47, -R36, -RZ ;  /* 0x800000ff242f7221 */ /* 0x000fe40000010100 */
[C---:B------:R-:W-:Y:S01]  /*9c50*/  IMAD R0, R3.reuse, -0x800000, R0 ;  /* 0xff80000003007824 */ /* 0x040fe200078e0200 */
[----:B------:R-:W-:-:S04]  /*9c60*/  IADD3 R3, PT, PT, R3, 0x7f, -R42 ;  /* 0x0000007f03037810 */ /* 0x000fc80007ffe82a */
[----:B------:R-:W-:Y:S01]  /*9c70*/  IADD3 R3, PT, PT, R3, R34, RZ ;  /* 0x0000002203037210 */ /* 0x000fe20007ffe0ff */
[----:B0-----:R-:W-:-:S04]  /*9c80*/  FFMA R49, R38, R47, 1 ;  /* 0x3f80000026317423 */ /* 0x001fc8000000002f */
        /* <DEDUP_REMOVED lines=20> */
[CCC-:B------:R-:W-:Y:S01]  /*9dd0*/  FFMA.RM R3, R51.reuse, R47.reuse, R40.reuse ;  /* 0x0000002f33037223 */ /* 0x1c0fe20000004028 */
[C---:B------:R-:W-:Y:S02]  /*9de0*/  ISETP.NE.AND P2, PT, R36.reuse, RZ, PT ;  /* 0x000000ff2400720c */ /* 0x040fe40003f45270 */
[----:B------:R-:W-:Y:S02]  /*9df0*/  ISETP.NE.AND P1, PT, R36, RZ, PT ;  /* 0x000000ff2400720c */ /* 0x000fe40003f25270 */
[----:B------:R-:W-:Y:S01]  /*9e00*/  LOP3.LUT R34, R0, 0x7fffff, RZ, 0xc0, !PT ;  /* 0x007fffff00227812 */ /* 0x000fe200078ec0ff */
[----:B------:R-:W-:Y:S01]  /*9e10*/  FFMA.RP R0, R51, R47, R40 ;  /* 0x0000002f33007223 */ /* 0x000fe20000008028 */
[----:B------:R-:W-:Y:S02]  /*9e20*/  IADD3 R47, PT, PT, R36, 0x20, RZ ;  /* 0x00000020242f7810 */ /* 0x000fe40007ffe0ff */
        /* <DEDUP_REMOVED lines=15> */
.L_x_562:
[----:B------:R-:W-:-:S04]  /*9f20*/  LOP3.LUT R38, R38, 0x80000000, RZ, 0xc0, !PT ;  /* 0x8000000026267812 */ /* 0x000fc800078ec0ff */
[----:B------:R-:W-:Y:S01]  /*9f30*/  LOP3.LUT R38, R38, 0x7f800000, RZ, 0xfc, !PT ;  /* 0x7f80000026267812 */ /* 0x000fe200078efcff */
[----:B------:R-:W-:Y:S06]  /*9f40*/  BRA `(.L_x_563) ;  /* 0x0000000000047947 */ /* 0x000fec0003800000 */
.L_x_561:
[----:B------:R-:W-:-:S07]  /*9f50*/  LEA R38, R3, R38, 0x17 ;  /* 0x0000002603267211 */ /* 0x000fce00078eb8ff */
.L_x_563:
[----:B------:R-:W-:Y:S05]  /*9f60*/  BSYNC.RECONVERGENT B3 ;  /* 0x0000000000037941 */ /* 0x000fea0003800200 */
.L_x_560:
[----:B------:R-:W-:Y:S05]  /*9f70*/  BRA `(.L_x_564) ;  /* 0x0000000000207947 */ /* 0x000fea0003800000 */
.L_x_559:
[----:B------:R-:W-:-:S04]  /*9f80*/  LOP3.LUT R0, R3, 0x80000000, R0, 0x48, !PT ;  /* 0x8000000003007812 */ /* 0x000fc800078e4800 */
[----:B------:R-:W-:Y:S01]  /*9f90*/  LOP3.LUT R38, R0, 0x7f800000, RZ, 0xfc, !PT ;  /* 0x7f80000000267812 */ /* 0x000fe200078efcff */
[----:B------:R-:W-:Y:S06]  /*9fa0*/  BRA `(.L_x_564) ;  /* 0x0000000000147947 */ /* 0x000fec0003800000 */
.L_x_558:
[----:B------:R-:W-:Y:S01]  /*9fb0*/  LOP3.LUT R38, R3, 0x80000000, R0, 0x48, !PT ;  /* 0x8000000003267812 */ /* 0x000fe200078e4800 */
[----:B------:R-:W-:Y:S06]  /*9fc0*/  BRA `(.L_x_564) ;  /* 0x00000000000c7947 */ /* 0x000fec0003800000 */
.L_x_557:
[----:B------:R-:W0:Y:S01]  /*9fd0*/  MUFU.RSQ R38, -QNAN ;  /* 0xffc0000000267908 */ /* 0x000e220000001400 */
[----:B------:R-:W-:Y:S05]  /*9fe0*/  BRA `(.L_x_564) ;  /* 0x0000000000047947 */ /* 0x000fea0003800000 */
.L_x_556:
[----:B------:R-:W-:-:S07]  /*9ff0*/  FADD.FTZ R38, R0, R3 ;  /* 0x0000000300267221 */ /* 0x000fce0000010000 */
.L_x_564:
[----:B------:R-:W-:Y:S05]  /*a000*/  BSYNC.RECONVERGENT B2 ;  /* 0x0000000000027941 */ /* 0x000fea0003800200 */
.L_x_554:
[----:B------:R-:W-:Y:S01]  /*a010*/  HFMA2 R47, -RZ, RZ, 0, 0 ;  /* 0x00000000ff2f7431 */ /* 0x000fe200000001ff */
[----:B0-----:R-:W-:-:S03]  /*a020*/  MOV R0, R38 ;  /* 0x0000002600007202 */ /* 0x001fc60000000f00 */
[----:B------:R-:W-:Y:S05]  /*a030*/  RET.REL.NODEC R46 `(_Z15moe_mega_kernelIfLb0ELi4EEvPKT_S2_S2_S2_PKfPKiS6_S6_S6_PS0_iiiiii) ;  /* 0xffffff5c2ef07950 */ /* 0x000fea0003c3ffff */
.L_x_565:
        /* <DEDUP_REMOVED lines=12> */
.L_x_4626:


//--------------------- .text._Z15moe_mega_kernelIfLb1ELi4EEvPKT_S2_S2_S2_PKfPKiS6_S6_S6_PS0_iiiiii --------------------------
	.section	.text._Z15moe_mega_kernelIfLb1ELi4EEvPKT_S2_S2_S2_PKfPKiS6_S6_S6_PS0_iiiiii,"ax",@progbits
	.align	128
        .global         _Z15moe_mega_kernelIfLb1ELi4EEvPKT_S2_S2_S2_PKfPKiS6_S6_S6_PS0_iiiiii
        .type           _Z15moe_mega_kernelIfLb1ELi4EEvPKT_S2_S2_S2_PKfPKiS6_S6_S6_PS0_iiiiii,@function
        .size           _Z15moe_mega_kernelIfLb1ELi4EEvPKT_S2_S2_S2_PKfPKiS6_S6_S6_PS0_iiiiii,(.L_x_4627 - _Z15moe_mega_kernelIfLb1ELi4EEvPKT_S2_S2_S2_PKfPKiS6_S6_S6_PS0_iiiiii)
        .other          _Z15moe_mega_kernelIfLb1ELi4EEvPKT_S2_S2_S2_PKfPKiS6_S6_S6_PS0_iiiiii,@"STO_CUDA_ENTRY STV_DEFAULT"
_Z15moe_mega_kernelIfLb1ELi4EEvPKT_S2_S2_S2_PKfPKiS6_S6_S6_PS0_iiiiii:
.text._Z15moe_mega_kernelIfLb1ELi4EEvPKT_S2_S2_S2_PKfPKiS6_S6_S6_PS0_iiiiii:
        /* <DEDUP_REMOVED lines=15> */
.L_x_567:
        /* <DEDUP_REMOVED lines=9> */
.L_x_566:
        /* <DEDUP_REMOVED lines=11> */
[----:B0-----:R-:W-:Y:S01]  /*0230*/  LOP3.LUT R71, R3, 0x1f, RZ, 0xc0, !PT ;  /* 0x0000001f03477812 */ /* 0x001fe200078ec0ff */
[----:B------:R-:W-:-:S03]  /*0240*/  IMAD.IADD R0, R70, 0x1, -R3 ;  /* 0x0000000146007824 */ /* 0x000fc600078e0a03 */
[----:B-----5:R-:W-:Y:S02]  /*0250*/  SHF.R.S32.HI R7, RZ, 0x1f, R8 ;  /* 0x0000001fff077819 */ /* 0x020fe40000011408 */
[----:B------:R-:W-:-:S04]  /*0260*/  LEA.HI R11, R0, 0x1, RZ, 0x18 ;  /* 0x00000001000b7811 */ /* 0x000fc800078fc0ff */
[C---:B------:R-:W-:Y:S02]  /*0270*/  LOP3.LUT R25, R11.reuse, 0x3, RZ, 0xc0, !PT ;  /* 0x000000030b197812 */ /* 0x040fe400078ec0ff */
[----:B------:R-:W-:-:S03]  /*0280*/  LOP3.LUT R23, R11, 0x7, RZ, 0xc0, !PT ;  /* 0x000000070b177812 */ /* 0x000fc600078ec0ff */
[----:B------:R-:W-:Y:S01]  /*0290*/  VIADD R21, R25, 0xffffffff ;  /* 0xffffffff19157836 */ /* 0x000fe20000000000 */
[----:B--2---:R-:W-:-:S04]  /*02a0*/  IADD3 R9, PT, PT, -R4, R9, RZ ;  /* 0x0000000904097210 */ /* 0x004fc80007ffe1ff */
[----:B---3--:R-:W-:-:S04]  /*02b0*/  LEA R9, R9, R2, 0x2 ;  /* 0x0000000209097211 */ /* 0x008fc800078e10ff */
[C---:B----4-:R-:W-:Y:S01]  /*02c0*/  ISETP.GE.AND P0, PT, R9.reuse, R10, PT ;  /* 0x0000000a0900720c */ /* 0x050fe20003f06270 */
[----:B------:R-:W-:-:S12]  /*02d0*/  IMAD.WIDE R76, R9, 0x4, R76 ;  /* 0x00000004094c7825 */ /* 0x000fd800078e024c */
        /* <DEDUP_REMOVED lines=19> */
.L_x_572:
        /* <DEDUP_REMOVED lines=25> */
.L_x_571:
[----:B0-----:R-:W-:Y:S05]  /*05a0*/  BSYNC.RECONVERGENT B1 ;  /* 0x0000000000017941 */ /* 0x001fea0003800200 */
.L_x_570:
        /* <DEDUP_REMOVED lines=23> */
.L_x_574:
[----:B------:R-:W-:Y:S05]  /*0720*/  BSYNC.RECONVERGENT B1 ;  /* 0x0000000000017941 */ /* 0x000fea0003800200 */
.L_x_573:
        /* <DEDUP_REMOVED lines=28> */
.L_x_569:
[----:B0-----:R-:W-:Y:S05]  /*08f0*/  BSYNC.RECONVERGENT B0 ;  /* 0x0000000000007941 */ /* 0x001fea0003800200 */
.L_x_568:
[----:B--2---:R-:W-:-:S04]  /*0900*/  IADD3 R6, PT, PT, R9, 0x1, RZ ;  /* 0x0000000109067810 */ /* 0x004fc80007ffe0ff */
[----:B------:R-:W-:-:S13]  /*0910*/  ISETP.GE.AND P0, PT, R6, R10, PT ;  /* 0x0000000a0600720c */ /* 0x000fda0003f06270 */
        /* <DEDUP_REMOVED lines=8> */
[----:B------:R-:W-:Y:S01]  /*09a0*/  ISETP.NE.AND P1, PT, R23, RZ, PT ;  /* 0x000000ff1700720c */ /* 0x000fe20003f25270 */
[----:B------:R-:W-:Y:S02]  /*09b0*/  IMAD.MOV.U32 R17, RZ, RZ, R3 ;  /* 0x000000ffff117224 */ /* 0x000fe400078e0003 */
[----:B--2---:R-:W-:-:S05]  /*09c0*/  IMAD R30, R5, R12, RZ ;  /* 0x0000000c051e7224 */ /* 0x004fca00078e02ff */
[----:B-1----:R-:W-:-:S03]  /*09d0*/  SHF.R.S32.HI R19, RZ, 0x1f, R30 ;  /* 0x0000001fff137819 */ /* 0x002fc6000001141e */
[----:B------:R-:W-:Y:S05]  /*09e0*/  @!P0 BRA `(.L_x_578) ;  /* 0x0000000000808947 */ /* 0x000fea0003800000 */
[----:B------:R-:W1:Y:S01]  /*09f0*/  S2R R5, SR_CgaCtaId ;  /* 0x0000000000057919 */ /* 0x000e620000008800 */
[----:B------:R-:W-:Y:S01]  /*0a00*/  MOV R4, 0x400 ;  /* 0x0000040000047802 */ /* 0x000fe20000000f00 */
[----:B------:R-:W-:Y:S01]  /*0a10*/  HFMA2 R2, -RZ, RZ, 0, 0 ;  /* 0x00000000ff027431 */ /* 0x000fe200000001ff */
[----:B------:R-:W-:Y:S01]  /*0a20*/  LOP3.LUT R27, R11, 0x1fffff8, RZ, 0xc0, !PT ;  /* 0x01fffff80b1b7812 */ /* 0x000fe200078ec0ff */
[----:B------:R-:W-:Y:S01]  /*0a30*/  IMAD.MOV.U32 R17, RZ, RZ, R3 ;  /* 0x000000ffff117224 */ /* 0x000fe200078e0003 */
[----:B-1----:R-:W-:-:S07]  /*0a40*/  LEA R32, R5, R4, 0x18 ;  /* 0x0000000405207211 */ /* 0x002fce00078ec0ff */
.L_x_579:
        /* <DEDUP_REMOVED lines=26> */
.L_x_578:
[----:B0-----:R-:W-:Y:S05]  /*0bf0*/  BSYNC.RECONVERGENT B1 ;  /* 0x0000000000017941 */ /* 0x001fea0003800200 */
.L_x_577:
        /* <DEDUP_REMOVED lines=24> */
.L_x_581:
[----:B------:R-:W-:Y:S05]  /*0d80*/  BSYNC.RECONVERGENT B1 ;  /* 0x0000000000017941 */ /* 0x000fea0003800200 */
.L_x_580:
[----:B------:R-:W-:Y:S05]  /*0d90*/  @!P1 BRA `(.L_x_576) ;  /* 0x0000000000749947 */ /* 0x000fea0003800000 */
[----:B------:R-:W-:Y:S02]  /*0da0*/  ISETP.NE.AND P1, PT, R21, RZ, PT ;  /* 0x000000ff1500720c */ /* 0x000fe40003f25270 */
[----:B------:R-:W-:-:S11]  /*0db0*/  LOP3.LUT P3, RZ, R0, 0x100, RZ, 0xc0, !PT ;  /* 0x0000010000ff7812 */ /* 0x000fd6000786c0ff */
[----:B-1----:R-:W1:Y:S01]  /*0dc0*/  @P1 LDC.64 R26, c[0x0][0x380] ;  /* 0x0000e000ff1a1b82 */ /* 0x002e620000000a00 */
[----:B0-----:R-:W-:Y:S02]  /*0dd0*/  @P1 IADD3 R15, P2, PT, R30, R17, RZ ;  /* 0x000000111e0f1210 */ /* 0x001fe40007f5e0ff */
[C---:B------:R-:W-:Y:S01]  /*0de0*/  @P1 IADD3 R18, PT, PT, R17.reuse, R12, RZ ;  /* 0x0000000c11121210 */ /* 0x040fe20007ffe0ff */
[----:B------:R-:W-:Y:S01]  /*0df0*/  @P1 VIADD R17, R17, 0x200 ;  /* 0x0000020011111836 */ /* 0x000fe20000000000 */
[----:B------:R-:W-:-:S03]  /*0e00*/  @P1 IADD3.X R16, PT, PT, RZ, R19, RZ, P2, !PT ;  /* 0x00000013ff101210 */ /* 0x000fc600017fe4ff */
[----:B------:R-:W0:Y:S01]  /*0e10*/  @!P3 LDC.64 R28, c[0x0][0x380] ;  /* 0x0000e000ff1cbb82 */ /* 0x000e220000000a00 */
[----:B------:R-:W-:-:S05]  /*0e20*/  @!P3 IADD3 R2, P0, PT, R30, R17, RZ ;  /* 0x000000111e02b210 */ /* 0x000fca0007f1e0ff */
[----:B------:R-:W-:Y:S01]  /*0e30*/  @!P3 IMAD.X R5, RZ, RZ, R19, P0 ;  /* 0x000000ffff05b224 */ /* 0x000fe200000e0613 */
[----:B-1----:R-:W-:-:S04]  /*0e40*/  @P1 LEA R14, P2, R15, R26, 0x2 ;  /* 0x0000001a0f0e1211 */ /* 0x002fc800078410ff */
[----:B------:R-:W-:Y:S02]  /*0e50*/  @P1 LEA.HI.X R15, R15, R27, R16, 0x2, P2 ;  /* 0x0000001b0f0f1211 */ /* 0x000fe400010f1410 */
[----:B0-----:R-:W-:-:S03]  /*0e60*/  @!P3 LEA R4, P0, R2, R28, 0x2 ;  /* 0x0000001c0204b211 */ /* 0x001fc600078010ff */
        /* <DEDUP_REMOVED lines=11> */
[----:B------:R-:W-:-:S03]  /*0f20*/  @P1 IMAD R19, R18, 0x4, R19 ;  /* 0x0000000412131824 */ /* 0x000fc600078e0213 */
[----:B------:R-:W-:Y:S02]  /*0f30*/  @!P3 LEA R17, R2, R27, 0x2 ;  /* 0x0000001b0211b211 */ /* 0x000fe400078e10ff */
[----:B--2---:R2:W-:Y:S04]  /*0f40*/  @P1 STS [R19+0x4], R16 ;  /* 0x0000041013001388 */ /* 0x0045e80000000800 */
[----:B---3--:R2:W-:Y:S04]  /*0f50*/  @P1 STS [R19+0x404], R20 ;  /* 0x0004041413001388 */ /* 0x0085e80000000800 */
[----:B----4-:R2:W-:Y:S02]  /*0f60*/  @!P3 STS [R17+0x4], R4 ;  /* 0x000004041100b388 */ /* 0x0105e40000000800 */
.L_x_576:
[----:B0-----:R-:W-:Y:S05]  /*0f70*/  BSYNC.RECONVERGENT B0 ;  /* 0x0000000000007941 */ /* 0x001fea0003800200 */
.L_x_575:
[----:B------:R-:W-:Y:S01]  /*0f80*/  VIADD R5, R9, 0x2 ;  /* 0x0000000209057836 */ /* 0x000fe20000000000 */
[----:B--2---:R-:W-:-:S04]  /*0f90*/  IADD3 R4, PT, PT, R12, 0x1, RZ ;  /* 0x000000010c047810 */ /* 0x004fc80007ffe0ff */
[----:B------:R-:W-:-:S13]  /*0fa0*/  ISETP.GE.AND P0, PT, R5, R10, PT ;  /* 0x0000000a0500720c */ /* 0x000fda0003f06270 */
[----:B------:R-:W-:Y:S05]  /*0fb0*/  @P0 BRA `(.L_x_582) ;  /* 0x0000000400940947 */ /* 0x000fea0003800000 */
[----:B------:R-:W-:Y:S01]  /*0fc0*/  ISETP.GE.AND P0, PT, R3, R12, PT ;  /* 0x0000000c0300720c */ /* 0x000fe20003f06270 */
[----:B------:R-:W0:Y:S01]  /*0fd0*/  LDCU.64 UR8, c[0x0][0x380] ;  /* 0x00007000ff0877ac */ /* 0x000e220008000a00 */
[----:B------:R-:W-:Y:S11]  /*0fe0*/  BSSY.RECONVERGENT B0, `(.L_x_582) ;  /* 0x0000062000007945 */ /* 0x000ff60003800200 */
[----:B------:R-:W-:Y:S05]  /*0ff0*/  @P0 BRA `(.L_x_583) ;  /* 0x0000000400800947 */ /* 0x000fea0003800000 */
[----:B-1----:R-:W2:Y:S01]  /*1000*/  LDG.E.CONSTANT R15, desc[UR6][R76.64+0x8] ;  /* 0x000008064c0f7981 */ /* 0x002ea2000c1e9900 */
[----:B------:R-:W-:Y:S01]  /*1010*/  ISETP.GE.U32.AND P0, PT, R0, 0x700, PT ;  /* 0x000007000000780c */ /* 0x000fe20003f06070 */
[----:B------:R-:W-:Y:S01]  /*1020*/  BSSY.RECONVERGENT B1, `(.L_x_584) ;  /* 0x0000026000017945 */ /* 0x000fe20003800200 */
[----:B------:R-:W-:Y:S01]  /*1030*/  ISETP.NE.AND P1, PT, R23, RZ, PT ;  /* 0x000000ff1700720c */ /* 0x000fe20003f25270 */
[----:B------:R-:W-:Y:S02]  /*1040*/  IMAD.MOV.U32 R19, RZ, RZ, R3 ;  /* 0x000000ffff137224 */ /* 0x000fe400078e0003 */
[----:B--2---:R-:W-:-:S05]  /*1050*/  IMAD R32, R15, R12, RZ ;  /* 0x0000000c0f207224 */ /* 0x004fca00078e02ff */
[----:B------:R-:W-:-:S03]  /*1060*/  SHF.R.S32.HI R27, RZ, 0x1f, R32 ;  /* 0x0000001fff1b7819 */ /* 0x000fc60000011420 */
[----:B------:R-:W-:Y:S05]  /*1070*/  @!P0 BRA `(.L_x_585) ;  /* 0x0000000000808947 */ /* 0x000fea0003800000 */
[----:B------:R-:W1:Y:S01]  /*1080*/  S2R R15, SR_CgaCtaId ;  /* 0x00000000000f7919 */ /* 0x000e620000008800 */
[----:B------:R-:W-:Y:S01]  /*1090*/  MOV R14, 0x400 ;  /* 0x00000400000e7802 */ /* 0x000fe20000000f00 */
[----:B------:R-:W-:Y:S01]  /*10a0*/  IMAD.MOV.U32 R19, RZ, RZ, R3 ;  /* 0x000000ffff137224 */ /* 0x000fe200078e0003 */
[----:B------:R-:W-:Y:S02]  /*10b0*/  LOP3.LUT R29, R11, 0x1fffff8, RZ, 0xc0, !PT ;  /* 0x01fffff80b1d7812 */ /* 0x000fe400078ec0ff */
[----:B------:R-:W-:Y:S02]  /*10c0*/  MOV R2, RZ ;  /* 0x000000ff00027202 */ /* 0x000fe40000000f00 */
[----:B-1----:R-:W-:-:S07]  /*10d0*/  LEA R34, R15, R14, 0x18 ;  /* 0x0000000e0f227211 */ /* 0x002fce00078ec0ff */
.L_x_586:
        /* <DEDUP_REMOVED lines=15> */
[----:B------:R-:W-:Y:S02]  /*11d0*/  LEA R17, R17, R34, 0x2 ;  /* 0x0000002211117211 */ /* 0x000fe400078e10ff */
[----:B------:R-:W-:-:S03]  /*11e0*/  ISETP.NE.AND P0, PT, R2, R29, PT ;  /* 0x0000001d0200720c */ /* 0x000fc60003f05270 */
        /* <DEDUP_REMOVED lines=9> */
.L_x_585:
[----:B0-----:R-:W-:Y:S05]  /*1280*/  BSYNC.RECONVERGENT B1 ;  /* 0x0000000000017941 */ /* 0x001fea0003800200 */
.L_x_584:
        /* <DEDUP_REMOVED lines=24> */
.L_x_588:
[----:B------:R-:W-:Y:S05]  /*1410*/  BSYNC.RECONVERGENT B1 ;  /* 0x0000000000017941 */ /* 0x000fea0003800200 */
.L_x_587:
[----:B------:R-:W-:Y:S05]  /*1420*/  @!P1 BRA `(.L_x_583) ;  /* 0x0000000000749947 */ /* 0x000fea0003800000 */
[----:B------:R-:W-:Y:S02]  /*1430*/  ISETP.NE.AND P1, PT, R21, RZ, PT ;  /* 0x000000ff1500720c */ /* 0x000fe40003f25270 */
[----:B------:R-:W-:-:S11]  /*1440*/  LOP3.LUT P3, RZ, R0, 0x100, RZ, 0xc0, !PT ;  /* 0x0000010000ff7812 */ /* 0x000fd6000786c0ff */
[----:B-1----:R-:W1:Y:S01]  /*1450*/  @P1 LDC.64 R28, c[0x0][0x380] ;  /* 0x0000e000ff1c1b82 */ /* 0x002e620000000a00 */
[-C--:B0-----:R-:W-:Y:S02]  /*1460*/  @P1 IADD3 R17, P2, PT, R32, R19.reuse, RZ ;  /* 0x0000001320111210 */ /* 0x081fe40007f5e0ff */
[----:B------:R-:W-:Y:S01]  /*1470*/  @P1 LEA R20, R4, R19, 0x1 ;  /* 0x0000001304141211 */ /* 0x000fe200078e08ff */
        /* <DEDUP_REMOVED lines=17> */
[----:B------:R-:W-:Y:S02]  /*1590*/  @!P3 LEA R2, R4, R19, 0x1 ;  /* 0x000000130402b211 */ /* 0x000fe400078e08ff */
[----:B-1----:R-:W-:Y:S01]  /*15a0*/  @!P3 LEA R29, R29, R24, 0x18 ;  /* 0x000000181d1db211 */ /* 0x002fe200078ec0ff */
[----:B------:R-:W-:-:S03]  /*15b0*/  @P1 IMAD R27, R20, 0x4, R27 ;  /* 0x00000004141b1824 */ /* 0x000fc600078e021b */
[----:B------:R-:W-:Y:S02]  /*15c0*/  @!P3 LEA R19, R2, R29, 0x2 ;  /* 0x0000001d0213b211 */ /* 0x000fe400078e10ff */
[----:B--2---:R2:W-:Y:S04]  /*15d0*/  @P1 STS [R27], R18 ;  /* 0x000000121b001388 */ /* 0x0045e80000000800 */
[----:B---3--:R2:W-:Y:S04]  /*15e0*/  @P1 STS [R27+0x400], R22 ;  /* 0x000400161b001388 */ /* 0x0085e80000000800 */
[----:B----4-:R2:W-:Y:S02]  /*15f0*/  @!P3 STS [R19], R14 ;  /* 0x0000000e1300b388 */ /* 0x0105e40000000800 */
.L_x_583:
[----:B0-----:R-:W-:Y:S05]  /*1600*/  BSYNC.RECONVERGENT B0 ;  /* 0x0000000000007941 */ /* 0x001fea0003800200 */
.L_x_582:
[----:B------:R-:W-:-:S05]  /*1610*/  VIADD R2, R9, 0x3 ;  /* 0x0000000309027836 */ /* 0x000fca0000000000 */
[----:B------:R-:W-:-:S13]  /*1620*/  ISETP.GE.AND P0, PT, R2, R10, PT ;  /* 0x0000000a0200720c */ /* 0x000fda0003f06270 */
[----:B------:R-:W-:Y:S05]  /*1630*/  @P0 BRA `(.L_x_589) ;  /* 0x00000004009c0947 */ /* 0x000fea0003800000 */
[----:B------:R-:W-:Y:S01]  /*1640*/  ISETP.GE.AND P0, PT, R3, R12, PT ;  /* 0x0000000c0300720c */ /* 0x000fe20003f06270 */
[----:B------:R-:W0:Y:S01]  /*1650*/  LDCU.64 UR8, c[0x0][0x380] ;  /* 0x00007000ff0877ac */ /* 0x000e220008000a00 */
[----:B------:R-:W-:Y:S11]  /*1660*/  BSSY.RECONVERGENT B0, `(.L_x_589) ;  /* 0x0000064000007945 */ /* 0x000ff60003800200 */
[----:B------:R-:W-:Y:S05]  /*1670*/  @P0 BRA `(.L_x_590) ;  /* 0x0000000400880947 */ /* 0x000fea0003800000 */
[----:B-1----:R-:W3:Y:S01]  /*1680*/  LDG.E.CONSTANT R15, desc[UR6][R76.64+0xc] ;  /* 0x00000c064c0f7981 */ /* 0x002ee2000c1e9900 */
[----:B------:R-:W-:Y:S01]  /*1690*/  ISETP.GE.U32.AND P0, PT, R0, 0x700, PT ;  /* 0x000007000000780c */ /* 0x000fe20003f06070 */
[----:B--2---:R-:W-:Y:S01]  /*16a0*/  HFMA2 R27, -RZ, RZ, 0, 1.78813934326171875e-07 ;  /* 0x00000003ff1b7431 */ /* 0x004fe200000001ff */
[----:B------:R-:W-:Y:S01]  /*16b0*/  BSSY.RECONVERGENT B1, `(.L_x_591) ;  /* 0x0000027000017945 */ /* 0x000fe20003800200 */
[----:B------:R-:W-:Y:S01]  /*16c0*/  ISETP.NE.AND P1, PT, R23, RZ, PT ;  /* 0x000000ff1700720c */ /* 0x000fe20003f25270 */
[----:B------:R-:W-:Y:S02]  /*16d0*/  IMAD.MOV.U32 R18, RZ, RZ, R3 ;  /* 0x000000ffff127224 */ /* 0x000fe400078e0003 */
[----:B------:R-:W-:Y:S02]  /*16e0*/  IMAD R27, R12, R27, 0x3 ;  /* 0x000000030c1b7424 */ /* 0x000fe400078e021b */
[----:B---3--:R-:W-:-:S05]  /*16f0*/  IMAD R29, R15, R12, RZ ;  /* 0x0000000c0f1d7224 */ /* 0x008fca00078e02ff */
[----:B------:R-:W-:Y:S01]  /*1700*/  SHF.R.S32.HI R31, RZ, 0x1f, R29 ;  /* 0x0000001fff1f7819 */ /* 0x000fe2000001141d */
[----:B------:R-:W-:Y:S06]  /*1710*/  @!P0 BRA `(.L_x_592) ;  /* 0x0000000000808947 */ /* 0x000fec0003800000 */
[----:B------:R-:W1:Y:S01]  /*1720*/  S2R R15, SR_CgaCtaId ;  /* 0x00000000000f7919 */ /* 0x000e620000008800 */
[----:B------:R-:W-:Y:S01]  /*1730*/  MOV R14, 0x400 ;  /* 0x00000400000e7802 */ /* 0x000fe20000000f00 */
[----:B------:R-:W-:Y:S01]  /*1740*/  IMAD.MOV.U32 R18, RZ, RZ, R3 ;  /* 0x000000ffff127224 */ /* 0x000fe200078e0003 */
[----:B------:R-:W-:Y:S02]  /*1750*/  LOP3.LUT R34, R11, 0x1fffff8, RZ, 0xc0, !PT ;  /* 0x01fffff80b227812 */ /* 0x000fe400078ec0ff */
[----:B------:R-:W-:Y:S02]  /*1760*/  MOV R11, RZ ;  /* 0x000000ff000b7202 */ /* 0x000fe40000000f00 */
[----:B-1----:R-:W-:-:S07]  /*1770*/  LEA R36, R15, R14, 0x18 ;  /* 0x0000000e0f247211 */ /* 0x002fce00078ec0ff */
.L_x_593:
        /* <DEDUP_REMOVED lines=26> */
.L_x_592:
[----:B0-----:R-:W-:Y:S05]  /*1920*/  BSYNC.RECONVERGENT B1 ;  /* 0x0000000000017941 */ /* 0x001fea0003800200 */
.L_x_591:
[----:B------:R-:W-:Y:S05]  /*1930*/  @!P1 BRA `(.L_x_590) ;  /* 0x0000000000d89947 */ /* 0x000fea0003800000 */
[----:B------:R-:W-:Y:S01]  /*1940*/  ISETP.GE.U32.AND P0, PT, R23, 0x4, PT ;  /* 0x000000041700780c */ /* 0x000fe20003f06070 */
[----:B------:R-:W-:Y:S01]  /*1950*/  BSSY.RECONVERGENT B1, `(.L_x_594) ;  /* 0x0000016000017945 */ /* 0x000fe20003800200 */
[----:B------:R-:W-:-:S11]  /*1960*/  ISETP.NE.AND P1, PT, R25, RZ, PT ;  /* 0x000000ff1900720c */ /* 0x000fd60003f25270 */
[----:B------:R-:W-:Y:S05]  /*1970*/  @!P0 BRA `(.L_x_595) ;  /* 0x00000000004c8947 */ /* 0x000fea0003800000 */
[----:B------:R-:W0:Y:S01]  /*1980*/  LDCU.64 UR4, c[0x0][0x380] ;  /* 0x00007000ff0477ac */ /* 0x000e220008000a00 */
[----:B------:R-:W-:-:S05]  /*1990*/  IADD3 R11, P0, PT, R29, R18, RZ ;  /* 0x000000121d0b7210 */ /* 0x000fca0007f1e0ff */
[----:B-1----:R-:W-:Y:S01]  /*19a0*/  IMAD.X R16, RZ, RZ, R31, P0 ;  /* 0x000000ffff107224 */ /* 0x002fe200000e061f */
[----:B0-----:R-:W-:-:S04]  /*19b0*/  LEA R14, P0, R11, UR4, 0x2 ;  /* 0x000000040b0e7c11 */ /* 0x001fc8000f8010ff */
        /* <DEDUP_REMOVED lines=11> */
[----:B--2---:R0:W-:Y:S04]  /*1a70*/  STS [R16], R11 ;  /* 0x0000000b10007388 */ /* 0x0041e80000000800 */
[----:B---3--:R0:W-:Y:S04]  /*1a80*/  STS [R16+0x400], R17 ;  /* 0x0004001110007388 */ /* 0x0081e80000000800 */
[----:B----4-:R0:W-:Y:S04]  /*1a90*/  STS [R16+0x800], R19 ;  /* 0x0008001310007388 */ /* 0x0101e80000000800 */
[----:B-----5:R0:W-:Y:S02]  /*1aa0*/  STS [R16+0xc00], R23 ;  /* 0x000c001710007388 */ /* 0x0201e40000000800 */
.L_x_595:
[----:B------:R-:W-:Y:S05]  /*1ab0*/  BSYNC.RECONVERGENT B1 ;  /* 0x0000000000017941 */ /* 0x000fea0003800200 */
.L_x_594:
[----:B------:R-:W-:Y:S05]  /*1ac0*/  @!P1 BRA `(.L_x_590) ;  /* 0x0000000000749947 */ /* 0x000fea0003800000 */
[----:B------:R-:W-:Y:S02]  /*1ad0*/  ISETP.NE.AND P1, PT, R21, RZ, PT ;  /* 0x000000ff1500720c */ /* 0x000fe40003f25270 */
[----:B------:R-:W-:-:S11]  /*1ae0*/  LOP3.LUT P3, RZ, R0, 0x100, RZ, 0xc0, !PT ;  /* 0x0000010000ff7812 */ /* 0x000fd6000786c0ff */
[----:B01----:R-:W0:Y:S01]  /*1af0*/  @P1 LDC.64 R16, c[0x0][0x380] ;  /* 0x0000e000ff101b82 */ /* 0x003e220000000a00 */
[----:B------:R-:W-:Y:S02]  /*1b00*/  @P1 IADD3 R15, P2, PT, R29, R18, RZ ;  /* 0x000000121d0f1210 */ /* 0x000fe40007f5e0ff */
[C---:B------:R-:W-:Y:S01]  /*1b10*/  @P1 IADD3 R21, PT, PT, R18.reuse, R27, RZ ;  /* 0x0000001b12151210 */ /* 0x040fe20007ffe0ff */
        /* <DEDUP_REMOVED lines=21> */
[----:B--2---:R0:W-:Y:S04]  /*1c70*/  @P1 STS [R20], R19 ;  /* 0x0000001314001388 */ /* 0x0041e80000000800 */
[----:B---3--:R0:W-:Y:S04]  /*1c80*/  @P1 STS [R20+0x400], R23 ;  /* 0x0004001714001388 */ /* 0x0081e80000000800 */
[----:B----4-:R0:W-:Y:S02]  /*1c90*/  @!P3 STS [R11], R14 ;  /* 0x0000000e0b00b388 */ /* 0x0101e40000000800 */
.L_x_590:
[----:B0-----:R-:W-:Y:S05]  /*1ca0*/  BSYNC.RECONVERGENT B0 ;  /* 0x0000000000007941 */ /* 0x001fea0003800200 */
.L_x_589:
[----:B------:R-:W0:Y:S01]  /*1cb0*/  S2R R0, SR_CgaCtaId ;  /* 0x0000000000007919 */ /* 0x000e220000008800 */
[----:B------:R-:W-:Y:S01]  /*1cc0*/  IMAD.SHL.U32 R3, R3, 0x4, RZ ;  /* 0x0000000403037824 */ /* 0x000fe200078e00ff */
[----:B------:R-:W3:Y:S01]  /*1cd0*/  LDCU UR5, c[0x0][0x3dc] ;  /* 0x00007b80ff0577ac */ /* 0x000ee20008000800 */
[----:B------:R-:W-:Y:S03]  /*1ce0*/  BSSY.RECONVERGENT B1, `(.L_x_596) ;  /* 0x00005db000017945 */ /* 0x000fe60003800200 */
[----:B------:R-:W-:Y:S01]  /*1cf0*/  LOP3.LUT R68, R3, 0x380, RZ, 0xc0, !PT ;  /* 0x0000038003447812 */ /* 0x000fe200078ec0ff */
[----:B------:R-:W4:Y:S01]  /*1d00*/  LDCU UR8, c[0x0][0x3d8] ;  /* 0x00007b00ff0877ac */ /* 0x000f220008000800 */
[----:B------:R-:W-:Y:S01]  /*1d10*/  MOV R3, 0x400 ;  /* 0x0000040000037802 */ /* 0x000fe20000000f00 */
[----:B------:R-:W-:Y:S01]  /*1d20*/  BAR.SYNC.DEFER_BLOCKING 0x0 ;  /* 0x0000000000007b1d */ /* 0x000fe20000010000 */
[----:B------:R-:W-:-:S02]  /*1d30*/  ISETP.GE.AND P0, PT, R68, R13, PT ;  /* 0x0000000d4400720c */ /* 0x000fc40003f06270 */
[----:B0-----:R-:W-:-:S04]  /*1d40*/  LEA R3, R0, R3, 0x18 ;  /* 0x0000000300037211 */ /* 0x001fc800078ec0ff */
[----:B------:R-:W-:-:S07]  /*1d50*/  LEA R69, R12, R3, 0x4 ;  /* 0x000000030c457211 */ /* 0x000fce00078e20ff */
[----:B---34-:R-:W-:Y:S05]  /*1d60*/  @P0 BRA `(.L_x_597) ;  /* 0x0000005c00480947 */ /* 0x018fea0003800000 */
[----:B------:R-:W-:Y:S01]  /*1d70*/  IMAD.MOV.U32 R0, RZ, RZ, 0x3 ;  /* 0x00000003ff007424 */ /* 0x000fe200078e00ff */
[C---:B------:R-:W-:Y:S01]  /*1d80*/  LEA R65, R13.reuse, 0x2, 0x1 ;  /* 0x000000020d417811 */ /* 0x040fe200078e08ff */
[----:B------:R-:W-:Y:S01]  /*1d90*/  IMAD.MOV.U32 R64, RZ, RZ, R68 ;  /* 0x000000ffff407224 */ /* 0x000fe200078e0044 */
[C---:B------:R-:W-:Y:S01]  /*1da0*/  LOP3.LUT R66, R12.reuse, 0x7ffffffe, RZ, 0xc0, !PT ;  /* 0x7ffffffe0c427812 */ /* 0x040fe200078ec0ff */
[-C--:B------:R-:W-:Y:S01]  /*1db0*/  IMAD R63, R13, R0.reuse, 0x3 ;  /* 0x000000030d3f7424 */ /* 0x080fe200078e0200 */
[----:B------:R-:W-:Y:S01]  /*1dc0*/  IADD3 R67, PT, PT, R69, 0x10, RZ ;  /* 0x0000001045437810 */ /* 0x000fe20007ffe0ff */
[----:B------:R-:W-:-:S07]  /*1dd0*/  IMAD R0, R12, R0, 0x3 ;  /* 0x000000030c007424 */ /* 0x000fce00078e0200 */
.L_x_711:
[----:B------:R-:W0:Y:S01]  /*1de0*/  LDCU UR4, c[0x0][0x3d8] ;  /* 0x00007b00ff0477ac */ /* 0x000e220008000800 */
[----:B---3--:R-:W-:Y:S01]  /*1df0*/  HFMA2 R11, -RZ, RZ, 0, 0 ;  /* 0x00000000ff0b7431 */ /* 0x008fe200000001ff */
[----:B------:R-:W-:Y:S01]  /*1e00*/  MOV R73, RZ ;  /* 0x000000ff00497202 */ /* 0x000fe20000000f00 */
[----:B------:R-:W-:Y:S01]  /*1e10*/  IMAD.MOV.U32 R62, RZ, RZ, RZ ;  /* 0x000000ffff3e7224 */ /* 0x000fe200078e00ff */
[----:B------:R-:W-:Y:S02]  /*1e20*/  CS2R R60, SRZ ;  /* 0x00000000003c7805 */ /* 0x000fe4000001ff00 */
[----:B------:R-:W-:Y:S02]  /*1e30*/  CS2R R58, SRZ ;  /* 0x00000000003a7805 */ /* 0x000fe4000001ff00 */
[----:B-1----:R-:W-:Y:S02]  /*1e40*/  CS2R R12, SRZ ;  /* 0x00000000000c7805 */ /* 0x002fe4000001ff00 */
[----:B-12-4-:R-:W-:-:S02]  /*1e50*/  CS2R R14, SRZ ;  /* 0x00000000000e7805 */ /* 0x016fc4000001ff00 */
[----:B------:R-:W-:Y:S02]  /*1e60*/  CS2R R16, SRZ ;  /* 0x0000000000107805 */ /* 0x000fe4000001ff00 */
[----:B------:R-:W-:Y:S02]  /*1e70*/  CS2R R18, SRZ ;  /* 0x0000000000127805 */ /* 0x000fe4000001ff00 */
[----:B------:R-:W-:Y:S02]  /*1e80*/  CS2R R20, SRZ ;  /* 0x0000000000147805 */ /* 0x000fe4000001ff00 */
[----:B------:R-:W-:Y:S02]  /*1e90*/  CS2R R22, SRZ ;  /* 0x0000000000167805 */ /* 0x000fe4000001ff00 */
[----:B------:R-:W-:Y:S02]  /*1ea0*/  CS2R R24, SRZ ;  /* 0x0000000000187805 */ /* 0x000fe4000001ff00 */
[----:B------:R-:W-:-:S02]  /*1eb0*/  CS2R R26, SRZ ;  /* 0x00000000001a7805 */ /* 0x000fc4000001ff00 */
[----:B------:R-:W-:Y:S02]  /*1ec0*/  CS2R R28, SRZ ;  /* 0x00000000001c7805 */ /* 0x000fe4000001ff00 */
[----:B------:R-:W-:Y:S02]  /*1ed0*/  CS2R R30, SRZ ;  /* 0x00000000001e7805 */ /* 0x000fe4000001ff00 */
[----:B------:R-:W-:Y:S02]  /*1ee0*/  CS2R R32, SRZ ;  /* 0x0000000000207805 */ /* 0x000fe4000001ff00 */
[----:B------:R-:W-:Y:S01]  /*1ef0*/  CS2R R34, SRZ ;  /* 0x0000000000227805 */ /* 0x000fe2000001ff00 */
[----:B0-----:R-:W-:Y:S01]  /*1f00*/  IMAD.U32 R74, RZ, RZ, UR4 ;  /* 0x00000004ff4a7e24 */ /* 0x001fe2000f8e00ff */
[----:B------:R-:W-:-:S04]  /*1f10*/  MOV R36, RZ ;  /* 0x000000ff00247202 */ /* 0x000fc80000000f00 */
[----:B------:R-:W-:-:S13]  /*1f20*/  ISETP.GE.AND P0, PT, R74, 0x1, PT ;  /* 0x000000014a00780c */ /* 0x000fda0003f06270 */
[----:B-----5:R-:W-:Y:S05]  /*1f30*/  @!P0 BRA `(.L_x_598) ;  /* 0x0000001800008947 */ /* 0x020fea0003800000 */
[----:B------:R-:W-:Y:S01]  /*1f40*/  ISETP.NE.AND P0, PT, R70, RZ, PT ;  /* 0x000000ff4600720c */ /* 0x000fe20003f05270 */
[----:B------:R-:W-:Y:S01]  /*1f50*/  IMAD.IADD R37, R71, 0x1, R64 ;  /* 0x0000000147257824 */ /* 0x000fe200078e0240 */
[----:B------:R-:W-:Y:S01]  /*1f60*/  MOV R75, RZ ;  /* 0x000000ff004b7202 */ /* 0x000fe20000000f00 */
[----:B------:R-:W-:-:S10]  /*1f70*/  IMAD.MOV.U32 R73, RZ, RZ, RZ ;  /* 0x000000ffff497224 */ /* 0x000fd400078e00ff */
[----:B------:R-:W-:Y:S05]  /*1f80*/  @!P0 BRA `(.L_x_599) ;  /* 0x0000000c00fc8947 */ /* 0x000fea0003800000 */
[----:B------:R-:W0:Y:S01]  /*1f90*/  LDCU UR4, c[0x0][0x3dc] ;  /* 0x00007b80ff0477ac */ /* 0x000e220008000800 */
[----:B------:R-:W-:Y:S01]  /*1fa0*/  HFMA2 R73, -RZ, RZ, 0, 0 ;  /* 0x00000000ff497431 */ /* 0x000fe200000001ff */
[C---:B------:R-:W-:Y:S01]  /*1fb0*/  IADD3 R52, PT, PT, R37.reuse, 0x20, RZ ;  /* 0x0000002025347810 */ /* 0x040fe20007ffe0ff */
[C---:B------:R-:W-:Y:S01]  /*1fc0*/  VIADD R51, R37.reuse, 0x40 ;  /* 0x0000004025337836 */ /* 0x040fe20000000000 */
[----:B------:R-:W-:Y:S01]  /*1fd0*/  IADD3 R50, PT, PT, R37, 0x60, RZ ;  /* 0x0000006025327810 */ /* 0x000fe20007ffe0ff */
[----:B------:R-:W-:Y:S01]  /*1fe0*/  IMAD.MOV.U32 R53, RZ, RZ, RZ ;  /* 0x000000ffff357224 */ /* 0x000fe200078e00ff */
[----:B------:R-:W-:Y:S01]  /*1ff0*/  CS2R R60, SRZ ;  /* 0x00000000003c7805 */ /* 0x000fe2000001ff00 */
[----:B------:R-:W-:Y:S01]  /*2000*/  IMAD.MOV.U32 R62, RZ, RZ, RZ ;  /* 0x000000ffff3e7224 */ /* 0x000fe200078e00ff */
[----:B------:R-:W-:Y:S02]  /*2010*/  CS2R R58, SRZ ;  /* 0x00000000003a7805 */ /* 0x000fe4000001ff00 */
[----:B------:R-:W-:-:S02]  /*2020*/  MOV R11, RZ ;  /* 0x000000ff000b7202 */ /* 0x000fc40000000f00 */
        /* <DEDUP_REMOVED lines=9> */
[----:B------:R-:W-:Y:S02]  /*20c0*/  CS2R R30, SRZ ;  /* 0x00000000001e7805 */ /* 0x000fe4000001ff00 */
[----:B0-----:R-:W-:Y:S02]  /*20d0*/  ISETP.GE.AND P0, PT, R37, UR4, PT ;  /* 0x0000000425007c0c */ /* 0x001fe4000bf06270 */
[----:B------:R-:W-:-:S02]  /*20e0*/  CS2R R32, SRZ ;  /* 0x0000000000207805 */ /* 0x000fc4000001ff00 */
[----:B------:R-:W-:Y:S01]  /*20f0*/  CS2R R34, SRZ ;  /* 0x0000000000227805 */ /* 0x000fe2000001ff00 */
[----:B------:R-:W-:-:S08]  /*2100*/  IMAD.MOV.U32 R36, RZ, RZ, RZ ;  /* 0x000000ffff247224 */ /* 0x000fd000078e00ff */
.L_x_608:
[----:B------:R-:W-:Y:S01]  /*2110*/  ISETP.GE.AND P1, PT, R52, UR5, PT ;  /* 0x0000000534007c0c */ /* 0x000fe2000bf26270 */
[----:B------:R-:W-:-:S05]  /*2120*/  IMAD R80, R53, UR5, RZ ;  /* 0x0000000535507c24 */ /* 0x000fca000f8e02ff */
[----:B------:R-:W-:-:S04]  /*2130*/  IADD3 R82, P2, PT, R8, R80, RZ ;  /* 0x0000005008527210 */ /* 0x000fc80007f5e0ff */
[----:B------:R-:W-:-:S03]  /*2140*/  LEA.HI.X.SX32 R81, R80, R7, 0x1, P2 ;  /* 0x0000000750517211 */ /* 0x000fc600010f0eff */
[----:B0-----:R-:W0:Y:S01]  /*2150*/  @!P1 LDC.64 R42, c[0x0][0x388] ;  /* 0x0000e200ff2a9b82 */ /* 0x001e220000000a00 */
[----:B------:R-:W-:-:S04]  /*2160*/  @!P1 IADD3 R46, P2, PT, R37, R82, RZ ;  /* 0x00000052252e9210 */ /* 0x000fc80007f5e0ff */
[----:B------:R-:W-:Y:S01]  /*2170*/  @!P1 IADD3.X R47, PT, PT, RZ, R81, RZ, P2, !PT ;  /* 0x00000051ff2f9210 */ /* 0x000fe200017fe4ff */
[C---:B------:R-:W-:Y:S02]  /*2180*/  @!P1 IMAD.SHL.U32 R49, R46.reuse, 0x4, RZ ;  /* 0x000000042e319824 */ /* 0x040fe400078e00ff */
[----:B------:R-:W1:Y:S01]  /*2190*/  @!P1 LDC.64 R44, c[0x0][0x390] ;  /* 0x0000e400ff2c9b82 */ /* 0x000e620000000a00 */
[----:B------:R-:W-:Y:S02]  /*21a0*/  @!P1 SHF.L.U64.HI R74, R46, 0x2, R47 ;  /* 0x000000022e4a9819 */ /* 0x000fe4000001022f */
[C---:B0-----:R-:W-:Y:S02]  /*21b0*/  @!P1 IADD3 R48, P2, PT, R49.reuse, R42, RZ ;  /* 0x0000002a31309210 */ /* 0x041fe40007f5e0ff */
[----:B-1----:R-:W-:Y:S02]  /*21c0*/  @!P1 IADD3 R46, P3, PT, R49, R44, RZ ;  /* 0x0000002c312e9210 */ /* 0x002fe40007f7e0ff */
[----:B------:R-:W-:-:S02]  /*21d0*/  @!P1 IADD3.X R49, PT, PT, R74, R43, RZ, P2, !PT ;  /* 0x0000002b4a319210 */ /* 0x000fc400017fe4ff */
[----:B------:R-:W-:Y:S01]  /*21e0*/  ISETP.GE.AND P2, PT, R51, UR5, PT ;  /* 0x0000000533007c0c */ /* 0x000fe2000bf46270 */
[----:B------:R-:W-:Y:S02]  /*21f0*/  @!P1 IMAD.X R47, R74, 0x1, R45, P3 ;  /* 0x000000014a2f9824 */ /* 0x000fe400018e062d */
[----:B-----5:R0:W5:Y:S04]  /*2200*/  @!P1 LDG.E.CONSTANT R38, desc[UR6][R48.64+0x80] ;  /* 0x0000800630269981 */ /* 0x020168000c1e9900 */
[----:B------:R1:W5:Y:S06]  /*2210*/  @!P1 LDG.E.CONSTANT R40, desc[UR6][R46.64+0x80] ;  /* 0x000080062e289981 */ /* 0x00036c000c1e9900 */
[----:B------:R-:W2:Y:S01]  /*2220*/  @!P2 LDC.64 R42, c[0x0][0x388] ;  /* 0x0000e200ff2aab82 */ /* 0x000ea20000000a00 */
[----:B------:R-:W-:-:S04]  /*2230*/  @!P2 IADD3 R74, P3, PT, R37, R82, RZ ;  /* 0x00000052254aa210 */ /* 0x000fc80007f7e0ff */
[----:B------:R-:W-:Y:S01]  /*2240*/  @!P2 IADD3.X R75, PT, PT, RZ, R81, RZ, P3, !PT ;  /* 0x00000051ff4ba210 */ /* 0x000fe20001ffe4ff */
[C---:B------:R-:W-:Y:S02]  /*2250*/  @!P2 IMAD.SHL.U32 R79, R74.reuse, 0x4, RZ ;  /* 0x000000044a4fa824 */ /* 0x040fe400078e00ff */
[----:B------:R-:W3:Y:S01]  /*2260*/  @!P2 LDC.64 R44, c[0x0][0x390] ;  /* 0x0000e400ff2cab82 */ /* 0x000ee20000000a00 */
[----:B------:R-:W-:-:S07]  /*2270*/  @!P2 SHF.L.U64.HI R84, R74, 0x2, R75 ;  /* 0x000000024a54a819 */ /* 0x000fce000001024b */
[----:B0-----:R-:W0:Y:S01]  /*2280*/  @!P0 LDC.64 R48, c[0x0][0x390] ;  /* 0x0000e400ff308b82 */ /* 0x001e220000000a00 */
[----:B--2---:R-:W-:-:S07]  /*2290*/  @!P2 IADD3 R78, P3, PT, R79, R42, RZ ;  /* 0x0000002a4f4ea210 */ /* 0x004fce0007f7e0ff */
[----:B-1----:R-:W1:Y:S01]  /*22a0*/  @!P0 LDC.64 R46, c[0x0][0x388] ;  /* 0x0000e200ff2e8b82 */ /* 0x002e620000000a00 */
[----:B---3--:R-:W-:Y:S02]  /*22b0*/  @!P2 IADD3 R74, P4, PT, R79, R44, RZ ;  /* 0x0000002c4f4aa210 */ /* 0x008fe40007f9e0ff */
[----:B------:R-:W-:Y:S02]  /*22c0*/  @!P2 IADD3.X R79, PT, PT, R84, R43, RZ, P3, !PT ;  /* 0x0000002b544fa210 */ /* 0x000fe40001ffe4ff */
[----:B------:R-:W-:Y:S01]  /*22d0*/  ISETP.GE.AND P3, PT, R50, UR5, PT ;  /* 0x0000000532007c0c */ /* 0x000fe2000bf66270 */
[----:B------:R-:W-:Y:S02]  /*22e0*/  @!P2 IMAD.X R75, R84, 0x1, R45, P4 ;  /* 0x00000001544ba824 */ /* 0x000fe400020e062d */
[----:B------:R-:W5:Y:S04]  /*22f0*/  @!P2 LDG.E.CONSTANT R39, desc[UR6][R78.64+0x100] ;  /* 0x000100064e27a981 */ /* 0x000f68000c1e9900 */
[----:B------:R2:W5:Y:S06]  /*2300*/  @!P2 LDG.E.CONSTANT R41, desc[UR6][R74.64+0x100] ;  /* 0x000100064a29a981 */ /* 0x00056c000c1e9900 */
[----:B------:R-:W3:Y:S01]  /*2310*/  @!P3 LDC.64 R42, c[0x0][0x388] ;  /* 0x0000e200ff2abb82 */ /* 0x000ee20000000a00 */
[----:B------:R-:W-:-:S02]  /*2320*/  @!P3 IADD3 R83, P5, PT, R37, R82, RZ ;  /* 0x000000522553b210 */ /* 0x000fc40007fbe0ff */
[----:B------:R-:W-:Y:S02]  /*2330*/  @!P0 IADD3 R82, P4, PT, R37, R82, RZ ;  /* 0x0000005225528210 */ /* 0x000fe40007f9e0ff */
[-C--:B------:R-:W-:Y:S01]  /*2340*/  @!P3 IADD3.X R84, PT, PT, RZ, R81.reuse, RZ, P5, !PT ;  /* 0x00000051ff54b210 */ /* 0x080fe20002ffe4ff */
[C---:B------:R-:W-:Y:S01]  /*2350*/  @!P3 IMAD.SHL.U32 R85, R83.reuse, 0x4, RZ ;  /* 0x000000045355b824 */ /* 0x040fe200078e00ff */
[----:B------:R-:W-:Y:S01]  /*2360*/  @!P0 IADD3.X R81, PT, PT, RZ, R81, RZ, P4, !PT ;  /* 0x00000051ff518210 */ /* 0x000fe200027fe4ff */
[----:B------:R-:W4:Y:S01]  /*2370*/  @!P3 LDC.64 R44, c[0x0][0x390] ;  /* 0x0000e400ff2cbb82 */ /* 0x000f220000000a00 */
[----:B------:R-:W-:Y:S01]  /*2380*/  @!P3 SHF.L.U64.HI R86, R83, 0x2, R84 ;  /* 0x000000025356b819 */ /* 0x000fe20000010254 */
[----:B--2---:R-:W-:-:S05]  /*2390*/  @!P0 IMAD.SHL.U32 R75, R82, 0x4, RZ ;  /* 0x00000004524b8824 */ /* 0x004fca00078e00ff */
[----:B0-----:R-:W-:Y:S02]  /*23a0*/  @!P0 IADD3 R48, P6, PT, R75, R48, RZ ;  /* 0x000000304b308210 */ /* 0x001fe40007fde0ff */
[----:B---3--:R-:W-:Y:S02]  /*23b0*/  @!P3 IADD3 R78, P5, PT, R85, R42, RZ ;  /* 0x0000002a554eb210 */ /* 0x008fe40007fbe0ff */
[----:B------:R-:W-:Y:S02]  /*23c0*/  @!P0 SHF.L.U64.HI R42, R82, 0x2, R81 ;  /* 0x00000002522a8819 */ /* 0x000fe40000010251 */
[----:B------:R-:W-:Y:S02]  /*23d0*/  @!P3 IADD3.X R79, PT, PT, R86, R43, RZ, P5, !PT ;  /* 0x0000002b564fb210 */ /* 0x000fe40002ffe4ff */
[----:B-1----:R-:W-:Y:S01]  /*23e0*/  @!P0 IADD3 R84, P5, PT, R75, R46, RZ ;  /* 0x0000002e4b548210 */ /* 0x002fe20007fbe0ff */
[C---:B------:R-:W-:Y:S01]  /*23f0*/  @!P0 IMAD.X R49, R42.reuse, 0x1, R49, P6 ;  /* 0x000000012a318824 */ /* 0x040fe200030e0631 */
[----:B----4-:R-:W-:Y:S01]  /*2400*/  @!P3 IADD3 R74, P4, PT, R85, R44, RZ ;  /* 0x0000002c554ab210 */ /* 0x010fe20007f9e0ff */
[----:B------:R-:W5:Y:S01]  /*2410*/  @!P3 LDG.E.CONSTANT R54, desc[UR6][R78.64+0x180] ;  /* 0x000180064e36b981 */ /* 0x000f62000c1e9900 */
[----:B------:R-:W-:-:S02]  /*2420*/  @!P0 IADD3.X R85, PT, PT, R42, R47, RZ, P5, !PT ;  /* 0x0000002f2a558210 */ /* 0x000fc40002ffe4ff */
[----:B------:R-:W-:Y:S01]  /*2430*/  IADD3 R80, PT, PT, R80, UR5, RZ ;  /* 0x0000000550507c10 */ /* 0x000fe2000fffe0ff */
[----:B------:R-:W-:Y:S01]  /*2440*/  @!P3 IMAD.X R75, R86, 0x1, R45, P4 ;  /* 0x00000001564bb824 */ /* 0x000fe200020e062d */
[----:B------:R-:W0:Y:S01]  /*2450*/  @!P1 LDC.64 R42, c[0x0][0x388] ;  /* 0x0000e200ff2a9b82 */ /* 0x000e220000000a00 */
[----:B------:R-:W-:Y:S01]  /*2460*/  ISETP.GE.AND P5, PT, R9, R10, PT ;  /* 0x0000000a0900720c */ /* 0x000fe20003fa6270 */
[----:B------:R-:W5:Y:S01]  /*2470*/  @!P0 LDG.E.CONSTANT R55, desc[UR6][R84.64] ;  /* 0x0000000654378981 */ /* 0x000f62000c1e9900 */
[----:B------:R-:W-:-:S03]  /*2480*/  IADD3 R82, P4, PT, R8, R80, RZ ;  /* 0x0000005008527210 */ /* 0x000fc60007f9e0ff */
[----:B------:R1:W5:Y:S02]  /*2490*/  @!P3 LDG.E.CONSTANT R56, desc[UR6][R74.64+0x180] ;  /* 0x000180064a38b981 */ /* 0x000364000c1e9900 */
[----:B------:R-:W2:Y:S01]  /*24a0*/  @!P1 LDC.64 R44, c[0x0][0x390] ;  /* 0x0000e400ff2c9b82 */ /* 0x000ea20000000a00 */
[----:B------:R-:W-:Y:S01]  /*24b0*/  LOP3.LUT R72, R72, 0xfffffffd, RZ, 0xc0, !PT ;  /* 0xfffffffd48487812 */ /* 0x000fe200078ec0ff */
[----:B------:R3:W5:Y:S06]  /*24c0*/  @!P0 LDG.E.CONSTANT R57, desc[UR6][R48.64] ;  /* 0x0000000630398981 */ /* 0x00076c000c1e9900 */
[----:B------:R-:W4:Y:S01]  /*24d0*/  @!P2 LDC.64 R46, c[0x0][0x388] ;  /* 0x0000e200ff2eab82 */ /* 0x000f220000000a00 */
[----:B------:R-:W-:-:S02]  /*24e0*/  LEA.HI.X.SX32 R80, R80, R7, 0x1, P4 ;  /* 0x0000000750507211 */ /* 0x000fc400020f0eff */
[----:B------:R-:W-:-:S05]  /*24f0*/  @!P1 IADD3 R81, P4, PT, R37, R82, RZ ;  /* 0x0000005225519210 */ /* 0x000fca0007f9e0ff */
[----:B-1----:R-:W-:Y:S01]  /*2500*/  @!P1 IMAD.X R74, RZ, RZ, R80, P4 ;  /* 0x000000ffff4a9224 */ /* 0x002fe200020e0650 */
[----:B------:R-:W-:Y:S02]  /*2510*/  @!P2 IADD3 R87, P4, PT, R37, R82, RZ ;  /* 0x000000522557a210 */ /* 0x000fe40007f9e0ff */
[----:B------:R-:W-:Y:S02]  /*2520*/  @P5 LOP3.LUT R72, R72, 0x2, RZ, 0xfc, !PT ;  /* 0x0000000248485812 */ /* 0x000fe400078efcff */
[C---:B------:R-:W-:Y:S01]  /*2530*/  @!P1 SHF.L.U64.HI R74, R81.reuse, 0x2, R74 ;  /* 0x00000002514a9819 */ /* 0x040fe2000001024a */
[----:B------:R-:W-:Y:S01]  /*2540*/  @!P2 IMAD.X R84, RZ, RZ, R80, P4 ;  /* 0x000000ffff54a224 */ /* 0x000fe200020e0650 */
[----:B---3--:R-:W-:Y:S02]  /*2550*/  @!P1 SHF.L.U32 R49, R81, 0x2, RZ ;  /* 0x0000000251319819 */ /* 0x008fe400000006ff */
[----:B------:R-:W-:Y:S01]  /*2560*/  LEA R75, R53, R3, 0x2 ;  /* 0x00000003354b7211 */ /* 0x000fe200078e10ff */
        /* <DEDUP_REMOVED lines=13> */
.L_x_600:
[----:B------:R-:W-:Y:S02]  /*2640*/  ISETP.GE.AND P6, PT, R6, R10, PT ;  /* 0x0000000a0600720c */ /* 0x000fe40003fc6270 */
[----:B--2---:R-:W-:Y:S02]  /*2650*/  @!P1 IADD3 R48, P4, PT, R49, R44, RZ ;  /* 0x0000002c31309210 */ /* 0x004fe40007f9e0ff */
[C---:B------:R-:W-:Y:S01]  /*2660*/  @!P2 SHF.L.U64.HI R44, R87.reuse, 0x2, R84 ;  /* 0x00000002572ca819 */ /* 0x040fe20000010254 */
[----:B------:R-:W-:Y:S01]  /*2670*/  @!P2 IMAD.SHL.U32 R87, R87, 0x4, RZ ;  /* 0x000000045757a824 */ /* 0x000fe200078e00ff */
[----:B0-----:R-:W-:Y:S01]  /*2680*/  @!P1 IADD3 R78, P5, PT, R49, R42, RZ ;  /* 0x0000002a314e9210 */ /* 0x001fe20007fbe0ff */
[----:B------:R-:W-:Y:S01]  /*2690*/  @!P1 IMAD.X R49, R74, 0x1, R45, P4 ;  /* 0x000000014a319824 */ /* 0x000fe200020e062d */
[----:B------:R-:W-:Y:S02]  /*26a0*/  LOP3.LUT R72, R72, 0xfffffffe, RZ, 0xc0, !PT ;  /* 0xfffffffe48487812 */ /* 0x000fe400078ec0ff */
[----:B------:R-:W-:Y:S01]  /*26b0*/  @!P1 IADD3.X R79, PT, PT, R74, R43, RZ, P5, !PT ;  /* 0x0000002b4a4f9210 */ /* 0x000fe20002ffe4ff */
[----:B------:R-:W-:Y:S01]  /*26c0*/  HFMA2 R43, -RZ, RZ, 0, 7.152557373046875e-07 ;  /* 0x0000000cff2b7431 */ /* 0x000fe200000001ff */
[----:B----4-:R-:W-:-:S02]  /*26d0*/  @!P2 IADD3 R46, P4, PT, R87, R46, RZ ;  /* 0x0000002e572ea210 */ /* 0x010fc40007f9e0ff */
[----:B------:R-:W-:Y:S02]  /*26e0*/  MOV R74, UR8 ;  /* 0x00000008004a7c02 */ /* 0x000fe40008000f00 */
[----:B------:R-:W-:Y:S01]  /*26f0*/  @P6 LOP3.LUT R72, R72, 0x1, RZ, 0xfc, !PT ;  /* 0x0000000148486812 */ /* 0x000fe200078efcff */
[----:B------:R-:W-:Y:S02]  /*2700*/  @!P2 IMAD.X R47, R44, 0x1, R47, P4 ;  /* 0x000000012c2fa824 */ /* 0x000fe400020e062f */
[----:B------:R-:W-:Y:S01]  /*2710*/  IMAD R81, R74, 0x4, R75 ;  /* 0x000000044a517824 */ /* 0x000fe200078e024b */
[----:B------:R-:W-:Y:S06]  /*2720*/  @P6 BRA `(.L_x_601) ;  /* 0x0000000000306947 */ /* 0x000fec0003800000 */
        /* <DEDUP_REMOVED lines=12> */
.L_x_601:
[----:B------:R-:W-:Y:S01]  /*27f0*/  ISETP.GE.AND P4, PT, R5, R10, PT ;  /* 0x0000000a0500720c */ /* 0x000fe20003f86270 */
[----:B------:R-:W-:Y:S01]  /*2800*/  IMAD R84, R74, R43, 0xc ;  /* 0x0000000c4a547424 */ /* 0x000fe200078e022b */
[----:B------:R-:W-:-:S03]  /*2810*/  LEA R83, R4, R75, 0x3 ;  /* 0x0000004b04537211 */ /* 0x000fc600078e18ff */
[----:B------:R-:W-:-:S08]  /*2820*/  IMAD.IADD R84, R75, 0x1, R84 ;  /* 0x000000014b547824 */ /* 0x000fd000078e0254 */
[----:B------:R-:W-:Y:S05]  /*2830*/  @P4 BRA `(.L_x_602) ;  /* 0x0000000000304947 */ /* 0x000fea0003800000 */
[----:B------:R-:W0:Y:S01]  /*2840*/  LDS R42, [R83] ;  /* 0x00000000532a7984 */ /* 0x000e220000000800 */
        /* <DEDUP_REMOVED lines=11> */
.L_x_602:
[----:B------:R-:W-:-:S13]  /*2900*/  ISETP.GE.AND P5, PT, R2, R10, PT ;  /* 0x0000000a0200720c */ /* 0x000fda0003fa6270 */
        /* <DEDUP_REMOVED lines=13> */
.L_x_603:
[----:B------:R-:W0:Y:S01]  /*29e0*/  @!P2 LDC.64 R42, c[0x0][0x390] ;  /* 0x0000e400ff2aab82 */ /* 0x000e220000000a00 */
[----:B-----5:R-:W5:Y:S01]  /*29f0*/  @!P1 LDG.E.CONSTANT R38, desc[UR6][R78.64+0x80] ;  /* 0x000080064e269981 */ /* 0x020f62000c1e9900 */
[----:B------:R-:W-:-:S03]  /*2a00*/  LOP3.LUT P6, RZ, R72, 0x2, RZ, 0xc0, !PT ;  /* 0x0000000248ff7812 */ /* 0x000fc600078cc0ff */
[----:B------:R1:W5:Y:S04]  /*2a10*/  @!P1 LDG.E.CONSTANT R40, desc[UR6][R48.64+0x80] ;  /* 0x0000800630289981 */ /* 0x000368000c1e9900 */
[----:B------:R2:W5:Y:S01]  /*2a20*/  @!P2 LDG.E.CONSTANT R39, desc[UR6][R46.64+0x100] ;  /* 0x000100062e27a981 */ /* 0x000562000c1e9900 */
[----:B0-----:R-:W-:-:S04]  /*2a30*/  @!P2 IADD3 R86, P1, PT, R87, R42, RZ ;  /* 0x0000002a5756a210 */ /* 0x001fc80007f3e0ff */
[----:B------:R-:W-:Y:S02]  /*2a40*/  @!P2 IADD3.X R87, PT, PT, R44, R43, RZ, P1, !PT ;  /* 0x0000002b2c57a210 */ /* 0x000fe40000ffe4ff */
[----:B------:R-:W1:Y:S01]  /*2a50*/  @!P3 LDC.64 R42, c[0x0][0x388] ;  /* 0x0000e200ff2abb82 */ /* 0x000e620000000a00 */
[----:B------:R-:W-:Y:S02]  /*2a60*/  @!P3 IADD3 R85, P1, PT, R37, R82, RZ ;  /* 0x000000522555b210 */ /* 0x000fe40007f3e0ff */
[----:B------:R0:W5:Y:S05]  /*2a70*/  @!P2 LDG.E.CONSTANT R41, desc[UR6][R86.64+0x100] ;  /* 0x000100065629a981 */ /* 0x00016a000c1e9900 */
[----:B------:R-:W3:Y:S01]  /*2a80*/  @!P3 LDC.64 R44, c[0x0][0x390] ;  /* 0x0000e400ff2cbb82 */ /* 0x000ee20000000a00 */
[----:B------:R-:W-:-:S05]  /*2a90*/  @!P3 IMAD.X R88, RZ, RZ, R80, P1 ;  /* 0x000000ffff58b224 */ /* 0x000fca00008e0650 */
[C---:B------:R-:W-:Y:S02]  /*2aa0*/  @!P3 SHF.L.U64.HI R88, R85.reuse, 0x2, R88 ;  /* 0x000000025558b819 */ /* 0x040fe40000010258 */
[----:B------:R-:W-:-:S04]  /*2ab0*/  @!P3 SHF.L.U32 R85, R85, 0x2, RZ ;  /* 0x000000025555b819 */ /* 0x000fc800000006ff */
[----:B-1----:R-:W-:-:S05]  /*2ac0*/  @!P3 IADD3 R48, P1, PT, R85, R42, RZ ;  /* 0x0000002a5530b210 */ /* 0x002fca0007f3e0ff */
[----:B------:R-:W-:Y:S01]  /*2ad0*/  @!P3 IMAD.X R49, R88, 0x1, R43, P1 ;  /* 0x000000015831b824 */ /* 0x000fe200008e062b */
[----:B---3--:R-:W-:-:S04]  /*2ae0*/  @!P3 IADD3 R44, P1, PT, R85, R44, RZ ;  /* 0x0000002c552cb210 */ /* 0x008fc80007f3e0ff */
[----:B------:R0:W5:Y:S01]  /*2af0*/  @!P3 LDG.E.CONSTANT R54, desc[UR6][R48.64+0x180] ;  /* 0x000180063036b981 */ /* 0x000162000c1e9900 */
[----:B------:R-:W-:Y:S02]  /*2b00*/  @!P3 IADD3.X R45, PT, PT, R88, R45, RZ, P1, !PT ;  /* 0x0000002d582db210 */ /* 0x000fe40000ffe4ff */
[----:B------:R-:W-:-:S03]  /*2b10*/  ISETP.GE.AND P1, PT, R37, UR5, PT ;  /* 0x0000000525007c0c */ /* 0x000fc6000bf26270 */
[----:B------:R0:W5:Y:S10]  /*2b20*/  @!P3 LDG.E.CONSTANT R56, desc[UR6][R44.64+0x180] ;  /* 0x000180062c38b981 */ /* 0x000174000c1e9900 */
[----:B------:R-:W2:Y:S01]  /*2b30*/  @!P1 LDC.64 R42, c[0x0][0x388] ;  /* 0x0000e200ff2a9b82 */ /* 0x000ea20000000a00 */
[----:B------:R-:W-:-:S04]  /*2b40*/  @!P1 IADD3 R78, P2, PT, R37, R82, RZ ;  /* 0x00000052254e9210 */ /* 0x000fc80007f5e0ff */
[----:B------:R-:W-:Y:S01]  /*2b50*/  @!P1 SHF.L.U32 R79, R78, 0x2, RZ ;  /* 0x000000024e4f9819 */ /* 0x000fe200000006ff */
[----:B------:R-:W-:-:S05]  /*2b60*/  @!P1 IMAD.X R85, RZ, RZ, R80, P2 ;  /* 0x000000ffff559224 */ /* 0x000fca00010e0650 */
[----:B------:R-:W-:Y:S02]  /*2b70*/  @!P1 SHF.L.U64.HI R78, R78, 0x2, R85 ;  /* 0x000000024e4e9819 */ /* 0x000fe40000010255 */
[----:B--2---:R-:W-:-:S05]  /*2b80*/  @!P1 IADD3 R46, P2, PT, R79, R42, RZ ;  /* 0x0000002a4f2e9210 */ /* 0x004fca0007f5e0ff */
[----:B------:R-:W-:Y:S02]  /*2b90*/  @!P1 IMAD.X R47, R78, 0x1, R43, P2 ;  /* 0x000000014e2f9824 */ /* 0x000fe400010e062b */
[----:B------:R-:W1:Y:S03]  /*2ba0*/  @!P1 LDC.64 R42, c[0x0][0x390] ;  /* 0x0000e400ff2a9b82 */ /* 0x000e660000000a00 */
[----:B------:R0:W5:Y:S01]  /*2bb0*/  @!P1 LDG.E.CONSTANT R55, desc[UR6][R46.64] ;  /* 0x000000062e379981 */ /* 0x000162000c1e9900 */
[----:B-1----:R-:W-:-:S04]  /*2bc0*/  @!P1 IADD3 R42, P2, PT, R79, R42, RZ ;  /* 0x0000002a4f2a9210 */ /* 0x002fc80007f5e0ff */
[----:B------:R-:W-:-:S05]  /*2bd0*/  @!P1 IADD3.X R43, PT, PT, R78, R43, RZ, P2, !PT ;  /* 0x0000002b4e2b9210 */ /* 0x000fca00017fe4ff */
[----:B------:R0:W5:Y:S01]  /*2be0*/  @!P1 LDG.E.CONSTANT R57, desc[UR6][R42.64] ;  /* 0x000000062a399981 */ /* 0x000162000c1e9900 */
[----:B------:R-:W-:Y:S05]  /*2bf0*/  @P6 BRA `(.L_x_604) ;  /* 0x0000000000306947 */ /* 0x000fea0003800000 */
[----:B------:R-:W1:Y:S01]  /*2c00*/  LDS R75, [R75+0x4] ;  /* 0x000004004b4b7984 */ /* 0x000e620000000800 */
        /* <DEDUP_REMOVED lines=11> */
.L_x_604:
[----:B------:R-:W-:-:S13]  /*2cc0*/  LOP3.LUT P1, RZ, R72, 0x1, RZ, 0xc0, !PT ;  /* 0x0000000148ff7812 */ /* 0x000fda000782c0ff */
        /* <DEDUP_REMOVED lines=13> */
.L_x_605:
        /* <DEDUP_REMOVED lines=13> */
.L_x_606:
        /* <DEDUP_REMOVED lines=13> */
.L_x_607:
[----:B------:R-:W-:-:S05]  /*2f40*/  VIADD R53, R53, 0x2 ;  /* 0x0000000235357836 */ /* 0x000fca0000000000 */
[----:B------:R-:W-:-:S13]  /*2f50*/  ISETP.NE.AND P1, PT, R53, R66, PT ;  /* 0x000000423500720c */ /* 0x000fda0003f25270 */
[----:B------:R-:W-:Y:S05]  /*2f60*/  @P1 BRA `(.L_x_608) ;  /* 0xfffffff000681947 */ /* 0x000fea000383ffff */
[----:B------:R-:W-:-:S07]  /*2f70*/  MOV R75, R66 ;  /* 0x00000042004b7202 */ /* 0x000fce0000000f00 */
.L_x_599:
[----:B------:R-:W-:-:S13]  /*2f80*/  LOP3.LUT P0, RZ, R74, 0x1, RZ, 0xc0, !PT ;  /* 0x000000014aff7812 */ /* 0x000fda000780c0ff */
[----:B------:R-:W-:Y:S05]  /*2f90*/  @!P0 BRA `(.L_x_598) ;  /* 0x0000000400e88947 */ /* 0x000fea0003800000 */
[----:B------:R-:W1:Y:S01]  /*2fa0*/  LDCU UR4, c[0x0][0x3dc] ;  /* 0x00007b80ff0477ac */ /* 0x000e620008000800 */
[C---:B------:R-:W-:Y:S01]  /*2fb0*/  VIADD R80, R37.reuse, 0x20 ;  /* 0x0000002025507836 */ /* 0x040fe20000000000 */
[C---:B------:R-:W-:Y:S01]  /*2fc0*/  IADD3 R81, PT, PT, R37.reuse, 0x40, RZ ;  /* 0x0000004025517810 */ /* 0x040fe20007ffe0ff */
[C---:B0-----:R-:W-:Y:S01]  /*2fd0*/  VIADD R42, R37.reuse, 0x60 ;  /* 0x00000060252a7836 */ /* 0x041fe20000000000 */
[----:B-1----:R-:W-:Y:S01]  /*2fe0*/  ISETP.GE.AND P2, PT, R37, UR4, PT ;  /* 0x0000000425007c0c */ /* 0x002fe2000bf46270 */
        /* <DEDUP_REMOVED lines=16> */
[----:B------:R-:W-:Y:S02]  /*30f0*/  @!P2 IADD3.X R83, PT, PT, R88, R45, RZ, P4, !PT ;  /* 0x0000002d5853a210 */ /* 0x000fe400027fe4ff */
[----:B-1----:R-:W-:-:S05]  /*3100*/  @!P2 IADD3 R78, P4, PT, R79, R52, RZ ;  /* 0x000000344f4ea210 */ /* 0x002fca0007f9e0ff */
[----:B------:R-:W1:Y:S01]  /*3110*/  @!P3 LDC.64 R44, c[0x0][0x388] ;  /* 0x0000e200ff2cbb82 */ /* 0x000e620000000a00 */
[----:B------:R-:W-:Y:S01]  /*3120*/  @!P1 IMAD.X R90, RZ, RZ, R84, P5 ;  /* 0x000000ffff5a9224 */ /* 0x000fe200028e0654 */
[----:B-----5:R3:W5:Y:S01]  /*3130*/  @!P2 LDG.E.CONSTANT R55, desc[UR6][R82.64] ;  /* 0x000000065237a981 */ /* 0x020762000c1e9900 */
[----:B------:R-:W-:Y:S01]  /*3140*/  @!P2 IADD3.X R79, PT, PT, R88, R53, RZ, P4, !PT ;  /* 0x00000035584fa210 */ /* 0x000fe200027fe4ff */
[C---:B------:R-:W-:Y:S02]  /*3150*/  @!P1 IMAD.SHL.U32 R87, R85.reuse, 0x4, RZ ;  /* 0x0000000455579824 */ /* 0x040fe400078e00ff */
[----:B------:R-:W-:Y:S02]  /*3160*/  @!P1 SHF.L.U64.HI R88, R85, 0x2, R90 ;  /* 0x0000000255589819 */ /* 0x000fe4000001025a */
[----:B------:R-:W4:Y:S01]  /*3170*/  @!P0 LDC.64 R52, c[0x0][0x390] ;  /* 0x0000e400ff348b82 */ /* 0x000f220000000a00 */
[----:B------:R-:W-:Y:S01]  /*3180*/  @!P3 IADD3 R85, P4, PT, R37, R86, RZ ;  /* 0x000000562555b210 */ /* 0x000fe20007f9e0ff */
[----:B------:R0:W5:Y:S06]  /*3190*/  @!P2 LDG.E.CONSTANT R57, desc[UR6][R78.64] ;  /* 0x000000064e39a981 */ /* 0x00016c000c1e9900 */
[----:B------:R-:W4:Y:S01]  /*31a0*/  @!P0 LDC.64 R46, c[0x0][0x388] ;  /* 0x0000e200ff2e8b82 */ /* 0x000f220000000a00 */
[----:B---3--:R-:W-:-:S02]  /*31b0*/  @!P3 IADD3.X R82, PT, PT, RZ, R84, RZ, P4, !PT ;  /* 0x00000054ff52b210 */ /* 0x008fc400027fe4ff */
[----:B--2---:R-:W-:Y:S02]  /*31c0*/  @!P1 IADD3 R42, P2, PT, R87, R42, RZ ;  /* 0x0000002a572a9210 */ /* 0x004fe40007f5e0ff */
[----:B------:R-:W-:Y:S02]  /*31d0*/  @!P0 IADD3 R86, P5, PT, R37, R86, RZ ;  /* 0x0000005625568210 */ /* 0x000fe40007fbe0ff */
[----:B0-----:R-:W-:Y:S01]  /*31e0*/  @!P1 IADD3 R50, P4, PT, R87, R50, RZ ;  /* 0x0000003257329210 */ /* 0x001fe20007f9e0ff */
[----:B------:R-:W0:Y:S01]  /*31f0*/  @!P3 LDC.64 R48, c[0x0][0x390] ;  /* 0x0000e400ff30bb82 */ /* 0x000e220000000a00 */
[C---:B------:R-:W-:Y:S01]  /*3200*/  @!P3 SHF.L.U64.HI R82, R85.reuse, 0x2, R82 ;  /* 0x000000025552b819 */ /* 0x040fe20000010252 */
[----:B------:R-:W-:Y:S01]  /*3210*/  @!P3 IMAD.SHL.U32 R85, R85, 0x4, RZ ;  /* 0x000000045555b824 */ /* 0x000fe200078e00ff */
[C---:B------:R-:W-:Y:S01]  /*3220*/  @!P1 IADD3.X R51, PT, PT, R88.reuse, R51, RZ, P4, !PT ;  /* 0x0000003358339210 */ /* 0x040fe200027fe4ff */
[----:B------:R-:W-:Y:S01]  /*3230*/  @!P1 IMAD.X R43, R88, 0x1, R43, P2 ;  /* 0x00000001582b9824 */ /* 0x000fe200010e062b */
[----:B------:R-:W-:Y:S01]  /*3240*/  @!P0 IADD3.X R83, PT, PT, RZ, R84, RZ, P5, !PT ;  /* 0x00000054ff538210 */ /* 0x000fe20002ffe4ff */
[C---:B------:R-:W-:Y:S01]  /*3250*/  @!P0 IMAD.SHL.U32 R79, R86.reuse, 0x4, RZ ;  /* 0x00000004564f8824 */ /* 0x040fe200078e00ff */
[----:B-1----:R-:W-:Y:S01]  /*3260*/  @!P3 IADD3 R44, P2, PT, R85, R44, RZ ;  /* 0x0000002c552cb210 */ /* 0x002fe20007f5e0ff */
[----:B------:R1:W5:Y:S01]  /*3270*/  @!P1 LDG.E.CONSTANT R40, desc[UR6][R50.64+0x80] ;  /* 0x0000800632289981 */ /* 0x000362000c1e9900 */
[----:B------:R-:W-:-:S02]  /*3280*/  @!P0 SHF.L.U64.HI R84, R86, 0x2, R83 ;  /* 0x0000000256548819 */ /* 0x000fc40000010253 */
[----:B------:R-:W-:Y:S01]  /*3290*/  @!P3 IADD3.X R45, PT, PT, R82, R45, RZ, P2, !PT ;  /* 0x0000002d522db210 */ /* 0x000fe200017fe4ff */
[----:B------:R1:W5:Y:S01]  /*32a0*/  @!P1 LDG.E.CONSTANT R38, desc[UR6][R42.64+0x80] ;  /* 0x000080062a269981 */ /* 0x000362000c1e9900 */
[C---:B----4-:R-:W-:Y:S02]  /*32b0*/  @!P0 IADD3 R52, P1, PT, R79.reuse, R52, RZ ;  /* 0x000000344f348210 */ /* 0x050fe40007f3e0ff */
[----:B------:R-:W-:Y:S01]  /*32c0*/  @!P0 IADD3 R46, P2, PT, R79, R46, RZ ;  /* 0x0000002e4f2e8210 */ /* 0x000fe20007f5e0ff */
[----:B------:R1:W5:Y:S02]  /*32d0*/  @!P3 LDG.E.CONSTANT R39, desc[UR6][R44.64+0x100] ;  /* 0x000100062c27b981 */ /* 0x000364000c1e9900 */
[C---:B------:R-:W-:Y:S01]  /*32e0*/  @!P0 IMAD.X R53, R84.reuse, 0x1, R53, P1 ;  /* 0x0000000154358824 */ /* 0x040fe200008e0635 */
[----:B------:R-:W-:-:S04]  /*32f0*/  @!P0 IADD3.X R47, PT, PT, R84, R47, RZ, P2, !PT ;  /* 0x0000002f542f8210 */ /* 0x000fc800017fe4ff */
[----:B------:R1:W5:Y:S04]  /*3300*/  @!P0 LDG.E.CONSTANT R56, desc[UR6][R52.64+0x180] ;  /* 0x0001800634388981 */ /* 0x000368000c1e9900 */
[----:B------:R1:W5:Y:S01]  /*3310*/  @!P0 LDG.E.CONSTANT R54, desc[UR6][R46.64+0x180] ;  /* 0x000180062e368981 */ /* 0x000362000c1e9900 */
[----:B0-----:R-:W-:-:S05]  /*3320*/  @!P3 IADD3 R48, P4, PT, R85, R48, RZ ;  /* 0x000000305530b210 */ /* 0x001fca0007f9e0ff */
[----:B------:R-:W-:Y:S01]  /*3330*/  @!P3 IMAD.X R49, R82, 0x1, R49, P4 ;  /* 0x000000015231b824 */ /* 0x000fe200020e0631 */
[-C--:B------:R-:W-:Y:S02]  /*3340*/  ISETP.GE.AND P4, PT, R9, R10.reuse, PT ;  /* 0x0000000a0900720c */ /* 0x080fe40003f86270 */
[-C--:B------:R-:W-:Y:S02]  /*3350*/  ISETP.GE.AND P1, PT, R6, R10.reuse, PT ;  /* 0x0000000a0600720c */ /* 0x080fe40003f26270 */
[----:B------:R1:W5:Y:S01]  /*3360*/  @!P3 LDG.E.CONSTANT R41, desc[UR6][R48.64+0x100] ;  /* 0x000100063029b981 */ /* 0x000362000c1e9900 */
[-C--:B------:R-:W-:Y:S02]  /*3370*/  ISETP.GE.AND P2, PT, R5, R10.reuse, PT ;  /* 0x0000000a0500720c */ /* 0x080fe40003f46270 */
[----:B------:R-:W-:-:S06]  /*3380*/  ISETP.GE.AND P3, PT, R2, R10, PT ;  /* 0x0000000a0200720c */ /* 0x000fcc0003f66270 */
[----:B------:R-:W-:Y:S07]  /*3390*/  @P4 BRA `(.L_x_609) ;  /* 0x0000000000344947 */ /* 0x000fee0003800000 */
[----:B-1----:R-:W-:Y:S02]  /*33a0*/  LEA R42, R75, R3, 0x2 ;  /* 0x000000034b2a7211 */ /* 0x002fe400078e10ff */
        /* <DEDUP_REMOVED lines=12> */
.L_x_609:
        /* <DEDUP_REMOVED lines=15> */
.L_x_610:
[----:B------:R-:W-:Y:S05]  /*3560*/  @P2 BRA `(.L_x_611) ;  /* 0x0000000000382947 */ /* 0x000fea0003800000 */
[----:B-1----:R-:W-:Y:S01]  /*3570*/  IMAD R42, R4, 0x2, R75 ;  /* 0x00000002042a7824 */ /* 0x002fe200078e024b */
[----:B------:R-:W-:Y:S02]  /*3580*/  ISETP.GE.AND P4, PT, R37, UR4, PT ;  /* 0x0000000425007c0c */ /* 0x000fe4000bf86270 */
[----:B------:R-:W-:Y:S02]  /*3590*/  ISETP.GE.AND P2, PT, R80, UR4, PT ;  /* 0x0000000450007c0c */ /* 0x000fe4000bf46270 */
[----:B------:R-:W-:Y:S02]  /*35a0*/  LEA R42, R42, R3, 0x2 ;  /* 0x000000032a2a7211 */ /* 0x000fe400078e10ff */
[----:B------:R-:W-:-:S04]  /*35b0*/  ISETP.GE.AND P1, PT, R81, UR4, PT ;  /* 0x0000000451007c0c */ /* 0x000fc8000bf26270 */
[----:B------:R-:W0:Y:S03]  /*35c0*/  LDS R42, [R42] ;  /* 0x000000002a2a7984 */ /* 0x000e260000000800 */
        /* <DEDUP_REMOVED lines=8> */
.L_x_611:
[----:B------:R-:W-:Y:S05]  /*3650*/  @P3 BRA `(.L_x_598) ;  /* 0x0000000000383947 */ /* 0x000fea0003800000 */
[----:B-1----:R-:W-:Y:S01]  /*3660*/  IMAD.IADD R42, R75, 0x1, R0 ;  /* 0x000000014b2a7824 */ /* 0x002fe200078e0200 */
        /* <DEDUP_REMOVED lines=13> */
.L_x_598:
[----:B------:R-:W2:Y:S01]  /*3740*/  LDCU UR4, c[0x0][0x3e4] ;  /* 0x00007c80ff0477ac */ /* 0x000ea20008000800 */
[----:B------:R-:W-:Y:S01]  /*3750*/  BSSY.RECONVERGENT B0, `(.L_x_612) ;  /* 0x000042e000007945 */ /* 0x000fe20003800200 */
[----:B01----:R-:W-:Y:S01]  /*3760*/  IMAD.IADD R44, R71, 0x1, R64 ;  /* 0x00000001472c7824 */ /* 0x003fe200078e0240 */
[----:B--2---:R-:W-:-:S09]  /*3770*/  UISETP.NE.AND UP0, UPT, UR4, 0x1, UPT ;  /* 0x000000010400788c */ /* 0x004fd2000bf05270 */
[----:B------:R-:W-:Y:S05]  /*3780*/  BRA.U !UP0, `(.L_x_613) ;  /* 0x0000002108b47547 */ /* 0x000fea000b800000 */
[----:B------:R-:W-:-:S09]  /*3790*/  UISETP.NE.AND UP0, UPT, UR4, URZ, UPT ;  /* 0x000000ff0400728c */ /* 0x000fd2000bf05270 */
[----:B------:R-:W-:Y:S05]  /*37a0*/  BRA.U UP0, `(.L_x_614) ;  /* 0x0000001d00287547 */ /* 0x000fea000b800000 */
[----:B------:R-:W-:-:S13]  /*37b0*/  ISETP.GE.AND P0, PT, R9, R10, PT ;  /* 0x0000000a0900720c */ /* 0x000fda0003f06270 */
[----:B------:R-:W-:Y:S05]  /*37c0*/  @P0 BRA `(.L_x_615) ;  /* 0x0000000400c00947 */ /* 0x000fea0003800000 */
[----:B------:R-:W0:Y:S01]  /*37d0*/  LDCU UR4, c[0x0][0x3dc] ;  /* 0x00007b80ff0477ac */ /* 0x000e220008000800 */
[----:B------:R-:W-:Y:S01]  /*37e0*/  BSSY.RECONVERGENT B4, `(.L_x_616) ;  /* 0x000001a000047945 */ /* 0x000fe20003800200 */
[C---:B------:R-:W-:Y:S02]  /*37f0*/  LEA R45, R44.reuse, R69, 0x2 ;  /* 0x000000452c2d7211 */ /* 0x040fe400078e10ff */
        /* <DEDUP_REMOVED lines=19> */
[----:B-----5:R-:W-:Y:S05]  /*3930*/  CALL.REL.NOINC `($__internal_5_$__cuda_sm3x_div_rn_noftz_f32_slowpath) ;  /* 0x0000005800e47944 */ /* 0x020fea0003c00000 */
[----:B------:R-:W-:-:S07]  /*3940*/  MOV R37, R20 ;  /* 0x0000001400257202 */ /* 0x000fce0000000f00 */
.L_x_619:
[----:B------:R-:W-:Y:S05]  /*3950*/  BSYNC.RECONVERGENT B5 ;  /* 0x0000000000057941 */ /* 0x000fea0003800200 */
.L_x_618:
[----:B------:R-:W-:-:S05]  /*3960*/  FMUL R36, R37, R36 ;  /* 0x0000002425247220 */ /* 0x000fca0000400000 */
[----:B------:R0:W-:Y:S02]  /*3970*/  STS [R45+0x10], R36 ;  /* 0x000010242d007388 */ /* 0x0001e40000000800 */
.L_x_617:
[----:B------:R-:W-:Y:S05]  /*3980*/  BSYNC.RECONVERGENT B4 ;  /* 0x0000000000047941 */ /* 0x000fea0003800200 */
.L_x_616:
[----:B------:R-:W1:Y:S01]  /*3990*/  LDCU UR4, c[0x0][0x3dc] ;  /* 0x00007b80ff0477ac */ /* 0x000e620008000800 */
[----:B------:R-:W-:Y:S01]  /*39a0*/  VIADD R20, R44, 0x20 ;  /* 0x000000202c147836 */ /* 0x000fe20000000000 */
[----:B------:R-:W-:Y:S04]  /*39b0*/  BSSY.RECONVERGENT B4, `(.L_x_620) ;  /* 0x0000019000047945 */ /* 0x000fe80003800200 */
[----:B-1----:R-:W-:-:S13]  /*39c0*/  ISETP.GE.AND P0, PT, R20, UR4, PT ;  /* 0x0000000414007c0c */ /* 0x002fda000bf06270 */
[----:B------:R-:W-:Y:S05]  /*39d0*/  @P0 BRA `(.L_x_621) ;  /* 0x0000000000580947 */ /* 0x000fea0003800000 */
[----:B0-----:R-:W-:Y:S01]  /*39e0*/  FMUL R36, R19, -1.4426950216293334961 ;  /* 0xbfb8aa3b13247820 */ /* 0x001fe20000400000 */
        /* <DEDUP_REMOVED lines=17> */
[----:B-----5:R-:W-:Y:S05]  /*3b00*/  CALL.REL.NOINC `($__internal_5_$__cuda_sm3x_div_rn_noftz_f32_slowpath) ;  /* 0x0000005800707944 */ /* 0x020fea0003c00000 */
.L_x_623:
[----:B------:R-:W-:Y:S05]  /*3b10*/  BSYNC.RECONVERGENT B5 ;  /* 0x0000000000057941 */ /* 0x000fea0003800200 */
.L_x_622:
[----:B------:R-:W-:-:S05]  /*3b20*/  FMUL R20, R20, R35 ;  /* 0x0000002314147220 */ /* 0x000fca0000400000 */
[----:B------:R1:W-:Y:S02]  /*3b30*/  STS [R45+0x90], R20 ;  /* 0x000090142d007388 */ /* 0x0003e40000000800 */
.L_x_621:
[----:B------:R-:W-:Y:S05]  /*3b40*/  BSYNC.RECONVERGENT B4 ;  /* 0x0000000000047941 */ /* 0x000fea0003800200 */
.L_x_620:
[----:B------:R-:W2:Y:S01]  /*3b50*/  LDCU UR4, c[0x0][0x3dc] ;  /* 0x00007b80ff0477ac */ /* 0x000ea20008000800 */
[----:B------:R-:W-:Y:S01]  /*3b60*/  IADD3 R19, PT, PT, R44, 0x40, RZ ;  /* 0x000000402c137810 */ /* 0x000fe20007ffe0ff */
[----:B------:R-:W-:Y:S03]  /*3b70*/  BSSY.RECONVERGENT B4, `(.L_x_624) ;  /* 0x0000019000047945 */ /* 0x000fe60003800200 */
[----:B--2---:R-:W-:-:S13]  /*3b80*/  ISETP.GE.AND P0, PT, R19, UR4, PT ;  /* 0x0000000413007c0c */ /* 0x004fda000bf06270 */
[----:B------:R-:W-:Y:S05]  /*3b90*/  @P0 BRA `(.L_x_625) ;  /* 0x0000000000580947 */ /* 0x000fea0003800000 */
[----:B-1----:R-:W-:Y:S01]  /*3ba0*/  FMUL R20, R18, -1.4426950216293334961 ;  /* 0xbfb8aa3b12147820 */ /* 0x002fe20000400000 */
        /* <DEDUP_REMOVED lines=18> */
.L_x_627:
[----:B------:R-:W-:Y:S05]  /*3cd0*/  BSYNC.RECONVERGENT B5 ;  /* 0x0000000000057941 */ /* 0x000fea0003800200 */
.L_x_626:
[----:B------:R-:W-:-:S05]  /*3ce0*/  FMUL R34, R19, R34 ;  /* 0x0000002213227220 */ /* 0x000fca0000400000 */
[----:B------:R2:W-:Y:S02]  /*3cf0*/  STS [R45+0x110], R34 ;  /* 0x000110222d007388 */ /* 0x0005e40000000800 */
.L_x_625:
[----:B------:R-:W-:Y:S05]  /*3d00*/  BSYNC.RECONVERGENT B4 ;  /* 0x0000000000047941 */ /* 0x000fea0003800200 */
.L_x_624:
        /* <DEDUP_REMOVED lines=16> */
[----:B-1----:R-:W-:-:S04]  /*3e10*/  FFMA R20, R18, R17, RZ ;  /* 0x0000001112147223 */ /* 0x002fc800000000ff */
[----:B------:R-:W-:-:S04]  /*3e20*/  FFMA R35, -R37, R20, R17 ;  /* 0x0000001425237223 */ /* 0x000fc80000000111 */
[----:B------:R-:W-:Y:S01]  /*3e30*/  FFMA R18, R18, R35, R20 ;  /* 0x0000002312127223 */ /* 0x000fe20000000014 */
[----:B----4-:R-:W-:Y:S06]  /*3e40*/  @!P0 BRA `(.L_x_630) ;  /* 0x0000000000108947 */ /* 0x010fec0003800000 */
[----:B------:R-:W-:Y:S02]  /*3e50*/  MOV R20, R17 ;  /* 0x0000001100147202 */ /* 0x000fe40000000f00 */
[----:B------:R-:W-:-:S07]  /*3e60*/  MOV R42, 0x3e80 ;  /* 0x00003e80002a7802 */ /* 0x000fce0000000f00 */
[----:B0-2--5:R-:W-:Y:S05]  /*3e70*/  CALL.REL.NOINC `($__internal_5_$__cuda_sm3x_div_rn_noftz_f32_slowpath) ;  /* 0x0000005400947944 */ /* 0x025fea0003c00000 */
[----:B------:R-:W-:-:S07]  /*3e80*/  IMAD.MOV.U32 R18, RZ, RZ, R20 ;  /* 0x000000ffff127224 */ /* 0x000fce00078e0014 */
.L_x_630:
[----:B------:R-:W-:Y:S05]  /*3e90*/  BSYNC.RECONVERGENT B5 ;  /* 0x0000000000057941 */ /* 0x000fea0003800200 */
.L_x_629:
[----:B------:R-:W-:-:S05]  /*3ea0*/  FMUL R18, R18, R33 ;  /* 0x0000002112127220 */ /* 0x000fca0000400000 */
[----:B------:R3:W-:Y:S02]  /*3eb0*/  STS [R45+0x190], R18 ;  /* 0x000190122d007388 */ /* 0x0007e40000000800 */
.L_x_628:
[----:B------:R-:W-:Y:S05]  /*3ec0*/  BSYNC.RECONVERGENT B4 ;  /* 0x0000000000047941 */ /* 0x000fea0003800200 */
.L_x_615:
[----:B------:R-:W-:-:S13]  /*3ed0*/  ISETP.GE.AND P0, PT, R6, R10, PT ;  /* 0x0000000a0600720c */ /* 0x000fda0003f06270 */
[----:B------:R-:W-:Y:S05]  /*3ee0*/  @P0 BRA `(.L_x_631) ;  /* 0x0000000400c40947 */ /* 0x000fea0003800000 */
[----:B------:R-:W4:Y:S01]  /*3ef0*/  LDCU UR4, c[0x0][0x3dc] ;  /* 0x00007b80ff0477ac */ /* 0x000f220008000800 */
[----:B------:R-:W-:Y:S01]  /*3f00*/  BSSY.RECONVERGENT B4, `(.L_x_632) ;  /* 0x000001b000047945 */ /* 0x000fe20003800200 */
[C---:B----4-:R-:W-:Y:S02]  /*3f10*/  ISETP.GE.AND P0, PT, R44.reuse, UR4, PT ;  /* 0x000000042c007c0c */ /* 0x050fe4000bf06270 */
[----:B---3--:R-:W-:-:S05]  /*3f20*/  IADD3 R18, PT, PT, R44, UR4, RZ ;  /* 0x000000042c127c10 */ /* 0x008fca000fffe0ff */
[----:B------:R-:W-:-:S06]  /*3f30*/  IMAD R18, R18, 0x4, R67 ;  /* 0x0000000412127824 */ /* 0x000fcc00078e0243 */
        /* <DEDUP_REMOVED lines=16> */
[----:B------:R-:W-:Y:S02]  /*4040*/  MOV R20, R16 ;  /* 0x0000001000147202 */ /* 0x000fe40000000f00 */
[----:B------:R-:W-:-:S07]  /*4050*/  MOV R42, 0x4070 ;  /* 0x00004070002a7802 */ /* 0x000fce0000000f00 */
[----:B0-2--5:R-:W-:Y:S05]  /*4060*/  CALL.REL.NOINC `($__internal_5_$__cuda_sm3x_div_rn_noftz_f32_slowpath) ;  /* 0x0000005400187944 */ /* 0x025fea0003c00000 */
[----:B------:R-:W-:-:S07]  /*4070*/  IMAD.MOV.U32 R17, RZ, RZ, R20 ;  /* 0x000000ffff117224 */ /* 0x000fce00078e0014 */
.L_x_635:
[----:B------:R-:W-:Y:S05]  /*4080*/  BSYNC.RECONVERGENT B5 ;  /* 0x0000000000057941 */ /* 0x000fea0003800200 */
.L_x_634:
[----:B------:R-:W-:-:S05]  /*4090*/  FMUL R17, R17, R32 ;  /* 0x0000002011117220 */ /* 0x000fca0000400000 */
[----:B------:R3:W-:Y:S02]  /*40a0*/  STS [R18+0x4], R17 ;  /* 0x0000041112007388 */ /* 0x0007e40000000800 */
.L_x_633:
[----:B------:R-:W-:Y:S05]  /*40b0*/  BSYNC.RECONVERGENT B4 ;  /* 0x0000000000047941 */ /* 0x000fea0003800200 */
.L_x_632:
[----:B------:R-:W4:Y:S01]  /*40c0*/  LDCU UR4, c[0x0][0x3dc] ;  /* 0x00007b80ff0477ac */ /* 0x000f220008000800 */
[----:B------:R-:W-:Y:S01]  /*40d0*/  IADD3 R16, PT, PT, R44, 0x20, RZ ;  /* 0x000000202c107810 */ /* 0x000fe20007ffe0ff */
[----:B------:R-:W-:Y:S03]  /*40e0*/  BSSY.RECONVERGENT B4, `(.L_x_636) ;  /* 0x0000019000047945 */ /* 0x000fe60003800200 */
[----:B----4-:R-:W-:-:S13]  /*40f0*/  ISETP.GE.AND P0, PT, R16, UR4, PT ;  /* 0x0000000410007c0c */ /* 0x010fda000bf06270 */
[----:B------:R-:W-:Y:S05]  /*4100*/  @P0 BRA `(.L_x_637) ;  /* 0x0000000000580947 */ /* 0x000fea0003800000 */
[----:B---3--:R-:W-:Y:S01]  /*4110*/  FMUL R17, R15, -1.4426950216293334961 ;  /* 0xbfb8aa3b0f117820 */ /* 0x008fe20000400000 */
        /* <DEDUP_REMOVED lines=11> */
[----:B-1----:R-:W-:-:S04]  /*41d0*/  FFMA R20, -R37, R19, R15 ;  /* 0x0000001325147223 */ /* 0x002fc8000000010f */
[----:B------:R-:W-:Y:S01]  /*41e0*/  FFMA R16, R16, R20, R19 ;  /* 0x0000001410107223 */ /* 0x000fe20000000013 */
[----:B----4-:R-:W-:Y:S06]  /*41f0*/  @!P0 BRA `(.L_x_639) ;  /* 0x0000000000108947 */ /* 0x010fec0003800000 */
[----:B------:R-:W-:Y:S01]  /*4200*/  IMAD.MOV.U32 R20, RZ, RZ, R15 ;  /* 0x000000ffff147224 */ /* 0x000fe200078e000f */
[----:B------:R-:W-:-:S07]  /*4210*/  MOV R42, 0x4230 ;  /* 0x00004230002a7802 */ /* 0x000fce0000000f00 */
[----:B0-2--5:R-:W-:Y:S05]  /*4220*/  CALL.REL.NOINC `($__internal_5_$__cuda_sm3x_div_rn_noftz_f32_slowpath) ;  /* 0x0000005000a87944 */ /* 0x025fea0003c00000 */
[----:B------:R-:W-:-:S07]  /*4230*/  MOV R16, R20 ;  /* 0x0000001400107202 */ /* 0x000fce0000000f00 */
.L_x_639:
[----:B------:R-:W-:Y:S05]  /*4240*/  BSYNC.RECONVERGENT B5 ;  /* 0x0000000000057941 */ /* 0x000fea0003800200 */
.L_x_638:
[----:B------:R-:W-:-:S05]  /*4250*/  FMUL R31, R16, R31 ;  /* 0x0000001f101f7220 */ /* 0x000fca0000400000 */
[----:B------:R4:W-:Y:S02]  /*4260*/  STS [R18+0x84], R31 ;  /* 0x0000841f12007388 */ /* 0x0009e40000000800 */
.L_x_637:
[----:B------:R-:W-:Y:S05]  /*4270*/  BSYNC.RECONVERGENT B4 ;  /* 0x0000000000047941 */ /* 0x000fea0003800200 */
.L_x_636:
[----:B------:R-:W0:Y:S01]  /*4280*/  LDCU UR4, c[0x0][0x3dc] ;  /* 0x00007b80ff0477ac */ /* 0x000e220008000800 */
[----:B------:R-:W-:Y:S01]  /*4290*/  VIADD R15, R44, 0x40 ;  /* 0x000000402c0f7836 */ /* 0x000fe20000000000 */
        /* <DEDUP_REMOVED lines=14> */
[----:B---3--:R-:W-:-:S04]  /*4380*/  FFMA R17, R15, R14, RZ ;  /* 0x0000000e0f117223 */ /* 0x008fc800000000ff */
[----:B------:R-:W-:-:S04]  /*4390*/  FFMA R20, -R37, R17, R14 ;  /* 0x0000001125147223 */ /* 0x000fc8000000010e */
[----:B------:R-:W-:Y:S01]  /*43a0*/  FFMA R15, R15, R20, R17 ;  /* 0x000000140f0f7223 */ /* 0x000fe20000000011 */
[----:B0-----:R-:W-:Y:S06]  /*43b0*/  @!P0 BRA `(.L_x_643) ;  /* 0x0000000000108947 */ /* 0x001fec0003800000 */
[----:B------:R-:W-:Y:S02]  /*43c0*/  MOV R20, R14 ;  /* 0x0000000e00147202 */ /* 0x000fe40000000f00 */
[----:B------:R-:W-:-:S07]  /*43d0*/  MOV R42, 0x43f0 ;  /* 0x000043f0002a7802 */ /* 0x000fce0000000f00 */
[----:B--2-45:R-:W-:Y:S05]  /*43e0*/  CALL.REL.NOINC `($__internal_5_$__cuda_sm3x_div_rn_noftz_f32_slowpath) ;  /* 0x0000005000387944 */ /* 0x034fea0003c00000 */
[----:B------:R-:W-:-:S07]  /*43f0*/  IMAD.MOV.U32 R15, RZ, RZ, R20 ;  /* 0x000000ffff0f7224 */ /* 0x000fce00078e0014 */
.L_x_643:
[----:B------:R-:W-:Y:S05]  /*4400*/  BSYNC.RECONVERGENT B5 ;  /* 0x0000000000057941 */ /* 0x000fea0003800200 */
.L_x_642:
[----:B------:R-:W-:-:S05]  /*4410*/  FMUL R15, R15, R30 ;  /* 0x0000001e0f0f7220 */ /* 0x000fca0000400000 */
[----:B------:R0:W-:Y:S02]  /*4420*/  STS [R18+0x104], R15 ;  /* 0x0001040f12007388 */ /* 0x0001e40000000800 */
.L_x_641:
[----:B------:R-:W-:Y:S05]  /*4430*/  BSYNC.RECONVERGENT B4 ;  /* 0x0000000000047941 */ /* 0x000fea0003800200 */
.L_x_640:
[----:B------:R-:W1:Y:S01]  /*4440*/  LDCU UR4, c[0x0][0x3dc] ;  /* 0x00007b80ff0477ac */ /* 0x000e620008000800 */
[----:B------:R-:W-:Y:S01]  /*4450*/  IADD3 R14, PT, PT, R44, 0x60, RZ ;  /* 0x000000602c0e7810 */ /* 0x000fe20007ffe0ff */
[----:B------:R-:W-:Y:S03]  /*4460*/  BSSY.RECONVERGENT B4, `(.L_x_631) ;  /* 0x0000019000047945 */ /* 0x000fe60003800200 */
        /* <DEDUP_REMOVED lines=9> */
[----:B------:R-:W3:Y:S08]  /*4500*/  MUFU.RCP R14, R37 ;  /* 0x00000025000e7308 */ /* 0x000ef00000001000 */
[----:B------:R-:W0:Y:S01]  /*4510*/  FCHK P0, R13, R37 ;  /* 0x000000250d007302 */ /* 0x000e220000000000 */
[----:B---3--:R-:W-:-:S04]  /*4520*/  FFMA R17, -R37, R14, 1 ;  /* 0x3f80000025117423 */ /* 0x008fc8000000010e */
[----:B------:R-:W-:-:S04]  /*4530*/  FFMA R14, R14, R17, R14 ;  /* 0x000000110e0e7223 */ /* 0x000fc8000000000e */
[----:B------:R-:W-:-:S04]  /*4540*/  FFMA R16, R14, R13, RZ ;  /* 0x0000000d0e107223 */ /* 0x000fc800000000ff */
[----:B------:R-:W-:-:S04]  /*4550*/  FFMA R17, -R37, R16, R13 ;  /* 0x0000001025117223 */ /* 0x000fc8000000010d */
[----:B------:R-:W-:Y:S01]  /*4560*/  FFMA R14, R14, R17, R16 ;  /* 0x000000110e0e7223 */ /* 0x000fe20000000010 */
[----:B0-----:R-:W-:Y:S06]  /*4570*/  @!P0 BRA `(.L_x_646) ;  /* 0x0000000000108947 */ /* 0x001fec0003800000 */
[----:B------:R-:W-:Y:S01]  /*4580*/  IMAD.MOV.U32 R20, RZ, RZ, R13 ;  /* 0x000000ffff147224 */ /* 0x000fe200078e000d */
[----:B------:R-:W-:-:S07]  /*4590*/  MOV R42, 0x45b0 ;  /* 0x000045b0002a7802 */ /* 0x000fce0000000f00 */
[----:B--2-45:R-:W-:Y:S05]  /*45a0*/  CALL.REL.NOINC `($__internal_5_$__cuda_sm3x_div_rn_noftz_f32_slowpath) ;  /* 0x0000004c00c87944 */ /* 0x034fea0003c00000 */
[----:B------:R-:W-:-:S07]  /*45b0*/  MOV R14, R20 ;  /* 0x00000014000e7202 */ /* 0x000fce0000000f00 */
.L_x_646:
[----:B------:R-:W-:Y:S05]  /*45c0*/  BSYNC.RECONVERGENT B5 ;  /* 0x0000000000057941 */ /* 0x000fea0003800200 */
.L_x_645:
[----:B------:R-:W-:-:S05]  /*45d0*/  FMUL R29, R14, R29 ;  /* 0x0000001d0e1d7220 */ /* 0x000fca0000400000 */
[----:B------:R1:W-:Y:S02]  /*45e0*/  STS [R18+0x184], R29 ;  /* 0x0001841d12007388 */ /* 0x0003e40000000800 */
.L_x_644:
[----:B------:R-:W-:Y:S05]  /*45f0*/  BSYNC.RECONVERGENT B4 ;  /* 0x0000000000047941 */ /* 0x000fea0003800200 */
.L_x_631:
[----:B------:R-:W-:-:S13]  /*4600*/  ISETP.GE.AND P0, PT, R5, R10, PT ;  /* 0x0000000a0500720c */ /* 0x000fda0003f06270 */
[----:B------:R-:W-:Y:S05]  /*4610*/  @P0 BRA `(.L_x_647) ;  /* 0x0000000400c40947 */ /* 0x000fea0003800000 */
[----:B------:R-:W0:Y:S01]  /*4620*/  LDCU UR4, c[0x0][0x3dc] ;  /* 0x00007b80ff0477ac */ /* 0x000e220008000800 */
[----:B------:R-:W-:Y:S01]  /*4630*/  IMAD.IADD R14, R65, 0x1, R44 ;  /* 0x00000001410e7824 */ /* 0x000fe200078e022c */
[----:B------:R-:W-:Y:S04]  /*4640*/  BSSY.RECONVERGENT B4, `(.L_x_648) ;  /* 0x000001a000047945 */ /* 0x000fe80003800200 */
[----:B------:R-:W-:Y:S02]  /*4650*/  LEA R14, R14, R69, 0x2 ;  /* 0x000000450e0e7211 */ /* 0x000fe400078e10ff */
        /* <DEDUP_REMOVED lines=14> */
[----:B---3--:R-:W-:-:S04]  /*4740*/  FFMA R17, -R37, R16, R12 ;  /* 0x0000001025117223 */ /* 0x008fc8000000010c */
[----:B------:R-:W-:Y:S01]  /*4750*/  FFMA R13, R13, R17, R16 ;  /* 0x000000110d0d7223 */ /* 0x000fe20000000010 */
[----:B-1----:R-:W-:Y:S06]  /*4760*/  @!P0 BRA `(.L_x_651) ;  /* 0x0000000000108947 */ /* 0x002fec0003800000 */
[----:B------:R-:W-:Y:S01]  /*4770*/  IMAD.MOV.U32 R20, RZ, RZ, R12 ;  /* 0x000000ffff147224 */ /* 0x000fe200078e000c */
[----:B------:R-:W-:-:S07]  /*4780*/  MOV R42, 0x47a0 ;  /* 0x000047a0002a7802 */ /* 0x000fce0000000f00 */
[----:B--2-45:R-:W-:Y:S05]  /*4790*/  CALL.REL.NOINC `($__internal_5_$__cuda_sm3x_div_rn_noftz_f32_slowpath) ;  /* 0x0000004c004c7944 */ /* 0x034fea0003c00000 */
[----:B------:R-:W-:-:S07]  /*47a0*/  MOV R13, R20 ;  /* 0x00000014000d7202 */ /* 0x000fce0000000f00 */
.L_x_651:
[----:B------:R-:W-:Y:S05]  /*47b0*/  BSYNC.RECONVERGENT B5 ;  /* 0x0000000000057941 */ /* 0x000fea0003800200 */
.L_x_650:
[----:B------:R-:W-:-:S05]  /*47c0*/  FMUL R13, R13, R28 ;  /* 0x0000001c0d0d7220 */ /* 0x000fca0000400000 */
[----:B------:R0:W-:Y:S02]  /*47d0*/  STS [R14+0x10], R13 ;  /* 0x0000100d0e007388 */ /* 0x0001e40000000800 */
.L_x_649:
[----:B------:R-:W-:Y:S05]  /*47e0*/  BSYNC.RECONVERGENT B4 ;  /* 0x0000000000047941 */ /* 0x000fea0003800200 */
.L_x_648:
        /* <DEDUP_REMOVED lines=22> */
[----:B--2345:R-:W-:Y:S05]  /*4950*/  CALL.REL.NOINC `($__internal_5_$__cuda_sm3x_div_rn_noftz_f32_slowpath) ;  /* 0x0000004800dc7944 */ /* 0x03cfea0003c00000 */
[----:B------:R-:W-:-:S07]  /*4960*/  IMAD.MOV.U32 R12, RZ, RZ, R20 ;  /* 0x000000ffff0c7224 */ /* 0x000fce00078e0014 */
.L_x_655:
[----:B------:R-:W-:Y:S05]  /*4970*/  BSYNC.RECONVERGENT B5 ;  /* 0x0000000000057941 */ /* 0x000fea0003800200 */
.L_x_654:
[----:B------:R-:W-:-:S05]  /*4980*/  FMUL R27, R12, R27 ;  /* 0x0000001b0c1b7220 */ /* 0x000fca0000400000 */
[----:B------:R1:W-:Y:S02]  /*4990*/  STS [R14+0x90], R27 ;  /* 0x0000901b0e007388 */ /* 0x0003e40000000800 */
.L_x_653:
[----:B------:R-:W-:Y:S05]  /*49a0*/  BSYNC.RECONVERGENT B4 ;  /* 0x0000000000047941 */ /* 0x000fea0003800200 */
.L_x_652:
[----:B------:R-:W0:Y:S01]  /*49b0*/  LDCU UR4, c[0x0][0x3dc] ;  /* 0x00007b80ff0477ac */ /* 0x000e220008000800 */
[----:B------:R-:W-:Y:S01]  /*49c0*/  IADD3 R11, PT, PT, R44, 0x40, RZ ;  /* 0x000000402c0b7810 */ /* 0x000fe20007ffe0ff */
        /* <DEDUP_REMOVED lines=20> */
[----:B--2345:R-:W-:Y:S05]  /*4b10*/  CALL.REL.NOINC `($__internal_5_$__cuda_sm3x_div_rn_noftz_f32_slowpath) ;  /* 0x00000048006c7944 */ /* 0x03cfea0003c00000 */
[----:B------:R-:W-:-:S07]  /*4b20*/  MOV R11, R20 ;  /* 0x00000014000b7202 */ /* 0x000fce0000000f00 */
.L_x_659:
[----:B------:R-:W-:Y:S05]  /*4b30*/  BSYNC.RECONVERGENT B5 ;  /* 0x0000000000057941 */ /* 0x000fea0003800200 */
.L_x_658:
[----:B------:R-:W-:-:S05]  /*4b40*/  FMUL R11, R11, R26 ;  /* 0x0000001a0b0b7220 */ /* 0x000fca0000400000 */
[----:B------:R0:W-:Y:S02]  /*4b50*/  STS [R14+0x110], R11 ;  /* 0x0001100b0e007388 */ /* 0x0001e40000000800 */
.L_x_657:
[----:B------:R-:W-:Y:S05]  /*4b60*/  BSYNC.RECONVERGENT B4 ;  /* 0x0000000000047941 */ /* 0x000fea0003800200 */
.L_x_656:
        /* <DEDUP_REMOVED lines=24> */
.L_x_662:
[----:B------:R-:W-:Y:S05]  /*4cf0*/  BSYNC.RECONVERGENT B5 ;  /* 0x0000000000057941 */ /* 0x000fea0003800200 */
.L_x_661:
[----:B------:R-:W-:-:S05]  /*4d00*/  FMUL R25, R12, R25 ;  /* 0x000000190c197220 */ /* 0x000fca0000400000 */
[----:B------:R0:W-:Y:S02]  /*4d10*/  STS [R14+0x190], R25 ;  /* 0x000190190e007388 */ /* 0x0001e40000000800 */
.L_x_660:
[----:B------:R-:W-:Y:S05]  /*4d20*/  BSYNC.RECONVERGENT B4 ;  /* 0x0000000000047941 */ /* 0x000fea0003800200 */
.L_x_647:
[----:B------:R-:W-:-:S13]  /*4d30*/  ISETP.GE.AND P0, PT, R2, R10, PT ;  /* 0x0000000a0200720c */ /* 0x000fda0003f06270 */
[----:B------:R-:W-:Y:S05]  /*4d40*/  @P0 BRA `(.L_x_663) ;  /* 0x0000002c00380947 */ /* 0x000fea0003800000 */
[----:B------:R-:W0:Y:S01]  /*4d50*/  LDCU UR4, c[0x0][0x3dc] ;  /* 0x00007b80ff0477ac */ /* 0x000e220008000800 */
[----:B------:R-:W-:Y:S01]  /*4d60*/  IADD3 R12, PT, PT, R63, R44, RZ ;  /* 0x0000002c3f0c7210 */ /* 0x000fe20007ffe0ff */
[----:B------:R-:W-:Y:S04]  /*4d70*/  BSSY.RECONVERGENT B4, `(.L_x_664) ;  /* 0x000001a000047945 */ /* 0x000fe80003800200 */
[----:B------:R-:W-:Y:S01]  /*4d80*/  IMAD R13, R12, 0x4, R69 ;  /* 0x000000040c0d7824 */ /* 0x000fe200078e0245 */
        /* <DEDUP_REMOVED lines=21> */
.L_x_667:
[----:B------:R-:W-:Y:S05]  /*4ee0*/  BSYNC.RECONVERGENT B5 ;  /* 0x0000000000057941 */ /* 0x000fea0003800200 */
.L_x_666:
[----:B------:R-:W-:-:S05]  /*4ef0*/  FMUL R24, R11, R24 ;  /* 0x000000180b187220 */ /* 0x000fca0000400000 */
[----:B------:R0:W-:Y:S02]  /*4f00*/  STS [R13+0x10], R24 ;  /* 0x000010180d007388 */ /* 0x0001e40000000800 */
.L_x_665:
[----:B------:R-:W-:Y:S05]  /*4f10*/  BSYNC.RECONVERGENT B4 ;  /* 0x0000000000047941 */ /* 0x000fea0003800200 */
.L_x_664:
        /* <DEDUP_REMOVED lines=20> */
[----:B------:R-:W-:Y:S01]  /*5060*/  IMAD.MOV.U32 R20, RZ, RZ, R61 ;  /* 0x000000ffff147224 */ /* 0x000fe200078e003d */
[----:B------:R-:W-:-:S07]  /*5070*/  MOV R42, 0x5090 ;  /* 0x00005090002a7802 */ /* 0x000fce0000000f00 */
[----:B--2345:R-:W-:Y:S05]  /*5080*/  CALL.REL.NOINC `($__internal_5_$__cuda_sm3x_div_rn_noftz_f32_slowpath) ;  /* 0x0000004400107944 */ /* 0x03cfea0003c00000 */
[----:B------:R-:W-:-:S07]  /*5090*/  MOV R12, R20 ;  /* 0x00000014000c7202 */ /* 0x000fce0000000f00 */
.L_x_671:
[----:B------:R-:W-:Y:S05]  /*50a0*/  BSYNC.RECONVERGENT B5 ;  /* 0x0000000000057941 */ /* 0x000fea0003800200 */
.L_x_670:
[----:B------:R-:W-:-:S05]  /*50b0*/  FMUL R12, R12, R23 ;  /* 0x000000170c0c7220 */ /* 0x000fca0000400000 */
[----:B------:R1:W-:Y:S02]  /*50c0*/  STS [R13+0x90], R12 ;  /* 0x0000900c0d007388 */ /* 0x0003e40000000800 */
.L_x_669:
[----:B------:R-:W-:Y:S05]  /*50d0*/  BSYNC.RECONVERGENT B4 ;  /* 0x0000000000047941 */ /* 0x000fea0003800200 */
.L_x_668:
[----:B------:R-:W0:Y:S01]  /*50e0*/  LDCU UR4, c[0x0][0x3dc] ;  /* 0x00007b80ff0477ac */ /* 0x000e220008000800 */
[----:B------:R-:W-:Y:S01]  /*50f0*/  VIADD R11, R44, 0x40 ;  /* 0x000000402c0b7836 */ /* 0x000fe20000000000 */
[----:B------:R-:W-:Y:S04]  /*5100*/  BSSY.RECONVERGENT B4, `(.L_x_672) ;  /* 0x0000019000047945 */ /* 0x000fe80003800200 */
        /* <DEDUP_REMOVED lines=21> */
.L_x_675:
[----:B------:R-:W-:Y:S05]  /*5260*/  BSYNC.RECONVERGENT B5 ;  /* 0x0000000000057941 */ /* 0x000fea0003800200 */
.L_x_674:
[----:B------:R-:W-:-:S05]  /*5270*/  FMUL R22, R11, R22 ;  /* 0x000000160b167220 */ /* 0x000fca0000400000 */
[----:B------:R0:W-:Y:S02]  /*5280*/  STS [R13+0x110], R22 ;  /* 0x000110160d007388 */ /* 0x0001e40000000800 */
.L_x_673:
[----:B------:R-:W-:Y:S05]  /*5290*/  BSYNC.RECONVERGENT B4 ;  /* 0x0000000000047941 */ /* 0x000fea0003800200 */
.L_x_672:
        /* <DEDUP_REMOVED lines=23> */
.L_x_677:
[----:B------:R-:W-:Y:S05]  /*5410*/  BSYNC.RECONVERGENT B4 ;  /* 0x0000000000047941 */ /* 0x000fea0003800200 */
.L_x_676:
[----:B------:R-:W-:-:S05]  /*5420*/  FMUL R12, R12, R21 ;  /* 0x000000150c0c7220 */ /* 0x000fca0000400000 */
[----:B------:R0:W-:Y:S01]  /*5430*/  STS [R13+0x190], R12 ;  /* 0x0001900c0d007388 */ /* 0x0001e20000000800 */
[----:B------:R-:W-:Y:S05]  /*5440*/  BRA `(.L_x_663) ;  /* 0x0000002400787947 */ /* 0x000fea0003800000 */
.L_x_614:
[-C--:B------:R-:W-:Y:S02]  /*5450*/  ISETP.GE.AND P3, PT, R9, R10.reuse, PT ;  /* 0x0000000a0900720c */ /* 0x080fe40003f66270 */
[-C--:B------:R-:W-:Y:S02]  /*5460*/  ISETP.GE.AND P0, PT, R6, R10.reuse, PT ;  /* 0x0000000a0600720c */ /* 0x080fe40003f06270 */
[-C--:B------:R-:W-:Y:S02]  /*5470*/  ISETP.GE.AND P1, PT, R5, R10.reuse, PT ;  /* 0x0000000a0500720c */ /* 0x080fe40003f26270 */
[----:B------:R-:W-:-:S07]  /*5480*/  ISETP.GE.AND P2, PT, R2, R10, PT ;  /* 0x0000000a0200720c */ /* 0x000fce0003f46270 */
[----:B------:R-:W-:Y:S06]  /*5490*/  @P3 BRA `(.L_x_678) ;  /* 0x0000000000543947 */ /* 0x000fec0003800000 */
[----:B------:R-:W0:Y:S01]  /*54a0*/  LDCU UR4, c[0x0][0x3dc] ;  /* 0x00007b80ff0477ac */ /* 0x000e220008000800 */
[C---:B------:R-:W-:Y:S01]  /*54b0*/  VIADD R37, R44.reuse, 0x20 ;  /* 0x000000202c257836 */ /* 0x040fe20000000000 */
[C---:B------:R-:W-:Y:S01]  /*54c0*/  IADD3 R42, PT, PT, R44.reuse, 0x40, RZ ;  /* 0x000000402c2a7810 */ /* 0x040fe20007ffe0ff */
        /* <DEDUP_REMOVED lines=18> */
.L_x_678:
[----:B------:R-:W-:Y:S05]  /*55f0*/  @P0 BRA `(.L_x_679) ;  /* 0x0000000000580947 */ /* 0x000fea0003800000 */
[----:B------:R-:W1:Y:S01]  /*5600*/  LDCU UR4, c[0x0][0x3dc] ;  /* 0x00007b80ff0477ac */ /* 0x000e620008000800 */
[C---:B0-----:R-:W-:Y:S01]  /*5610*/  VIADD R17, R44.reuse, 0x20 ;  /* 0x000000202c117836 */ /* 0x041fe20000000000 */
[C---:B------:R-:W-:Y:S01]  /*5620*/  IADD3 R18, PT, PT, R44.reuse, 0x40, RZ ;  /* 0x000000402c127810 */ /* 0x040fe20007ffe0ff */
[C---:B------:R-:W-:Y:S01]  /*5630*/  VIADD R19, R44.reuse, 0x60 ;  /* 0x000000602c137836 */ /* 0x040fe20000000000 */
[----:B-1----:R-:W-:Y:S02]  /*5640*/  ISETP.GE.AND P0, PT, R44, UR4, PT ;  /* 0x000000042c007c0c */ /* 0x002fe4000bf06270 */
[----:B------:R-:W-:Y:S02]  /*5650*/  ISETP.GE.AND P3, PT, R17, UR4, PT ;  /* 0x0000000411007c0c */ /* 0x000fe4000bf66270 */
[----:B------:R-:W-:Y:S02]  /*5660*/  ISETP.GE.AND P4, PT, R18, UR4, PT ;  /* 0x0000000412007c0c */ /* 0x000fe4000bf86270 */
[----:B------:R-:W-:-:S02]  /*5670*/  ISETP.GE.AND P5, PT, R19, UR4, PT ;  /* 0x0000000413007c0c */ /* 0x000fc4000bfa6270 */
[----:B------:R-:W-:-:S05]  /*5680*/  IADD3 R18, PT, PT, R44, UR4, RZ ;  /* 0x000000042c127c10 */ /* 0x000fca000fffe0ff */
[----:B------:R-:W-:Y:S01]  /*5690*/  @!P0 FMNMX R17, RZ, R16, !PT ;  /* 0x00000010ff118209 */ /* 0x000fe20007800000 */
[----:B------:R-:W-:Y:S01]  /*56a0*/  IMAD R18, R18, 0x4, R67 ;  /* 0x0000000412127824 */ /* 0x000fe200078e0243 */
[----:B------:R-:W-:Y:S02]  /*56b0*/  @!P3 FMNMX R16, RZ, R15, !PT ;  /* 0x0000000fff10b209 */ /* 0x000fe40007800000 */
[----:B------:R-:W-:Y:S01]  /*56c0*/  @!P4 FMNMX R15, RZ, R14, !PT ;  /* 0x0000000eff0fc209 */ /* 0x000fe20007800000 */
[----:B------:R-:W-:Y:S01]  /*56d0*/  @!P0 FMUL R17, R17, R32 ;  /* 0x0000002011118220 */ /* 0x000fe20000400000 */
[----:B------:R-:W-:Y:S01]  /*56e0*/  @!P5 FMNMX R14, RZ, R13, !PT ;  /* 0x0000000dff0ed209 */ /* 0x000fe20007800000 */
[----:B------:R-:W-:Y:S02]  /*56f0*/  @!P3 FMUL R16, R16, R31 ;  /* 0x0000001f1010b220 */ /* 0x000fe40000400000 */
[----:B------:R-:W-:Y:S01]  /*5700*/  @!P4 FMUL R15, R15, R30 ;  /* 0x0000001e0f0fc220 */ /* 0x000fe20000400000 */
[----:B------:R1:W-:Y:S01]  /*5710*/  @!P0 STS [R18+0x4], R17 ;  /* 0x0000041112008388 */ /* 0x0003e20000000800 */
[----:B------:R-:W-:-:S03]  /*5720*/  @!P5 FMUL R14, R14, R29 ;  /* 0x0000001d0e0ed220 */ /* 0x000fc60000400000 */
[----:B------:R1:W-:Y:S04]  /*5730*/  @!P3 STS [R18+0x84], R16 ;  /* 0x000084101200b388 */ /* 0x0003e80000000800 */
[----:B------:R1:W-:Y:S04]  /*5740*/  @!P4 STS [R18+0x104], R15 ;  /* 0x0001040f1200c388 */ /* 0x0003e80000000800 */
[----:B------:R1:W-:Y:S02]  /*5750*/  @!P5 STS [R18+0x184], R14 ;  /* 0x0001840e1200d388 */ /* 0x0003e40000000800 */
.L_x_679:
[----:B------:R-:W-:Y:S05]  /*5760*/  @P1 BRA `(.L_x_680) ;  /* 0x0000000000581947 */ /* 0x000fea0003800000 */
[----:B------:R-:W2:Y:S01]  /*5770*/  LDCU UR4, c[0x0][0x3dc] ;  /* 0x00007b80ff0477ac */ /* 0x000ea20008000800 */
[C---:B------:R-:W-:Y:S01]  /*5780*/  IADD3 R13, PT, PT, R44.reuse, 0x20, RZ ;  /* 0x000000202c0d7810 */ /* 0x040fe20007ffe0ff */
[C---:B-1----:R-:W-:Y:S01]  /*5790*/  VIADD R14, R44.reuse, 0x40 ;  /* 0x000000402c0e7836 */ /* 0x042fe20000000000 */
[----:B------:R-:W-:Y:S01]  /*57a0*/  IADD3 R15, PT, PT, R44, 0x60, RZ ;  /* 0x000000602c0f7810 */ /* 0x000fe20007ffe0ff */
[----:B------:R-:W-:-:S05]  /*57b0*/  IMAD.IADD R16, R65, 0x1, R44 ;  /* 0x0000000141107824 */ /* 0x000fca00078e022c */
[----:B------:R-:W-:Y:S02]  /*57c0*/  LEA R16, R16, R69, 0x2 ;  /* 0x0000004510107211 */ /* 0x000fe400078e10ff */
[----:B--2---:R-:W-:Y:S02]  /*57d0*/  ISETP.GE.AND P0, PT, R44, UR4, PT ;  /* 0x000000042c007c0c */ /* 0x004fe4000bf06270 */
        /* <DEDUP_REMOVED lines=15> */
.L_x_680:
[----:B------:R-:W-:Y:S05]  /*58d0*/  @P2 BRA `(.L_x_663) ;  /* 0x0000002000542947 */ /* 0x000fea0003800000 */
[----:B------:R-:W3:Y:S01]  /*58e0*/  LDCU UR4, c[0x0][0x3dc] ;  /* 0x00007b80ff0477ac */ /* 0x000ee20008000800 */
[C---:B--2---:R-:W-:Y:S01]  /*58f0*/  VIADD R11, R44.reuse, 0x20 ;  /* 0x000000202c0b7836 */ /* 0x044fe20000000000 */
[----:B------:R-:W-:Y:S01]  /*5900*/  IADD3 R12, PT, PT, R44, 0x40, RZ ;  /* 0x000000402c0c7810 */ /* 0x000fe20007ffe0ff */
[----:B-1----:R-:W-:-:S05]  /*5910*/  IMAD.IADD R14, R63, 0x1, R44 ;  /* 0x000000013f0e7824 */ /* 0x002fca00078e022c */
[----:B------:R-:W-:Y:S02]  /*5920*/  LEA R14, R14, R69, 0x2 ;  /* 0x000000450e0e7211 */ /* 0x000fe400078e10ff */
[----:B---3--:R-:W-:Y:S02]  /*5930*/  ISETP.GE.AND P1, PT, R11, UR4, PT ;  /* 0x000000040b007c0c */ /* 0x008fe4000bf26270 */
[----:B------:R-:W-:Y:S02]  /*5940*/  ISETP.GE.AND P2, PT, R12, UR4, PT ;  /* 0x000000040c007c0c */ /* 0x000fe4000bf46270 */
[C---:B------:R-:W-:Y:S01]  /*5950*/  ISETP.GE.AND P0, PT, R44.reuse, UR4, PT ;  /* 0x000000042c007c0c */ /* 0x040fe2000bf06270 */
[----:B------:R-:W-:-:S08]  /*5960*/  VIADD R44, R44, 0x60 ;  /* 0x000000602c2c7836 */ /* 0x000fd00000000000 */
[----:B------:R-:W-:Y:S02]  /*5970*/  @!P1 FMNMX R12, RZ, R61, !PT ;  /* 0x0000003dff0c9209 */ /* 0x000fe40007800000 */
[----:B------:R-:W-:Y:S02]  /*5980*/  @!P2 FMNMX R13, RZ, R62, !PT ;  /* 0x0000003eff0da209 */ /* 0x000fe40007800000 */
[----:B------:R-:W-:Y:S01]  /*5990*/  @!P0 FMNMX R11, RZ, R60, !PT ;  /* 0x0000003cff0b8209 */ /* 0x000fe20007800000 */
[----:B------:R-:W-:Y:S02]  /*59a0*/  @!P1 FMUL R12, R12, R23 ;  /* 0x000000170c0c9220 */ /* 0x000fe40000400000 */
[----:B------:R-:W-:Y:S02]  /*59b0*/  @!P2 FMUL R13, R13, R22 ;  /* 0x000000160d0da220 */ /* 0x000fe40000400000 */
[----:B------:R-:W-:Y:S01]  /*59c0*/  @!P0 FMUL R11, R11, R24 ;  /* 0x000000180b0b8220 */ /* 0x000fe20000400000 */
[----:B------:R1:W-:Y:S04]  /*59d0*/  @!P1 STS [R14+0x90], R12 ;  /* 0x0000900c0e009388 */ /* 0x0003e80000000800 */
[----:B------:R1:W-:Y:S04]  /*59e0*/  @!P2 STS [R14+0x110], R13 ;  /* 0x0001100d0e00a388 */ /* 0x0003e80000000800 */
[----:B------:R1:W-:Y:S01]  /*59f0*/  @!P0 STS [R14+0x10], R11 ;  /* 0x0000100b0e008388 */ /* 0x0003e20000000800 */
[----:B------:R-:W-:-:S13]  /*5a00*/  ISETP.GE.AND P0, PT, R44, UR4, PT ;  /* 0x000000042c007c0c */ /* 0x000fda000bf06270 */
[----:B-1----:R-:W-:Y:S05]  /*5a10*/  @P0 BRA `(.L_x_663) ;  /* 0x0000002000040947 */ /* 0x002fea0003800000 */
[----:B------:R-:W-:-:S05]  /*5a20*/  FMNMX R12, RZ, R73, !PT ;  /* 0x00000049ff0c7209 */ /* 0x000fca0007800000 */
[----:B------:R-:W-:-:S05]  /*5a30*/  FMUL R12, R12, R21 ;  /* 0x000000150c0c7220 */ /* 0x000fca0000400000 */
[----:B------:R1:W-:Y:S01]  /*5a40*/  STS [R14+0x190], R12 ;  /* 0x0001900c0e007388 */ /* 0x0003e20000000800 */
[----:B------:R-:W-:Y:S05]  /*5a50*/  BRA `(.L_x_663) ;  /* 0x0000001c00f47947 */ /* 0x000fea0003800000 */
.L_x_613:
[----:B------:R-:W-:-:S13]  /*5a60*/  ISETP.GE.AND P0, PT, R9, R10, PT ;  /* 0x0000000a0900720c */ /* 0x000fda0003f06270 */
[----:B------:R-:W-:Y:S05]  /*5a70*/  @P0 BRA `(.L_x_681) ;  /* 0x0000000400f40947 */ /* 0x000fea0003800000 */
[----:B------:R-:W0:Y:S01]  /*5a80*/  LDC R37, c[0x0][0x3dc] ;  /* 0x0000f700ff257b82 */ /* 0x000e220000000800 */
[C---:B------:R-:W-:Y:S01]  /*5a90*/  IADD3 R42, PT, PT, R44.reuse, 0x20, RZ ;  /* 0x000000202c2a7810 */ /* 0x040fe20007ffe0ff */
[C---:B------:R-:W-:Y:S01]  /*5aa0*/  VIADD R46, R44.reuse, 0x40 ;  /* 0x000000402c2e7836 */ /* 0x040fe20000000000 */
[C---:B------:R-:W-:Y:S01]  /*5ab0*/  IADD3 R48, PT, PT, R44.reuse, 0x60, RZ ;  /* 0x000000602c307810 */ /* 0x040fe20007ffe0ff */
[----:B------:R-:W-:Y:S01]  /*5ac0*/  BSSY.RECONVERGENT B2, `(.L_x_682) ;  /* 0x0000021000027945 */ /* 0x000fe20003800200 */
[-C--:B0-----:R-:W-:Y:S02]  /*5ad0*/  ISETP.GE.AND P2, PT, R44, R37.reuse, PT ;  /* 0x000000252c00720c */ /* 0x081fe40003f46270 */
[-C--:B------:R-:W-:Y:S01]  /*5ae0*/  ISETP.GE.AND P4, PT, R42, R37.reuse, PT ;  /* 0x000000252a00720c */ /* 0x080fe20003f86270 */
[----:B------:R-:W-:Y:S01]  /*5af0*/  IMAD R42, R44, 0x4, R69 ;  /* 0x000000042c2a7824 */ /* 0x000fe200078e0245 */
[-C--:B------:R-:W-:Y:S02]  /*5b00*/  ISETP.GE.AND P1, PT, R46, R37.reuse, PT ;  /* 0x000000252e00720c */ /* 0x080fe40003f26270 */
        /* <DEDUP_REMOVED lines=28> */
.L_x_683:
[----:B------:R-:W-:Y:S05]  /*5cd0*/  BSYNC.RECONVERGENT B2 ;  /* 0x0000000000027941 */ /* 0x000fea0003800200 */
.L_x_682:
        /* <DEDUP_REMOVED lines=28> */
.L_x_685:
[----:B------:R-:W-:Y:S05]  /*5ea0*/  BSYNC.RECONVERGENT B2 ;  /* 0x0000000000027941 */ /* 0x000fea0003800200 */
.L_x_684:
[----:B------:R-:W-:Y:S04]  /*5eb0*/  BSSY.RECONVERGENT B2, `(.L_x_686) ;  /* 0x000001c000027945 */ /* 0x000fe80003800200 */
[----:B------:R-:W-:Y:S05]  /*5ec0*/  @P1 BRA `(.L_x_687) ;  /* 0x0000000000681947 */ /* 0x000fea0003800000 */
[----:B------:R-:W-:Y:S01]  /*5ed0*/  FMUL R19, R18, 0.044714998453855514526 ;  /* 0x3d37271312137820 */ /* 0x000fe20000400000 */
[----:B0-----:R-:W-:Y:S02]  /*5ee0*/  HFMA2 R37, -RZ, RZ, 1.125, -9232 ;  /* 0x3c80f082ff257431 */ /* 0x001fe400000001ff */
        /* <DEDUP_REMOVED lines=24> */
.L_x_687:
[----:B------:R-:W-:Y:S05]  /*6070*/  BSYNC.RECONVERGENT B2 ;  /* 0x0000000000027941 */ /* 0x000fea0003800200 */
.L_x_686:
[----:B------:R-:W-:Y:S04]  /*6080*/  BSSY.RECONVERGENT B2, `(.L_x_681) ;  /* 0x000001c000027945 */ /* 0x000fe80003800200 */
[----:B------:R-:W-:Y:S05]  /*6090*/  @P0 BRA `(.L_x_688) ;  /* 0x0000000000680947 */ /* 0x000fea0003800000 */
[----:B------:R-:W-:Y:S01]  /*60a0*/  FMUL R18, R17, 0.044714998453855514526 ;  /* 0x3d37271311127820 */ /* 0x000fe20000400000 */
[----:B------:R-:W-:Y:S01]  /*60b0*/  MOV R36, 0x3c80f082 ;  /* 0x3c80f08200247802 */ /* 0x000fe20000000f00 */
[----:B0-2---:R-:W-:Y:S02]  /*60c0*/  IMAD.MOV.U32 R37, RZ, RZ, 0x3f800000 ;  /* 0x3f800000ff257424 */ /* 0x005fe400078e00ff */
[----:B------:R-:W-:-:S04]  /*60d0*/  FMUL R18, R18, R17 ;  /* 0x0000001112127220 */ /* 0x000fc80000400000 */
[----:B------:R-:W-:Y:S01]  /*60e0*/  FFMA R18, R18, R17, R17 ;  /* 0x0000001112127223 */ /* 0x000fe20000000011 */
[----:B------:R-:W-:-:S03]  /*60f0*/  FMUL R17, R17, 0.5 ;  /* 0x3f00000011117820 */ /* 0x000fc60000400000 */
[----:B------:R-:W-:-:S04]  /*6100*/  FMUL R19, R18, 0.79788458347320556641 ;  /* 0x3f4c422a12137820 */ /* 0x000fc80000400000 */
        /* <DEDUP_REMOVED lines=19> */
.L_x_688:
[----:B------:R-:W-:Y:S05]  /*6240*/  BSYNC.RECONVERGENT B2 ;  /* 0x0000000000027941 */ /* 0x000fea0003800200 */
.L_x_681:
[----:B------:R-:W-:-:S13]  /*6250*/  ISETP.GE.AND P0, PT, R6, R10, PT ;  /* 0x0000000a0600720c */ /* 0x000fda0003f06270 */
[----:B------:R-:W-:Y:S05]  /*6260*/  @P0 BRA `(.L_x_689) ;  /* 0x0000000400f80947 */ /* 0x000fea0003800000 */
[----:B------:R-:W4:Y:S01]  /*6270*/  LDC R17, c[0x0][0x3dc] ;  /* 0x0000f700ff117b82 */ /* 0x000f220000000800 */
[C---:B------:R-:W-:Y:S01]  /*6280*/  IADD3 R18, PT, PT, R44.reuse, 0x20, RZ ;  /* 0x000000202c127810 */ /* 0x040fe20007ffe0ff */
[C---:B------:R-:W-:Y:S01]  /*6290*/  VIADD R20, R44.reuse, 0x40 ;  /* 0x000000402c147836 */ /* 0x040fe20000000000 */
[C---:B------:R-:W-:Y:S01]  /*62a0*/  IADD3 R34, PT, PT, R44.reuse, 0x60, RZ ;  /* 0x000000602c227810 */ /* 0x040fe20007ffe0ff */
[----:B------:R-:W-:Y:S01]  /*62b0*/  BSSY.RECONVERGENT B2, `(.L_x_690) ;  /* 0x0000022000027945 */ /* 0x000fe20003800200 */
[-C--:B----4-:R-:W-:Y:S02]  /*62c0*/  ISETP.GE.AND P2, PT, R44, R17.reuse, PT ;  /* 0x000000112c00720c */ /* 0x090fe40003f46270 */
[-C--:B------:R-:W-:Y:S01]  /*62d0*/  ISETP.GE.AND P4, PT, R18, R17.reuse, PT ;  /* 0x000000111200720c */ /* 0x080fe20003f86270 */
[----:B------:R-:W-:Y:S01]  /*62e0*/  IMAD.IADD R18, R44, 0x1, R17 ;  /* 0x000000012c127824 */ /* 0x000fe200078e0211 */
[-C--:B------:R-:W-:Y:S02]  /*62f0*/  ISETP.GE.AND P1, PT, R20, R17.reuse, PT ;  /* 0x000000111400720c */ /* 0x080fe40003f26270 */
[----:B------:R-:W-:-:S02]  /*6300*/  ISETP.GE.AND P0, PT, R34, R17, PT ;  /* 0x000000112200720c */ /* 0x000fc40003f06270 */
[----:B------:R-:W-:-:S05]  /*6310*/  LEA R18, R18, R67, 0x2 ;  /* 0x0000004312127211 */ /* 0x000fca00078e10ff */
[----:B------:R-:W-:Y:S06]  /*6320*/  @P2 BRA `(.L_x_691) ;  /* 0x0000000000682947 */ /* 0x000fec0003800000 */
[----:B------:R-:W-:Y:S01]  /*6330*/  FMUL R17, R16, 0.044714998453855514526 ;  /* 0x3d37271310117820 */ /* 0x000fe20000400000 */
[----:B-1----:R-:W-:Y:S02]  /*6340*/  IMAD.MOV.U32 R35, RZ, RZ, 0x3c80f082 ;  /* 0x3c80f082ff237424 */ /* 0x002fe400078e00ff */
[----:B---3--:R-:W-:Y:S02]  /*6350*/  HFMA2 R33, -RZ, RZ, 1.875, 0 ;  /* 0x3f800000ff217431 */ /* 0x008fe400000001ff */
        /* <DEDUP_REMOVED lines=23> */
.L_x_691:
[----:B------:R-:W-:Y:S05]  /*64d0*/  BSYNC.RECONVERGENT B2 ;  /* 0x0000000000027941 */ /* 0x000fea0003800200 */
.L_x_690:
[----:B------:R-:W-:Y:S04]  /*64e0*/  BSSY.RECONVERGENT B2, `(.L_x_692) ;  /* 0x000001c000027945 */ /* 0x000fe80003800200 */
[----:B------:R-:W-:Y:S05]  /*64f0*/  @P4 BRA `(.L_x_693) ;  /* 0x0000000000684947 */ /* 0x000fea0003800000 */
[----:B------:R-:W-:Y:S01]  /*6500*/  FMUL R16, R15, 0.044714998453855514526 ;  /* 0x3d3727130f107820 */ /* 0x000fe20000400000 */
[----:B------:R-:W-:Y:S01]  /*6510*/  IMAD.MOV.U32 R32, RZ, RZ, 0x3c80f082 ;  /* 0x3c80f082ff207424 */ /* 0x000fe200078e00ff */
[----:B------:R-:W-:Y:S02]  /*6520*/  MOV R20, 0x3f800000 ;  /* 0x3f80000000147802 */ /* 0x000fe40000000f00 */
[----:B------:R-:W-:-:S04]  /*6530*/  FMUL R16, R16, R15 ;  /* 0x0000000f10107220 */ /* 0x000fc80000400000 */
[----:B------:R-:W-:Y:S01]  /*6540*/  FFMA R16, R16, R15, R15 ;  /* 0x0000000f10107223 */ /* 0x000fe2000000000f */
[----:B------:R-:W-:-:S03]  /*6550*/  FMUL R15, R15, 0.5 ;  /* 0x3f0000000f0f7820 */ /* 0x000fc60000400000 */
[----:B----4-:R-:W-:-:S04]  /*6560*/  FMUL R17, R16, 0.79788458347320556641 ;  /* 0x3f4c422a10117820 */ /* 0x010fc80000400000 */
[C---:B------:R-:W-:Y:S01]  /*6570*/  FMUL R16, |R17|.reuse, 2.8853900432586669922 ;  /* 0x4038aa3b11107820 */ /* 0x040fe20000400200 */
[C---:B---3--:R-:W-:Y:S01]  /*6580*/  FMUL R33, R17.reuse, R17 ;  /* 0x0000001111217220 */ /* 0x048fe20000400000 */
[C---:B------:R-:W-:Y:S02]  /*6590*/  FSETP.GE.AND P3, PT, |R17|.reuse, 0.60000002384185791016, PT ;  /* 0x3f19999a1100780b */ /* 0x040fe40003f66200 */
[----:B------:R-:W-:Y:S01]  /*65a0*/  FSETP.GE.AND P2, PT, |R17|, 9.010913848876953125, PT ;  /* 0x41102cb41100780b */ /* 0x000fe20003f46200 */
[C---:B------:R-:W-:Y:S01]  /*65b0*/  FFMA R32, R33.reuse, R32, -0.052303962409496307373 ;  /* 0xbd563cae21207423 */ /* 0x040fe20000000020 */
[----:B------:R-:W3:Y:S03]  /*65c0*/  MUFU.EX2 R16, R16 ;  /* 0x0000001000107308 */ /* 0x000ee60000000800 */
[----:B------:R-:W-:Y:S01]  /*65d0*/  FFMA R32, R33, R32, 0.1331529766321182251 ;  /* 0x3e08594121207423 */ /* 0x000fe20000000020 */
[----:B---3--:R-:W-:-:S03]  /*65e0*/  FADD R19, R16, 1 ;  /* 0x3f80000010137421 */ /* 0x008fc60000000000 */
        /* <DEDUP_REMOVED lines=8> */
[----:B------:R-:W-:-:S04]  /*6670*/  FMUL R20, R15, R20 ;  /* 0x000000140f147220 */ /* 0x000fc80000400000 */
[----:B------:R-:W-:-:S05]  /*6680*/  FMUL R31, R20, R31 ;  /* 0x0000001f141f7220 */ /* 0x000fca0000400000 */
[----:B------:R3:W-:Y:S02]  /*6690*/  STS [R18+0x84], R31 ;  /* 0x0000841f12007388 */ /* 0x0007e40000000800 */
.L_x_693:
[----:B------:R-:W-:Y:S05]  /*66a0*/  BSYNC.RECONVERGENT B2 ;  /* 0x0000000000027941 */ /* 0x000fea0003800200 */
.L_x_692:
[----:B------:R-:W-:Y:S04]  /*66b0*/  BSSY.RECONVERGENT B2, `(.L_x_694) ;  /* 0x000001c000027945 */ /* 0x000fe80003800200 */
[----:B------:R-:W-:Y:S05]  /*66c0*/  @P1 BRA `(.L_x_695) ;  /* 0x0000000000681947 */ /* 0x000fea0003800000 */
[----:B------:R-:W-:Y:S01]  /*66d0*/  FMUL R15, R14, 0.044714998453855514526 ;  /* 0x3d3727130e0f7820 */ /* 0x000fe20000400000 */
[----:B---3--:R-:W-:Y:S02]  /*66e0*/  IMAD.MOV.U32 R31, RZ, RZ, 0x3c80f082 ;  /* 0x3c80f082ff1f7424 */ /* 0x008fe400078e00ff */
        /* <DEDUP_REMOVED lines=24> */
.L_x_695:
[----:B------:R-:W-:Y:S05]  /*6870*/  BSYNC.RECONVERGENT B2 ;  /* 0x0000000000027941 */ /* 0x000fea0003800200 */
.L_x_694:
[----:B------:R-:W-:Y:S04]  /*6880*/  BSSY.RECONVERGENT B2, `(.L_x_689) ;  /* 0x000001c000027945 */ /* 0x000fe80003800200 */
[----:B------:R-:W-:Y:S05]  /*6890*/  @P0 BRA `(.L_x_696) ;  /* 0x0000000000680947 */ /* 0x000fea0003800000 */
[----:B------:R-:W-:Y:S01]  /*68a0*/  FMUL R14, R13, 0.044714998453855514526 ;  /* 0x3d3727130d0e7820 */ /* 0x000fe20000400000 */
[----:B------:R-:W-:Y:S01]  /*68b0*/  IMAD.MOV.U32 R20, RZ, RZ, 0x3c80f082 ;  /* 0x3c80f082ff147424 */ /* 0x000fe200078e00ff */
[----:B----4-:R-:W-:Y:S02]  /*68c0*/  MOV R17, 0x3f800000 ;  /* 0x3f80000000117802 */ /* 0x010fe40000000f00 */
[----:B------:R-:W-:-:S04]  /*68d0*/  FMUL R14, R14, R13 ;  /* 0x0000000d0e0e7220 */ /* 0x000fc80000400000 */
[----:B------:R-:W-:Y:S01]  /*68e0*/  FFMA R14, R14, R13, R13 ;  /* 0x0000000d0e0e7223 */ /* 0x000fe2000000000d */
[----:B------:R-:W-:-:S03]  /*68f0*/  FMUL R13, R13, 0.5 ;  /* 0x3f0000000d0d7820 */ /* 0x000fc60000400000 */
[----:B------:R-:W-:-:S04]  /*6900*/  FMUL R15, R14, 0.79788458347320556641 ;  /* 0x3f4c422a0e0f7820 */ /* 0x000fc80000400000 */
        /* <DEDUP_REMOVED lines=19> */
.L_x_696:
[----:B------:R-:W-:Y:S05]  /*6a40*/  BSYNC.RECONVERGENT B2 ;  /* 0x0000000000027941 */ /* 0x000fea0003800200 */
.L_x_689:
[----:B------:R-:W-:-:S13]  /*6a50*/  ISETP.GE.AND P0, PT, R5, R10, PT ;  /* 0x0000000a0500720c */ /* 0x000fda0003f06270 */
[----:B------:R-:W-:Y:S05]  /*6a60*/  @P0 BRA `(.L_x_697) ;  /* 0x0000000400f80947 */ /* 0x000fea0003800000 */
[----:B------:R-:W0:Y:S01]  /*6a70*/  LDC R13, c[0x0][0x3dc] ;  /* 0x0000f700ff0d7b82 */ /* 0x000e220000000800 */
[C---:B------:R-:W-:Y:S01]  /*6a80*/  VIADD R14, R44.reuse, 0x20 ;  /* 0x000000202c0e7836 */ /* 0x040fe20000000000 */
[C---:B------:R-:W-:Y:S01]  /*6a90*/  IADD3 R16, PT, PT, R44.reuse, 0x40, RZ ;  /* 0x000000402c107810 */ /* 0x040fe20007ffe0ff */
[C---:B---34-:R-:W-:Y:S01]  /*6aa0*/  VIADD R18, R44.reuse, 0x60 ;  /* 0x000000602c127836 */ /* 0x058fe20000000000 */
[----:B------:R-:W-:Y:S01]  /*6ab0*/  BSSY.RECONVERGENT B2, `(.L_x_698) ;  /* 0x0000022000027945 */ /* 0x000fe20003800200 */
[-C--:B0-----:R-:W-:Y:S02]  /*6ac0*/  ISETP.GE.AND P2, PT, R44, R13.reuse, PT ;  /* 0x0000000d2c00720c */ /* 0x081fe40003f46270 */
[-C--:B------:R-:W-:Y:S02]  /*6ad0*/  ISETP.GE.AND P4, PT, R14, R13.reuse, PT ;  /* 0x0000000d0e00720c */ /* 0x080fe40003f86270 */
[----:B------:R-:W-:Y:S02]  /*6ae0*/  IADD3 R14, PT, PT, R65, R44, RZ ;  /* 0x0000002c410e7210 */ /* 0x000fe40007ffe0ff */
[----:B------:R-:W-:-:S02]  /*6af0*/  ISETP.GE.AND P1, PT, R16, R13, PT ;  /* 0x0000000d1000720c */ /* 0x000fc40003f26270 */
[----:B------:R-:W-:Y:S01]  /*6b00*/  ISETP.GE.AND P0, PT, R18, R13, PT ;  /* 0x0000000d1200720c */ /* 0x000fe20003f06270 */
[----:B------:R-:W-:-:S04]  /*6b10*/  IMAD R14, R14, 0x4, R69 ;  /* 0x000000040e0e7824 */ /* 0x000fc800078e0245 */
[----:B------:R-:W-:Y:S08]  /*6b20*/  @P2 BRA `(.L_x_699) ;  /* 0x0000000000682947 */ /* 0x000ff00003800000 */
        /* <DEDUP_REMOVED lines=26> */
.L_x_699:
[----:B------:R-:W-:Y:S05]  /*6cd0*/  BSYNC.RECONVERGENT B2 ;  /* 0x0000000000027941 */ /* 0x000fea0003800200 */
.L_x_698:
        /* <DEDUP_REMOVED lines=28> */
.L_x_701:
[----:B------:R-:W-:Y:S05]  /*6ea0*/  BSYNC.RECONVERGENT B2 ;  /* 0x0000000000027941 */ /* 0x000fea0003800200 */
.L_x_700:
[----:B------:R-:W-:Y:S04]  /*6eb0*/  BSSY.RECONVERGENT B2, `(.L_x_702) ;  /* 0x000001c000027945 */ /* 0x000fe80003800200 */
[----:B------:R-:W-:Y:S05]  /*6ec0*/  @P1 BRA `(.L_x_703) ;  /* 0x0000000000681947 */ /* 0x000fea0003800000 */
        /* <DEDUP_REMOVED lines=26> */
.L_x_703:
[----:B------:R-:W-:Y:S05]  /*7070*/  BSYNC.RECONVERGENT B2 ;  /* 0x0000000000027941 */ /* 0x000fea0003800200 */
.L_x_702:
        /* <DEDUP_REMOVED lines=19> */
[----:B------:R-:W4:Y:S02]  /*71b0*/  MUFU.RCP R13, R13 ;  /* 0x0000000d000d7308 */ /* 0x000f240000001000 */
[----:B----4-:R-:W-:-:S05]  /*71c0*/  FFMA R15, R13, -2, R18 ;  /* 0xc00000000d0f7823 */ /* 0x010fca0000000012 */
[----:B------:R-:W-:-:S04]  /*71d0*/  FSEL R15, R15, 1, !P0 ;  /* 0x3f8000000f0f7808 */ /* 0x000fc80004000000 */
[--C-:B------:R-:W-:Y:S01]  /*71e0*/  LOP3.LUT R15, R15, 0x80000000, R12.reuse, 0xb8, !PT ;  /* 0x800000000f0f7812 */ /* 0x100fe200078eb80c */
[----:B------:R-:W-:-:S04]  /*71f0*/  @!P1 FFMA R15, R12, R11, R12 ;  /* 0x0000000b0c0f9223 */ /* 0x000fc8000000000c */
[----:B------:R-:W-:-:S04]  /*7200*/  FADD R12, R15, 1 ;  /* 0x3f8000000f0c7421 */ /* 0x000fc80000000000 */
[----:B------:R-:W-:-:S04]  /*7210*/  FMUL R12, R59, R12 ;  /* 0x0000000c3b0c7220 */ /* 0x000fc80000400000 */
[----:B------:R-:W-:-:S05]  /*7220*/  FMUL R25, R12, R25 ;  /* 0x000000190c197220 */ /* 0x000fca0000400000 */
[----:B------:R0:W-:Y:S02]  /*7230*/  STS [R14+0x190], R25 ;  /* 0x000190190e007388 */ /* 0x0001e40000000800 */
.L_x_704:
[----:B------:R-:W-:Y:S05]  /*7240*/  BSYNC.RECONVERGENT B2 ;  /* 0x0000000000027941 */ /* 0x000fea0003800200 */
.L_x_697:
[----:B------:R-:W-:-:S13]  /*7250*/  ISETP.GE.AND P0, PT, R2, R10, PT ;  /* 0x0000000a0200720c */ /* 0x000fda0003f06270 */
[----:B------:R-:W-:Y:S05]  /*7260*/  @P0 BRA `(.L_x_663) ;  /* 0x0000000400f00947 */ /* 0x000fea0003800000 */
[----:B------:R-:W1:Y:S01]  /*7270*/  LDC R11, c[0x0][0x3dc] ;  /* 0x0000f700ff0b7b82 */ /* 0x000e620000000800 */
[C---:B------:R-:W-:Y:S01]  /*7280*/  IADD3 R12, PT, PT, R44.reuse, 0x20, RZ ;  /* 0x000000202c0c7810 */ /* 0x040fe20007ffe0ff */
[C---:B0--34-:R-:W-:Y:S01]  /*7290*/  VIADD R14, R44.reuse, 0x40 ;  /* 0x000000402c0e7836 */ /* 0x059fe20000000000 */
[C---:B------:R-:W-:Y:S01]  /*72a0*/  IADD3 R16, PT, PT, R44.reuse, 0x60, RZ ;  /* 0x000000602c107810 */ /* 0x040fe20007ffe0ff */
[----:B------:R-:W-:Y:S01]  /*72b0*/  BSSY.RECONVERGENT B2, `(.L_x_705) ;  /* 0x0000022000027945 */ /* 0x000fe20003800200 */
[-C--:B-1----:R-:W-:Y:S02]  /*72c0*/  ISETP.GE.AND P2, PT, R44, R11.reuse, PT ;  /* 0x0000000b2c00720c */ /* 0x082fe40003f46270 */
[-C--:B------:R-:W-:Y:S01]  /*72d0*/  ISETP.GE.AND P4, PT, R12, R11.reuse, PT ;  /* 0x0000000b0c00720c */ /* 0x080fe20003f86270 */
[----:B------:R-:W-:Y:S01]  /*72e0*/  IMAD.IADD R12, R63, 0x1, R44 ;  /* 0x000000013f0c7824 */ /* 0x000fe200078e022c */
        /* <DEDUP_REMOVED lines=30> */
.L_x_706:
[----:B------:R-:W-:Y:S05]  /*74d0*/  BSYNC.RECONVERGENT B2 ;  /* 0x0000000000027941 */ /* 0x000fea0003800200 */
.L_x_705:
        /* <DEDUP_REMOVED lines=28> */
.L_x_708:
[----:B------:R-:W-:Y:S05]  /*76a0*/  BSYNC.RECONVERGENT B2 ;  /* 0x0000000000027941 */ /* 0x000fea0003800200 */
.L_x_707:
[----:B------:R-:W-:Y:S04]  /*76b0*/  BSSY.RECONVERGENT B2, `(.L_x_709) ;  /* 0x000001c000027945 */ /* 0x000fe80003800200 */
[----:B------:R-:W-:Y:S05]  /*76c0*/  @P1 BRA `(.L_x_710) ;  /* 0x0000000000681947 */ /* 0x000fea0003800000 */
[----:B0-----:R-:W-:Y:S01]  /*76d0*/  FMUL R11, R62, 0.044714998453855514526 ;  /* 0x3d3727133e0b7820 */ /* 0x001fe20000400000 */
        /* <DEDUP_REMOVED lines=25> */
.L_x_710:
[----:B------:R-:W-:Y:S05]  /*7870*/  BSYNC.RECONVERGENT B2 ;  /* 0x0000000000027941 */ /* 0x000fea0003800200 */
.L_x_709:
        /* <DEDUP_REMOVED lines=8> */
[C---:B0--3--:R-:W-:Y:S01]  /*7900*/  FMUL R11, |R14|.reuse, 2.8853900432586669922 ;  /* 0x4038aa3b0e0b7820 */ /* 0x049fe20000400200 */
        /* <DEDUP_REMOVED lines=18> */
.L_x_663:
[----:B------:R-:W-:Y:S05]  /*7a30*/  BSYNC.RECONVERGENT B0 ;  /* 0x0000000000007941 */ /* 0x000fea0003800200 */
.L_x_612:
[----:B------:R-:W0:Y:S01]  /*7a40*/  LDCU UR4, c[0x0][0x3dc] ;  /* 0x00007b80ff0477ac */ /* 0x000e220008000800 */
[----:B------:R-:W-:Y:S01]  /*7a50*/  VIADD R64, R64, 0x400 ;  /* 0x0000040040407836 */ /* 0x000fe20000000000 */
[----:B0-2---:R-:W-:-:S04]  /*7a60*/  MOV R13, UR4 ;  /* 0x00000004000d7c02 */ /* 0x005fc80008000f00 */
[----:B------:R-:W-:-:S13]  /*7a70*/  ISETP.GE.AND P0, PT, R64, R13, PT ;  /* 0x0000000d4000720c */ /* 0x000fda0003f06270 */
[----:B------:R-:W-:Y:S05]  /*7a80*/  @!P0 BRA `(.L_x_711) ;  /* 0xffffffa000d48947 */ /* 0x000fea000383ffff */
.L_x_597:
[----:B------:R-:W-:Y:S05]  /*7a90*/  BSYNC.RECONVERGENT B1 ;  /* 0x0000000000017941 */ /* 0x000fea0003800200 */
.L_x_596:
[----:B------:R-:W0:Y:S01]  /*7aa0*/  LDCU UR4, c[0x0][0x3d8] ;  /* 0x00007b00ff0477ac */ /* 0x000e220008000800 */
[----:B------:R-:W-:Y:S01]  /*7ab0*/  BAR.SYNC.DEFER_BLOCKING 0x0 ;  /* 0x0000000000007b1d */ /* 0x000fe20000010000 */
[----:B0-----:R-:W-:-:S13]  /*7ac0*/  ISETP.GE.AND P0, PT, R68, UR4, PT ;  /* 0x0000000444007c0c */ /* 0x001fda000bf06270 */
[----:B------:R-:W-:Y:S05]  /*7ad0*/  @P0 EXIT ;  /* 0x000000000000094d */ /* 0x000fea0003800000 */
[----:B-1234-:R-:W0:Y:S01]  /*7ae0*/  LDC.64 R14, c[0x0][0x3c0] ;  /* 0x0000f000ff0e7b82 */ /* 0x01ee220000000a00 */
[----:B------:R-:W-:Y:S02]  /*7af0*/  HFMA2 R16, -RZ, RZ, 0, 7.152557373046875e-07 ;  /* 0x0000000cff107431 */ /* 0x000fe400000001ff */
[----:B------:R-:W-:Y:S01]  /*7b00*/  IMAD.MOV.U32 R12, RZ, RZ, 0x3 ;  /* 0x00000003ff0c7424 */ /* 0x000fe200078e00ff */
[C---:B------:R-:W-:Y:S01]  /*7b10*/  LOP3.LUT R0, R13.reuse, 0x7ffffffe, RZ, 0xc0, !PT ;  /* 0x7ffffffe0d007812 */ /* 0x040fe200078ec0ff */
[----:B------:R-:W1:Y:S01]  /*7b20*/  LDCU.64 UR4, c[0x0][0x398] ;  /* 0x00007300ff0477ac */ /* 0x000e620008000a00 */
[C---:B------:R-:W-:Y:S01]  /*7b30*/  LEA R3, R13.reuse, 0x2, 0x1 ;  /* 0x000000020d037811 */ /* 0x040fe200078e08ff */
[C---:B------:R-:W-:Y:S01]  /*7b40*/  IMAD R11, R13.reuse, R12, 0x3 ;  /* 0x000000030d0b7424 */ /* 0x040fe200078e020c */
[C---:B------:R-:W-:Y:S01]  /*7b50*/  LEA R4, R13.reuse, 0x14, 0x2 ;  /* 0x000000140d047811 */ /* 0x040fe200078e10ff */
[----:B------:R-:W-:Y:S01]  /*7b60*/  IMAD.MOV R18, RZ, RZ, -R0 ;  /* 0x000000ffff127224 */ /* 0x000fe200078e0a00 */
[C---:B------:R-:W-:Y:S01]  /*7b70*/  LEA R17, R13.reuse, 0x1c, 0x3 ;  /* 0x0000001c0d117811 */ /* 0x040fe200078e18ff */
[----:B------:R-:W-:-:S02]  /*7b80*/  IMAD R16, R13, R16, 0x20 ;  /* 0x000000200d107424 */ /* 0x000fc400078e0210 */
[----:B01----:R-:W-:-:S07]  /*7b90*/  IMAD.WIDE R12, R9, 0x4, R14 ;  /* 0x00000004090c7825 */ /* 0x003fce00078e020e */
.L_x_759:
[----:B0-----:R-:W0:Y:S01]  /*7ba0*/  LDCU UR8, c[0x0][0x3dc] ;  /* 0x00007b80ff0877ac */ /* 0x001e220008000800 */
[----:B--23--:R-:W-:Y:S02]  /*7bb0*/  CS2R R30, SRZ ;  /* 0x00000000001e7805 */ /* 0x00cfe4000001ff00 */
[----:B------:R-:W-:Y:S02]  /*7bc0*/  MOV R19, RZ ;  /* 0x000000ff00137202 */ /* 0x000fe40000000f00 */
[----:B-1----:R-:W-:Y:S02]  /*7bd0*/  CS2R R20, SRZ ;  /* 0x0000000000147805 */ /* 0x002fe4000001ff00 */
[----:B------:R-:W-:Y:S02]  /*7be0*/  CS2R R26, SRZ ;  /* 0x00000000001a7805 */ /* 0x000fe4000001ff00 */
[----:B-----5:R-:W-:Y:S02]  /*7bf0*/  CS2R R28, SRZ ;  /* 0x00000000001c7805 */ /* 0x020fe4000001ff00 */
[----:B------:R-:W-:Y:S01]  /*7c00*/  CS2R R32, SRZ ;  /* 0x0000000000207805 */ /* 0x000fe2000001ff00 */
[----:B------:R-:W-:Y:S01]  /*7c10*/  IMAD.MOV.U32 R34, RZ, RZ, RZ ;  /* 0x000000ffff227224 */ /* 0x000fe200078e00ff */
[----:B-----5:R-:W-:-:S02]  /*7c20*/  CS2R R38, SRZ ;  /* 0x0000000000267805 */ /* 0x020fc4000001ff00 */
[----:B------:R-:W-:Y:S01]  /*7c30*/  CS2R R40, SRZ ;  /* 0x0000000000287805 */ /* 0x000fe2000001ff00 */
        /* <DEDUP_REMOVED lines=9> */
[----:B------:R-:W-:Y:S01]  /*7cd0*/  LOP3.LUT R72, R72, 0xfffffffd, RZ, 0xc0, !PT ;  /* 0xfffffffd48487812 */ /* 0x000fe200078ec0ff */
[----:B------:R-:W-:Y:S01]  /*7ce0*/  HFMA2 R34, -RZ, RZ, 0, 0 ;  /* 0x00000000ff227431 */ /* 0x000fe200000001ff */
[----:B------:R-:W2:Y:S01]  /*7cf0*/  LDCU UR8, c[0x0][0x3d8] ;  /* 0x00007b00ff0877ac */ /* 0x000ea20008000800 */
[----:B------:R-:W-:Y:S01]  /*7d00*/  BSSY.RECONVERGENT B0, `(.L_x_714) ;  /* 0x0000084000007945 */ /* 0x000fe20003800200 */
[C---:B------:R-:W-:Y:S01]  /*7d10*/  VIADD R47, R35.reuse, 0x20 ;  /* 0x00000020232f7836 */ /* 0x040fe20000000000 */
[C---:B------:R-:W-:Y:S02]  /*7d20*/  IADD3 R48, PT, PT, R35.reuse, 0x40, RZ ;  /* 0x0000004023307810 */ /* 0x040fe40007ffe0ff */
[----:B------:R-:W-:Y:S02]  /*7d30*/  CS2R R30, SRZ ;  /* 0x00000000001e7805 */ /* 0x000fe4000001ff00 */
[----:B------:R-:W-:Y:S01]  /*7d40*/  IADD3 R49, PT, PT, R35, 0x60, RZ ;  /* 0x0000006023317810 */ /* 0x000fe20007ffe0ff */
[----:B------:R-:W-:Y:S01]  /*7d50*/  IMAD.MOV.U32 R42, RZ, RZ, RZ ;  /* 0x000000ffff2a7224 */ /* 0x000fe200078e00ff */
[----:B------:R-:W-:Y:S01]  /*7d60*/  MOV R45, R69 ;  /* 0x00000045002d7202 */ /* 0x000fe20000000f00 */
[----:B------:R-:W-:Y:S01]  /*7d70*/  IMAD.MOV.U32 R19, RZ, RZ, RZ ;  /* 0x000000ffff137224 */ /* 0x000fe200078e00ff */
[----:B------:R-:W-:-:S02]  /*7d80*/  MOV R44, R18 ;  /* 0x00000012002c7202 */ /* 0x000fc40000000f00 */
[----:B------:R-:W-:Y:S02]  /*7d90*/  CS2R R20, SRZ ;  /* 0x0000000000147805 */ /* 0x000fe4000001ff00 */
[----:B------:R-:W-:Y:S02]  /*7da0*/  CS2R R26, SRZ ;  /* 0x00000000001a7805 */ /* 0x000fe4000001ff00 */
[----:B------:R-:W-:Y:S02]  /*7db0*/  CS2R R28, SRZ ;  /* 0x00000000001c7805 */ /* 0x000fe4000001ff00 */
[----:B------:R-:W-:Y:S02]  /*7dc0*/  CS2R R32, SRZ ;  /* 0x0000000000207805 */ /* 0x000fe4000001ff00 */
[----:B0-----:R-:W-:Y:S02]  /*7dd0*/  ISETP.GE.AND P0, PT, R35, UR9, PT ;  /* 0x0000000923007c0c */ /* 0x001fe4000bf06270 */
[----:B------:R-:W-:-:S02]  /*7de0*/  CS2R R38, SRZ ;  /* 0x0000000000267805 */ /* 0x000fc4000001ff00 */
[----:B------:R-:W-:Y:S02]  /*7df0*/  CS2R R40, SRZ ;  /* 0x0000000000287805 */ /* 0x000fe4000001ff00 */
[----:B--2---:R-:W-:-:S07]  /*7e00*/  MOV R43, UR8 ;  /* 0x00000008002b7c02 */ /* 0x004fce0008000f00 */
[----:B------:R-:W-:-:S07]  /*7e10*/  @P0 LOP3.LUT R72, R72, 0x2, RZ, 0xfc, !PT ;  /* 0x0000000248480812 */ /* 0x000fce00078efcff */
.L_x_723:
[----:B0-----:R-:W-:Y:S02]  /*7e20*/  SHF.R.S32.HI R14, RZ, 0x1f, R42 ;  /* 0x0000001fff0e7819 */ /* 0x001fe4000001142a */
[----:B------:R-:W-:Y:S02]  /*7e30*/  IADD3 R15, P2, P3, R35, R42, R8 ;  /* 0x0000002a230f7210 */ /* 0x000fe40007b5e008 */
[----:B------:R-:W-:Y:S02]  /*7e40*/  LOP3.LUT P5, RZ, R72, 0x2, RZ, 0xc0, !PT ;  /* 0x0000000248ff7812 */ /* 0x000fe400078ac0ff */
[-C--:B-1----:R-:W-:Y:S02]  /*7e50*/  ISETP.GE.AND P0, PT, R48, R50.reuse, PT ;  /* 0x000000323000720c */ /* 0x082fe40003f06270 */
[----:B------:R-:W-:Y:S02]  /*7e60*/  ISETP.GE.AND P1, PT, R49, R50, PT ;  /* 0x000000323100720c */ /* 0x000fe40003f26270 */
[----:B------:R-:W-:-:S02]  /*7e70*/  IADD3.X R14, PT, PT, RZ, R14, R7, P2, P3 ;  /* 0x0000000eff0e7210 */ /* 0x000fc400017e6407 */
[----:B------:R-:W-:Y:S02]  /*7e80*/  LEA R36, P2, R15, UR4, 0x2 ;  /* 0x000000040f247c11 */ /* 0x000fe4000f8410ff */
[----:B------:R-:W-:Y:S02]  /*7e90*/  ISETP.GE.AND P4, PT, R47, R50, PT ;  /* 0x000000322f00720c */ /* 0x000fe40003f86270 */
[----:B------:R-:W-:Y:S02]  /*7ea0*/  LEA.HI.X R37, R15, UR5, R14, 0x2, P2 ;  /* 0x000000050f257c11 */ /* 0x000fe400090f140e */
[----:B------:R-:W-:-:S03]  /*7eb0*/  LOP3.LUT R72, R72, 0xfffffffe, RZ, 0xc0, !PT ;  /* 0xfffffffe48487812 */ /* 0x000fc600078ec0ff */
[----:B-----5:R0:W5:Y:S04]  /*7ec0*/  @!P5 LDG.E.CONSTANT R22, desc[UR6][R36.64] ;  /* 0x000000062416d981 */ /* 0x020168000c1e9900 */
[----:B------:R0:W5:Y:S01]  /*7ed0*/  @!P0 LDG.E.CONSTANT R24, desc[UR6][R36.64+0x100] ;  /* 0x0001000624188981 */ /* 0x000162000c1e9900 */
[----:B------:R-:W-:Y:S02]  /*7ee0*/  ISETP.GE.AND P2, PT, R9, R10, PT ;  /* 0x0000000a0900720c */ /* 0x000fe40003f46270 */
[----:B------:R-:W-:Y:S01]  /*7ef0*/  @P4 LOP3.LUT R72, R72, 0x1, RZ, 0xfc, !PT ;  /* 0x0000000148484812 */ /* 0x000fe200078efcff */
[----:B------:R0:W5:Y:S01]  /*7f00*/  @!P1 LDG.E.CONSTANT R25, desc[UR6][R36.64+0x180] ;  /* 0x0001800624199981 */ /* 0x000162000c1e9900 */
[----:B------:R-:W-:-:S03]  /*7f10*/  SHF.R.S32.HI R14, RZ, 0x1f, R43 ;  /* 0x0000001fff0e7819 */ /* 0x000fc6000001142b */
        /* <DEDUP_REMOVED lines=15> */
.L_x_715:
[----:B------:R-:W-:Y:S01]  /*8010*/  ISETP.GE.AND P4, PT, R5, R10, PT ;  /* 0x0000000a0500720c */ /* 0x000fe20003f86270 */
[----:B------:R-:W-:-:S12]  /*8020*/  @P3 BRA `(.L_x_716) ;  /* 0x0000000000243947 */ /* 0x000fd80003800000 */
[----:B------:R-:W-:Y:S01]  /*8030*/  IMAD.IADD R36, R4, 0x1, R45 ;  /* 0x0000000104247824 */ /* 0x000fe200078e022d */
[----:B------:R-:W-:-:S05]  /*8040*/  ISETP.GE.AND P5, PT, R35, R50, PT ;  /* 0x000000322300720c */ /* 0x000fca0003fa6270 */
[----:B------:R-:W0:Y:S08]  /*8050*/  LDS R36, [R36] ;  /* 0x0000000024247984 */ /* 0x000e300000000800 */
[----:B0----5:R-:W-:Y:S01]  /*8060*/  @!P5 FFMA R33, R22, R36, R33 ;  /* 0x000000241621d223 */ /* 0x021fe20000000021 */
[----:B------:R-:W-:Y:S01]  /*8070*/  ISETP.GE.AND P5, PT, R47, R50, PT ;  /* 0x000000322f00720c */ /* 0x000fe20003fa6270 */
[----:B------:R-:W-:-:S12]  /*8080*/  @!P1 FFMA R32, R25, R36, R32 ;  /* 0x0000002419209223 */ /* 0x000fd80000000020 */
[----:B------:R-:W-:Y:S01]  /*8090*/  @!P5 FFMA R34, R23, R36, R34 ;  /* 0x000000241722d223 */ /* 0x000fe20000000022 */
[----:B------:R-:W-:-:S13]  /*80a0*/  ISETP.GE.AND P5, PT, R48, R50, PT ;  /* 0x000000323000720c */ /* 0x000fda0003fa6270 */
[----:B------:R-:W-:-:S07]  /*80b0*/  @!P5 FFMA R31, R24, R36, R31 ;  /* 0x00000024181fd223 */ /* 0x000fce000000001f */
.L_x_716:
[----:B------:R-:W-:Y:S05]  /*80c0*/  @P4 BRA `(.L_x_717) ;  /* 0x0000000000244947 */ /* 0x000fea0003800000 */
[----:B------:R-:W-:Y:S02]  /*80d0*/  IADD3 R36, PT, PT, R17, R45, RZ ;  /* 0x0000002d11247210 */ /* 0x000fe40007ffe0ff */
[----:B------:R-:W-:-:S04]  /*80e0*/  ISETP.GE.AND P5, PT, R35, R50, PT ;  /* 0x000000322300720c */ /* 0x000fc80003fa6270 */
[----:B------:R-:W0:Y:S09]  /*80f0*/  LDS R36, [R36+-0x4] ;  /* 0xfffffc0024247984 */ /* 0x000e320000000800 */
[----:B0----5:R-:W-:Y:S01]  /*8100*/  @!P5 FFMA R29, R22, R36, R29 ;  /* 0x00000024161dd223 */ /* 0x021fe2000000001d */
[----:B------:R-:W-:Y:S01]  /*8110*/  ISETP.GE.AND P5, PT, R47, R50, PT ;  /* 0x000000322f00720c */ /* 0x000fe20003fa6270 */
[----:B------:R-:W-:-:S12]  /*8120*/  @!P1 FFMA R26, R25, R36, R26 ;  /* 0x00000024191a9223 */ /* 0x000fd8000000001a */
[----:B------:R-:W-:Y:S01]  /*8130*/  @!P5 FFMA R28, R23, R36, R28 ;  /* 0x00000024171cd223 */ /* 0x000fe2000000001c */
[----:B------:R-:W-:-:S13]  /*8140*/  ISETP.GE.AND P5, PT, R48, R50, PT ;  /* 0x000000323000720c */ /* 0x000fda0003fa6270 */
[----:B------:R-:W-:-:S07]  /*8150*/  @!P5 FFMA R27, R24, R36, R27 ;  /* 0x00000024181bd223 */ /* 0x000fce000000001b */
.L_x_717:
[----:B------:R-:W-:-:S13]  /*8160*/  ISETP.GE.AND P5, PT, R2, R10, PT ;  /* 0x0000000a0200720c */ /* 0x000fda0003fa6270 */
        /* <DEDUP_REMOVED lines=10> */
.L_x_718:
[----:B------:R-:W-:Y:S01]  /*8210*/  ISETP.GE.AND P6, PT, R35, R50, PT ;  /* 0x000000322300720c */ /* 0x000fe20003fc6270 */
[----:B-----5:R0:W5:Y:S04]  /*8220*/  @!P1 LDG.E.CONSTANT R25, desc[UR6][R14.64+0x180] ;  /* 0x000180060e199981 */ /* 0x020168000c1e9900 */
[----:B------:R0:W5:Y:S08]  /*8230*/  @!P0 LDG.E.CONSTANT R24, desc[UR6][R14.64+0x100] ;  /* 0x000100060e188981 */ /* 0x000170000c1e9900 */
[----:B------:R0:W5:Y:S01]  /*8240*/  @!P6 LDG.E.CONSTANT R22, desc[UR6][R14.64] ;  /* 0x000000060e16e981 */ /* 0x000162000c1e9900 */
[----:B------:R-:W-:-:S13]  /*8250*/  LOP3.LUT P6, RZ, R72, 0x1, RZ, 0xc0, !PT ;  /* 0x0000000148ff7812 */ /* 0x000fda00078cc0ff */
[----:B------:R0:W5:Y:S01]  /*8260*/  @!P6 LDG.E.CONSTANT R23, desc[UR6][R14.64+0x80] ;  /* 0x000080060e17e981 */ /* 0x000162000c1e9900 */
[----:B------:R-:W-:-:S05]  /*8270*/  VIADD R44, R44, 0x2 ;  /* 0x000000022c2c7836 */ /* 0x000fca0000000000 */
[----:B------:R-:W-:Y:S01]  /*8280*/  ISETP.NE.AND P0, PT, R44, RZ, PT ;  /* 0x000000ff2c00720c */ /* 0x000fe20003f05270 */
[----:B------:R-:W-:-:S12]  /*8290*/  @P2 BRA `(.L_x_719) ;  /* 0x0000000000202947 */ /* 0x000fd80003800000 */
[----:B0-----:R-:W0:Y:S01]  /*82a0*/  LDS R14, [R45+0x14] ;  /* 0x000014002d0e7984 */ /* 0x001e220000000800 */
[----:B------:R-:W-:-:S13]  /*82b0*/  ISETP.GE.AND P2, PT, R35, R50, PT ;  /* 0x000000322300720c */ /* 0x000fda0003f46270 */
[----:B0----5:R-:W-:Y:S01]  /*82c0*/  @!P2 FFMA R41, R22, R14, R41 ;  /* 0x0000000e1629a223 */ /* 0x021fe20000000029 */
[----:B------:R-:W-:Y:S01]  /*82d0*/  ISETP.GE.AND P2, PT, R47, R50, PT ;  /* 0x000000322f00720c */ /* 0x000fe20003f46270 */
[----:B------:R-:W-:-:S12]  /*82e0*/  @!P1 FFMA R38, R25, R14, R38 ;  /* 0x0000000e19269223 */ /* 0x000fd80000000026 */
[----:B------:R-:W-:Y:S01]  /*82f0*/  @!P2 FFMA R40, R23, R14, R40 ;  /* 0x0000000e1728a223 */ /* 0x000fe20000000028 */
[----:B------:R-:W-:-:S13]  /*8300*/  ISETP.GE.AND P2, PT, R48, R50, PT ;  /* 0x000000323000720c */ /* 0x000fda0003f46270 */
[----:B------:R-:W-:-:S07]  /*8310*/  @!P2 FFMA R39, R24, R14, R39 ;  /* 0x0000000e1827a223 */ /* 0x000fce0000000027 */
.L_x_719:
[----:B------:R-:W-:Y:S05]  /*8320*/  @P3 BRA `(.L_x_720) ;  /* 0x0000000000243947 */ /* 0x000fea0003800000 */
[----:B0-----:R-:W-:Y:S02]  /*8330*/  IADD3 R14, PT, PT, R4, R45, RZ ;  /* 0x0000002d040e7210 */ /* 0x001fe40007ffe0ff */
[-C--:B------:R-:W-:Y:S02]  /*8340*/  ISETP.GE.AND P3, PT, R35, R50.reuse, PT ;  /* 0x000000322300720c */ /* 0x080fe40003f66270 */
[----:B------:R-:W-:Y:S02]  /*8350*/  ISETP.GE.AND P2, PT, R47, R50, PT ;  /* 0x000000322f00720c */ /* 0x000fe40003f46270 */
[----:B------:R-:W0:Y:S09]  /*8360*/  LDS R14, [R14+0x4] ;  /* 0x000004000e0e7984 */ /* 0x000e320000000800 */
[----:B0----5:R-:W-:Y:S01]  /*8370*/  @!P3 FFMA R33, R22, R14, R33 ;  /* 0x0000000e1621b223 */ /* 0x021fe20000000021 */
[----:B------:R-:W-:Y:S01]  /*8380*/  ISETP.GE.AND P3, PT, R48, R50, PT ;  /* 0x000000323000720c */ /* 0x000fe20003f66270 */
[-C--:B------:R-:W-:Y:S01]  /*8390*/  @!P2 FFMA R34, R23, R14.reuse, R34 ;  /* 0x0000000e1722a223 */ /* 0x080fe20000000022 */
[----:B------:R-:W-:-:S11]  /*83a0*/  @!P1 FFMA R32, R25, R14, R32 ;  /* 0x0000000e19209223 */ /* 0x000fd60000000020 */
[----:B------:R-:W-:-:S07]  /*83b0*/  @!P3 FFMA R31, R24, R14, R31 ;  /* 0x0000000e181fb223 */ /* 0x000fce000000001f */
.L_x_720:
[----:B------:R-:W-:Y:S05]  /*83c0*/  @P4 BRA `(.L_x_721) ;  /* 0x0000000000244947 */ /* 0x000fea0003800000 */
[----:B0-----:R-:W-:Y:S02]  /*83d0*/  IADD3 R14, PT, PT, R17, R45, RZ ;  /* 0x0000002d110e7210 */ /* 0x001fe40007ffe0ff */
[-C--:B------:R-:W-:Y:S02]  /*83e0*/  ISETP.GE.AND P4, PT, R35, R50.reuse, PT ;  /* 0x000000322300720c */ /* 0x080fe40003f86270 */
[-C--:B------:R-:W-:Y:S02]  /*83f0*/  ISETP.GE.AND P3, PT, R47, R50.reuse, PT ;  /* 0x000000322f00720c */ /* 0x080fe40003f66270 */
[----:B------:R-:W0:Y:S01]  /*8400*/  LDS R14, [R14] ;  /* 0x000000000e0e7984 */ /* 0x000e220000000800 */
[----:B------:R-:W-:-:S08]  /*8410*/  ISETP.GE.AND P2, PT, R48, R50, PT ;  /* 0x000000323000720c */ /* 0x000fd00003f46270 */
[-C--:B0----5:R-:W-:Y:S02]  /*8420*/  @!P4 FFMA R29, R22, R14.reuse, R29 ;  /* 0x0000000e161dc223 */ /* 0x0a1fe4000000001d */
[----:B------:R-:W-:-:S03]  /*8430*/  @!P3 FFMA R28, R23, R14, R28 ;  /* 0x0000000e171cb223 */ /* 0x000fc6000000001c */
[-C--:B------:R-:W-:Y:S01]  /*8440*/  @!P2 FFMA R27, R24, R14.reuse, R27 ;  /* 0x0000000e181ba223 */ /* 0x080fe2000000001b */
[----:B------:R-:W-:-:S07]  /*8450*/  @!P1 FFMA R26, R25, R14, R26 ;  /* 0x0000000e191a9223 */ /* 0x000fce000000001a */
.L_x_721:
[----:B------:R-:W-:Y:S05]  /*8460*/  @P5 BRA `(.L_x_722) ;  /* 0x0000000000245947 */ /* 0x000fea0003800000 */
[----:B0-----:R-:W-:Y:S01]  /*8470*/  IMAD.IADD R14, R16, 0x1, R45 ;  /* 0x00000001100e7824 */ /* 0x001fe200078e022d */
[-C--:B------:R-:W-:Y:S02]  /*8480*/  ISETP.GE.AND P4, PT, R35, R50.reuse, PT ;  /* 0x000000322300720c */ /* 0x080fe40003f86270 */
[-C--:B------:R-:W-:Y:S02]  /*8490*/  ISETP.GE.AND P3, PT, R47, R50.reuse, PT ;  /* 0x000000322f00720c */ /* 0x080fe40003f66270 */
[----:B------:R-:W-:Y:S01]  /*84a0*/  ISETP.GE.AND P2, PT, R48, R50, PT ;  /* 0x000000323000720c */ /* 0x000fe20003f46270 */
[----:B------:R-:W0:Y:S08]  /*84b0*/  LDS R14, [R14] ;  /* 0x000000000e0e7984 */ /* 0x000e300000000800 */
[----:B0----5:R-:W-:-:S02]  /*84c0*/  @!P4 FFMA R21, R22, R14, R21 ;  /* 0x0000000e1615c223 */ /* 0x021fc40000000015 */
[-C--:B------:R-:W-:Y:S02]  /*84d0*/  @!P3 FFMA R20, R23, R14.reuse, R20 ;  /* 0x0000000e1714b223 */ /* 0x080fe40000000014 */
[-C--:B------:R-:W-:Y:S01]  /*84e0*/  @!P2 FFMA R19, R24, R14.reuse, R19 ;  /* 0x0000000e1813a223 */ /* 0x080fe20000000013 */
[----:B------:R-:W-:-:S07]  /*84f0*/  @!P1 FFMA R30, R25, R14, R30 ;  /* 0x0000000e191e9223 */ /* 0x000fce000000001e */
.L_x_722:
[C---:B------:R-:W-:Y:S01]  /*8500*/  LEA R42, R50.reuse, R42, 0x1 ;  /* 0x0000002a322a7211 */ /* 0x040fe200078e08ff */
[----:B------:R-:W-:Y:S01]  /*8510*/  IMAD R43, R50, 0x2, R43 ;  /* 0x00000002322b7824 */ /* 0x000fe200078e022b */
[----:B------:R-:W-:Y:S01]  /*8520*/  IADD3 R45, PT, PT, R45, 0x8, RZ ;  /* 0x000000082d2d7810 */ /* 0x000fe20007ffe0ff */
[----:B------:R-:W-:Y:S06]  /*8530*/  @P0 BRA `(.L_x_723) ;  /* 0xfffffff800380947 */ /* 0x000fec000383ffff */
[----:B------:R-:W-:Y:S05]  /*8540*/  BSYNC.RECONVERGENT B0 ;  /* 0x0000000000007941 */ /* 0x000fea0003800200 */
.L_x_714:
[----:B------:R-:W-:-:S07]  /*8550*/  MOV R36, R0 ;  /* 0x0000000000247202 */ /* 0x000fce0000000f00 */
.L_x_713:
[----:B------:R-:W1:Y:S02]  /*8560*/  LDCU UR8, c[0x0][0x3dc] ;  /* 0x00007b80ff0877ac */ /* 0x000e640008000800 */
[----:B-1----:R-:W-:-:S09]  /*8570*/  ULOP3.LUT UP0, URZ, UR8, 0x1, URZ, 0xc0, !UPT ;  /* 0x0000000108ff7892 */ /* 0x002fd2000f80c0ff */
[----:B------:R-:W-:Y:S05]  /*8580*/  BRA.U !UP0, `(.L_x_712) ;  /* 0x0000000508087547 */ /* 0x000fea000b800000 */
[----:B------:R-:W1:Y:S01]  /*8590*/  LDCU UR9, c[0x0][0x3d8] ;  /* 0x00007b00ff0977ac */ /* 0x000e620008000800 */
[C---:B0-----:R-:W-:Y:S01]  /*85a0*/  IADD3 R15, PT, PT, R35.reuse, 0x60, RZ ;  /* 0x00000060230f7810 */ /* 0x041fe20007ffe0ff */
[C---:B------:R-:W-:Y:S01]  /*85b0*/  VIADD R37, R35.reuse, 0x20 ;  /* 0x0000002023257836 */ /* 0x040fe20000000000 */
[----:B------:R-:W-:Y:S01]  /*85c0*/  IADD3 R43, PT, PT, R35, 0x40, RZ ;  /* 0x00000040232b7810 */ /* 0x000fe20007ffe0ff */
        /* <DEDUP_REMOVED lines=20> */
[----:B0-----:R-:W-:Y:S02]  /*8710*/  LEA R14, R36, R69, 0x2 ;  /* 0x00000045240e7211 */ /* 0x001fe400078e10ff */
        /* <DEDUP_REMOVED lines=8> */
.L_x_724:
[----:B------:R-:W-:Y:S05]  /*87a0*/  @P1 BRA `(.L_x_725) ;  /* 0x0000000000281947 */ /* 0x000fea0003800000 */
[----:B0-----:R-:W-:Y:S01]  /*87b0*/  VIADD R14, R36, UR8 ;  /* 0x00000008240e7c36 */ /* 0x001fe20008000000 */
        /* <DEDUP_REMOVED lines=9> */
.L_x_725:
[----:B------:R-:W-:Y:S05]  /*8850*/  @P2 BRA `(.L_x_726) ;  /* 0x0000000000282947 */ /* 0x000fea0003800000 */
[----:B0-----:R-:W-:Y:S02]  /*8860*/  IADD3 R14, PT, PT, R3, R36, RZ ;  /* 0x00000024030e7210 */ /* 0x001fe40007ffe0ff */
[----:B------:R-:W-:Y:S02]  /*8870*/  ISETP.GE.AND P4, PT, R35, UR9, PT ;  /* 0x0000000923007c0c */ /* 0x000fe4000bf86270 */
[----:B------:R-:W-:Y:S01]  /*8880*/  ISETP.GE.AND P2, PT, R37, UR9, PT ;  /* 0x0000000925007c0c */ /* 0x000fe2000bf46270 */
[----:B------:R-:W-:Y:S01]  /*8890*/  IMAD R14, R14, 0x4, R69 ;  /* 0x000000040e0e7824 */ /* 0x000fe200078e0245 */
[----:B------:R-:W-:-:S05]  /*88a0*/  ISETP.GE.AND P1, PT, R43, UR9, PT ;  /* 0x000000092b007c0c */ /* 0x000fca000bf26270 */
[----:B------:R-:W0:Y:S04]  /*88b0*/  LDS R14, [R14+0x10] ;  /* 0x000010000e0e7984 */ /* 0x000e280000000800 */
[-C--:B0----5:R-:W-:Y:S02]  /*88c0*/  @!P4 FFMA R29, R22, R14.reuse, R29 ;  /* 0x0000000e161dc223 */ /* 0x0a1fe4000000001d */
[-C--:B------:R-:W-:Y:S02]  /*88d0*/  @!P2 FFMA R28, R23, R14.reuse, R28 ;  /* 0x0000000e171ca223 */ /* 0x080fe4000000001c */
[-C--:B------:R-:W-:Y:S01]  /*88e0*/  @!P1 FFMA R27, R24, R14.reuse, R27 ;  /* 0x0000000e181b9223 */ /* 0x080fe2000000001b */
[----:B------:R-:W-:-:S07]  /*88f0*/  @!P0 FFMA R26, R25, R14, R26 ;  /* 0x0000000e191a8223 */ /* 0x000fce000000001a */
.L_x_726:
[----:B------:R-:W-:Y:S05]  /*8900*/  @P3 BRA `(.L_x_712) ;  /* 0x0000000000283947 */ /* 0x000fea0003800000 */
[----:B0-----:R-:W-:Y:S02]  /*8910*/  IADD3 R14, PT, PT, R11, R36, RZ ;  /* 0x000000240b0e7210 */ /* 0x001fe40007ffe0ff */
[----:B------:R-:W-:Y:S02]  /*8920*/  ISETP.GE.AND P3, PT, R35, UR9, PT ;  /* 0x0000000923007c0c */ /* 0x000fe4000bf66270 */
[----:B------:R-:W-:Y:S02]  /*8930*/  LEA R14, R14, R69, 0x2 ;  /* 0x000000450e0e7211 */ /* 0x000fe400078e10ff */
[----:B------:R-:W-:Y:S02]  /*8940*/  ISETP.GE.AND P2, PT, R37, UR9, PT ;  /* 0x0000000925007c0c */ /* 0x000fe4000bf46270 */
[----:B------:R-:W-:Y:S02]  /*8950*/  ISETP.GE.AND P1, PT, R43, UR9, PT ;  /* 0x000000092b007c0c */ /* 0x000fe4000bf26270 */
[----:B------:R-:W0:Y:S05]  /*8960*/  LDS R14, [R14+0x10] ;  /* 0x000010000e0e7984 */ /* 0x000e2a0000000800 */
[----:B0----5:R-:W-:-:S04]  /*8970*/  @!P3 FFMA R21, R22, R14, R21 ;  /* 0x0000000e1615b223 */ /* 0x021fc80000000015 */
[-C--:B------:R-:W-:Y:S02]  /*8980*/  @!P2 FFMA R20, R23, R14.reuse, R20 ;  /* 0x0000000e1714a223 */ /* 0x080fe40000000014 */
[-C--:B------:R-:W-:Y:S01]  /*8990*/  @!P1 FFMA R19, R24, R14.reuse, R19 ;  /* 0x0000000e18139223 */ /* 0x080fe20000000013 */
[----:B------:R-:W-:-:S07]  /*89a0*/  @!P0 FFMA R30, R25, R14, R30 ;  /* 0x0000000e191e8223 */ /* 0x000fce000000001e */
.L_x_712:
        /* <DEDUP_REMOVED lines=13> */
[----:B0-----:R-:W-:Y:S01]  /*8a80*/  IMAD.WIDE R14, R37, 0x4, R14 ;  /* 0x00000004250e7825 */ /* 0x001fe200078e020e */
[----:B------:R-:W-:-:S04]  /*8a90*/  IADD3 R37, PT, PT, R35, 0x40, RZ ;  /* 0x0000004023257810 */ /* 0x000fc80007ffe0ff */
[-C--:B------:R-:W-:Y:S01]  /*8aa0*/  ISETP.GE.AND P2, PT, R37, R44.reuse, PT ;  /* 0x0000002c2500720c */ /* 0x080fe20003f46270 */
[----:B------:R1:W5:Y:S01]  /*8ab0*/  LDG.E.CONSTANT R43, desc[UR6][R14.64] ;  /* 0x000000060e2b7981 */ /* 0x000362000c1e9900 */
[----:B------:R-:W-:Y:S02]  /*8ac0*/  LEA.HI.X.SX32 R37, R46, RZ, 0x1, P0 ;  /* 0x000000ff2e257211 */ /* 0x000fe400000f0eff */
[C---:B------:R-:W-:Y:S02]  /*8ad0*/  ISETP.GE.AND P0, PT, R35.reuse, R44, PT ;  /* 0x0000002c2300720c */ /* 0x040fe40003f06270 */
[----:B------:R-:W-:-:S04]  /*8ae0*/  IADD3 R36, PT, PT, R35, 0x20, RZ ;  /* 0x0000002023247810 */ /* 0x000fc80007ffe0ff */
[----:B------:R-:W-:Y:S01]  /*8af0*/  ISETP.GE.AND P1, PT, R36, R44, PT ;  /* 0x0000002c2400720c */ /* 0x000fe20003f26270 */
[----:B------:R-:W-:Y:S01]  /*8b00*/  VIADD R36, R35, 0x60 ;  /* 0x0000006023247836 */ /* 0x000fe20000000000 */
[----:B-1----:R-:W-:-:S04]  /*8b10*/  LEA R14, P4, R42, UR8, 0x2 ;  /* 0x000000082a0e7c11 */ /* 0x002fc8000f8810ff */
[----:B------:R-:W-:Y:S02]  /*8b20*/  LEA.HI.X R15, R42, UR9, R37, 0x2, P4 ;  /* 0x000000092a0f7c11 */ /* 0x000fe4000a0f1425 */
[----:B------:R-:W-:Y:S01]  /*8b30*/  ISETP.GE.AND P3, PT, R36, R44, PT ;  /* 0x0000002c2400720c */ /* 0x000fe20003f66270 */
[----:B------:R-:W-:-:S12]  /*8b40*/  @P0 BRA `(.L_x_729) ;  /* 0x0000000000080947 */ /* 0x000fd80003800000 */
[----:B-----5:R-:W-:-:S05]  /*8b50*/  FMUL R41, R43, R41 ;  /* 0x000000292b297220 */ /* 0x020fca0000400000 */
[----:B------:R0:W-:Y:S02]  /*8b60*/  REDG.E.ADD.F32.FTZ.RN.STRONG.GPU desc[UR6][R14.64], R41 ;  /* 0x000000290e0079a6 */ /* 0x0001e4000c12f306 */
.L_x_729:
[----:B------:R-:W-:Y:S05]  /*8b70*/  BSYNC.RECONVERGENT B0 ;  /* 0x0000000000007941 */ /* 0x000fea0003800200 */
.L_x_728:
[----:B------:R-:W-:Y:S04]  /*8b80*/  BSSY.RECONVERGENT B0, `(.L_x_730) ;  /* 0x0000004000007945 */ /* 0x000fe80003800200 */
[----:B------:R-:W-:Y:S05]  /*8b90*/  @P1 BRA `(.L_x_731) ;  /* 0x0000000000081947 */ /* 0x000fea0003800000 */
[----:B-----5:R-:W-:-:S05]  /*8ba0*/  FMUL R37, R43, R40 ;  /* 0x000000282b257220 */ /* 0x020fca0000400000 */
[----:B------:R1:W-:Y:S02]  /*8bb0*/  REDG.E.ADD.F32.FTZ.RN.STRONG.GPU desc[UR6][R14.64+0x80], R37 ;  /* 0x000080250e0079a6 */ /* 0x0003e4000c12f306 */
.L_x_731:
[----:B------:R-:W-:Y:S05]  /*8bc0*/  BSYNC.RECONVERGENT B0 ;  /* 0x0000000000007941 */ /* 0x000fea0003800200 */
.L_x_730:
[----:B------:R-:W-:Y:S04]  /*8bd0*/  BSSY.RECONVERGENT B0, `(.L_x_732) ;  /* 0x0000004000007945 */ /* 0x000fe80003800200 */
[----:B------:R-:W-:Y:S05]  /*8be0*/  @P2 BRA `(.L_x_733) ;  /* 0x0000000000082947 */ /* 0x000fea0003800000 */
[----:B-----5:R-:W-:-:S05]  /*8bf0*/  FMUL R39, R43, R39 ;  /* 0x000000272b277220 */ /* 0x020fca0000400000 */
[----:B------:R2:W-:Y:S02]  /*8c00*/  REDG.E.ADD.F32.FTZ.RN.STRONG.GPU desc[UR6][R14.64+0x100], R39 ;  /* 0x000100270e0079a6 */ /* 0x0005e4000c12f306 */
.L_x_733:
[----:B------:R-:W-:Y:S05]  /*8c10*/  BSYNC.RECONVERGENT B0 ;  /* 0x0000000000007941 */ /* 0x000fea0003800200 */
.L_x_732:
[----:B------:R-:W-:Y:S04]  /*8c20*/  BSSY.RECONVERGENT B0, `(.L_x_727) ;  /* 0x0000004000007945 */ /* 0x000fe80003800200 */
[----:B------:R-:W-:Y:S05]  /*8c30*/  @P3 BRA `(.L_x_734) ;  /* 0x0000000000083947 */ /* 0x000fea0003800000 */
[----:B-1---5:R-:W-:-:S05]  /*8c40*/  FMUL R37, R43, R38 ;  /* 0x000000262b257220 */ /* 0x022fca0000400000 */
[----:B------:R3:W-:Y:S02]  /*8c50*/  REDG.E.ADD.F32.FTZ.RN.STRONG.GPU desc[UR6][R14.64+0x180], R37 ;  /* 0x000180250e0079a6 */ /* 0x0007e4000c12f306 */
.L_x_734:
[----:B------:R-:W-:Y:S05]  /*8c60*/  BSYNC.RECONVERGENT B0 ;  /* 0x0000000000007941 */ /* 0x000fea0003800200 */
.L_x_727:
[----:B------:R-:W-:-:S13]  /*8c70*/  ISETP.GE.AND P0, PT, R6, R10, PT ;  /* 0x0000000a0600720c */ /* 0x000fda0003f06270 */
[----:B------:R-:W-:Y:S05]  /*8c80*/  @P0 BRA `(.L_x_735) ;  /* 0x0000000000a40947 */ /* 0x000fea0003800000 */
[----:B--2---:R-:W2:Y:S01]  /*8c90*/  LDG.E.CONSTANT R39, desc[UR6][R76.64+0x4] ;  /* 0x000004064c277981 */ /* 0x004ea2000c1e9900 */
[----:B------:R-:W2:Y:S01]  /*8ca0*/  LDCU UR8, c[0x0][0x3e0] ;  /* 0x00007c00ff0877ac */ /* 0x000ea20008000800 */
[----:B------:R-:W4:Y:S02]  /*8cb0*/  LDC R40, c[0x0][0x3d8] ;  /* 0x0000f600ff287b82 */ /* 0x000f240000000800 */
[----:B------:R-:W2:Y:S06]  /*8cc0*/  LDG.E.CONSTANT R36, desc[UR6][R12.64+0x4] ;  /* 0x000004060c247981 */ /* 0x000eac000c1e9900 */
[----:B01-3--:R-:W0:Y:S01]  /*8cd0*/  LDC.64 R14, c[0x0][0x3a0] ;  /* 0x0000e800ff0e7b82 */ /* 0x00be220000000a00 */
[----:B------:R-:W-:Y:S01]  /*8ce0*/  BSSY.RECONVERGENT B0, `(.L_x_736) ;  /* 0x0000014000007945 */ /* 0x000fe20003800200 */
[-C--:B----4-:R-:W-:Y:S01]  /*8cf0*/  ISETP.GE.AND P1, PT, R35, R40.reuse, PT ;  /* 0x000000282300720c */ /* 0x090fe20003f26270 */
[C---:B--2---:R-:W-:Y:S01]  /*8d00*/  IMAD R37, R39.reuse, UR8, R36 ;  /* 0x0000000827257c24 */ /* 0x044fe2000f8e0224 */
[----:B------:R-:W1:Y:S01]  /*8d10*/  LDCU.64 UR8, c[0x0][0x3c8] ;  /* 0x00007900ff0877ac */ /* 0x000e620008000a00 */
[----:B------:R-:W-:-:S02]  /*8d20*/  IMAD R42, R39, R40, RZ ;  /* 0x00000028272a7224 */ /* 0x000fc400078e02ff */
[----:B0-----:R-:W-:Y:S01]  /*8d30*/  IMAD.WIDE R14, R37, 0x4, R14 ;  /* 0x00000004250e7825 */ /* 0x001fe200078e020e */
[C---:B------:R-:W-:Y:S02]  /*8d40*/  IADD3 R37, PT, PT, R35.reuse, 0x20, RZ ;  /* 0x0000002023257810 */ /* 0x040fe40007ffe0ff */
[C---:B------:R-:W-:Y:S02]  /*8d50*/  IADD3 R36, P0, PT, R35.reuse, R42, RZ ;  /* 0x0000002a23247210 */ /* 0x040fe40007f1e0ff */
[----:B------:R-:W-:Y:S01]  /*8d60*/  IADD3 R39, PT, PT, R35, 0x40, RZ ;  /* 0x0000004023277810 */ /* 0x000fe20007ffe0ff */
[----:B------:R1:W5:Y:S01]  /*8d70*/  LDG.E.CONSTANT R38, desc[UR6][R14.64] ;  /* 0x000000060e267981 */ /* 0x000362000c1e9900 */
[-C--:B------:R-:W-:Y:S02]  /*8d80*/  ISETP.GE.AND P2, PT, R37, R40.reuse, PT ;  /* 0x000000282500720c */ /* 0x080fe40003f46270 */
[----:B------:R-:W-:Y:S02]  /*8d90*/  LEA.HI.X.SX32 R37, R42, RZ, 0x1, P0 ;  /* 0x000000ff2a257211 */ /* 0x000fe400000f0eff */
[----:B------:R-:W-:Y:S01]  /*8da0*/  ISETP.GE.AND P3, PT, R39, R40, PT ;  /* 0x000000282700720c */ /* 0x000fe20003f66270 */
[----:B------:R-:W-:Y:S01]  /*8db0*/  VIADD R39, R35, 0x60 ;  /* 0x0000006023277836 */ /* 0x000fe20000000000 */
[----:B-1----:R-:W-:-:S04]  /*8dc0*/  LEA R14, P0, R36, UR8, 0x2 ;  /* 0x00000008240e7c11 */ /* 0x002fc8000f8010ff */
[----:B------:R-:W-:Y:S02]  /*8dd0*/  ISETP.GE.AND P4, PT, R39, R40, PT ;  /* 0x000000282700720c */ /* 0x000fe40003f86270 */
[----:B------:R-:W-:Y:S01]  /*8de0*/  LEA.HI.X R15, R36, UR9, R37, 0x2, P0 ;  /* 0x00000009240f7c11 */ /* 0x000fe200080f1425 */
[----:B------:R-:W-:Y:S10]  /*8df0*/  @P1 BRA `(.L_x_737) ;  /* 0x0000000000081947 */ /* 0x000ff40003800000 */
[----:B-----5:R-:W-:-:S05]  /*8e00*/  FMUL R33, R38, R33 ;  /* 0x0000002126217220 */ /* 0x020fca0000400000 */
[----:B------:R0:W-:Y:S02]  /*8e10*/  REDG.E.ADD.F32.FTZ.RN.STRONG.GPU desc[UR6][R14.64], R33 ;  /* 0x000000210e0079a6 */ /* 0x0001e4000c12f306 */
.L_x_737:
[----:B------:R-:W-:Y:S05]  /*8e20*/  BSYNC.RECONVERGENT B0 ;  /* 0x0000000000007941 */ /* 0x000fea0003800200 */
.L_x_736:
[----:B------:R-:W-:Y:S04]  /*8e30*/  BSSY.RECONVERGENT B0, `(.L_x_738) ;  /* 0x0000004000007945 */ /* 0x000fe80003800200 */
[----:B------:R-:W-:Y:S05]  /*8e40*/  @P2 BRA `(.L_x_739) ;  /* 0x0000000000082947 */ /* 0x000fea0003800000 */
[----:B0----5:R-:W-:-:S05]  /*8e50*/  FMUL R33, R38, R34 ;  /* 0x0000002226217220 */ /* 0x021fca0000400000 */
[----:B------:R1:W-:Y:S02]  /*8e60*/  REDG.E.ADD.F32.FTZ.RN.STRONG.GPU desc[UR6][R14.64+0x80], R33 ;  /* 0x000080210e0079a6 */ /* 0x0003e4000c12f306 */
.L_x_739:
[----:B------:R-:W-:Y:S05]  /*8e70*/  BSYNC.RECONVERGENT B0 ;  /* 0x0000000000007941 */ /* 0x000fea0003800200 */
.L_x_738:
[----:B------:R-:W-:Y:S04]  /*8e80*/  BSSY.RECONVERGENT B0, `(.L_x_740) ;  /* 0x0000004000007945 */ /* 0x000fe80003800200 */
[----:B------:R-:W-:Y:S05]  /*8e90*/  @P3 BRA `(.L_x_741) ;  /* 0x0000000000083947 */ /* 0x000fea0003800000 */
[----:B-----5:R-:W-:-:S05]  /*8ea0*/  FMUL R31, R38, R31 ;  /* 0x0000001f261f7220 */ /* 0x020fca0000400000 */
[----:B------:R2:W-:Y:S02]  /*8eb0*/  REDG.E.ADD.F32.FTZ.RN.STRONG.GPU desc[UR6][R14.64+0x100], R31 ;  /* 0x0001001f0e0079a6 */ /* 0x0005e4000c12f306 */
.L_x_741:
[----:B------:R-:W-:Y:S05]  /*8ec0*/  BSYNC.RECONVERGENT B0 ;  /* 0x0000000000007941 */ /* 0x000fea0003800200 */
.L_x_740:
[----:B------:R-:W-:Y:S04]  /*8ed0*/  BSSY.RECONVERGENT B0, `(.L_x_735) ;  /* 0x0000004000007945 */ /* 0x000fe80003800200 */
[----:B------:R-:W-:Y:S05]  /*8ee0*/  @P4 BRA `(.L_x_742) ;  /* 0x0000000000084947 */ /* 0x000fea0003800000 */
[----:B--2--5:R-:W-:-:S05]  /*8ef0*/  FMUL R31, R38, R32 ;  /* 0x00000020261f7220 */ /* 0x024fca0000400000 */
[----:B------:R3:W-:Y:S02]  /*8f00*/  REDG.E.ADD.F32.FTZ.RN.STRONG.GPU desc[UR6][R14.64+0x180], R31 ;  /* 0x0001801f0e0079a6 */ /* 0x0007e4000c12f306 */
.L_x_742:
[----:B------:R-:W-:Y:S05]  /*8f10*/  BSYNC.RECONVERGENT B0 ;  /* 0x0000000000007941 */ /* 0x000fea0003800200 */
.L_x_735:
[----:B------:R-:W-:-:S13]  /*8f20*/  ISETP.GE.AND P0, PT, R5, R10, PT ;  /* 0x0000000a0500720c */ /* 0x000fda0003f06270 */
[----:B------:R-:W-:Y:S05]  /*8f30*/  @P0 BRA `(.L_x_743) ;  /* 0x0000000000a40947 */ /* 0x000fea0003800000 */
[----:B------:R-:W4:Y:S01]  /*8f40*/  LDG.E.CONSTANT R32, desc[UR6][R76.64+0x8] ;  /* 0x000008064c207981 */ /* 0x000f22000c1e9900 */
[----:B------:R-:W4:Y:S01]  /*8f50*/  LDCU UR8, c[0x0][0x3e0] ;  /* 0x00007c00ff0877ac */ /* 0x000f220008000800 */
[----:B------:R-:W0:Y:S02]  /*8f60*/  LDC R34, c[0x0][0x3d8] ;  /* 0x0000f600ff227b82 */ /* 0x000e240000000800 */
[----:B--23--:R-:W4:Y:S06]  /*8f70*/  LDG.E.CONSTANT R31, desc[UR6][R12.64+0x8] ;  /* 0x000008060c1f7981 */ /* 0x00cf2c000c1e9900 */
[----:B01----:R-:W0:Y:S01]  /*8f80*/  LDC.64 R14, c[0x0][0x3a0] ;  /* 0x0000e800ff0e7b82 */ /* 0x003e220000000a00 */
[C---:B------:R-:W-:Y:S01]  /*8f90*/  IADD3 R37, PT, PT, R35.reuse, 0x20, RZ ;  /* 0x0000002023257810 */ /* 0x040fe20007ffe0ff */
[----:B------:R-:W-:Y:S01]  /*8fa0*/  BSSY.RECONVERGENT B0, `(.L_x_744) ;  /* 0x0000013000007945 */ /* 0x000fe20003800200 */
[----:B------:R-:W-:-:S02]  /*8fb0*/  IADD3 R39, PT, PT, R35, 0x40, RZ ;  /* 0x0000004023277810 */ /* 0x000fc40007ffe0ff */
[-C--:B------:R-:W-:Y:S02]  /*8fc0*/  ISETP.GE.AND P1, PT, R35, R34.reuse, PT ;  /* 0x000000222300720c */ /* 0x080fe40003f26270 */
[-C--:B------:R-:W-:Y:S01]  /*8fd0*/  ISETP.GE.AND P2, PT, R37, R34.reuse, PT ;  /* 0x000000222500720c */ /* 0x080fe20003f46270 */
[----:B------:R-:W-:Y:S01]  /*8fe0*/  VIADD R37, R35, 0x60 ;  /* 0x0000006023257836 */ /* 0x000fe20000000000 */
[----:B------:R-:W-:-:S04]  /*8ff0*/  ISETP.GE.AND P3, PT, R39, R34, PT ;  /* 0x000000222700720c */ /* 0x000fc80003f66270 */
[-C--:B------:R-:W-:Y:S01]  /*9000*/  ISETP.GE.AND P4, PT, R37, R34.reuse, PT ;  /* 0x000000222500720c */ /* 0x080fe20003f86270 */
[C---:B----4-:R-:W-:Y:S01]  /*9010*/  IMAD R31, R32.reuse, UR8, R31 ;  /* 0x00000008201f7c24 */ /* 0x050fe2000f8e021f */
[----:B------:R-:W1:Y:S01]  /*9020*/  LDCU.64 UR8, c[0x0][0x3c8] ;  /* 0x00007900ff0877ac */ /* 0x000e620008000a00 */
[----:B------:R-:W-:Y:S02]  /*9030*/  IMAD R32, R32, R34, RZ ;  /* 0x0000002220207224 */ /* 0x000fe400078e02ff */
[----:B0-----:R-:W-:-:S03]  /*9040*/  IMAD.WIDE R14, R31, 0x4, R14 ;  /* 0x000000041f0e7825 */ /* 0x001fc600078e020e */
[----:B------:R-:W-:Y:S02]  /*9050*/  IADD3 R31, P0, PT, R35, R32, RZ ;  /* 0x00000020231f7210 */ /* 0x000fe40007f1e0ff */
[----:B------:R1:W5:Y:S02]  /*9060*/  LDG.E.CONSTANT R33, desc[UR6][R14.64] ;  /* 0x000000060e217981 */ /* 0x000364000c1e9900 */
[----:B------:R-:W-:Y:S02]  /*9070*/  LEA.HI.X.SX32 R32, R32, RZ, 0x1, P0 ;  /* 0x000000ff20207211 */ /* 0x000fe400000f0eff */
[----:B-1----:R-:W-:-:S04]  /*9080*/  LEA R14, P0, R31, UR8, 0x2 ;  /* 0x000000081f0e7c11 */ /* 0x002fc8000f8010ff */
[----:B------:R-:W-:Y:S01]  /*9090*/  LEA.HI.X R15, R31, UR9, R32, 0x2, P0 ;  /* 0x000000091f0f7c11 */ /* 0x000fe200080f1420 */
[----:B------:R-:W-:Y:S08]  /*90a0*/  @P1 BRA `(.L_x_745) ;  /* 0x0000000000081947 */ /* 0x000ff00003800000 */
[----:B-----5:R-:W-:-:S05]  /*90b0*/  FMUL R29, R33, R29 ;  /* 0x0000001d211d7220 */ /* 0x020fca0000400000 */
[----:B------:R0:W-:Y:S02]  /*90c0*/  REDG.E.ADD.F32.FTZ.RN.STRONG.GPU desc[UR6][R14.64], R29 ;  /* 0x0000001d0e0079a6 */ /* 0x0001e4000c12f306 */
.L_x_745:
[----:B------:R-:W-:Y:S05]  /*90d0*/  BSYNC.RECONVERGENT B0 ;  /* 0x0000000000007941 */ /* 0x000fea0003800200 */
.L_x_744:
[----:B------:R-:W-:Y:S04]  /*90e0*/  BSSY.RECONVERGENT B0, `(.L_x_746) ;  /* 0x0000004000007945 */ /* 0x000fe80003800200 */
[----:B------:R-:W-:Y:S05]  /*90f0*/  @P2 BRA `(.L_x_747) ;  /* 0x0000000000082947 */ /* 0x000fea0003800000 */
[----:B0----5:R-:W-:-:S05]  /*9100*/  FMUL R29, R33, R28 ;  /* 0x0000001c211d7220 */ /* 0x021fca0000400000 */
[----:B------:R1:W-:Y:S02]  /*9110*/  REDG.E.ADD.F32.FTZ.RN.STRONG.GPU desc[UR6][R14.64+0x80], R29 ;  /* 0x0000801d0e0079a6 */ /* 0x0003e4000c12f306 */
.L_x_747:
[----:B------:R-:W-:Y:S05]  /*9120*/  BSYNC.RECONVERGENT B0 ;  /* 0x0000000000007941 */ /* 0x000fea0003800200 */
.L_x_746:
[----:B------:R-:W-:Y:S04]  /*9130*/  BSSY.RECONVERGENT B0, `(.L_x_748) ;  /* 0x0000004000007945 */ /* 0x000fe80003800200 */
[----:B------:R-:W-:Y:S05]  /*9140*/  @P3 BRA `(.L_x_749) ;  /* 0x0000000000083947 */ /* 0x000fea0003800000 */
[----:B-----5:R-:W-:-:S05]  /*9150*/  FMUL R27, R33, R27 ;  /* 0x0000001b211b7220 */ /* 0x020fca0000400000 */
[----:B------:R2:W-:Y:S02]  /*9160*/  REDG.E.ADD.F32.FTZ.RN.STRONG.GPU desc[UR6][R14.64+0x100], R27 ;  /* 0x0001001b0e0079a6 */ /* 0x0005e4000c12f306 */
.L_x_749:
[----:B------:R-:W-:Y:S05]  /*9170*/  BSYNC.RECONVERGENT B0 ;  /* 0x0000000000007941 */ /* 0x000fea0003800200 */
.L_x_748:
[----:B------:R-:W-:Y:S04]  /*9180*/  BSSY.RECONVERGENT B0, `(.L_x_743) ;  /* 0x0000004000007945 */ /* 0x000fe80003800200 */
[----:B------:R-:W-:Y:S05]  /*9190*/  @P4 BRA `(.L_x_750) ;  /* 0x0000000000084947 */ /* 0x000fea0003800000 */
[----:B--2--5:R-:W-:-:S05]  /*91a0*/  FMUL R27, R33, R26 ;  /* 0x0000001a211b7220 */ /* 0x024fca0000400000 */
[----:B------:R3:W-:Y:S02]  /*91b0*/  REDG.E.ADD.F32.FTZ.RN.STRONG.GPU desc[UR6][R14.64+0x180], R27 ;  /* 0x0001801b0e0079a6 */ /* 0x0007e4000c12f306 */
.L_x_750:
[----:B------:R-:W-:Y:S05]  /*91c0*/  BSYNC.RECONVERGENT B0 ;  /* 0x0000000000007941 */ /* 0x000fea0003800200 */
.L_x_743:
[----:B------:R-:W-:-:S13]  /*91d0*/  ISETP.GE.AND P0, PT, R2, R10, PT ;  /* 0x0000000a0200720c */ /* 0x000fda0003f06270 */
[----:B------:R-:W-:Y:S05]  /*91e0*/  @P0 BRA `(.L_x_751) ;  /* 0x0000000000a40947 */ /* 0x000fea0003800000 */
[----:B01----:R-:W4:Y:S01]  /*91f0*/  LDG.E.CONSTANT R29, desc[UR6][R76.64+0xc] ;  /* 0x00000c064c1d7981 */ /* 0x003f22000c1e9900 */
[----:B------:R-:W4:Y:S01]  /*9200*/  LDCU UR8, c[0x0][0x3e0] ;  /* 0x00007c00ff0877ac */ /* 0x000f220008000800 */
[----:B------:R-:W0:Y:S02]  /*9210*/  LDC R32, c[0x0][0x3d8] ;  /* 0x0000f600ff207b82 */ /* 0x000e240000000800 */
[----:B------:R-:W4:Y:S06]  /*9220*/  LDG.E.CONSTANT R26, desc[UR6][R12.64+0xc] ;  /* 0x00000c060c1a7981 */ /* 0x000f2c000c1e9900 */
[----:B--23--:R-:W1:Y:S01]  /*9230*/  LDC.64 R14, c[0x0][0x3a0] ;  /* 0x0000e800ff0e7b82 */ /* 0x00ce620000000a00 */
[----:B------:R-:W-:Y:S01]  /*9240*/  BSSY.RECONVERGENT B0, `(.L_x_752) ;  /* 0x0000014000007945 */ /* 0x000fe20003800200 */
[-C--:B0-----:R-:W-:Y:S01]  /*9250*/  ISETP.GE.AND P1, PT, R35, R32.reuse, PT ;  /* 0x000000202300720c */ /* 0x081fe20003f26270 */
[C---:B----4-:R-:W-:Y:S01]  /*9260*/  IMAD R27, R29.reuse, UR8, R26 ;  /* 0x000000081d1b7c24 */ /* 0x050fe2000f8e021a */
[----:B------:R-:W0:Y:S01]  /*9270*/  LDCU.64 UR8, c[0x0][0x3c8] ;  /* 0x00007900ff0877ac */ /* 0x000e220008000a00 */
[----:B------:R-:W-:-:S02]  /*9280*/  IMAD R34, R29, R32, RZ ;  /* 0x000000201d227224 */ /* 0x000fc400078e02ff */
[----:B-1----:R-:W-:Y:S01]  /*9290*/  IMAD.WIDE R14, R27, 0x4, R14 ;  /* 0x000000041b0e7825 */ /* 0x002fe200078e020e */
[C---:B------:R-:W-:Y:S02]  /*92a0*/  IADD3 R27, PT, PT, R35.reuse, 0x20, RZ ;  /* 0x00000020231b7810 */ /* 0x040fe40007ffe0ff */
[----:B------:R-:W-:Y:S02]  /*92b0*/  IADD3 R26, P0, PT, R35, R34, RZ ;  /* 0x00000022231a7210 */ /* 0x000fe40007f1e0ff */
[----:B------:R-:W-:Y:S01]  /*92c0*/  ISETP.GE.AND P2, PT, R27, R32, PT ;  /* 0x000000201b00720c */ /* 0x000fe20003f46270 */
[----:B------:R0:W5:Y:S01]  /*92d0*/  LDG.E.CONSTANT R28, desc[UR6][R14.64] ;  /* 0x000000060e1c7981 */ /* 0x000162000c1e9900 */
[----:B------:R-:W-:Y:S02]  /*92e0*/  LEA.HI.X.SX32 R27, R34, RZ, 0x1, P0 ;  /* 0x000000ff221b7211 */ /* 0x000fe400000f0eff */
[C---:B------:R-:W-:Y:S01]  /*92f0*/  IADD3 R29, PT, PT, R35.reuse, 0x40, RZ ;  /* 0x00000040231d7810 */ /* 0x040fe20007ffe0ff */
[----:B------:R-:W-:-:S03]  /*9300*/  VIADD R35, R35, 0x60 ;  /* 0x0000006023237836 */ /* 0x000fc60000000000 */
[-C--:B------:R-:W-:Y:S02]  /*9310*/  ISETP.GE.AND P3, PT, R29, R32.reuse, PT ;  /* 0x000000201d00720c */ /* 0x080fe40003f66270 */
[----:B------:R-:W-:Y:S02]  /*9320*/  ISETP.GE.AND P4, PT, R35, R32, PT ;  /* 0x000000202300720c */ /* 0x000fe40003f86270 */
[----:B0-----:R-:W-:-:S04]  /*9330*/  LEA R14, P0, R26, UR8, 0x2 ;  /* 0x000000081a0e7c11 */ /* 0x001fc8000f8010ff */
[----:B------:R-:W-:Y:S01]  /*9340*/  LEA.HI.X R15, R26, UR9, R27, 0x2, P0 ;  /* 0x000000091a0f7c11 */ /* 0x000fe200080f141b */
[----:B------:R-:W-:Y:S08]  /*9350*/  @P1 BRA `(.L_x_753) ;  /* 0x0000000000081947 */ /* 0x000ff00003800000 */
[----:B-----5:R-:W-:-:S05]  /*9360*/  FMUL R21, R28, R21 ;  /* 0x000000151c157220 */ /* 0x020fca0000400000 */
[----:B------:R0:W-:Y:S02]  /*9370*/  REDG.E.ADD.F32.FTZ.RN.STRONG.GPU desc[UR6][R14.64], R21 ;  /* 0x000000150e0079a6 */ /* 0x0001e4000c12f306 */
.L_x_753:
[----:B------:R-:W-:Y:S05]  /*9380*/  BSYNC.RECONVERGENT B0 ;  /* 0x0000000000007941 */ /* 0x000fea0003800200 */
.L_x_752:
[----:B------:R-:W-:Y:S04]  /*9390*/  BSSY.RECONVERGENT B0, `(.L_x_754) ;  /* 0x0000004000007945 */ /* 0x000fe80003800200 */
[----:B------:R-:W-:Y:S05]  /*93a0*/  @P2 BRA `(.L_x_755) ;  /* 0x0000000000082947 */ /* 0x000fea0003800000 */
[----:B0----5:R-:W-:-:S05]  /*93b0*/  FMUL R21, R28, R20 ;  /* 0x000000141c157220 */ /* 0x021fca0000400000 */
[----:B------:R1:W-:Y:S02]  /*93c0*/  REDG.E.ADD.F32.FTZ.RN.STRONG.GPU desc[UR6][R14.64+0x80], R21 ;  /* 0x000080150e0079a6 */ /* 0x0003e4000c12f306 */
.L_x_755:
[----:B------:R-:W-:Y:S05]  /*93d0*/  BSYNC.RECONVERGENT B0 ;  /* 0x0000000000007941 */ /* 0x000fea0003800200 */
.L_x_754:
[----:B------:R-:W-:Y:S04]  /*93e0*/  BSSY.RECONVERGENT B0, `(.L_x_756) ;  /* 0x0000004000007945 */ /* 0x000fe80003800200 */
[----:B------:R-:W-:Y:S05]  /*93f0*/  @P3 BRA `(.L_x_757) ;  /* 0x0000000000083947 */ /* 0x000fea0003800000 */
[----:B-----5:R-:W-:-:S05]  /*9400*/  FMUL R19, R28, R19 ;  /* 0x000000131c137220 */ /* 0x020fca0000400000 */
[----:B------:R2:W-:Y:S02]  /*9410*/  REDG.E.ADD.F32.FTZ.RN.STRONG.GPU desc[UR6][R14.64+0x100], R19 ;  /* 0x000100130e0079a6 */ /* 0x0005e4000c12f306 */
.L_x_757:
[----:B------:R-:W-:Y:S05]  /*9420*/  BSYNC.RECONVERGENT B0 ;  /* 0x0000000000007941 */ /* 0x000fea0003800200 */
.L_x_756:
[----:B------:R-:W-:Y:S04]  /*9430*/  BSSY.RECONVERGENT B0, `(.L_x_751) ;  /* 0x0000004000007945 */ /* 0x000fe80003800200 */
[----:B------:R-:W-:Y:S05]  /*9440*/  @P4 BRA `(.L_x_758) ;  /* 0x0000000000084947 */ /* 0x000fea0003800000 */
[----:B--2--5:R-:W-:-:S05]  /*9450*/  FMUL R19, R28, R30 ;  /* 0x0000001e1c137220 */ /* 0x024fca0000400000 */
[----:B------:R3:W-:Y:S02]  /*9460*/  REDG.E.ADD.F32.FTZ.RN.STRONG.GPU desc[UR6][R14.64+0x180], R19 ;  /* 0x000180130e0079a6 */ /* 0x0007e4000c12f306 */
.L_x_758:
[----:B------:R-:W-:Y:S05]  /*9470*/  BSYNC.RECONVERGENT B0 ;  /* 0x0000000000007941 */ /* 0x000fea0003800200 */
.L_x_751:
[----:B------:R-:W4:Y:S01]  /*9480*/  LDCU UR8, c[0x0][0x3d8] ;  /* 0x00007b00ff0877ac */ /* 0x000f220008000800 */
[----:B------:R-:W-:-:S04]  /*9490*/  IADD3 R68, PT, PT, R68, 0x400, RZ ;  /* 0x0000040044447810 */ /* 0x000fc80007ffe0ff */
[----:B----4-:R-:W-:-:S13]  /*94a0*/  ISETP.GE.AND P0, PT, R68, UR8, PT ;  /* 0x0000000844007c0c */ /* 0x010fda000bf06270 */
[----:B------:R-:W-:Y:S05]  /*94b0*/  @!P0 BRA `(.L_x_759) ;  /* 0xffffffe400b88947 */ /* 0x000fea000383ffff */
[----:B------:R-:W-:Y:S05]  /*94c0*/  EXIT ;  /* 0x000000000000794d */ /* 0x000fea0003800000 */
        .weak           $__internal_5_$__cuda_sm3x_div_rn_noftz_f32_slowpath
        .type           $__internal_5_$__cuda_sm3x_div_rn_noftz_f32_slowpath,@function
        .size           $__internal_5_$__cuda_sm3x_div_rn_noftz_f32_slowpath,(.L_x_4627 - $__internal_5_$__cuda_sm3x_div_rn_noftz_f32_slowpath)
$__internal_5_$__cuda_sm3x_div_rn_noftz_f32_slowpath:
        /* <DEDUP_REMOVED lines=34> */
.L_x_761:
        /* <DEDUP_REMOVED lines=51> */
.L_x_768:
[----:B------:R-:W-:-:S04]  /*9a20*/  LOP3.LUT R20, R20, 0x80000000, RZ, 0xc0, !PT ;  /* 0x8000000014147812 */ /* 0x000fc800078ec0ff */
[----:B------:R-:W-:Y:S01]  /*9a30*/  LOP3.LUT R20, R20, 0x7f800000, RZ, 0xfc, !PT ;  /* 0x7f80000014147812 */ /* 0x000fe200078efcff */
[----:B------:R-:W-:Y:S06]  /*9a40*/  BRA `(.L_x_769) ;  /* 0x0000000000047947 */ /* 0x000fec0003800000 */
.L_x_767:
[----:B------:R-:W-:-:S07]  /*9a50*/  LEA R20, R46, R20, 0x17 ;  /* 0x000000142e147211 */ /* 0x000fce00078eb8ff */
.L_x_769:
[----:B------:R-:W-:Y:S05]  /*9a60*/  BSYNC.RECONVERGENT B3 ;  /* 0x0000000000037941 */ /* 0x000fea0003800200 */
.L_x_766:
[----:B------:R-:W-:Y:S05]  /*9a70*/  BRA `(.L_x_770) ;  /* 0x0000000000207947 */ /* 0x000fea0003800000 */
.L_x_765:
[----:B------:R-:W-:-:S04]  /*9a80*/  LOP3.LUT R20, R37, 0x80000000, R20, 0x48, !PT ;  /* 0x8000000025147812 */ /* 0x000fc800078e4814 */
[----:B------:R-:W-:Y:S01]  /*9a90*/  LOP3.LUT R20, R20, 0x7f800000, RZ, 0xfc, !PT ;  /* 0x7f80000014147812 */ /* 0x000fe200078efcff */
[----:B------:R-:W-:Y:S06]  /*9aa0*/  BRA `(.L_x_770) ;  /* 0x0000000000147947 */ /* 0x000fec0003800000 */
.L_x_764:
[----:B------:R-:W-:Y:S01]  /*9ab0*/  LOP3.LUT R20, R37, 0x80000000, R20, 0x48, !PT ;  /* 0x8000000025147812 */ /* 0x000fe200078e4814 */
[----:B------:R-:W-:Y:S06]  /*9ac0*/  BRA `(.L_x_770) ;  /* 0x00000000000c7947 */ /* 0x000fec0003800000 */
.L_x_763:
[----:B------:R-:W0:Y:S01]  /*9ad0*/  MUFU.RSQ R20, -QNAN ;  /* 0xffc0000000147908 */ /* 0x000e220000001400 */
[----:B------:R-:W-:Y:S05]  /*9ae0*/  BRA `(.L_x_770) ;  /* 0x0000000000047947 */ /* 0x000fea0003800000 */
.L_x_762:
[----:B------:R-:W-:-:S07]  /*9af0*/  FADD.FTZ R20, R20, R37 ;  /* 0x0000002514147221 */ /* 0x000fce0000010000 */
.L_x_770:
[----:B------:R-:W-:Y:S05]  /*9b00*/  BSYNC.RECONVERGENT B2 ;  /* 0x0000000000027941 */ /* 0x000fea0003800200 */
.L_x_760:
[----:B------:R-:W-:-:S04]  /*9b10*/  HFMA2 R43, -RZ, RZ, 0, 0 ;  /* 0x00000000ff2b7431 */ /* 0x000fc800000001ff */
[----:B0-----:R-:W-:Y:S05]  /*9b20*/  RET.REL.NODEC R42 `(_Z15moe_mega_kernelIfLb1ELi4EEvPKT_S2_S2_S2_PKfPKiS6_S6_S6_PS0_iiiiii) ;  /* 0xffffff642a347950 */ /* 0x001fea0003c3ffff */
.L_x_771:
        /* <DEDUP_REMOVED lines=13> */
.L_x_4627:


//--------------------- .text._Z15moe_mega_kernelI13__nv_bfloat16Lb0ELi1EEvPKT_S3_S3_S3_PKfPKiS7_S7_S7_PS1_iiiiii --------------------------
	.section	.text._Z15moe_mega_kernelI13__nv_bfloat16Lb0ELi1EEvPKT_S3_S3_S3_PKfPKiS7_S7_S7_PS1_iiiiii,"ax",@progbits
	.align	128
        .global         _Z15moe_mega_kernelI13__nv_bfloat16Lb0ELi1EEvPKT_S3_S3_S3_PKfPKiS7_S7_S7_PS1_iiiiii
        .type           _Z15moe_mega_kernelI13__nv_bfloat16Lb0ELi1EEvPKT_S3_S3_S3_PKfPKiS7_S7_S7_PS1_iiiiii,@function
        .size           _Z15moe_mega_kernelI13__nv_bfloat16Lb0ELi1EEvPKT_S3_S3_S3_PKfPKiS7_S7_S7_PS1_iiiiii,(.L_x_4628 - _Z15moe_mega_kernelI13__nv_bfloat16Lb0ELi1EEvPKT_S3_S3_S3_PKfPKiS7_S7_S7_PS1_iiiiii)
        .other          _Z15moe_mega_kernelI13__nv_bfloat16Lb0ELi1EEvPKT_S3_S3_S3_PKfPKiS7_S7_S7_PS1_iiiiii,@"STO_CUDA_ENTRY STV_DEFAULT"
_Z15moe_mega_kernelI13__nv_bfloat16Lb0ELi1EEvPKT_S3_S3_S3_PKfPKiS7_S7_S7_PS1_iiiiii:
.text._Z15moe_mega_kernelI13__nv_bfloat16Lb0ELi1EEvPKT_S3_S3_S3_PKfPKiS7_S7_S7_PS1_iiiiii:
        /* <DEDUP_REMOVED lines=15> */
.L_x_773:
        /* <DEDUP_REMOVED lines=9> */
.L_x_772:
[C---:B------:R-:W-:Y:S01]  /*0180*/  IMAD.WIDE.U32 R2, R11.reuse, 0x4, R4 ;  /* 0x000000040b027825 */ /* 0x040fe200078e0004 */
[----:B------:R-:W1:Y:S03]  /*0190*/  S2UR UR5, SR_CgaCtaId ;  /* 0x00000000000579c3 */ /* 0x000e660000008800 */
[----:B0-----:R-:W-:Y:S02]  /*01a0*/  IMAD.WIDE.U32 R4, R11, 0x4, R6 ;  /* 0x000000040b047825 */ /* 0x001fe400078e0006 */
[----:B------:R-:W2:Y:S03]  /*01b0*/  LDG.E.CONSTANT R2, desc[UR6][R2.64] ;  /* 0x0000000602027981 */ /* 0x000ea6000c1e9900 */
[----:B------:R-:W0:Y:S01]  /*01c0*/  LDC.64 R12, c[0x0][0x3d8] ;  /* 0x0000f600ff0c7b82 */ /* 0x000e220000000a00 */
[----:B------:R-:W2:Y:S04]  /*01d0*/  LDG.E.CONSTANT R9, desc[UR6][R4.64] ;  /* 0x0000000604097981 */ /* 0x000ea8000c1e9900 */
[----:B------:R-:W3:Y:S01]  /*01e0*/  LDG.E.CONSTANT R10, desc[UR6][R4.64+0x4] ;  /* 0x00000406040a7981 */ /* 0x000ee2000c1e9900 */
[----:B------:R-:W-:-:S02]  /*01f0*/  UMOV UR4, 0x400 ;  /* 0x0000040000047882 */ /* 0x000fc40000000000 */
[----:B------:R-:W4:Y:S01]  /*0200*/  LDC.64 R16, c[0x0][0x3b8] ;  /* 0x0000ee00ff107b82 */ /* 0x000f220000000a00 */
[----:B------:R-:W5:Y:S01]  /*0210*/  S2R R15, SR_TID.X ;  /* 0x00000000000f7919 */ /* 0x000f620000002100 */
[----:B-1----:R-:W-:Y:S01]  /*0220*/  ULEA UR4, UR5, UR4, 0x18 ;  /* 0x0000000405047291 */ /* 0x002fe2000f8ec0ff */
[----:B0-----:R-:W-:-:S05]  /*0230*/  IMAD R8, R12, R13, RZ ;  /* 0x0000000d0c087224 */ /* 0x001fca00078e02ff */
[----:B------:R-:W-:Y:S01]  /*0240*/  LEA R14, R12, UR4, 0x2 ;  /* 0x000000040c0e7c11 */ /* 0x000fe2000f8e10ff */
[----:B------:R-:W-:-:S04]  /*0250*/  IMAD R8, R8, R11, RZ ;  /* 0x0000000b08087224 */ /* 0x000fc800078e02ff */
[----:B------:R-:W-:Y:S01]  /*0260*/  VIADD R6, R14, 0x4 ;  /* 0x000000040e067836 */ /* 0x000fe20000000000 */
[----:B-----5:R-:W-:Y:S02]  /*0270*/  SHF.R.U32.HI R7, RZ, 0x5, R15 ;  /* 0x00000005ff077819 */ /* 0x020fe4000001160f */
[----:B------:R-:W-:Y:S02]  /*0280*/  LOP3.LUT R11, R15, 0x1f, RZ, 0xc0, !PT ;  /* 0x0000001f0f0b7812 */ /* 0x000fe400078ec0ff */
[----:B--2---:R-:W-:Y:S02]  /*0290*/  IADD3 R9, PT, PT, R9, R19, -R2 ;  /* 0x0000001309097210 */ /* 0x004fe40007ffe802 */
[----:B------:R-:W-:Y:S02]  /*02a0*/  SHF.R.S32.HI R2, RZ, 0x1f, R8 ;  /* 0x0000001fff027819 */ /* 0x000fe40000011408 */
[C---:B---3--:R-:W-:Y:S01]  /*02b0*/  ISETP.GE.AND P0, PT, R9.reuse, R10, PT ;  /* 0x0000000a0900720c */ /* 0x048fe20003f06270 */
[----:B----4-:R-:W-:-:S12]  /*02c0*/  IMAD.WIDE R4, R9, 0x4, R16 ;  /* 0x0000000409047825 */ /* 0x010fd800078e0210 */
        /* <DEDUP_REMOVED lines=17> */
[----:B------:R-:W-:Y:S01]  /*03e0*/  LOP3.LUT R22, R20, 0x1fffff8, RZ, 0xc0, !PT ;  /* 0x01fffff814167812 */ /* 0x000fe200078ec0ff */
[----:B------:R-:W-:Y:S02]  /*03f0*/  IMAD.MOV.U32 R23, RZ, RZ, RZ ;  /* 0x000000ffff177224 */ /* 0x000fe400078e00ff */
[----:B------:R-:W-:-:S07]  /*0400*/  IMAD.MOV.U32 R0, RZ, RZ, R15 ;  /* 0x000000ffff007224 */ /* 0x000fce00078e000f */
.L_x_778:
[----:B------:R-:W-:-:S04]  /*0410*/  IADD3 R17, P0, PT, R19, R0, RZ ;  /* 0x0000000013117210 */ /* 0x000fc80007f1e0ff */
[----:B-1----:R-:W-:Y:S02]  /*0420*/  IADD3.X R24, PT, PT, RZ, R3, RZ, P0, !PT ;  /* 0x00000003ff187210 */ /* 0x002fe400007fe4ff */
[----:B0-----:R-:W-:-:S04]  /*0430*/  LEA R16, P0, R17, UR8, 0x1 ;  /* 0x0000000811107c11 */ /* 0x001fc8000f8008ff */
[----:B------:R-:W-:-:S05]  /*0440*/  LEA.HI.X R17, R17, UR9, R24, 0x1, P0 ;  /* 0x0000000911117c11 */ /* 0x000fca00080f0c18 */
[----:B------:R-:W2:Y:S04]  /*0450*/  LDG.E.U16.CONSTANT R24, desc[UR6][R16.64] ;  /* 0x0000000610187981 */ /* 0x000ea8000c1e9500 */
[----:B------:R-:W3:Y:S04]  /*0460*/  LDG.E.U16.CONSTANT R26, desc[UR6][R16.64+0x200] ;  /* 0x00020006101a7981 */ /* 0x000ee8000c1e9500 */
[----:B------:R-:W4:Y:S04]  /*0470*/  LDG.E.U16.CONSTANT R27, desc[UR6][R16.64+0x400] ;  /* 0x00040006101b7981 */ /* 0x000f28000c1e9500 */
[----:B------:R-:W5:Y:S04]  /*0480*/  LDG.E.U16.CONSTANT R29, desc[UR6][R16.64+0x600] ;  /* 0x00060006101d7981 */ /* 0x000f68000c1e9500 */
[----:B------:R-:W5:Y:S04]  /*0490*/  LDG.E.U16.CONSTANT R31, desc[UR6][R16.64+0x800] ;  /* 0x00080006101f7981 */ /* 0x000f68000c1e9500 */
[----:B------:R-:W5:Y:S04]  /*04a0*/  LDG.E.U16.CONSTANT R33, desc[UR6][R16.64+0xa00] ;  /* 0x000a000610217981 */ /* 0x000f68000c1e9500 */
[----:B------:R-:W5:Y:S04]  /*04b0*/  LDG.E.U16.CONSTANT R35, desc[UR6][R16.64+0xc00] ;  /* 0x000c000610237981 */ /* 0x000f68000c1e9500 */
[----:B------:R0:W5:Y:S01]  /*04c0*/  LDG.E.U16.CONSTANT R36, desc[UR6][R16.64+0xe00] ;  /* 0x000e000610247981 */ /* 0x000162000c1e9500 */
[C---:B------:R-:W-:Y:S01]  /*04d0*/  LEA R25, R0.reuse, UR4, 0x2 ;  /* 0x0000000400197c11 */ /* 0x040fe2000f8e10ff */
[----:B------:R-:W-:Y:S01]  /*04e0*/  VIADD R0, R0, 0x800 ;  /* 0x0000080000007836 */ /* 0x000fe20000000000 */
[----:B------:R-:W-:-:S04]  /*04f0*/  IADD3 R23, PT, PT, R23, 0x8, RZ ;  /* 0x0000000817177810 */ /* 0x000fc80007ffe0ff */
[----:B------:R-:W-:Y:S01]  /*0500*/  ISETP.NE.AND P0, PT, R23, R22, PT ;  /* 0x000000161700720c */ /* 0x000fe20003f05270 */
[----:B--2---:R-:W-:Y:S02]  /*0510*/  IMAD.U32 R24, R24, 0x10000, RZ ;  /* 0x0001000018187824 */ /* 0x004fe400078e00ff */
[----:B---3--:R-:W-:-:S03]  /*0520*/  IMAD.U32 R26, R26, 0x10000, RZ ;  /* 0x000100001a1a7824 */ /* 0x008fc600078e00ff */
[----:B------:R1:W-:Y:S01]  /*0530*/  STS [R25], R24 ;  /* 0x0000001819007388 */ /* 0x0003e20000000800 */
[----:B----4-:R-:W-:-:S03]  /*0540*/  SHF.L.U32 R28, R27, 0x10, RZ ;  /* 0x000000101b1c7819 */ /* 0x010fc600000006ff */
[----:B------:R1:W-:Y:S01]  /*0550*/  STS [R25+0x400], R26 ;  /* 0x0004001a19007388 */ /* 0x0003e20000000800 */
[----:B-----5:R-:W-:-:S03]  /*0560*/  IMAD.U32 R30, R29, 0x10000, RZ ;  /* 0x000100001d1e7824 */ /* 0x020fc600078e00ff */
[----:B------:R1:W-:Y:S01]  /*0570*/  STS [R25+0x800], R28 ;  /* 0x0008001c19007388 */ /* 0x0003e20000000800 */
[----:B------:R-:W-:-:S03]  /*0580*/  IMAD.U32 R32, R31, 0x10000, RZ ;  /* 0x000100001f207824 */ /* 0x000fc600078e00ff */
[----:B------:R1:W-:Y:S01]  /*0590*/  STS [R25+0xc00], R30 ;  /* 0x000c001e19007388 */ /* 0x0003e20000000800 */
[----:B------:R-:W-:-:S03]  /*05a0*/  SHF.L.U32 R34, R33, 0x10, RZ ;  /* 0x0000001021227819 */ /* 0x000fc600000006ff */
[----:B------:R1:W-:Y:S01]  /*05b0*/  STS [R25+0x1000], R32 ;  /* 0x0010002019007388 */ /* 0x0003e20000000800 */
[----:B0-----:R-:W-:-:S03]  /*05c0*/  IMAD.U32 R16, R35, 0x10000, RZ ;  /* 0x0001000023107824 */ /* 0x001fc600078e00ff */
[----:B------:R1:W-:Y:S01]  /*05d0*/  STS [R25+0x1400], R34 ;  /* 0x0014002219007388 */ /* 0x0003e20000000800 */
[----:B------:R-:W-:-:S03]  /*05e0*/  IMAD.U32 R36, R36, 0x10000, RZ ;  /* 0x0001000024247824 */ /* 0x000fc600078e00ff */
[----:B------:R1:W-:Y:S04]  /*05f0*/  STS [R25+0x1800], R16 ;  /* 0x0018001019007388 */ /* 0x0003e80000000800 */
[----:B------:R1:W-:Y:S01]  /*0600*/  STS [R25+0x1c00], R36 ;  /* 0x001c002419007388 */ /* 0x0003e20000000800 */
[----:B------:R-:W-:Y:S05]  /*0610*/  @P0 BRA `(.L_x_778) ;  /* 0xfffffffc007c0947 */ /* 0x000fea000383ffff */
.L_x_777:
[----:B0-----:R-:W-:Y:S05]  /*0620*/  BSYNC.RECONVERGENT B1 ;  /* 0x0000000000017941 */ /* 0x001fea0003800200 */
.L_x_776:
[----:B------:R-:W-:Y:S05]  /*0630*/  @!P1 BRA `(.L_x_775) ;  /* 0x0000000000c49947 */ /* 0x000fea0003800000 */
[----:B------:R-:W-:Y:S01]  /*0640*/  ISETP.GE.U32.AND P0, PT, R21, 0x4, PT ;  /* 0x000000041500780c */ /* 0x000fe20003f06070 */
[----:B------:R-:W-:Y:S01]  /*0650*/  BSSY.RECONVERGENT B1, `(.L_x_779) ;  /* 0x0000016000017945 */ /* 0x000fe20003800200 */
[----:B------:R-:W-:-:S11]  /*0660*/  LOP3.LUT P1, R27, R20, 0x3, RZ, 0xc0, !PT ;  /* 0x00000003141b7812 */ /* 0x000fd6000782c0ff */
[----:B------:R-:W-:Y:S05]  /*0670*/  @!P0 BRA `(.L_x_780) ;  /* 0x00000000004c8947 */ /* 0x000fea0003800000 */
[----:B------:R-:W1:Y:S01]  /*0680*/  LDCU.64 UR10, c[0x0][0x380] ;  /* 0x00007000ff0a77ac */ /* 0x000e620008000a00 */
[----:B------:R-:W-:-:S05]  /*0690*/  IADD3 R17, P0, PT, R19, R0, RZ ;  /* 0x0000000013117210 */ /* 0x000fca0007f1e0ff */
[----:B------:R-:W-:Y:S01]  /*06a0*/  IMAD.X R20, RZ, RZ, R3, P0 ;  /* 0x000000ffff147224 */ /* 0x000fe200000e0603 */
[----:B-1----:R-:W-:-:S04]  /*06b0*/  LEA R16, P0, R17, UR10, 0x1 ;  /* 0x0000000a11107c11 */ /* 0x002fc8000f8008ff */
[----:B------:R-:W-:-:S05]  /*06c0*/  LEA.HI.X R17, R17, UR11, R20, 0x1, P0 ;  /* 0x0000000b11117c11 */ /* 0x000fca00080f0c14 */
[----:B------:R-:W2:Y:S04]  /*06d0*/  LDG.E.U16.CONSTANT R20, desc[UR6][R16.64] ;  /* 0x0000000610147981 */ /* 0x000ea8000c1e9500 */
[----:B------:R-:W3:Y:S04]  /*06e0*/  LDG.E.U16.CONSTANT R22, desc[UR6][R16.64+0x200] ;  /* 0x0002000610167981 */ /* 0x000ee8000c1e9500 */
[----:B------:R-:W4:Y:S04]  /*06f0*/  LDG.E.U16.CONSTANT R23, desc[UR6][R16.64+0x400] ;  /* 0x0004000610177981 */ /* 0x000f28000c1e9500 */
[----:B------:R-:W5:Y:S01]  /*0700*/  LDG.E.U16.CONSTANT R25, desc[UR6][R16.64+0x600] ;  /* 0x0006000610197981 */ /* 0x000f62000c1e9500 */
[C---:B------:R-:W-:Y:S01]  /*0710*/  LEA R21, R0.reuse, UR4, 0x2 ;  /* 0x0000000400157c11 */ /* 0x040fe2000f8e10ff */
[----:B------:R-:W-:Y:S01]  /*0720*/  VIADD R0, R0, 0x400 ;  /* 0x0000040000007836 */ /* 0x000fe20000000000 */
[----:B--2---:R-:W-:Y:S01]  /*0730*/  SHF.L.U32 R20, R20, 0x10, RZ ;  /* 0x0000001014147819 */ /* 0x004fe200000006ff */
[----:B---3--:R-:W-:-:S04]  /*0740*/  IMAD.U32 R22, R22, 0x10000, RZ ;  /* 0x0001000016167824 */ /* 0x008fc800078e00ff */
[----:B------:R0:W-:Y:S01]  /*0750*/  STS [R21], R20 ;  /* 0x0000001415007388 */ /* 0x0001e20000000800 */
[----:B----4-:R-:W-:-:S03]  /*0760*/  IMAD.U32 R24, R23, 0x10000, RZ ;  /* 0x0001000017187824 */ /* 0x010fc600078e00ff */
[----:B------:R0:W-:Y:S01]  /*0770*/  STS [R21+0x400], R22 ;  /* 0x0004001615007388 */ /* 0x0001e20000000800 */
[----:B-----5:R-:W-:-:S03]  /*0780*/  SHF.L.U32 R26, R25, 0x10, RZ ;  /* 0x00000010191a7819 */ /* 0x020fc600000006ff */
[----:B------:R0:W-:Y:S04]  /*0790*/  STS [R21+0x800], R24 ;  /* 0x0008001815007388 */ /* 0x0001e80000000800 */
[----:B------:R0:W-:Y:S02]  /*07a0*/  STS [R21+0xc00], R26 ;  /* 0x000c001a15007388 */ /* 0x0001e40000000800 */
.L_x_780:
[----:B------:R-:W-:Y:S05]  /*07b0*/  BSYNC.RECONVERGENT B1 ;  /* 0x0000000000017941 */ /* 0x000fea0003800200 */
.L_x_779:
[----:B------:R-:W-:Y:S05]  /*07c0*/  @!P1 BRA `(.L_x_775) ;  /* 0x0000000000609947 */ /* 0x000fea0003800000 */
[----:B------:R-:W-:Y:S02]  /*07d0*/  ISETP.NE.AND P1, PT, R27, 0x1, PT ;  /* 0x000000011b00780c */ /* 0x000fe40003f25270 */
[----:B------:R-:W-:-:S11]  /*07e0*/  LOP3.LUT P0, RZ, R18, 0x100, RZ, 0xc0, !PT ;  /* 0x0000010012ff7812 */ /* 0x000fd6000780c0ff */
[----:B-1----:R-:W1:Y:S01]  /*07f0*/  @P1 LDC.64 R16, c[0x0][0x380] ;  /* 0x0000e000ff101b82 */ /* 0x002e620000000a00 */
[----:B0-----:R-:W-:Y:S02]  /*0800*/  @P1 IADD3 R22, P3, PT, R19, R0, RZ ;  /* 0x0000000013161210 */ /* 0x001fe40007f7e0ff */
[C---:B------:R-:W-:Y:S01]  /*0810*/  @P1 LEA R25, R0.reuse, UR4, 0x2 ;  /* 0x0000000400191c11 */ /* 0x040fe2000f8e10ff */
[----:B------:R-:W-:Y:S01]  /*0820*/  @P1 VIADD R0, R0, 0x200 ;  /* 0x0000020000001836 */ /* 0x000fe20000000000 */
[----:B------:R-:W-:-:S03]  /*0830*/  @P1 IADD3.X R23, PT, PT, RZ, R3, RZ, P3, !PT ;  /* 0x00000003ff171210 */ /* 0x000fc60001ffe4ff */
[----:B------:R-:W0:Y:S01]  /*0840*/  @!P0 LDC.64 R20, c[0x0][0x380] ;  /* 0x0000e000ff148b82 */ /* 0x000e220000000a00 */
[----:B------:R-:W-:-:S05]  /*0850*/  @!P0 IADD3 R19, P2, PT, R19, R0, RZ ;  /* 0x0000000013138210 */ /* 0x000fca0007f5e0ff */
[----:B------:R-:W-:Y:S01]  /*0860*/  @!P0 IMAD.X R18, RZ, RZ, R3, P2 ;  /* 0x000000ffff128224 */ /* 0x000fe200010e0603 */
[----:B-1----:R-:W-:-:S04]  /*0870*/  @P1 LEA R16, P3, R22, R16, 0x1 ;  /* 0x0000001016101211 */ /* 0x002fc800078608ff */
[----:B------:R-:W-:Y:S02]  /*0880*/  @P1 LEA.HI.X R17, R22, R17, R23, 0x1, P3 ;  /* 0x0000001116111211 */ /* 0x000fe400018f0c17 */
[----:B0-----:R-:W-:-:S04]  /*0890*/  @!P0 LEA R20, P2, R19, R20, 0x1 ;  /* 0x0000001413148211 */ /* 0x001fc800078408ff */
[----:B------:R-:W-:Y:S02]  /*08a0*/  @!P0 LEA.HI.X R21, R19, R21, R18, 0x1, P2 ;  /* 0x0000001513158211 */ /* 0x000fe400010f0c12 */
[----:B------:R-:W2:Y:S04]  /*08b0*/  @P1 LDG.E.U16.CONSTANT R18, desc[UR6][R16.64] ;  /* 0x0000000610121981 */ /* 0x000ea8000c1e9500 */
[----:B------:R-:W3:Y:S04]  /*08c0*/  @P1 LDG.E.U16.CONSTANT R19, desc[UR6][R16.64+0x200] ;  /* 0x0002000610131981 */ /* 0x000ee8000c1e9500 */
[----:B------:R-:W4:Y:S01]  /*08d0*/  @!P0 LDG.E.U16.CONSTANT R20, desc[UR6][R20.64] ;  /* 0x0000000614148981 */ /* 0x000f22000c1e9500 */
[----:B------:R-:W-:Y:S01]  /*08e0*/  @!P0 LEA R3, R0, UR4, 0x2 ;  /* 0x0000000400038c11 */ /* 0x000fe2000f8e10ff */
[----:B--2---:R-:W-:Y:S01]  /*08f0*/  @P1 IMAD.U32 R18, R18, 0x10000, RZ ;  /* 0x0001000012121824 */ /* 0x004fe200078e00ff */
[----:B---3--:R-:W-:-:S04]  /*0900*/  @P1 SHF.L.U32 R22, R19, 0x10, RZ ;  /* 0x0000001013161819 */ /* 0x008fc800000006ff */
[----:B------:R2:W-:Y:S01]  /*0910*/  @P1 STS [R25], R18 ;  /* 0x0000001219001388 */ /* 0x0005e20000000800 */
[----:B----4-:R-:W-:-:S03]  /*0920*/  @!P0 IMAD.U32 R0, R20, 0x10000, RZ ;  /* 0x0001000014008824 */ /* 0x010fc600078e00ff */
[----:B------:R2:W-:Y:S04]  /*0930*/  @P1 STS [R25+0x400], R22 ;  /* 0x0004001619001388 */ /* 0x0005e80000000800 */
[----:B------:R2:W-:Y:S02]  /*0940*/  @!P0 STS [R3], R0 ;  /* 0x0000000003008388 */ /* 0x0005e40000000800 */
.L_x_775:
[----:B0-----:R-:W-:Y:S05]  /*0950*/  BSYNC.RECONVERGENT B0 ;  /* 0x0000000000007941 */ /* 0x001fea0003800200 */
.L_x_774:
[----:B--2---:R-:W-:Y:S01]  /*0960*/  IMAD.SHL.U32 R0, R7, 0x80, RZ ;  /* 0x0000008007007824 */ /* 0x004fe200078e00ff */
[----:B------:R-:W-:Y:S04]  /*0970*/  BAR.SYNC.DEFER_BLOCKING 0x0 ;  /* 0x0000000000007b1d */ /* 0x000fe80000010000 */
[----:B------:R-:W-:Y:S02]  /*0980*/  ISETP.GE.AND P0, PT, R0, R13, PT ;  /* 0x0000000d0000720c */ /* 0x000fe40003f06270 */
[----:B------:R-:W0:Y:S01]  /*0990*/  LDCU UR10, c[0x0][0x3dc] ;  /* 0x00007b80ff0a77ac */ /* 0x000e220008000800 */
[----:B------:R-:W-:Y:S01]  /*09a0*/  BSSY.RECONVERGENT B1, `(.L_x_781) ;  /* 0x000017b000017945 */ /* 0x000fe20003800200 */
[----:B------:R-:W2:Y:S09]  /*09b0*/  LDCU.64 UR8, c[0x0][0x388] ;  /* 0x00007100ff0877ac */ /* 0x000eb20008000a00 */
[----:B------:R-:W-:Y:S05]  /*09c0*/  @P0 BRA `(.L_x_782) ;  /* 0x0000001400e00947 */ /* 0x000fea0003800000 */
[----:B-1----:R-:W-:Y:S02]  /*09d0*/  LOP3.LUT R16, R12, 0x7ffffffe, RZ, 0xc0, !PT ;  /* 0x7ffffffe0c107812 */ /* 0x002fe400078ec0ff */
[----:B------:R-:W-:-:S07]  /*09e0*/  MOV R12, R0 ;  /* 0x00000000000c7202 */ /* 0x000fce0000000f00 */
.L_x_812:
[----:B-1----:R-:W1:Y:S01]  /*09f0*/  LDCU UR5, c[0x0][0x3d8] ;  /* 0x00007b00ff0577ac */ /* 0x002e620008000800 */
[----:B------:R-:W-:Y:S01]  /*0a00*/  HFMA2 R13, -RZ, RZ, 0, 0 ;  /* 0x00000000ff0d7431 */ /* 0x000fe200000001ff */
[----:B------:R-:W-:Y:S01]  /*0a10*/  BSSY.RECONVERGENT B0, `(.L_x_783) ;  /* 0x000016e000007945 */ /* 0x000fe20003800200 */
[----:B------:R-:W-:Y:S02]  /*0a20*/  IMAD.MOV.U32 R21, RZ, RZ, RZ ;  /* 0x000000ffff157224 */ /* 0x000fe400078e00ff */
[----:B------:R-:W-:Y:S02]  /*0a30*/  IMAD.MOV.U32 R24, RZ, RZ, RZ ;  /* 0x000000ffff187224 */ /* 0x000fe400078e00ff */
[----:B------:R-:W-:Y:S01]  /*0a40*/  IMAD.MOV.U32 R26, RZ, RZ, RZ ;  /* 0x000000ffff1a7224 */ /* 0x000fe200078e00ff */
[----:B-1----:R-:W-:-:S09]  /*0a50*/  UISETP.GE.AND UP0, UPT, UR5, 0x1, UPT ;  /* 0x000000010500788c */ /* 0x002fd2000bf06270 */
[----:B---3--:R-:W-:Y:S05]  /*0a60*/  BRA.U !UP0, `(.L_x_784) ;  /* 0x0000000508ac7547 */ /* 0x008fea000b800000 */
[----:B------:R-:W-:Y:S01]  /*0a70*/  UISETP.NE.AND UP0, UPT, UR5, 0x1, UPT ;  /* 0x000000010500788c */ /* 0x000fe2000bf05270 */
[----:B------:R-:W-:Y:S01]  /*0a80*/  IMAD.IADD R3, R11, 0x1, R12 ;  /* 0x000000010b037824 */ /* 0x000fe200078e020c */
[----:B------:R-:W-:Y:S01]  /*0a90*/  MOV R0, RZ ;  /* 0x000000ff00007202 */ /* 0x000fe20000000f00 */
[----:B------:R-:W-:-:S06]  /*0aa0*/  IMAD.MOV.U32 R21, RZ, RZ, RZ ;  /* 0x000000ffff157224 */ /* 0x000fcc00078e00ff */
[----:B------:R-:W-:Y:S05]  /*0ab0*/  BRA.U !UP0, `(.L_x_785) ;  /* 0x0000000508047547 */ /* 0x000fea000b800000 */
[----:B------:R-:W1:Y:S01]  /*0ac0*/  LDCU UR5, c[0x0][0x3dc] ;  /* 0x00007b80ff0577ac */ /* 0x000e620008000800 */
[C---:B------:R-:W-:Y:S01]  /*0ad0*/  VIADD R32, R3.reuse, 0x20 ;  /* 0x0000002003207836 */ /* 0x040fe20000000000 */
[C---:B------:R-:W-:Y:S01]  /*0ae0*/  IADD3 R33, PT, PT, R3.reuse, 0x40, RZ ;  /* 0x0000004003217810 */ /* 0x040fe20007ffe0ff */
[C---:B------:R-:W-:Y:S01]  /*0af0*/  VIADD R34, R3.reuse, 0x60 ;  /* 0x0000006003227836 */ /* 0x040fe20000000000 */
[----:B------:R-:W-:Y:S01]  /*0b00*/  CS2R R24, SRZ ;  /* 0x0000000000187805 */ /* 0x000fe2000001ff00 */
[----:B------:R-:W-:Y:S01]  /*0b10*/  IMAD.MOV.U32 R21, RZ, RZ, RZ ;  /* 0x000000ffff157224 */ /* 0x000fe200078e00ff */
[----:B------:R-:W-:Y:S01]  /*0b20*/  MOV R13, RZ ;  /* 0x000000ff000d7202 */ /* 0x000fe20000000f00 */
[----:B------:R-:W-:Y:S01]  /*0b30*/  IMAD.MOV.U32 R26, RZ, RZ, RZ ;  /* 0x000000ffff1a7224 */ /* 0x000fe200078e00ff */
[----:B-1----:R-:W-:-:S13]  /*0b40*/  ISETP.GE.AND P0, PT, R3, UR5, PT ;  /* 0x0000000503007c0c */ /* 0x002fda000bf06270 */
.L_x_788:
[----:B0-----:R-:W-:Y:S01]  /*0b50*/  IMAD R29, R25, UR10, RZ ;  /* 0x0000000a191d7c24 */ /* 0x001fe2000f8e02ff */
[----:B------:R-:W-:-:S04]  /*0b60*/  ISETP.GE.AND P1, PT, R32, UR10, PT ;  /* 0x0000000a20007c0c */ /* 0x000fc8000bf26270 */
[----:B------:R-:W-:Y:S02]  /*0b70*/  SHF.R.S32.HI R23, RZ, 0x1f, R29 ;  /* 0x0000001fff177819 */ /* 0x000fe4000001141d */
[----:B------:R-:W-:-:S04]  /*0b80*/  IADD3 R0, P2, P3, R3, R29, R8 ;  /* 0x0000001d03007210 */ /* 0x000fc80007b5e008 */
[----:B------:R-:W-:Y:S02]  /*0b90*/  IADD3.X R23, PT, PT, RZ, R23, R2, P2, P3 ;  /* 0x00000017ff177210 */ /* 0x000fe400017e6402 */
[----:B------:R-:W-:Y:S02]  /*0ba0*/  ISETP.GE.AND P2, PT, R33, UR10, PT ;  /* 0x0000000a21007c0c */ /* 0x000fe4000bf46270 */
[----:B------:R-:W-:Y:S02]  /*0bb0*/  ISETP.GE.AND P3, PT, R34, UR10, PT ;  /* 0x0000000a22007c0c */ /* 0x000fe4000bf66270 */
[----:B--2---:R-:W-:-:S04]  /*0bc0*/  LEA R22, P4, R0, UR8, 0x1 ;  /* 0x0000000800167c11 */ /* 0x004fc8000f8808ff */
[----:B------:R-:W-:-:S05]  /*0bd0*/  LEA.HI.X R23, R0, UR9, R23, 0x1, P4 ;  /* 0x0000000900177c11 */ /* 0x000fca000a0f0c17 */
[----:B------:R-:W2:Y:S04]  /*0be0*/  @!P0 LDG.E.U16.CONSTANT R30, desc[UR6][R22.64] ;  /* 0x00000006161e8981 */ /* 0x000ea8000c1e9500 */
[----:B------:R-:W3:Y:S04]  /*0bf0*/  @!P1 LDG.E.U16.CONSTANT R0, desc[UR6][R22.64+0x40] ;  /* 0x0000400616009981 */ /* 0x000ee8000c1e9500 */
[----:B------:R-:W4:Y:S04]  /*0c00*/  @!P2 LDG.E.U16.CONSTANT R27, desc[UR6][R22.64+0x80] ;  /* 0x00008006161ba981 */ /* 0x000f28000c1e9500 */
[----:B------:R-:W5:Y:S01]  /*0c10*/  @!P3 LDG.E.U16.CONSTANT R28, desc[UR6][R22.64+0xc0] ;  /* 0x0000c006161cb981 */ /* 0x000f62000c1e9500 */
[----:B------:R-:W-:Y:S01]  /*0c20*/  ISETP.GE.AND P4, PT, R9, R10, PT ;  /* 0x0000000a0900720c */ /* 0x000fe20003f86270 */
[----:B------:R-:W-:-:S05]  /*0c30*/  VIADD R29, R29, UR10 ;  /* 0x0000000a1d1d7c36 */ /* 0x000fca0008000000 */
[----:B------:R-:W-:Y:S02]  /*0c40*/  SHF.R.S32.HI R31, RZ, 0x1f, R29 ;  /* 0x0000001fff1f7819 */ /* 0x000fe4000001141d */
[----:B------:R-:W-:Y:S02]  /*0c50*/  IADD3 R29, P5, P6, R3, R29, R8 ;  /* 0x0000001d031d7210 */ /* 0x000fe40007ebe008 */
[----:B--2---:R-:W-:Y:S02]  /*0c60*/  @!P0 SHF.L.U32 R17, R30, 0x10, RZ ;  /* 0x000000101e118819 */ /* 0x004fe400000006ff */
[----:B------:R-:W-:Y:S01]  /*0c70*/  LEA R30, R25, UR4, 0x2 ;  /* 0x00000004191e7c11 */ /* 0x000fe2000f8e10ff */
[----:B---3--:R-:W-:Y:S01]  /*0c80*/  @!P1 IMAD.U32 R18, R0, 0x10000, RZ ;  /* 0x0001000000129824 */ /* 0x008fe200078e00ff */
[----:B------:R-:W-:Y:S01]  /*0c90*/  IADD3.X R0, PT, PT, RZ, R31, R2, P5, P6 ;  /* 0x0000001fff007210 */ /* 0x000fe20002fec402 */
[----:B----4-:R-:W-:Y:S01]  /*0ca0*/  @!P2 IMAD.U32 R19, R27, 0x10000, RZ ;  /* 0x000100001b13a824 */ /* 0x010fe200078e00ff */
[----:B-----5:R-:W-:Y:S01]  /*0cb0*/  @!P3 SHF.L.U32 R20, R28, 0x10, RZ ;  /* 0x000000101c14b819 */ /* 0x020fe200000006ff */
[----:B------:R-:W-:Y:S06]  /*0cc0*/  @P4 BRA `(.L_x_786) ;  /* 0x0000000000204947 */ /* 0x000fec0003800000 */
[----:B------:R-:W0:Y:S01]  /*0cd0*/  LDS R22, [R30] ;  /* 0x000000001e167984 */ /* 0x000e220000000800 */
[----:B------:R-:W-:Y:S02]  /*0ce0*/  ISETP.GE.AND P6, PT, R3, UR10, PT ;  /* 0x0000000a03007c0c */ /* 0x000fe4000bfc6270 */
[----:B------:R-:W-:-:S11]  /*0cf0*/  ISETP.GE.AND P5, PT, R32, UR10, PT ;  /* 0x0000000a20007c0c */ /* 0x000fd6000bfa6270 */
[-C--:B0-----:R-:W-:Y:S01]  /*0d00*/  @!P6 FFMA R26, R17, R22.reuse, R26 ;  /* 0x00000016111ae223 */ /* 0x081fe2000000001a */
[----:B------:R-:W-:Y:S01]  /*0d10*/  ISETP.GE.AND P6, PT, R33, UR10, PT ;  /* 0x0000000a21007c0c */ /* 0x000fe2000bfc6270 */
[-C--:B------:R-:W-:Y:S01]  /*0d20*/  @!P5 FFMA R13, R18, R22.reuse, R13 ;  /* 0x00000016120dd223 */ /* 0x080fe2000000000d */
[----:B------:R-:W-:-:S11]  /*0d30*/  @!P3 FFMA R21, R20, R22, R21 ;  /* 0x000000161415b223 */ /* 0x000fd60000000015 */
[----:B------:R-:W-:-:S07]  /*0d40*/  @!P6 FFMA R24, R19, R22, R24 ;  /* 0x000000161318e223 */ /* 0x000fce0000000018 */
.L_x_786:
[----:B------:R-:W-:Y:S02]  /*0d50*/  ISETP.GE.AND P6, PT, R3, UR10, PT ;  /* 0x0000000a03007c0c */ /* 0x000fe4000bfc6270 */
[----:B------:R-:W-:-:S04]  /*0d60*/  LEA R22, P5, R29, UR8, 0x1 ;  /* 0x000000081d167c11 */ /* 0x000fc8000f8a08ff */
[----:B------:R-:W-:-:S05]  /*0d70*/  LEA.HI.X R23, R29, UR9, R0, 0x1, P5 ;  /* 0x000000091d177c11 */ /* 0x000fca000a8f0c00 */
[----:B------:R-:W2:Y:S04]  /*0d80*/  @!P1 LDG.E.U16.CONSTANT R0, desc[UR6][R22.64+0x40] ;  /* 0x0000400616009981 */ /* 0x000ea8000c1e9500 */
[----:B------:R-:W3:Y:S04]  /*0d90*/  @!P6 LDG.E.U16.CONSTANT R29, desc[UR6][R22.64] ;  /* 0x00000006161de981 */ /* 0x000ee8000c1e9500 */
[----:B------:R-:W4:Y:S04]  /*0da0*/  @!P2 LDG.E.U16.CONSTANT R27, desc[UR6][R22.64+0x80] ;  /* 0x00008006161ba981 */ /* 0x000f28000c1e9500 */
[----:B------:R-:W5:Y:S01]  /*0db0*/  @!P3 LDG.E.U16.CONSTANT R28, desc[UR6][R22.64+0xc0] ;  /* 0x0000c006161cb981 */ /* 0x000f62000c1e9500 */
[----:B--2---:R-:W-:-:S02]  /*0dc0*/  @!P1 IMAD.U32 R18, R0, 0x10000, RZ ;  /* 0x0001000000129824 */ /* 0x004fc400078e00ff */
[----:B---3--:R-:W-:Y:S01]  /*0dd0*/  @!P6 IMAD.U32 R17, R29, 0x10000, RZ ;  /* 0x000100001d11e824 */ /* 0x008fe200078e00ff */
[----:B----4-:R-:W-:Y:S01]  /*0de0*/  @!P2 SHF.L.U32 R19, R27, 0x10, RZ ;  /* 0x000000101b13a819 */ /* 0x010fe200000006ff */
[----:B-----5:R-:W-:Y:S01]  /*0df0*/  @!P3 IMAD.U32 R20, R28, 0x10000, RZ ;  /* 0x000100001c14b824 */ /* 0x020fe200078e00ff */
[----:B------:R-:W-:Y:S06]  /*0e00*/  @P4 BRA `(.L_x_787) ;  /* 0x0000000000204947 */ /* 0x000fec0003800000 */
[----:B------:R-:W0:Y:S01]  /*0e10*/  LDS R30, [R30+0x4] ;  /* 0x000004001e1e7984 */ /* 0x000e220000000800 */
[----:B------:R-:W-:Y:S02]  /*0e20*/  ISETP.GE.AND P4, PT, R3, UR10, PT ;  /* 0x0000000a03007c0c */ /* 0x000fe4000bf86270 */
[----:B------:R-:W-:Y:S02]  /*0e30*/  ISETP.GE.AND P2, PT, R32, UR10, PT ;  /* 0x0000000a20007c0c */ /* 0x000fe4000bf46270 */
[----:B------:R-:W-:-:S09]  /*0e40*/  ISETP.GE.AND P1, PT, R33, UR10, PT ;  /* 0x0000000a21007c0c */ /* 0x000fd2000bf26270 */
[-C--:B0-----:R-:W-:Y:S02]  /*0e50*/  @!P4 FFMA R26, R17, R30.reuse, R26 ;  /* 0x0000001e111ac223 */ /* 0x081fe4000000001a */
[-C--:B------:R-:W-:Y:S02]  /*0e60*/  @!P2 FFMA R13, R18, R30.reuse, R13 ;  /* 0x0000001e120da223 */ /* 0x080fe4000000000d */
[-C--:B------:R-:W-:Y:S01]  /*0e70*/  @!P1 FFMA R24, R19, R30.reuse, R24 ;  /* 0x0000001e13189223 */ /* 0x080fe20000000018 */
[----:B------:R-:W-:-:S07]  /*0e80*/  @!P3 FFMA R21, R20, R30, R21 ;  /* 0x0000001e1415b223 */ /* 0x000fce0000000015 */
.L_x_787:
[----:B------:R-:W-:-:S05]  /*0e90*/  VIADD R25, R25, 0x2 ;  /* 0x0000000219197836 */ /* 0x000fca0000000000 */
[----:B------:R-:W-:-:S13]  /*0ea0*/  ISETP.NE.AND P1, PT, R25, R16, PT ;  /* 0x000000101900720c */ /* 0x000fda0003f25270 */
[----:B------:R-:W-:Y:S05]  /*0eb0*/  @P1 BRA `(.L_x_788) ;  /* 0xfffffffc00241947 */ /* 0x000fea000383ffff */
[----:B------:R-:W-:-:S07]  /*0ec0*/  MOV R0, R16 ;  /* 0x0000001000007202 */ /* 0x000fce0000000f00 */
.L_x_785:
[----:B------:R-:W1:Y:S02]  /*0ed0*/  LDCU UR5, c[0x0][0x3d8] ;  /* 0x00007b00ff0577ac */ /* 0x000e640008000800 */
[----:B-1----:R-:W-:-:S09]  /*0ee0*/  ULOP3.LUT UP0, URZ, UR5, 0x1, URZ, 0xc0, !UPT ;  /* 0x0000000105ff7892 */ /* 0x002fd2000f80c0ff */
[----:B------:R-:W-:Y:S05]  /*0ef0*/  BRA.U !UP0, `(.L_x_784) ;  /* 0x0000000108887547 */ /* 0x000fea000b800000 */
[----:B------:R-:W1:Y:S01]  /*0f00*/  LDCU UR5, c[0x0][0x3dc] ;  /* 0x00007b80ff0577ac */ /* 0x000e620008000800 */
[C---:B------:R-:W-:Y:S01]  /*0f10*/  VIADD R23, R3.reuse, 0x60 ;  /* 0x0000006003177836 */ /* 0x040fe20000000000 */
[C---:B------:R-:W-:Y:S01]  /*0f20*/  IADD3 R31, PT, PT, R3.reuse, 0x40, RZ ;  /* 0x00000040031f7810 */ /* 0x040fe20007ffe0ff */
[----:B------:R-:W-:Y:S01]  /*0f30*/  VIADD R30, R3, 0x20 ;  /* 0x00000020031e7836 */ /* 0x000fe20000000000 */
[----:B------:R-:W3:Y:S01]  /*0f40*/  LDCU.64 UR12, c[0x0][0x388] ;  /* 0x00007100ff0c77ac */ /* 0x000ee20008000a00 */
[----:B-1----:R-:W-:Y:S01]  /*0f50*/  IMAD R22, R0, UR5, RZ ;  /* 0x0000000500167c24 */ /* 0x002fe2000f8e02ff */
[----:B------:R-:W-:Y:S02]  /*0f60*/  ISETP.GE.AND P0, PT, R23, UR5, PT ;  /* 0x0000000517007c0c */ /* 0x000fe4000bf06270 */
[----:B------:R-:W-:Y:S02]  /*0f70*/  ISETP.GE.AND P3, PT, R3, UR5, PT ;  /* 0x0000000503007c0c */ /* 0x000fe4000bf66270 */
[----:B------:R-:W-:-:S02]  /*0f80*/  SHF.R.S32.HI R23, RZ, 0x1f, R22 ;  /* 0x0000001fff177819 */ /* 0x000fc40000011416 */
[----:B------:R-:W-:Y:S02]  /*0f90*/  IADD3 R25, P4, P5, R3, R22, R8 ;  /* 0x0000001603197210 */ /* 0x000fe40007d9e008 */
[----:B------:R-:W-:Y:S02]  /*0fa0*/  ISETP.GE.AND P2, PT, R30, UR5, PT ;  /* 0x000000051e007c0c */ /* 0x000fe4000bf46270 */
[----:B------:R-:W-:Y:S02]  /*0fb0*/  ISETP.GE.AND P1, PT, R31, UR5, PT ;  /* 0x000000051f007c0c */ /* 0x000fe4000bf26270 */
[----:B------:R-:W-:Y:S02]  /*0fc0*/  IADD3.X R28, PT, PT, RZ, R23, R2, P4, P5 ;  /* 0x00000017ff1c7210 */ /* 0x000fe400027ea402 */
[----:B---3--:R-:W-:-:S04]  /*0fd0*/  LEA R22, P4, R25, UR12, 0x1 ;  /* 0x0000000c19167c11 */ /* 0x008fc8000f8808ff */
[----:B------:R-:W-:-:S05]  /*0fe0*/  LEA.HI.X R23, R25, UR13, R28, 0x1, P4 ;  /* 0x0000000d19177c11 */ /* 0x000fca000a0f0c1c */
[----:B------:R-:W3:Y:S04]  /*0ff0*/  @!P3 LDG.E.U16.CONSTANT R29, desc[UR6][R22.64] ;  /* 0x00000006161db981 */ /* 0x000ee8000c1e9500 */
[----:B------:R-:W4:Y:S04]  /*1000*/  @!P2 LDG.E.U16.CONSTANT R25, desc[UR6][R22.64+0x40] ;  /* 0x000040061619a981 */ /* 0x000f28000c1e9500 */
[----:B------:R-:W5:Y:S04]  /*1010*/  @!P1 LDG.E.U16.CONSTANT R27, desc[UR6][R22.64+0x80] ;  /* 0x00008006161b9981 */ /* 0x000f68000c1e9500 */
[----:B------:R-:W2:Y:S01]  /*1020*/  @!P0 LDG.E.U16.CONSTANT R28, desc[UR6][R22.64+0xc0] ;  /* 0x0000c006161c8981 */ /* 0x000ea2000c1e9500 */
[----:B------:R-:W-:Y:S01]  /*1030*/  ISETP.GE.AND P4, PT, R9, R10, PT ;  /* 0x0000000a0900720c */ /* 0x000fe20003f86270 */
[----:B---3--:R-:W-:-:S02]  /*1040*/  @!P3 IMAD.U32 R17, R29, 0x10000, RZ ;  /* 0x000100001d11b824 */ /* 0x008fc400078e00ff */
[----:B----4-:R-:W-:Y:S01]  /*1050*/  @!P2 IMAD.U32 R18, R25, 0x10000, RZ ;  /* 0x000100001912a824 */ /* 0x010fe200078e00ff */
[----:B-----5:R-:W-:Y:S01]  /*1060*/  @!P1 SHF.L.U32 R19, R27, 0x10, RZ ;  /* 0x000000101b139819 */ /* 0x020fe200000006ff */
[----:B--2---:R-:W-:-:S08]  /*1070*/  @!P0 IMAD.U32 R20, R28, 0x10000, RZ ;  /* 0x000100001c148824 */ /* 0x004fd000078e00ff */
[----:B------:R-:W-:Y:S05]  /*1080*/  @P4 BRA `(.L_x_789) ;  /* 0x0000001000184947 */ /* 0x000fea0003800000 */
[----:B------:R-:W-:Y:S02]  /*1090*/  LEA R0, R0, UR4, 0x2 ;  /* 0x0000000400007c11 */ /* 0x000fe4000f8e10ff */
[----:B------:R-:W-:Y:S02]  /*10a0*/  ISETP.GE.AND P3, PT, R3, UR5, PT ;  /* 0x0000000503007c0c */ /* 0x000fe4000bf66270 */
[----:B------:R-:W-:Y:S02]  /*10b0*/  ISETP.GE.AND P2, PT, R30, UR5, PT ;  /* 0x000000051e007c0c */ /* 0x000fe4000bf46270 */
[----:B------:R-:W1:Y:S01]  /*10c0*/  LDS R0, [R0] ;  /* 0x0000000000007984 */ /* 0x000e620000000800 */
[----:B------:R-:W-:-:S08]  /*10d0*/  ISETP.GE.AND P1, PT, R31, UR5, PT ;  /* 0x000000051f007c0c */ /* 0x000fd0000bf26270 */
[-C--:B-1----:R-:W-:Y:S02]  /*10e0*/  @!P3 FFMA R26, R17, R0.reuse, R26 ;  /* 0x00000000111ab223 */ /* 0x082fe4000000001a */
[----:B------:R-:W-:-:S03]  /*10f0*/  @!P2 FFMA R13, R18, R0, R13 ;  /* 0x00000000120da223 */ /* 0x000fc6000000000d */
[-C--:B------:R-:W-:Y:S01]  /*1100*/  @!P1 FFMA R24, R19, R0.reuse, R24 ;  /* 0x0000000013189223 */ /* 0x080fe20000000018 */
[----:B------:R-:W-:-:S07]  /*1110*/  @!P0 FFMA R21, R20, R0, R21 ;  /* 0x0000000014158223 */ /* 0x000fce0000000015 */
.L_x_784:
[----:B------:R-:W-:-:S13]  /*1120*/  ISETP.GE.AND P0, PT, R9, R10, PT ;  /* 0x0000000a0900720c */ /* 0x000fda0003f06270 */
[----:B------:R-:W-:Y:S05]  /*1130*/  @P0 BRA `(.L_x_789) ;  /* 0x0000000c00ec0947 */ /* 0x000fea0003800000 */
[----:B------:R-:W1:Y:S01]  /*1140*/  LDCU UR5, c[0x0][0x3e4] ;  /* 0x00007c80ff0577ac */ /* 0x000e620008000800 */
[----:B------:R-:W-:Y:S01]  /*1150*/  IMAD.IADD R23, R11, 0x1, R12 ;  /* 0x000000010b177824 */ /* 0x000fe200078e020c */
[----:B-1----:R-:W-:-:S09]  /*1160*/  UISETP.NE.AND UP0, UPT, UR5, 0x1, UPT ;  /* 0x000000010500788c */ /* 0x002fd2000bf05270 */
[----:B------:R-:W-:Y:S05]  /*1170*/  BRA.U !UP0, `(.L_x_790) ;  /* 0x0000000908007547 */ /* 0x000fea000b800000 */
[----:B------:R-:W-:-:S09]  /*1180*/  UISETP.NE.AND UP0, UPT, UR5, URZ, UPT ;  /* 0x000000ff0500728c */ /* 0x000fd2000bf05270 */
[----:B------:R-:W-:Y:S05]  /*1190*/  BRA.U UP0, `(.L_x_791) ;  /* 0x0000000500ac7547 */ /* 0x000fea000b800000 */
[----:B------:R-:W1:Y:S01]  /*11a0*/  LDCU UR5, c[0x0][0x3dc] ;  /* 0x00007b80ff0577ac */ /* 0x000e620008000800 */
[----:B------:R-:W-:Y:S01]  /*11b0*/  BSSY.RECONVERGENT B2, `(.L_x_792) ;  /* 0x0000018000027945 */ /* 0x000fe20003800200 */
[C---:B------:R-:W-:Y:S02]  /*11c0*/  LEA R22, R23.reuse, R14, 0x2 ;  /* 0x0000000e17167211 */ /* 0x040fe400078e10ff */
        /* <DEDUP_REMOVED lines=19> */
[----:B0-2---:R-:W-:Y:S05]  /*1300*/  CALL.REL.NOINC `($__internal_6_$__cuda_sm3x_div_rn_noftz_f32_slowpath) ;  /* 0x0000001c00547944 */ /* 0x005fea0003c00000 */
.L_x_795:
[----:B0-2---:R-:W-:Y:S05]  /*1310*/  BSYNC.RECONVERGENT B3 ;  /* 0x0000000000037941 */ /* 0x005fea0003800200 */
.L_x_794:
[----:B------:R1:W-:Y:S02]  /*1320*/  STS [R22+0x4], R25 ;  /* 0x0000041916007388 */ /* 0x0003e40000000800 */
.L_x_793:
[----:B0-2---:R-:W-:Y:S05]  /*1330*/  BSYNC.RECONVERGENT B2 ;  /* 0x0000000000027941 */ /* 0x005fea0003800200 */
.L_x_792:
        /* <DEDUP_REMOVED lines=20> */
[----:B------:R-:W-:Y:S01]  /*1480*/  MOV R0, R13 ;  /* 0x0000000d00007202 */ /* 0x000fe20000000f00 */
[----:B------:R-:W-:Y:S01]  /*1490*/  IMAD.MOV.U32 R3, RZ, RZ, R28 ;  /* 0x000000ffff037224 */ /* 0x000fe200078e001c */
[----:B------:R-:W-:-:S07]  /*14a0*/  MOV R26, 0x14c0 ;  /* 0x000014c0001a7802 */ /* 0x000fce0000000f00 */
[----:B------:R-:W-:Y:S05]  /*14b0*/  CALL.REL.NOINC `($__internal_6_$__cuda_sm3x_div_rn_noftz_f32_slowpath) ;  /* 0x0000001800e87944 */ /* 0x000fea0003c00000 */
.L_x_799:
[----:B------:R-:W-:Y:S05]  /*14c0*/  BSYNC.RECONVERGENT B3 ;  /* 0x0000000000037941 */ /* 0x000fea0003800200 */
.L_x_798:
[----:B------:R0:W-:Y:S02]  /*14d0*/  STS [R22+0x84], R25 ;  /* 0x0000841916007388 */ /* 0x0001e40000000800 */
.L_x_797:
[----:B------:R-:W-:Y:S05]  /*14e0*/  BSYNC.RECONVERGENT B2 ;  /* 0x0000000000027941 */ /* 0x000fea0003800200 */
.L_x_796:
        /* <DEDUP_REMOVED lines=22> */
[----:B01----:R-:W-:Y:S05]  /*1650*/  CALL.REL.NOINC `($__internal_6_$__cuda_sm3x_div_rn_noftz_f32_slowpath) ;  /* 0x0000001800807944 */ /* 0x003fea0003c00000 */
[----:B------:R-:W-:-:S07]  /*1660*/  IMAD.MOV.U32 R13, RZ, RZ, R25 ;  /* 0x000000ffff0d7224 */ /* 0x000fce00078e0019 */
.L_x_803:
[----:B------:R-:W-:Y:S05]  /*1670*/  BSYNC.RECONVERGENT B3 ;  /* 0x0000000000037941 */ /* 0x000fea0003800200 */
.L_x_802:
[----:B------:R2:W-:Y:S02]  /*1680*/  STS [R22+0x104], R13 ;  /* 0x0001040d16007388 */ /* 0x0005e40000000800 */
.L_x_801:
[----:B------:R-:W-:Y:S05]  /*1690*/  BSYNC.RECONVERGENT B2 ;  /* 0x0000000000027941 */ /* 0x000fea0003800200 */
.L_x_800:
[----:B------:R-:W3:Y:S01]  /*16a0*/  LDCU UR5, c[0x0][0x3dc] ;  /* 0x00007b80ff0577ac */ /* 0x000ee20008000800 */
[----:B------:R-:W-:-:S05]  /*16b0*/  VIADD R23, R23, 0x60 ;  /* 0x0000006017177836 */ /* 0x000fca0000000000 */
        /* <DEDUP_REMOVED lines=17> */
[----:B------:R-:W-:Y:S01]  /*17d0*/  IMAD.MOV.U32 R3, RZ, RZ, R26 ;  /* 0x000000ffff037224 */ /* 0x000fe200078e001a */
[----:B------:R-:W-:Y:S02]  /*17e0*/  MOV R0, R21 ;  /* 0x0000001500007202 */ /* 0x000fe40000000f00 */
[----:B------:R-:W-:-:S07]  /*17f0*/  MOV R26, 0x1810 ;  /* 0x00001810001a7802 */ /* 0x000fce0000000f00 */
[----:B01----:R-:W-:Y:S05]  /*1800*/  CALL.REL.NOINC `($__internal_6_$__cuda_sm3x_div_rn_noftz_f32_slowpath) ;  /* 0x0000001800147944 */ /* 0x003fea0003c00000 */
[----:B------:R-:W-:-:S07]  /*1810*/  IMAD.MOV.U32 R13, RZ, RZ, R25 ;  /* 0x000000ffff0d7224 */ /* 0x000fce00078e0019 */
.L_x_805:
[----:B------:R-:W-:Y:S05]  /*1820*/  BSYNC.RECONVERGENT B2 ;  /* 0x0000000000027941 */ /* 0x000fea0003800200 */
.L_x_804:
[----:B------:R4:W-:Y:S01]  /*1830*/  STS [R22+0x184], R13 ;  /* 0x0001840d16007388 */ /* 0x0009e20000000800 */
[----:B------:R-:W-:Y:S05]  /*1840*/  BRA `(.L_x_789) ;  /* 0x0000000800287947 */ /* 0x000fea0003800000 */
.L_x_791:
[----:B------:R-:W1:Y:S01]  /*1850*/  LDCU UR5, c[0x0][0x3dc] ;  /* 0x00007b80ff0577ac */ /* 0x000e620008000800 */
[C---:B------:R-:W-:Y:S01]  /*1860*/  VIADD R3, R23.reuse, 0x40 ;  /* 0x0000004017037836 */ /* 0x040fe20000000000 */
[----:B------:R-:W-:-:S04]  /*1870*/  IADD3 R0, PT, PT, R23, 0x20, RZ ;  /* 0x0000002017007810 */ /* 0x000fc80007ffe0ff */
[----:B-1----:R-:W-:Y:S01]  /*1880*/  ISETP.GE.AND P1, PT, R0, UR5, PT ;  /* 0x0000000500007c0c */ /* 0x002fe2000bf26270 */
[----:B------:R-:W-:Y:S01]  /*1890*/  IMAD R0, R23, 0x4, R14 ;  /* 0x0000000417007824 */ /* 0x000fe200078e020e */
[----:B------:R-:W-:Y:S02]  /*18a0*/  ISETP.GE.AND P2, PT, R3, UR5, PT ;  /* 0x0000000503007c0c */ /* 0x000fe4000bf46270 */
        /* <DEDUP_REMOVED lines=9> */
[----:B-1----:R-:W-:Y:S05]  /*1940*/  @P0 BRA `(.L_x_789) ;  /* 0x0000000400e80947 */ /* 0x002fea0003800000 */
[----:B------:R-:W-:-:S05]  /*1950*/  FMNMX R21, RZ, R21, !PT ;  /* 0x00000015ff157209 */ /* 0x000fca0007800000 */
[----:B------:R1:W-:Y:S01]  /*1960*/  STS [R0+0x184], R21 ;  /* 0x0001841500007388 */ /* 0x0003e20000000800 */
[----:B------:R-:W-:Y:S05]  /*1970*/  BRA `(.L_x_789) ;  /* 0x0000000400dc7947 */ /* 0x000fea0003800000 */
.L_x_790:
[----:B------:R-:W1:Y:S01]  /*1980*/  LDC R0, c[0x0][0x3dc] ;  /* 0x0000f700ff007b82 */ /* 0x000e620000000800 */
[C---:B------:R-:W-:Y:S01]  /*1990*/  VIADD R3, R23.reuse, 0x20 ;  /* 0x0000002017037836 */ /* 0x040fe20000000000 */
[C---:B------:R-:W-:Y:S01]  /*19a0*/  IADD3 R27, PT, PT, R23.reuse, 0x60, RZ ;  /* 0x00000060171b7810 */ /* 0x040fe20007ffe0ff */
[C---:B------:R-:W-:Y:S01]  /*19b0*/  VIADD R25, R23.reuse, 0x40 ;  /* 0x0000004017197836 */ /* 0x040fe20000000000 */
[----:B------:R-:W-:Y:S01]  /*19c0*/  BSSY.RECONVERGENT B2, `(.L_x_806) ;  /* 0x0000020000027945 */ /* 0x000fe20003800200 */
[CC--:B-1----:R-:W-:Y:S01]  /*19d0*/  ISETP.GE.AND P2, PT, R23.reuse, R0.reuse, PT ;  /* 0x000000001700720c */ /* 0x0c2fe20003f46270 */
        /* <DEDUP_REMOVED lines=30> */
.L_x_807:
[----:B0-2---:R-:W-:Y:S05]  /*1bc0*/  BSYNC.RECONVERGENT B2 ;  /* 0x0000000000027941 */ /* 0x005fea0003800200 */
.L_x_806:
[----:B------:R-:W-:Y:S04]  /*1bd0*/  BSSY.RECONVERGENT B2, `(.L_x_808) ;  /* 0x000001b000027945 */ /* 0x000fe80003800200 */
[----:B------:R-:W-:Y:S05]  /*1be0*/  @P4 BRA `(.L_x_809) ;  /* 0x0000000000644947 */ /* 0x000fea0003800000 */
[----:B------:R-:W-:Y:S01]  /*1bf0*/  FMUL R0, R13, 0.044714998453855514526 ;  /* 0x3d3727130d007820 */ /* 0x000fe20000400000 */
[----:B-1----:R-:W-:Y:S02]  /*1c00*/  IMAD.MOV.U32 R26, RZ, RZ, 0x3c80f082 ;  /* 0x3c80f082ff1a7424 */ /* 0x002fe400078e00ff */
        /* <DEDUP_REMOVED lines=23> */
.L_x_809:
[----:B------:R-:W-:Y:S05]  /*1d80*/  BSYNC.RECONVERGENT B2 ;  /* 0x0000000000027941 */ /* 0x000fea0003800200 */
.L_x_808:
        /* <DEDUP_REMOVED lines=27> */
.L_x_811:
[----:B------:R-:W-:Y:S05]  /*1f40*/  BSYNC.RECONVERGENT B2 ;  /* 0x0000000000027941 */ /* 0x000fea0003800200 */
.L_x_810:
[----:B------:R-:W-:Y:S05]  /*1f50*/  @P0 BRA `(.L_x_789) ;  /* 0x0000000000640947 */ /* 0x000fea0003800000 */
[----:B------:R-:W-:Y:S01]  /*1f60*/  FMUL R0, R21, 0.044714998453855514526 ;  /* 0x3d37271315007820 */ /* 0x000fe20000400000 */
[----:B--2---:R-:W-:Y:S02]  /*1f70*/  IMAD.MOV.U32 R24, RZ, RZ, 0x3c80f082 ;  /* 0x3c80f082ff187424 */ /* 0x004fe400078e00ff */
        /* <DEDUP_REMOVED lines=21> */
[----:B------:R-:W-:-:S05]  /*20d0*/  FMUL R22, R21, R22 ;  /* 0x0000001615167220 */ /* 0x000fca0000400000 */
[----:B------:R3:W-:Y:S02]  /*20e0*/  STS [R23+0x184], R22 ;  /* 0x0001841617007388 */ /* 0x0007e40000000800 */
.L_x_789:
[----:B0-2---:R-:W-:Y:S05]  /*20f0*/  BSYNC.RECONVERGENT B0 ;  /* 0x0000000000007941 */ /* 0x005fea0003800200 */
.L_x_783:
[----:B------:R-:W4:Y:S01]  /*2100*/  LDCU UR5, c[0x0][0x3dc] ;  /* 0x00007b80ff0577ac */ /* 0x000f220008000800 */
[----:B------:R-:W-:Y:S02]  /*2110*/  VIADD R12, R12, 0x400 ;  /* 0x000004000c0c7836 */ /* 0x000fe40000000000 */
[----:B----4-:R-:W-:-:S05]  /*2120*/  IMAD.U32 R13, RZ, RZ, UR5 ;  /* 0x00000005ff0d7e24 */ /* 0x010fca000f8e00ff */
[----:B------:R-:W-:-:S13]  /*2130*/  ISETP.GE.AND P0, PT, R12, R13, PT ;  /* 0x0000000d0c00720c */ /* 0x000fda0003f06270 */
[----:B------:R-:W-:Y:S05]  /*2140*/  @!P0 BRA `(.L_x_812) ;  /* 0xffffffe800288947 */ /* 0x000fea000383ffff */
.L_x_782:
[----:B0-2---:R-:W-:Y:S05]  /*2150*/  BSYNC.RECONVERGENT B1 ;  /* 0x0000000000017941 */ /* 0x005fea0003800200 */
.L_x_781:
[----:B------:R-:W-:Y:S01]  /*2160*/  BAR.SYNC.DEFER_BLOCKING 0x0 ;  /* 0x0000000000007b1d */ /* 0x000fe20000010000 */
[----:B------:R-:W-:-:S13]  /*2170*/  ISETP.GE.AND P0, PT, R9, R10, PT ;  /* 0x0000000a0900720c */ /* 0x000fda0003f06270 */
[----:B------:R-:W-:Y:S05]  /*2180*/  @P0 BRA `(.L_x_813) ;  /* 0x0000000000340947 */ /* 0x000fea0003800000 */
[----:B------:R-:W0:Y:S01]  /*2190*/  LDC.64 R18, c[0x0][0x3c0] ;  /* 0x0000f000ff127b82 */ /* 0x000e220000000a00 */
[----:B------:R-:W2:Y:S01]  /*21a0*/  LDG.E.CONSTANT R5, desc[UR6][R4.64] ;  /* 0x0000000604057981 */ /* 0x000ea2000c1e9900 */
[----:B------:R-:W2:Y:S06]  /*21b0*/  LDCU UR4, c[0x0][0x3e0] ;  /* 0x00007c00ff0477ac */ /* 0x000eac0008000800 */
[----:B-1----:R-:W1:Y:S08]  /*21c0*/  LDC.64 R20, c[0x0][0x3a0] ;  /* 0x0000e800ff147b82 */ /* 0x002e700000000a00 */
[----:B------:R-:W4:Y:S01]  /*21d0*/  LDC.64 R16, c[0x0][0x3c8] ;  /* 0x0000f200ff107b82 */ /* 0x000f220000000a00 */
[----:B0-----:R-:W-:-:S06]  /*21e0*/  IMAD.WIDE R18, R9, 0x4, R18 ;  /* 0x0000000409127825 */ /* 0x001fcc00078e0212 */
[----:B------:R-:W2:Y:S02]  /*21f0*/  LDG.E.CONSTANT R18, desc[UR6][R18.64] ;  /* 0x0000000612127981 */ /* 0x000ea4000c1e9900 */
[----:B--2---:R-:W-:Y:S01]  /*2200*/  IMAD R3, R5, UR4, R18 ;  /* 0x0000000405037c24 */ /* 0x004fe2000f8e0212 */
[----:B------:R-:W0:Y:S03]  /*2210*/  LDCU UR4, c[0x0][0x3d8] ;  /* 0x00007b00ff0477ac */ /* 0x000e260008000800 */
[----:B-1----:R-:W-:-:S05]  /*2220*/  IMAD.WIDE R20, R3, 0x4, R20 ;  /* 0x0000000403147825 */ /* 0x002fca00078e0214 */
[----:B------:R2:W5:Y:S01]  /*2230*/  LDG.E.CONSTANT R0, desc[UR6][R20.64] ;  /* 0x0000000614007981 */ /* 0x000562000c1e9900 */
[----:B0-----:R-:W-:-:S04]  /*2240*/  IMAD R3, R5, UR4, RZ ;  /* 0x0000000405037c24 */ /* 0x001fc8000f8e02ff */
[----:B--2-4-:R-:W-:-:S07]  /*2250*/  IMAD.WIDE R16, R3, 0x2, R16 ;  /* 0x0000000203107825 */ /* 0x014fce00078e0210 */
.L_x_813:
[----:B------:R-:W0:Y:S02]  /*2260*/  LDCU UR4, c[0x0][0x3d8] ;  /* 0x00007b00ff0477ac */ /* 0x000e240008000800 */
[----:B0-----:R-:W-:-:S13]  /*2270*/  ISETP.GE.AND P1, PT, R7, UR4, PT ;  /* 0x0000000407007c0c */ /* 0x001fda000bf26270 */
[----:B------:R-:W-:Y:S05]  /*2280*/  @P1 EXIT ;  /* 0x000000000000194d */ /* 0x000fea0003800000 */
[----:B------:R-:W-:Y:S01]  /*2290*/  LOP3.LUT R4, RZ, R11, RZ, 0x33, !PT ;  /* 0x0000000bff047212 */ /* 0x000fe200078e33ff */
[----:B------:R-:W0:Y:S01]  /*22a0*/  LDCU.64 UR4, c[0x0][0x390] ;  /* 0x00007200ff0477ac */ /* 0x000e220008000a00 */
[----:B------:R-:W-:Y:S02]  /*22b0*/  LOP3.LUT R15, R15, 0x1f, RZ, 0xc0, !PT ;  /* 0x0000001f0f0f7812 */ /* 0x000fe400078ec0ff */
[----:B------:R-:W-:Y:S02]  /*22c0*/  IADD3 R13, PT, PT, R4, R13, RZ ;  /* 0x0000000d040d7210 */ /* 0x000fe40007ffe0ff */
[----:B------:R-:W-:Y:S01]  /*22d0*/  ISETP.NE.OR P0, PT, R11, RZ, P0 ;  /* 0x000000ff0b00720c */ /* 0x000fe20000705670 */
[----:B------:R-:W-:Y:S01]  /*22e0*/  IMAD R11, R15, 0x4, R6 ;  /* 0x000000040f0b7824 */ /* 0x000fe200078e0206 */
[----:B-1----:R-:W-:-:S04]  /*22f0*/  LEA.HI R30, R13, 0x1, RZ, 0x1b ;  /* 0x000000010d1e7811 */ /* 0x002fc800078fd8ff */
[C---:B------:R-:W-:Y:S02]  /*2300*/  LOP3.LUT R32, R30.reuse, 0x7, RZ, 0xc0, !PT ;  /* 0x000000071e207812 */ /* 0x040fe400078ec0ff */
[----:B------:R-:W-:Y:S02]  /*2310*/  LOP3.LUT R14, R30, 0xffffff8, RZ, 0xc0, !PT ;  /* 0x0ffffff81e0e7812 */ /* 0x000fe400078ec0ff */
[----:B------:R-:W-:Y:S01]  /*2320*/  IADD3 R11, PT, PT, R11, 0x200, RZ ;  /* 0x000002000b0b7810 */ /* 0x000fe20007ffe0ff */
[----:B------:R-:W-:Y:S01]  /*2330*/  VIADD R3, R32, 0xffffffff ;  /* 0xffffffff20037836 */ /* 0x000fe20000000000 */
[----:B0-----:R-:W-:Y:S01]  /*2340*/  UIADD3 UR4, UP0, UPT, UR4, 0x100, URZ ;  /* 0x0000010004047890 */ /* 0x001fe2000ff1e0ff */
[----:B------:R-:W-:-:S03]  /*2350*/  IMAD.MOV R14, RZ, RZ, -R14 ;  /* 0x000000ffff0e7224 */ /* 0x000fc600078e0a0e */
[----:B------:R-:W-:Y:S01]  /*2360*/  ISETP.GE.U32.AND P1, PT, R3, 0x3, PT ;  /* 0x000000030300780c */ /* 0x000fe20003f26070 */
[----:B------:R-:W-:Y:S01]  /*2370*/  UIADD3.X UR5, UPT, UPT, URZ, UR5, URZ, UP0, !UPT ;  /* 0x00000005ff057290 */ /* 0x000fe200087fe4ff */
[----:B------:R-:W-:-:S05]  /*2380*/  IADD3 R3, P2, PT, R15, R8, RZ ;  /* 0x000000080f037210 */ /* 0x000fca0007f5e0ff */
[----:B------:R-:W-:-:S08]  /*2390*/  IMAD.X R12, RZ, RZ, R2, P2 ;  /* 0x000000ffff0c7224 */ /* 0x000fd000010e0602 */
.L_x_827:
[----:B0-----:R-:W0:Y:S01]  /*23a0*/  LDC R4, c[0x0][0x3dc] ;  /* 0x0000f700ff047b82 */ /* 0x001e220000000800 */
[----:B------:R-:W-:Y:S01]  /*23b0*/  BSSY.RECONVERGENT B0, `(.L_x_814) ;  /* 0x000007f000007945 */ /* 0x000fe20003800200 */
[----:B------:R-:W-:Y:S02]  /*23c0*/  MOV R18, RZ ;  /* 0x000000ff00127202 */ /* 0x000fe40000000f00 */
[----:B0-----:R-:W-:-:S13]  /*23d0*/  ISETP.GE.AND P2, PT, R15, R4, PT ;  /* 0x000000040f00720c */ /* 0x001fda0003f46270 */
[----:B------:R-:W-:Y:S05]  /*23e0*/  @P2 BRA `(.L_x_815) ;  /* 0x0000000400ec2947 */ /* 0x000fea0003800000 */
[----:B------:R-:W-:Y:S01]  /*23f0*/  ISETP.GE.U32.AND P4, PT, R13, 0xe0, PT ;  /* 0x000000e00d00780c */ /* 0x000fe20003f86070 */
[----:B------:R-:W-:Y:S01]  /*2400*/  IMAD R5, R7, R4, RZ ;  /* 0x0000000407057224 */ /* 0x000fe200078e02ff */
[----:B------:R-:W-:Y:S01]  /*2410*/  BSSY.RECONVERGENT B1, `(.L_x_816) ;  /* 0x0000038000017945 */ /* 0x000fe20003800200 */
[----:B------:R-:W-:Y:S01]  /*2420*/  ISETP.NE.AND P2, PT, R32, RZ, PT ;  /* 0x000000ff2000720c */ /* 0x000fe20003f45270 */
[----:B------:R-:W-:Y:S02]  /*2430*/  IMAD.MOV.U32 R18, RZ, RZ, RZ ;  /* 0x000000ffff127224 */ /* 0x000fe400078e00ff */
[----:B------:R-:W-:Y:S01]  /*2440*/  IADD3 R20, P3, PT, R8, R5, RZ ;  /* 0x0000000508147210 */ /* 0x000fe20007f7e0ff */
[----:B------:R-:W-:Y:S01]  /*2450*/  IMAD.MOV.U32 R19, RZ, RZ, R15 ;  /* 0x000000ffff137224 */ /* 0x000fe200078e000f */
[----:B------:R-:W-:-:S05]  /*2460*/  SHF.R.S32.HI R21, RZ, 0x1f, R5 ;  /* 0x0000001fff157819 */ /* 0x000fca0000011405 */
[----:B------:R-:W-:Y:S06]  /*2470*/  @!P4 BRA `(.L_x_817) ;  /* 0x0000000000c4c947 */ /* 0x000fec0003800000 */
[----:B------:R-:W-:Y:S01]  /*2480*/  IADD3 R5, P4, PT, R5, R3, RZ ;  /* 0x0000000305057210 */ /* 0x000fe20007f9e0ff */
[----:B------:R-:W-:Y:S01]  /*2490*/  IMAD.MOV.U32 R18, RZ, RZ, RZ ;  /* 0x000000ffff127224 */ /* 0x000fe200078e00ff */
[----:B---3--:R-:W-:Y:S01]  /*24a0*/  MOV R23, R14 ;  /* 0x0000000e00177202 */ /* 0x008fe20000000f00 */
[----:B------:R-:W-:Y:S01]  /*24b0*/  IMAD.MOV.U32 R19, RZ, RZ, R15 ;  /* 0x000000ffff137224 */ /* 0x000fe200078e000f */
[----:B------:R-:W-:Y:S02]  /*24c0*/  IADD3.X R22, PT, PT, R21, R12, RZ, P4, !PT ;  /* 0x0000000c15167210 */ /* 0x000fe400027fe4ff */
[----:B------:R-:W-:Y:S02]  /*24d0*/  LEA R4, P5, R5, UR4, 0x1 ;  /* 0x0000000405047c11 */ /* 0x000fe4000f8a08ff */
[----:B------:R-:W-:Y:S02]  /*24e0*/  ISETP.GE.AND P4, PT, R9, R10, PT ;  /* 0x0000000a0900720c */ /* 0x000fe40003f86270 */
[----:B------:R-:W-:Y:S01]  /*24f0*/  LEA.HI.X R5, R5, UR5, R22, 0x1, P5 ;  /* 0x0000000505057c11 */ /* 0x000fe2000a8f0c16 */
[----:B------:R-:W-:-:S10]  /*2500*/  IMAD.MOV.U32 R22, RZ, RZ, R11 ;  /* 0x000000ffff167224 */ /* 0x000fd400078e000b */
.L_x_818:
[----:B------:R-:W2:Y:S04]  /*2510*/  LDG.E.U16.CONSTANT R34, desc[UR6][R4.64+-0x100] ;  /* 0xffff000604227981 */ /* 0x000ea8000c1e9500 */
[----:B------:R-:W3:Y:S04]  /*2520*/  LDG.E.U16.CONSTANT R36, desc[UR6][R4.64+-0xc0] ;  /* 0xffff400604247981 */ /* 0x000ee8000c1e9500 */
[----:B------:R-:W4:Y:S04]  /*2530*/  LDG.E.U16.CONSTANT R38, desc[UR6][R4.64+-0x80] ;  /* 0xffff800604267981 */ /* 0x000f28000c1e9500 */
[----:B------:R-:W4:Y:S04]  /*2540*/  LDG.E.U16.CONSTANT R40, desc[UR6][R4.64+-0x40] ;  /* 0xffffc00604287981 */ /* 0x000f28000c1e9500 */
[----:B------:R-:W4:Y:S04]  /*2550*/  LDG.E.U16.CONSTANT R41, desc[UR6][R4.64] ;  /* 0x0000000604297981 */ /* 0x000f28000c1e9500 */
[----:B------:R-:W4:Y:S04]  /*2560*/  LDG.E.U16.CONSTANT R28, desc[UR6][R4.64+0x40] ;  /* 0x00004006041c7981 */ /* 0x000f28000c1e9500 */
[----:B------:R-:W4:Y:S04]  /*2570*/  LDG.E.U16.CONSTANT R26, desc[UR6][R4.64+0x80] ;  /* 0x00008006041a7981 */ /* 0x000f28000c1e9500 */
[----:B------:R-:W4:Y:S01]  /*2580*/  LDG.E.U16.CONSTANT R24, desc[UR6][R4.64+0xc0] ;  /* 0x0000c00604187981 */ /* 0x000f22000c1e9500 */
[----:B------:R-:W-:-:S02]  /*2590*/  ISETP.GE.AND P6, PT, R9, R10, PT ;  /* 0x0000000a0900720c */ /* 0x000fc40003fc6270 */
[----:B------:R-:W-:Y:S01]  /*25a0*/  IADD3 R23, PT, PT, R23, 0x8, RZ ;  /* 0x0000000817177810 */ /* 0x000fe20007ffe0ff */
[----:B------:R-:W0:Y:S01]  /*25b0*/  @!P4 LDS R35, [R22+-0x200] ;  /* 0xfffe00001623c984 */ /* 0x000e220000000800 */
[----:B------:R-:W-:Y:S02]  /*25c0*/  IADD3 R19, PT, PT, R19, 0x100, RZ ;  /* 0x0000010013137810 */ /* 0x000fe40007ffe0ff */
[----:B------:R-:W-:-:S07]  /*25d0*/  ISETP.NE.AND P5, PT, R23, RZ, PT ;  /* 0x000000ff1700720c */ /* 0x000fce0003fa5270 */
[----:B------:R-:W1:Y:S04]  /*25e0*/  @!P6 LDS R37, [R22+-0x180] ;  /* 0xfffe80001625e984 */ /* 0x000e680000000800 */
[----:B------:R-:W1:Y:S04]  /*25f0*/  @!P6 LDS R39, [R22+-0x100] ;  /* 0xffff00001627e984 */ /* 0x000e680000000800 */
[----:B------:R-:W1:Y:S04]  /*2600*/  @!P6 LDS R33, [R22+-0x80] ;  /* 0xffff80001621e984 */ /* 0x000e680000000800 */
[----:B------:R-:W1:Y:S04]  /*2610*/  @!P6 LDS R31, [R22] ;  /* 0x00000000161fe984 */ /* 0x000e680000000800 */
[----:B------:R-:W1:Y:S04]  /*2620*/  @!P6 LDS R29, [R22+0x80] ;  /* 0x00008000161de984 */ /* 0x000e680000000800 */
[----:B------:R-:W1:Y:S04]  /*2630*/  @!P6 LDS R25, [R22+0x100] ;  /* 0x000100001619e984 */ /* 0x000e680000000800 */
[----:B------:R0:W1:Y:S02]  /*2640*/  @!P6 LDS R27, [R22+0x180] ;  /* 0x00018000161be984 */ /* 0x0000640000000800 */
[----:B0-----:R-:W-:-:S02]  /*2650*/  VIADD R22, R22, 0x400 ;  /* 0x0000040016167836 */ /* 0x001fc40000000000 */
[----:B--2---:R-:W-:Y:S01]  /*2660*/  IMAD.U32 R43, R34, 0x10000, RZ ;  /* 0x00010000222b7824 */ /* 0x004fe200078e00ff */
[----:B---3--:R-:W-:-:S03]  /*2670*/  SHF.L.U32 R45, R36, 0x10, RZ ;  /* 0x00000010242d7819 */ /* 0x008fc600000006ff */
[----:B------:R-:W-:Y:S01]  /*2680*/  @!P4 FFMA R18, R43, R35, R18 ;  /* 0x000000232b12c223 */ /* 0x000fe20000000012 */
[----:B----4-:R-:W-:-:S03]  /*2690*/  IMAD.U32 R35, R38, 0x10000, RZ ;  /* 0x0001000026237824 */ /* 0x010fc600078e00ff */
[----:B-1----:R-:W-:Y:S01]  /*26a0*/  @!P6 FFMA R18, R45, R37, R18 ;  /* 0x000000252d12e223 */ /* 0x002fe20000000012 */
[----:B------:R-:W-:-:S03]  /*26b0*/  IMAD.U32 R37, R40, 0x10000, RZ ;  /* 0x0001000028257824 */ /* 0x000fc600078e00ff */
[----:B------:R-:W-:Y:S01]  /*26c0*/  @!P6 FFMA R18, R35, R39, R18 ;  /* 0x000000272312e223 */ /* 0x000fe20000000012 */
[----:B------:R-:W-:-:S03]  /*26d0*/  SHF.L.U32 R41, R41, 0x10, RZ ;  /* 0x0000001029297819 */ /* 0x000fc600000006ff */
[----:B------:R-:W-:Y:S01]  /*26e0*/  @!P6 FFMA R18, R37, R33, R18 ;  /* 0x000000212512e223 */ /* 0x000fe20000000012 */
[----:B------:R-:W-:-:S03]  /*26f0*/  IMAD.U32 R33, R28, 0x10000, RZ ;  /* 0x000100001c217824 */ /* 0x000fc600078e00ff */
[----:B------:R-:W-:Y:S01]  /*2700*/  @!P6 FFMA R18, R41, R31, R18 ;  /* 0x0000001f2912e223 */ /* 0x000fe20000000012 */
[----:B------:R-:W-:-:S03]  /*2710*/  IMAD.U32 R31, R26, 0x10000, RZ ;  /* 0x000100001a1f7824 */ /* 0x000fc600078e00ff */
[----:B------:R-:W-:Y:S01]  /*2720*/  @!P6 FFMA R18, R33, R29, R18 ;  /* 0x0000001d2112e223 */ /* 0x000fe20000000012 */
[----:B------:R-:W-:-:S03]  /*2730*/  IMAD.U32 R29, R24, 0x10000, RZ ;  /* 0x00010000181d7824 */ /* 0x000fc600078e00ff */
[----:B------:R-:W-:-:S04]  /*2740*/  @!P6 FFMA R18, R31, R25, R18 ;  /* 0x000000191f12e223 */ /* 0x000fc80000000012 */
[----:B------:R-:W-:Y:S01]  /*2750*/  @!P6 FFMA R18, R29, R27, R18 ;  /* 0x0000001b1d12e223 */ /* 0x000fe20000000012 */
[----:B------:R-:W-:-:S05]  /*2760*/  IADD3 R4, P6, PT, R4, 0x200, RZ ;  /* 0x0000020004047810 */ /* 0x000fca0007fde0ff */
[----:B------:R-:W-:Y:S01]  /*2770*/  IMAD.X R5, RZ, RZ, R5, P6 ;  /* 0x000000ffff057224 */ /* 0x000fe200030e0605 */
[----:B------:R-:W-:Y:S07]  /*2780*/  @P5 BRA `(.L_x_818) ;  /* 0xfffffffc00605947 */ /* 0x000fee000383ffff */
.L_x_817:
[----:B------:R-:W-:Y:S05]  /*2790*/  BSYNC.RECONVERGENT B1 ;  /* 0x0000000000017941 */ /* 0x000fea0003800200 */
.L_x_816:
[----:B------:R-:W-:Y:S01]  /*27a0*/  IMAD.X R21, R2, 0x1, R21, P3 ;  /* 0x0000000102157824 */ /* 0x000fe200018e0615 */
[----:B------:R-:W-:Y:S06]  /*27b0*/  @!P2 BRA `(.L_x_815) ;  /* 0x0000000000f8a947 */ /* 0x000fec0003800000 */
[----:B------:R-:W-:Y:S01]  /*27c0*/  BSSY.RECONVERGENT B1, `(.L_x_819) ;  /* 0x000001b000017945 */ /* 0x000fe20003800200 */
[----:B------:R-:W-:-:S03]  /*27d0*/  LOP3.LUT P2, RZ, R30, 0x3, RZ, 0xc0, !PT ;  /* 0x000000031eff7812 */ /* 0x000fc6000784c0ff */
[----:B------:R-:W-:Y:S10]  /*27e0*/  @!P1 BRA `(.L_x_820) ;  /* 0x0000000000609947 */ /* 0x000ff40003800000 */
[----:B------:R-:W0:Y:S01]  /*27f0*/  LDCU.64 UR8, c[0x0][0x390] ;  /* 0x00007200ff0877ac */ /* 0x000e220008000a00 */
[----:B------:R-:W-:-:S04]  /*2800*/  IADD3 R5, P3, PT, R19, R20, RZ ;  /* 0x0000001413057210 */ /* 0x000fc80007f7e0ff */
[----:B---3--:R-:W-:Y:S02]  /*2810*/  IADD3.X R22, PT, PT, RZ, R21, RZ, P3, !PT ;  /* 0x00000015ff167210 */ /* 0x008fe40001ffe4ff */
[----:B0-----:R-:W-:-:S04]  /*2820*/  LEA R4, P3, R5, UR8, 0x1 ;  /* 0x0000000805047c11 */ /* 0x001fc8000f8608ff */
[----:B------:R-:W-:-:S05]  /*2830*/  LEA.HI.X R5, R5, UR9, R22, 0x1, P3 ;  /* 0x0000000905057c11 */ /* 0x000fca00098f0c16 */
[----:B------:R-:W2:Y:S04]  /*2840*/  LDG.E.U16.CONSTANT R22, desc[UR6][R4.64] ;  /* 0x0000000604167981 */ /* 0x000ea8000c1e9500 */
[----:B------:R-:W3:Y:S04]  /*2850*/  LDG.E.U16.CONSTANT R24, desc[UR6][R4.64+0x40] ;  /* 0x0000400604187981 */ /* 0x000ee8000c1e9500 */
[----:B------:R-:W4:Y:S04]  /*2860*/  LDG.E.U16.CONSTANT R26, desc[UR6][R4.64+0x80] ;  /* 0x00008006041a7981 */ /* 0x000f28000c1e9500 */
[----:B------:R-:W4:Y:S01]  /*2870*/  LDG.E.U16.CONSTANT R28, desc[UR6][R4.64+0xc0] ;  /* 0x0000c006041c7981 */ /* 0x000f22000c1e9500 */
[----:B------:R-:W-:Y:S01]  /*2880*/  ISETP.GE.AND P3, PT, R9, R10, PT ;  /* 0x0000000a0900720c */ /* 0x000fe20003f66270 */
[C---:B------:R-:W-:Y:S01]  /*2890*/  IMAD R33, R19.reuse, 0x4, R6 ;  /* 0x0000000413217824 */ /* 0x040fe200078e0206 */
[----:B------:R-:W-:-:S11]  /*28a0*/  IADD3 R19, PT, PT, R19, 0x80, RZ ;  /* 0x0000008013137810 */ /* 0x000fd60007ffe0ff */
[----:B------:R-:W0:Y:S04]  /*28b0*/  @!P3 LDS R23, [R33] ;  /* 0x000000002117b984 */ /* 0x000e280000000800 */
[----:B------:R-:W1:Y:S04]  /*28c0*/  @!P3 LDS R25, [R33+0x80] ;  /* 0x000080002119b984 */ /* 0x000e680000000800 */
[----:B------:R-:W1:Y:S04]  /*28d0*/  @!P3 LDS R27, [R33+0x100] ;  /* 0x00010000211bb984 */ /* 0x000e680000000800 */
[----:B------:R-:W1:Y:S01]  /*28e0*/  @!P3 LDS R29, [R33+0x180] ;  /* 0x00018000211db984 */ /* 0x000e620000000800 */
[----:B--2---:R-:W-:Y:S01]  /*28f0*/  IMAD.U32 R31, R22, 0x10000, RZ ;  /* 0x00010000161f7824 */ /* 0x004fe200078e00ff */
[----:B---3--:R-:W-:-:S03]  /*2900*/  SHF.L.U32 R35, R24, 0x10, RZ ;  /* 0x0000001018237819 */ /* 0x008fc600000006ff */
[----:B0-----:R-:W-:Y:S01]  /*2910*/  @!P3 FFMA R18, R31, R23, R18 ;  /* 0x000000171f12b223 */ /* 0x001fe20000000012 */
[----:B----4-:R-:W-:-:S03]  /*2920*/  IMAD.U32 R23, R26, 0x10000, RZ ;  /* 0x000100001a177824 */ /* 0x010fc600078e00ff */
[----:B-1----:R-:W-:Y:S01]  /*2930*/  @!P3 FFMA R18, R35, R25, R18 ;  /* 0x000000192312b223 */ /* 0x002fe20000000012 */
[----:B------:R-:W-:-:S03]  /*2940*/  IMAD.U32 R5, R28, 0x10000, RZ ;  /* 0x000100001c057824 */ /* 0x000fc600078e00ff */
[----:B------:R-:W-:-:S04]  /*2950*/  @!P3 FFMA R18, R23, R27, R18 ;  /* 0x0000001b1712b223 */ /* 0x000fc80000000012 */
[----:B------:R-:W-:-:S07]  /*2960*/  @!P3 FFMA R18, R5, R29, R18 ;  /* 0x0000001d0512b223 */ /* 0x000fce0000000012 */
.L_x_820:
[----:B------:R-:W-:Y:S05]  /*2970*/  BSYNC.RECONVERGENT B1 ;  /* 0x0000000000017941 */ /* 0x000fea0003800200 */
.L_x_819:
[----:B------:R-:W-:Y:S05]  /*2980*/  @!P2 BRA `(.L_x_815) ;  /* 0x000000000084a947 */ /* 0x000fea0003800000 */
[C---:B------:R-:W-:Y:S01]  /*2990*/  LOP3.LUT P3, RZ, R13.reuse, 0x60, RZ, 0xc0, !PT ;  /* 0x000000600dff7812 */ /* 0x040fe2000786c0ff */
[----:B------:R-:W-:Y:S01]  /*29a0*/  BSSY.RECONVERGENT B1, `(.L_x_821) ;  /* 0x0000013000017945 */ /* 0x000fe20003800200 */
[----:B------:R-:W-:-:S11]  /*29b0*/  LOP3.LUT P2, RZ, R13, 0x20, RZ, 0xc0, !PT ;  /* 0x000000200dff7812 */ /* 0x000fd6000784c0ff */
[----:B------:R-:W-:Y:S05]  /*29c0*/  @!P3 BRA `(.L_x_822) ;  /* 0x000000000040b947 */ /* 0x000fea0003800000 */
[----:B------:R-:W0:Y:S01]  /*29d0*/  LDCU.64 UR8, c[0x0][0x390] ;  /* 0x00007200ff0877ac */ /* 0x000e220008000a00 */
[----:B------:R-:W-:-:S05]  /*29e0*/  IADD3 R5, P3, PT, R19, R20, RZ ;  /* 0x0000001413057210 */ /* 0x000fca0007f7e0ff */
[----:B---3--:R-:W-:Y:S01]  /*29f0*/  IMAD.X R22, RZ, RZ, R21, P3 ;  /* 0x000000ffff167224 */ /* 0x008fe200018e0615 */
[----:B0-----:R-:W-:-:S04]  /*2a00*/  LEA R4, P3, R5, UR8, 0x1 ;  /* 0x0000000805047c11 */ /* 0x001fc8000f8608ff */
[----:B------:R-:W-:-:S05]  /*2a10*/  LEA.HI.X R5, R5, UR9, R22, 0x1, P3 ;  /* 0x0000000905057c11 */ /* 0x000fca00098f0c16 */
[----:B------:R-:W2:Y:S04]  /*2a20*/  LDG.E.U16.CONSTANT R22, desc[UR6][R4.64] ;  /* 0x0000000604167981 */ /* 0x000ea8000c1e9500 */
[----:B------:R-:W3:Y:S01]  /*2a30*/  LDG.E.U16.CONSTANT R24, desc[UR6][R4.64+0x40] ;  /* 0x0000400604187981 */ /* 0x000ee2000c1e9500 */
[----:B------:R-:W-:Y:S01]  /*2a40*/  ISETP.GE.AND P3, PT, R9, R10, PT ;  /* 0x0000000a0900720c */ /* 0x000fe20003f66270 */
[C---:B------:R-:W-:Y:S02]  /*2a50*/  IMAD R26, R19.reuse, 0x4, R6 ;  /* 0x00000004131a7824 */ /* 0x040fe400078e0206 */
[----:B------:R-:W-:-:S10]  /*2a60*/  VIADD R19, R19, 0x40 ;  /* 0x0000004013137836 */ /* 0x000fd40000000000 */
[----:B------:R-:W0:Y:S04]  /*2a70*/  @!P3 LDS R23, [R26] ;  /* 0x000000001a17b984 */ /* 0x000e280000000800 */
[----:B------:R-:W1:Y:S01]  /*2a80*/  @!P3 LDS R25, [R26+0x80] ;  /* 0x000080001a19b984 */ /* 0x000e620000000800 */
[----:B--2---:R-:W-:Y:S01]  /*2a90*/  SHF.L.U32 R27, R22, 0x10, RZ ;  /* 0x00000010161b7819 */ /* 0x004fe200000006ff */
[----:B---3--:R-:W-:-:S04]  /*2aa0*/  IMAD.U32 R29, R24, 0x10000, RZ ;  /* 0x00010000181d7824 */ /* 0x008fc800078e00ff */
[----:B0-----:R-:W-:-:S04]  /*2ab0*/  @!P3 FFMA R18, R27, R23, R18 ;  /* 0x000000171b12b223 */ /* 0x001fc80000000012 */
[----:B-1----:R-:W-:-:S07]  /*2ac0*/  @!P3 FFMA R18, R29, R25, R18 ;  /* 0x000000191d12b223 */ /* 0x002fce0000000012 */
.L_x_822:
[----:B------:R-:W-:Y:S05]  /*2ad0*/  BSYNC.RECONVERGENT B1 ;  /* 0x0000000000017941 */ /* 0x000fea0003800200 */
.L_x_821:
[----:B------:R-:W-:Y:S05]  /*2ae0*/  @P2 BRA `(.L_x_815) ;  /* 0x00000000002c2947 */ /* 0x000fea0003800000 */
[----:B------:R-:W0:Y:S01]  /*2af0*/  LDCU.64 UR8, c[0x0][0x390] ;  /* 0x00007200ff0877ac */ /* 0x000e220008000a00 */
[----:B------:R-:W-:-:S04]  /*2b00*/  IADD3 R20, P2, PT, R19, R20, RZ ;  /* 0x0000001413147210 */ /* 0x000fc80007f5e0ff */
[----:B------:R-:W-:Y:S02]  /*2b10*/  IADD3.X R21, PT, PT, RZ, R21, RZ, P2, !PT ;  /* 0x00000015ff157210 */ /* 0x000fe400017fe4ff */
[----:B0-----:R-:W-:-:S04]  /*2b20*/  LEA R4, P2, R20, UR8, 0x1 ;  /* 0x0000000814047c11 */ /* 0x001fc8000f8408ff */
[----:B------:R-:W-:-:S05]  /*2b30*/  LEA.HI.X R5, R20, UR9, R21, 0x1, P2 ;  /* 0x0000000914057c11 */ /* 0x000fca00090f0c15 */
[----:B------:R-:W2:Y:S01]  /*2b40*/  LDG.E.U16.CONSTANT R4, desc[UR6][R4.64] ;  /* 0x0000000604047981 */ /* 0x000ea2000c1e9500 */
[----:B------:R-:W-:-:S13]  /*2b50*/  ISETP.GE.AND P2, PT, R9, R10, PT ;  /* 0x0000000a0900720c */ /* 0x000fda0003f46270 */
[----:B------:R-:W-:-:S06]  /*2b60*/  @!P2 IMAD R19, R19, 0x4, R6 ;  /* 0x000000041313a824 */ /* 0x000fcc00078e0206 */
[----:B------:R-:W0:Y:S01]  /*2b70*/  @!P2 LDS R19, [R19] ;  /* 0x000000001313a984 */ /* 0x000e220000000800 */
[----:B--2---:R-:W-:-:S05]  /*2b80*/  SHF.L.U32 R21, R4, 0x10, RZ ;  /* 0x0000001004157819 */ /* 0x004fca00000006ff */
[----:B0-----:R-:W-:-:S07]  /*2b90*/  @!P2 FFMA R18, R21, R19, R18 ;  /* 0x000000131512a223 */ /* 0x001fce0000000012 */
.L_x_815:
[----:B------:R-:W-:Y:S05]  /*2ba0*/  BSYNC.RECONVERGENT B0 ;  /* 0x0000000000007941 */ /* 0x000fea0003800200 */
.L_x_814:
        /* <DEDUP_REMOVED lines=11> */
.L_x_834:
[----:B------:R-:W-:Y:S01]  /*2c60*/  BSSY.RECONVERGENT B0, `(.L_x_824) ;  /* 0x0000013000007945 */ /* 0x000fe20003800200 */
[----:B-1----:R-:W-:-:S03]  /*2c70*/  FADD R25, R20, R21 ;  /* 0x0000001514197221 */ /* 0x002fc60000000000 */
[----:B------:R-:W-:Y:S05]  /*2c80*/  @P0 BRA `(.L_x_825) ;  /* 0x0000000000400947 */ /* 0x000fea0003800000 */
[----:B------:R-:W-:-:S04]  /*2c90*/  IMAD.WIDE.U32 R4, R7, 0x2, R16 ;  /* 0x0000000207047825 */ /* 0x000fc800078e0010 */
[----:B0----5:R-:W-:Y:S01]  /*2ca0*/  FMUL R20, R0, R25 ;  /* 0x0000001900147220 */ /* 0x021fe20000400000 */
[----:B------:R-:W-:Y:S01]  /*2cb0*/  IMAD.MOV.U32 R19, RZ, RZ, R5 ;  /* 0x000000ffff137224 */ /* 0x000fe200078e0005 */
[C---:B------:R-:W-:Y:S02]  /*2cc0*/  LOP3.LUT R18, R4.reuse, 0xfffffffd, RZ, 0xc0, !PT ;  /* 0xfffffffd04127812 */ /* 0x040fe400078ec0ff */
[----:B------:R-:W-:Y:S02]  /*2cd0*/  LOP3.LUT R21, R4, 0x2, RZ, 0xc0, !PT ;  /* 0x0000000204157812 */ /* 0x000fe400078ec0ff */
[----:B---3--:R-:W-:Y:S01]  /*2ce0*/  F2FP.BF16.F32.PACK_AB R22, RZ, R20 ;  /* 0x00000014ff16723e */ /* 0x008fe200000010ff */
[----:B------:R0:W5:Y:S01]  /*2cf0*/  LD.E R23, desc[UR6][R18.64] ;  /* 0x0000000612177980 */ /* 0x000162000c101900 */
[----:B------:R-:W-:Y:S01]  /*2d00*/  ISETP.EQ.U32.AND P2, PT, R21, RZ, PT ;  /* 0x000000ff1500720c */ /* 0x000fe20003f42070 */
[----:B------:R-:W-:-:S05]  /*2d10*/  HFMA2 R21, -RZ, RZ, 0, 0.19775390625 ;  /* 0x00003254ff157431 */ /* 0x000fca00000001ff */
[----:B------:R-:W-:-:S07]  /*2d20*/  SEL R24, R21, 0x7610, P2 ;  /* 0x0000761015187807 */ /* 0x000fce0001000000 */
.L_x_826:
[----:B-----5:R-:W-:-:S05]  /*2d30*/  HADD2.BF16_V2 R20, R23, R22.H0_H0 ;  /* 0x2000001617147230 */ /* 0x020fca0000200000 */
[----:B------:R-:W-:-:S05]  /*2d40*/  PRMT R21, R23, R24, R20 ;  /* 0x0000001817157216 */ /* 0x000fca0000000014 */
[----:B------:R-:W2:Y:S02]  /*2d50*/  ATOM.E.CAS.STRONG.GPU PT, R20, [R18], R23, R21 ;  /* 0x000000171214738b */ /* 0x000ea400001ee115 */
[----:B--2---:R-:W-:Y:S01]  /*2d60*/  ISETP.NE.U32.AND P2, PT, R20, R23, PT ;  /* 0x000000171400720c */ /* 0x004fe20003f45070 */
[----:B------:R-:W-:-:S12]  /*2d70*/  IMAD.MOV.U32 R23, RZ, RZ, R20 ;  /* 0x000000ffff177224 */ /* 0x000fd800078e0014 */
[----:B------:R-:W-:Y:S05]  /*2d80*/  @P2 BRA `(.L_x_826) ;  /* 0xfffffffc00e82947 */ /* 0x000fea000383ffff */
.L_x_825:
[----:B------:R-:W-:Y:S05]  /*2d90*/  BSYNC.RECONVERGENT B0 ;  /* 0x0000000000007941 */ /* 0x000fea0003800200 */
.L_x_824:
[----:B------:R-:W1:Y:S01]  /*2da0*/  LDCU UR8, c[0x0][0x3d8] ;  /* 0x00007b00ff0877ac */ /* 0x000e620008000800 */
[----:B------:R-:W-:-:S04]  /*2db0*/  IADD3 R7, PT, PT, R7, 0x8, RZ ;  /* 0x0000000807077810 */ /* 0x000fc80007ffe0ff */
[----:B-1----:R-:W-:-:S13]  /*2dc0*/  ISETP.GE.AND P2, PT, R7, UR8, PT ;  /* 0x0000000807007c0c */ /* 0x002fda000bf46270 */
[----:B------:R-:W-:Y:S05]  /*2dd0*/  @!P2 BRA `(.L_x_827) ;  /* 0xfffffff40070a947 */ /* 0x000fea000383ffff */
[----:B------:R-:W-:Y:S05]  /*2de0*/  EXIT ;  /* 0x000000000000794d */ /* 0x000fea0003800000 */
.L_x_823:
[----:B------:R-:W-:Y:S01]  /*2df0*/  BSSY B0, `(.L_x_828) ;  /* 0x0000008000007945 */ /* 0x000fe20003800000 */
[----:B------:R-:W-:Y:S01]  /*2e00*/  IMAD.MOV.U32 R5, RZ, RZ, R18 ;  /* 0x000000ffff057224 */ /* 0x000fe200078e0012 */
[----:B---3--:R-:W-:Y:S01]  /*2e10*/  MOV R23, 0x10 ;  /* 0x0000001000177802 */ /* 0x008fe20000000f00 */
[----:B------:R-:W-:Y:S01]  /*2e20*/  IMAD.MOV.U32 R24, RZ, RZ, 0x1f ;  /* 0x0000001fff187424 */ /* 0x000fe200078e00ff */
[----:B------:R-:W-:-:S07]  /*2e30*/  MOV R22, 0xffffffff ;  /* 0xffffffff00167802 */ /* 0x000fce0000000f00 */
[----:B-----5:R-:W-:Y:S05]  /*2e40*/  WARPSYNC.COLLECTIVE R22, `(.L_x_829) ;  /* 0x0000000016087348 */ /* 0x020fea0003c00000 */
[----:B------:R0:W1:Y:S02]  /*2e50*/  SHFL.BFLY P2, R21, R5, R23, R24 ;  /* 0x0c00001705157389 */ /* 0x0000640000040018 */
[----:B01---5:R-:W-:Y:S05]  /*2e60*/  ENDCOLLECTIVE ;  /* 0x000000000000791b */ /* 0x023fea0003800000 */
.L_x_829:
[----:B------:R-:W-:Y:S05]  /*2e70*/  BSYNC B0 ;  /* 0x0000000000007941 */ /* 0x000fea0003800000 */
.L_x_828:
[----:B------:R-:W-:Y:S02]  /*2e80*/  IMAD.MOV.U32 R5, RZ, RZ, R21 ;  /* 0x000000ffff057224 */ /* 0x000fe400078e0015 */
[----:B------:R-:W-:Y:S02]  /*2e90*/  HFMA2 R23, -RZ, RZ, 0, 4.76837158203125e-07 ;  /* 0x00000008ff177431 */ /* 0x000fe400000001ff */
[----:B------:R-:W-:Y:S01]  /*2ea0*/  IMAD.MOV.U32 R24, RZ, RZ, 0x1f ;  /* 0x0000001fff187424 */ /* 0x000fe200078e00ff */
[----:B------:R-:W-:Y:S01]  /*2eb0*/  MOV R22, 0xffffffff ;  /* 0xffffffff00167802 */ /* 0x000fe20000000f00 */
[----:B------:R-:W-:-:S07]  /*2ec0*/  FADD R5, R5, R18 ;  /* 0x0000001205057221 */ /* 0x000fce0000000000 */
[----:B------:R-:W-:Y:S05]  /*2ed0*/  WARPSYNC.COLLECTIVE R22, `(.L_x_830) ;  /* 0x0000000016087348 */ /* 0x000fea0003c00000 */
[----:B------:R0:W1:Y:S02]  /*2ee0*/  SHFL.BFLY P2, R21, R5, R23, R24 ;  /* 0x0c00001705157389 */ /* 0x0000640000040018 */
[----:B01----:R-:W-:Y:S05]  /*2ef0*/  ENDCOLLECTIVE ;  /* 0x000000000000791b */ /* 0x003fea0003800000 */
.L_x_830:
[----:B------:R-:W-:Y:S02]  /*2f00*/  IMAD.MOV.U32 R23, RZ, RZ, 0x4 ;  /* 0x00000004ff177424 */ /* 0x000fe400078e00ff */
[----:B------:R-:W-:-:S04]  /*2f10*/  IMAD.MOV.U32 R4, RZ, RZ, R21 ;  /* 0x000000ffff047224 */ /* 0x000fc800078e0015 */
[----:B------:R-:W-:-:S05]  /*2f20*/  FADD R4, R5, R4 ;  /* 0x0000000405047221 */ /* 0x000fca0000000000 */
[----:B------:R-:W-:-:S07]  /*2f30*/  MOV R5, R4 ;  /* 0x0000000400057202 */ /* 0x000fce0000000f00 */
[----:B------:R-:W-:Y:S05]  /*2f40*/  WARPSYNC.COLLECTIVE R22, `(.L_x_831) ;  /* 0x0000000016087348 */ /* 0x000fea0003c00000 */
[----:B------:R0:W1:Y:S02]  /*2f50*/  SHFL.BFLY P2, R21, R5, R23, R24 ;  /* 0x0c00001705157389 */ /* 0x0000640000040018 */
[----:B01----:R-:W-:Y:S05]  /*2f60*/  ENDCOLLECTIVE ;  /* 0x000000000000791b */ /* 0x003fea0003800000 */
.L_x_831:
[----:B------:R-:W-:Y:S01]  /*2f70*/  HFMA2 R23, -RZ, RZ, 0, 1.1920928955078125e-07 ;  /* 0x00000002ff177431 */ /* 0x000fe200000001ff */
[----:B------:R-:W-:-:S05]  /*2f80*/  MOV R19, R21 ;  /* 0x0000001500137202 */ /* 0x000fca0000000f00 */
[----:B------:R-:W-:-:S04]  /*2f90*/  FADD R19, R4, R19 ;  /* 0x0000001304137221 */ /* 0x000fc80000000000 */
[----:B------:R-:W-:-:S07]  /*2fa0*/  IMAD.MOV.U32 R5, RZ, RZ, R19 ;  /* 0x000000ffff057224 */ /* 0x000fce00078e0013 */
[----:B------:R-:W-:Y:S05]  /*2fb0*/  WARPSYNC.COLLECTIVE R22, `(.L_x_832) ;  /* 0x0000000016087348 */ /* 0x000fea0003c00000 */
[----:B------:R0:W1:Y:S02]  /*2fc0*/  SHFL.BFLY P2, R21, R5, R23, R24 ;  /* 0x0c00001705157389 */ /* 0x0000640000040018 */
[----:B01----:R-:W-:Y:S05]  /*2fd0*/  ENDCOLLECTIVE ;  /* 0x000000000000791b */ /* 0x003fea0003800000 */
.L_x_832:
[----:B------:R-:W-:Y:S02]  /*2fe0*/  IMAD.MOV.U32 R23, RZ, RZ, 0x1 ;  /* 0x00000001ff177424 */ /* 0x000fe400078e00ff */
[----:B------:R-:W-:-:S04]  /*2ff0*/  IMAD.MOV.U32 R20, RZ, RZ, R21 ;  /* 0x000000ffff147224 */ /* 0x000fc800078e0015 */
[----:B------:R-:W-:-:S05]  /*3000*/  FADD R20, R19, R20 ;  /* 0x0000001413147221 */ /* 0x000fca0000000000 */
[----:B------:R-:W-:-:S07]  /*3010*/  MOV R5, R20 ;  /* 0x0000001400057202 */ /* 0x000fce0000000f00 */
[----:B------:R-:W-:Y:S05]  /*3020*/  WARPSYNC.COLLECTIVE R22, `(.L_x_833) ;  /* 0x0000000016087348 */ /* 0x000fea0003c00000 */
[----:B------:R0:W1:Y:S02]  /*3030*/  SHFL.BFLY P2, R21, R5, R23, R24 ;  /* 0x0c00001705157389 */ /* 0x0000640000040018 */
[----:B01----:R-:W-:Y:S05]  /*3040*/  ENDCOLLECTIVE ;  /* 0x000000000000791b */ /* 0x003fea0003800000 */
.L_x_833:
[----:B------:R-:W-:Y:S05]  /*3050*/  BRA `(.L_x_834) ;  /* 0xfffffffc00007947 */ /* 0x000fea000383ffff */
        .weak           $__internal_6_$__cuda_sm3x_div_rn_noftz_f32_slowpath
        .type           $__internal_6_$__cuda_sm3x_div_rn_noftz_f32_slowpath,@function
        .size           $__internal_6_$__cuda_sm3x_div_rn_noftz_f32_slowpath,(.L_x_4628 - $__internal_6_$__cuda_sm3x_div_rn_noftz_f32_slowpath)
$__internal_6_$__cuda_sm3x_div_rn_noftz_f32_slowpath:
        /* <DEDUP_REMOVED lines=34> */
.L_x_836:
        /* <DEDUP_REMOVED lines=35> */
[C---:B------:R-:W-:Y:S01]  /*34b0*/  VIADD R30, R27.reuse, 0x20 ;  /* 0x000000201b1e7836 */ /* 0x040fe20000000000 */
[----:B------:R-:W-:Y:S02]  /*34c0*/  IADD3 R27, PT, PT, -R27, RZ, RZ ;  /* 0x000000ff1b1b7210 */ /* 0x000fe40007ffe1ff */
        /* <DEDUP_REMOVED lines=10> */
[----:B------:R-:W-:-:S05]  /*3570*/  LOP3.LUT R3, R3, R28, RZ, 0xc0, !PT ;  /* 0x0000001c03037212 */ /* 0x000fca00078ec0ff */
[----:B------:R-:W-:-:S05]  /*3580*/  IMAD.IADD R3, R30, 0x1, R3 ;  /* 0x000000011e037824 */ /* 0x000fca00078e0203 */
[----:B------:R-:W-:Y:S01]  /*3590*/  LOP3.LUT R0, R3, R0, RZ, 0xfc, !PT ;  /* 0x0000000003007212 */ /* 0x000fe200078efcff */
[----:B------:R-:W-:Y:S06]  /*35a0*/  BRA `(.L_x_844) ;  /* 0x0000000000107947 */ /* 0x000fec0003800000 */
.L_x_843:
[----:B------:R-:W-:-:S04]  /*35b0*/  LOP3.LUT R0, R0, 0x80000000, RZ, 0xc0, !PT ;  /* 0x8000000000007812 */ /* 0x000fc800078ec0ff */
[----:B------:R-:W-:Y:S01]  /*35c0*/  LOP3.LUT R0, R0, 0x7f800000, RZ, 0xfc, !PT ;  /* 0x7f80000000007812 */ /* 0x000fe200078efcff */
[----:B------:R-:W-:Y:S06]  /*35d0*/  BRA `(.L_x_844) ;  /* 0x0000000000047947 */ /* 0x000fec0003800000 */
.L_x_842:
[----:B------:R-:W-:-:S07]  /*35e0*/  LEA R0, R28, R0, 0x17 ;  /* 0x000000001c007211 */ /* 0x000fce00078eb8ff */
.L_x_844:
[----:B------:R-:W-:Y:S05]  /*35f0*/  BSYNC.RECONVERGENT B5 ;  /* 0x0000000000057941 */ /* 0x000fea0003800200 */
.L_x_841:
[----:B------:R-:W-:Y:S05]  /*3600*/  BRA `(.L_x_845) ;  /* 0x0000000000207947 */ /* 0x000fea0003800000 */
.L_x_840:
[----:B------:R-:W-:-:S04]  /*3610*/  LOP3.LUT R0, R3, 0x80000000, R0, 0x48, !PT ;  /* 0x8000000003007812 */ /* 0x000fc800078e4800 */
[----:B------:R-:W-:Y:S01]  /*3620*/  LOP3.LUT R0, R0, 0x7f800000, RZ, 0xfc, !PT ;  /* 0x7f80000000007812 */ /* 0x000fe200078efcff */
[----:B------:R-:W-:Y:S06]  /*3630*/  BRA `(.L_x_845) ;  /* 0x0000000000147947 */ /* 0x000fec0003800000 */
.L_x_839:
[----:B------:R-:W-:Y:S01]  /*3640*/  LOP3.LUT R0, R3, 0x80000000, R0, 0x48, !PT ;  /* 0x8000000003007812 */ /* 0x000fe200078e4800 */
[----:B------:R-:W-:Y:S06]  /*3650*/  BRA `(.L_x_845) ;  /* 0x00000000000c7947 */ /* 0x000fec0003800000 */
.L_x_838:
[----:B------:R-:W0:Y:S01]  /*3660*/  MUFU.RSQ R0, -QNAN ;  /* 0xffc0000000007908 */ /* 0x000e220000001400 */
[----:B------:R-:W-:Y:S05]  /*3670*/  BRA `(.L_x_845) ;  /* 0x0000000000047947 */ /* 0x000fea0003800000 */
.L_x_837:
[----:B------:R-:W-:-:S07]  /*3680*/  FADD.FTZ R0, R0, R3 ;  /* 0x0000000300007221 */ /* 0x000fce0000010000 */
.L_x_845:
[----:B------:R-:W-:Y:S05]  /*3690*/  BSYNC.RECONVERGENT B4 ;  /* 0x0000000000047941 */ /* 0x000fea0003800200 */
.L_x_835:
[----:B------:R-:W-:Y:S02]  /*36a0*/  HFMA2 R27, -RZ, RZ, 0, 0 ;  /* 0x00000000ff1b7431 */ /* 0x000fe400000001ff */
[----:B0-----:R-:W-:Y:S02]  /*36b0*/  IMAD.MOV.U32 R25, RZ, RZ, R0 ;  /* 0x000000ffff197224 */ /* 0x001fe400078e0000 */
[----:B------:R-:W-:Y:S05]  /*36c0*/  RET.REL.NODEC R26 `(_Z15moe_mega_kernelI13__nv_bfloat16Lb0ELi1EEvPKT_S3_S3_S3_PKfPKiS7_S7_S7_PS1_iiiiii) ;  /* 0xffffffc81a4c7950 */ /* 0x000fea0003c3ffff */
.L_x_846:
        /* <DEDUP_REMOVED lines=11> */
.L_x_4628:


//--------------------- .text._Z15moe_mega_kernelI13__nv_bfloat16Lb1ELi1EEvPKT_S3_S3_S3_PKfPKiS7_S7_S7_PS1_iiiiii --------------------------
	.section	.text._Z15moe_mega_kernelI13__nv_bfloat16Lb1ELi1EEvPKT_S3_S3_S3_PKfPKiS7_S7_S7_PS1_iiiiii,"ax",@progbits
	.align	128
        .global         _Z15moe_mega_kernelI13__nv_bfloat16Lb1ELi1EEvPKT_S3_S3_S3_PKfPKiS7_S7_S7_PS1_iiiiii
        .type           _Z15moe_mega_kernelI13__nv_bfloat16Lb1ELi1EEvPKT_S3_S3_S3_PKfPKiS7_S7_S7_PS1_iiiiii,@function
        .size           _Z15moe_mega_kernelI13__nv_bfloat16Lb1ELi1EEvPKT_S3_S3_S3_PKfPKiS7_S7_S7_PS1_iiiiii,(.L_x_4629 - _Z15moe_mega_kernelI13__nv_bfloat16Lb1ELi1EEvPKT_S3_S3_S3_PKfPKiS7_S7_S7_PS1_iiiiii)
        .other          _Z15moe_mega_kernelI13__nv_bfloat16Lb1ELi1EEvPKT_S3_S3_S3_PKfPKiS7_S7_S7_PS1_iiiiii,@"STO_CUDA_ENTRY STV_DEFAULT"
_Z15moe_mega_kernelI13__nv_bfloat16Lb1ELi1EEvPKT_S3_S3_S3_PKfPKiS7_S7_S7_PS1_iiiiii:
.text._Z15moe_mega_kernelI13__nv_bfloat16Lb1ELi1EEvPKT_S3_S3_S3_PKfPKiS7_S7_S7_PS1_iiiiii:
        /* <DEDUP_REMOVED lines=15> */
.L_x_848:
        /* <DEDUP_REMOVED lines=9> */
.L_x_847:
[C---:B------:R-:W-:Y:S01]  /*0180*/  IMAD.WIDE.U32 R6, R11.reuse, 0x4, R6 ;  /* 0x000000040b067825 */ /* 0x040fe200078e0006 */
[----:B------:R-:W1:Y:S03]  /*0190*/  LDC.64 R2, c[0x0][0x3d8] ;  /* 0x0000f600ff027b82 */ /* 0x000e660000000a00 */
[----:B0-----:R-:W-:Y:S02]  /*01a0*/  IMAD.WIDE.U32 R8, R11, 0x4, R8 ;  /* 0x000000040b087825 */ /* 0x001fe400078e0008 */
[----:B------:R-:W2:Y:S03]  /*01b0*/  LDG.E.CONSTANT R6, desc[UR6][R6.64] ;  /* 0x0000000606067981 */ /* 0x000ea6000c1e9900 */
[----:B------:R-:W0:Y:S01]  /*01c0*/  LDC.64 R44, c[0x0][0x3b8] ;  /* 0x0000ee00ff2c7b82 */ /* 0x000e220000000a00 */
[----:B------:R-:W2:Y:S04]  /*01d0*/  LDG.E.CONSTANT R13, desc[UR6][R8.64] ;  /* 0x00000006080d7981 */ /* 0x000ea8000c1e9900 */
        /* <DEDUP_REMOVED lines=32> */
.L_x_853:
[----:B------:R-:W-:-:S05]  /*03e0*/  IADD3 R9, P0, PT, R7, R0, RZ ;  /* 0x0000000007097210 */ /* 0x000fca0007f1e0ff */
[----:B-1----:R-:W-:Y:S01]  /*03f0*/  IMAD.X R18, RZ, RZ, R4, P0 ;  /* 0x000000ffff127224 */ /* 0x002fe200000e0604 */
        /* <DEDUP_REMOVED lines=10> */
[----:B------:R-:W-:-:S02]  /*04a0*/  IMAD R21, R0, 0x4, R19 ;  /* 0x0000000400157824 */ /* 0x000fc400078e0213 */
[----:B------:R-:W-:Y:S02]  /*04b0*/  VIADD R17, R17, 0x8 ;  /* 0x0000000811117836 */ /* 0x000fe40000000000 */
[----:B------:R-:W-:-:S03]  /*04c0*/  VIADD R0, R0, 0x800 ;  /* 0x0000080000007836 */ /* 0x000fc60000000000 */
[----:B------:R-:W-:Y:S02]  /*04d0*/  ISETP.NE.AND P0, PT, R17, R16, PT ;  /* 0x000000101100720c */ /* 0x000fe40003f05270 */
[----:B--2---:R-:W-:Y:S01]  /*04e0*/  SHF.L.U32 R18, R18, 0x10, RZ ;  /* 0x0000001012127819 */ /* 0x004fe200000006ff */
[----:B---3--:R-:W-:-:S04]  /*04f0*/  IMAD.U32 R20, R20, 0x10000, RZ ;  /* 0x0001000014147824 */ /* 0x008fc800078e00ff */
[----:B------:R1:W-:Y:S01]  /*0500*/  STS [R21], R18 ;  /* 0x0000001215007388 */ /* 0x0003e20000000800 */
[----:B----4-:R-:W-:-:S03]  /*0510*/  IMAD.U32 R22, R22, 0x10000, RZ ;  /* 0x0001000016167824 */ /* 0x010fc600078e00ff */
        /* <DEDUP_REMOVED lines=13> */
.L_x_852:
[----:B0-----:R-:W-:Y:S05]  /*05f0*/  BSYNC.RECONVERGENT B1 ;  /* 0x0000000000017941 */ /* 0x001fea0003800200 */
.L_x_851:
[----:B------:R-:W-:Y:S05]  /*0600*/  @!P1 BRA `(.L_x_850) ;  /* 0x0000000000e89947 */ /* 0x000fea0003800000 */
[----:B------:R-:W-:Y:S01]  /*0610*/  ISETP.GE.U32.AND P0, PT, R15, 0x4, PT ;  /* 0x000000040f00780c */ /* 0x000fe20003f06070 */
[----:B------:R-:W-:Y:S01]  /*0620*/  BSSY.RECONVERGENT B1, `(.L_x_854) ;  /* 0x0000019000017945 */ /* 0x000fe20003800200 */
[----:B-1----:R-:W-:-:S11]  /*0630*/  LOP3.LUT P1, R21, R10, 0x3, RZ, 0xc0, !PT ;  /* 0x000000030a157812 */ /* 0x002fd6000782c0ff */
[----:B------:R-:W-:Y:S05]  /*0640*/  @!P0 BRA `(.L_x_855) ;  /* 0x0000000000588947 */ /* 0x000fea0003800000 */
[----:B------:R-:W0:Y:S01]  /*0650*/  LDCU.64 UR4, c[0x0][0x380] ;  /* 0x00007000ff0477ac */ /* 0x000e220008000a00 */
[----:B------:R-:W-:-:S04]  /*0660*/  IADD3 R9, P0, PT, R7, R0, RZ ;  /* 0x0000000007097210 */ /* 0x000fc80007f1e0ff */
[----:B------:R-:W-:Y:S02]  /*0670*/  IADD3.X R10, PT, PT, RZ, R4, RZ, P0, !PT ;  /* 0x00000004ff0a7210 */ /* 0x000fe400007fe4ff */
[----:B0-----:R-:W-:-:S04]  /*0680*/  LEA R8, P0, R9, UR4, 0x1 ;  /* 0x0000000409087c11 */ /* 0x001fc8000f8008ff */
[----:B------:R-:W-:-:S05]  /*0690*/  LEA.HI.X R9, R9, UR5, R10, 0x1, P0 ;  /* 0x0000000509097c11 */ /* 0x000fca00080f0c0a */
[----:B------:R-:W2:Y:S04]  /*06a0*/  LDG.E.U16.CONSTANT R10, desc[UR6][R8.64] ;  /* 0x00000006080a7981 */ /* 0x000ea8000c1e9500 */
[----:B------:R-:W3:Y:S04]  /*06b0*/  LDG.E.U16.CONSTANT R16, desc[UR6][R8.64+0x200] ;  /* 0x0002000608107981 */ /* 0x000ee8000c1e9500 */
[----:B------:R-:W4:Y:S04]  /*06c0*/  LDG.E.U16.CONSTANT R17, desc[UR6][R8.64+0x400] ;  /* 0x0004000608117981 */ /* 0x000f28000c1e9500 */
[----:B------:R-:W5:Y:S01]  /*06d0*/  LDG.E.U16.CONSTANT R19, desc[UR6][R8.64+0x600] ;  /* 0x0006000608137981 */ /* 0x000f62000c1e9500 */
[----:B------:R-:W0:Y:S01]  /*06e0*/  S2UR UR5, SR_CgaCtaId ;  /* 0x00000000000579c3 */ /* 0x000e220000008800 */
[----:B------:R-:W-:-:S02]  /*06f0*/  UMOV UR4, 0x400 ;  /* 0x0000040000047882 */ /* 0x000fc40000000000 */
[----:B0-----:R-:W-:-:S06]  /*0700*/  ULEA UR4, UR5, UR4, 0x18 ;  /* 0x0000000405047291 */ /* 0x001fcc000f8ec0ff */
[C---:B------:R-:W-:Y:S01]  /*0710*/  LEA R15, R0.reuse, UR4, 0x2 ;  /* 0x00000004000f7c11 */ /* 0x040fe2000f8e10ff */
[----:B------:R-:W-:Y:S02]  /*0720*/  VIADD R0, R0, 0x400 ;  /* 0x0000040000007836 */ /* 0x000fe40000000000 */
[----:B--2---:R-:W-:Y:S02]  /*0730*/  IMAD.U32 R10, R10, 0x10000, RZ ;  /* 0x000100000a0a7824 */ /* 0x004fe400078e00ff */
[----:B---3--:R-:W-:-:S03]  /*0740*/  IMAD.U32 R16, R16, 0x10000, RZ ;  /* 0x0001000010107824 */ /* 0x008fc600078e00ff */
[----:B------:R0:W-:Y:S01]  /*0750*/  STS [R15], R10 ;  /* 0x0000000a0f007388 */ /* 0x0001e20000000800 */
[----:B----4-:R-:W-:-:S03]  /*0760*/  IMAD.U32 R18, R17, 0x10000, RZ ;  /* 0x0001000011127824 */ /* 0x010fc600078e00ff */
[----:B------:R0:W-:Y:S01]  /*0770*/  STS [R15+0x400], R16 ;  /* 0x000400100f007388 */ /* 0x0001e20000000800 */
[----:B-----5:R-:W-:-:S03]  /*0780*/  SHF.L.U32 R20, R19, 0x10, RZ ;  /* 0x0000001013147819 */ /* 0x020fc600000006ff */
[----:B------:R0:W-:Y:S04]  /*0790*/  STS [R15+0x800], R18 ;  /* 0x000800120f007388 */ /* 0x0001e80000000800 */
[----:B------:R0:W-:Y:S02]  /*07a0*/  STS [R15+0xc00], R20 ;  /* 0x000c00140f007388 */ /* 0x0001e40000000800 */
.L_x_855:
[----:B------:R-:W-:Y:S05]  /*07b0*/  BSYNC.RECONVERGENT B1 ;  /* 0x0000000000017941 */ /* 0x000fea0003800200 */
.L_x_854:
[----:B------:R-:W-:Y:S05]  /*07c0*/  @!P1 BRA `(.L_x_850) ;  /* 0x0000000000789947 */ /* 0x000fea0003800000 */
[----:B------:R-:W-:Y:S02]  /*07d0*/  ISETP.NE.AND P1, PT, R21, 0x1, PT ;  /* 0x000000011500780c */ /* 0x000fe40003f25270 */
[----:B------:R-:W-:-:S11]  /*07e0*/  LOP3.LUT P0, RZ, R6, 0x100, RZ, 0xc0, !PT ;  /* 0x0000010006ff7812 */ /* 0x000fd6000780c0ff */
[----:B------:R-:W1:Y:S01]  /*07f0*/  @P1 S2R R9, SR_CgaCtaId ;  /* 0x0000000000091919 */ /* 0x000e620000008800 */
[----:B0-----:R-:W0:Y:S01]  /*0800*/  @P1 LDC.64 R16, c[0x0][0x380] ;  /* 0x0000e000ff101b82 */ /* 0x001e220000000a00 */
[----:B------:R-:W-:-:S07]  /*0810*/  @P1 MOV R6, 0x400 ;  /* 0x0000040000061802 */ /* 0x000fce0000000f00 */
[----:B------:R-:W2:Y:S01]  /*0820*/  @!P0 LDC.64 R20, c[0x0][0x380] ;  /* 0x0000e000ff148b82 */ /* 0x000ea20000000a00 */
[----:B-1----:R-:W-:Y:S02]  /*0830*/  @P1 LEA R15, R9, R6, 0x18 ;  /* 0x00000006090f1211 */ /* 0x002fe400078ec0ff */
[----:B------:R-:W-:-:S03]  /*0840*/  @P1 IADD3 R9, P3, PT, R7, R0, RZ ;  /* 0x0000000007091210 */ /* 0x000fc60007f7e0ff */
[C---:B------:R-:W-:Y:S01]  /*0850*/  @P1 IMAD R19, R0.reuse, 0x4, R15 ;  /* 0x0000000400131824 */ /* 0x040fe200078e020f */
[----:B------:R-:W-:Y:S01]  /*0860*/  @P1 IADD3.X R10, PT, PT, RZ, R4, RZ, P3, !PT ;  /* 0x00000004ff0a1210 */ /* 0x000fe20001ffe4ff */
[----:B------:R-:W-:Y:S01]  /*0870*/  @P1 VIADD R0, R0, 0x200 ;  /* 0x0000020000001836 */ /* 0x000fe20000000000 */
[----:B0-----:R-:W-:-:S04]  /*0880*/  @P1 LEA R8, P3, R9, R16, 0x1 ;  /* 0x0000001009081211 */ /* 0x001fc800078608ff */
[----:B------:R-:W-:Y:S02]  /*0890*/  @!P0 IADD3 R7, P2, PT, R7, R0, RZ ;  /* 0x0000000007078210 */ /* 0x000fe40007f5e0ff */
[----:B------:R-:W-:-:S03]  /*08a0*/  @P1 LEA.HI.X R9, R9, R17, R10, 0x1, P3 ;  /* 0x0000001109091211 */ /* 0x000fc600018f0c0a */
[----:B------:R-:W-:Y:S01]  /*08b0*/  @!P0 IMAD.X R4, RZ, RZ, R4, P2 ;  /* 0x000000ffff048224 */ /* 0x000fe200010e0604 */
[C---:B--2---:R-:W-:Y:S01]  /*08c0*/  @!P0 LEA R6, P2, R7.reuse, R20, 0x1 ;  /* 0x0000001407068211 */ /* 0x044fe200078408ff */
[----:B------:R-:W2:Y:S03]  /*08d0*/  @P1 LDG.E.U16.CONSTANT R10, desc[UR6][R8.64+0x200] ;  /* 0x00020006080a1981 */ /* 0x000ea6000c1e9500 */
[----:B------:R-:W-:Y:S02]  /*08e0*/  @!P0 LEA.HI.X R7, R7, R21, R4, 0x1, P2 ;  /* 0x0000001507078211 */ /* 0x000fe400010f0c04 */
[----:B------:R-:W3:Y:S04]  /*08f0*/  @P1 LDG.E.U16.CONSTANT R4, desc[UR6][R8.64] ;  /* 0x0000000608041981 */ /* 0x000ee8000c1e9500 */
[----:B------:R-:W4:Y:S01]  /*0900*/  @!P0 LDG.E.U16.CONSTANT R6, desc[UR6][R6.64] ;  /* 0x0000000606068981 */ /* 0x000f22000c1e9500 */
[----:B------:R-:W0:Y:S01]  /*0910*/  @!P0 S2R R16, SR_CgaCtaId ;  /* 0x0000000000108919 */ /* 0x000e220000008800 */
[----:B------:R-:W-:-:S04]  /*0920*/  @!P0 MOV R15, 0x400 ;  /* 0x00000400000f8802 */ /* 0x000fc80000000f00 */
[----:B0-----:R-:W-:-:S05]  /*0930*/  @!P0 LEA R15, R16, R15, 0x18 ;  /* 0x0000000f100f8211 */ /* 0x001fca00078ec0ff */
[----:B------:R-:W-:Y:S01]  /*0940*/  @!P0 IMAD R15, R0, 0x4, R15 ;  /* 0x00000004000f8824 */ /* 0x000fe200078e020f */
[----:B--2---:R-:W-:Y:S01]  /*0950*/  @P1 SHF.L.U32 R10, R10, 0x10, RZ ;  /* 0x000000100a0a1819 */ /* 0x004fe200000006ff */
[----:B---3--:R-:W-:Y:S02]  /*0960*/  @P1 IMAD.U32 R4, R4, 0x10000, RZ ;  /* 0x0001000004041824 */ /* 0x008fe400078e00ff */
[----:B----4-:R-:W-:-:S03]  /*0970*/  @!P0 IMAD.U32 R0, R6, 0x10000, RZ ;  /* 0x0001000006008824 */ /* 0x010fc600078e00ff */
[----:B------:R2:W-:Y:S04]  /*0980*/  @P1 STS [R19], R4 ;  /* 0x0000000413001388 */ /* 0x0005e80000000800 */
[----:B------:R2:W-:Y:S04]  /*0990*/  @P1 STS [R19+0x400], R10 ;  /* 0x0004000a13001388 */ /* 0x0005e80000000800 */
[----:B------:R2:W-:Y:S02]  /*09a0*/  @!P0 STS [R15], R0 ;  /* 0x000000000f008388 */ /* 0x0005e40000000800 */
.L_x_850:
[----:B0-----:R-:W-:Y:S05]  /*09b0*/  BSYNC.RECONVERGENT B0 ;  /* 0x0000000000007941 */ /* 0x001fea0003800200 */
.L_x_849:
[----:B------:R-:W0:Y:S01]  /*09c0*/  S2UR UR5, SR_CgaCtaId ;  /* 0x00000000000579c3 */ /* 0x000e220000008800 */
[----:B------:R-:W-:Y:S01]  /*09d0*/  IMAD.SHL.U32 R5, R5, 0x4, RZ ;  /* 0x0000000405057824 */ /* 0x000fe200078e00ff */
[----:B------:R-:W-:-:S06]  /*09e0*/  UMOV UR4, 0x400 ;  /* 0x0000040000047882 */ /* 0x000fcc0000000000 */
[----:B------:R-:W-:Y:S01]  /*09f0*/  BAR.SYNC.DEFER_BLOCKING 0x0 ;  /* 0x0000000000007b1d */ /* 0x000fe20000010000 */
[----:B------:R-:W-:-:S05]  /*0a00*/  LOP3.LUT R36, R5, 0x380, RZ, 0xc0, !PT ;  /* 0x0000038005247812 */ /* 0x000fca00078ec0ff */
[----:B------:R-:W3:Y:S01]  /*0a10*/  LDCU UR8, c[0x0][0x3dc] ;  /* 0x00007b80ff0877ac */ /* 0x000ee20008000800 */
[----:B------:R-:W-:Y:S01]  /*0a20*/  ISETP.GE.AND P0, PT, R36, R3, PT ;  /* 0x000000032400720c */ /* 0x000fe20003f06270 */
[----:B------:R-:W-:Y:S01]  /*0a30*/  BSSY.RECONVERGENT B1, `(.L_x_856) ;  /* 0x000021b000017945 */ /* 0x000fe20003800200 */
[----:B0-----:R-:W-:-:S11]  /*0a40*/  ULEA UR4, UR5, UR4, 0x18 ;  /* 0x0000000405047291 */ /* 0x001fd6000f8ec0ff */
[----:B------:R-:W-:Y:S05]  /*0a50*/  @P0 BRA `(.L_x_857) ;  /* 0x0000002000600947 */ /* 0x000fea0003800000 */
[C---:B------:R-:W-:Y:S01]  /*0a60*/  LEA R35, R2.reuse, UR4, 0x2 ;  /* 0x0000000402237c11 */ /* 0x040fe2000f8e10ff */
[----:B--2---:R-:W-:Y:S01]  /*0a70*/  IMAD.MOV.U32 R10, RZ, RZ, R36 ;  /* 0x000000ffff0a7224 */ /* 0x004fe200078e0024 */
[----:B------:R-:W-:-:S07]  /*0a80*/  LOP3.LUT R9, R2, 0x7ffffffe, RZ, 0xc0, !PT ;  /* 0x7ffffffe02097812 */ /* 0x000fce00078ec0ff */
.L_x_887:
[----:B0-----:R-:W0:Y:S01]  /*0a90*/  LDCU UR5, c[0x0][0x3d8] ;  /* 0x00007b00ff0577ac */ /* 0x001e220008000800 */
[----:B------:R-:W-:Y:S01]  /*0aa0*/  HFMA2 R41, -RZ, RZ, 0, 0 ;  /* 0x00000000ff297431 */ /* 0x000fe200000001ff */
[----:B------:R-:W-:Y:S01]  /*0ab0*/  BSSY.RECONVERGENT B0, `(.L_x_858) ;  /* 0x000020d000007945 */ /* 0x000fe20003800200 */
[----:B-1----:R-:W-:Y:S01]  /*0ac0*/  IMAD.MOV.U32 R8, RZ, RZ, RZ ;  /* 0x000000ffff087224 */ /* 0x002fe200078e00ff */
[----:B------:R-:W-:Y:S02]  /*0ad0*/  CS2R R6, SRZ ;  /* 0x0000000000067805 */ /* 0x000fe4000001ff00 */
[----:B----4-:R-:W-:Y:S02]  /*0ae0*/  CS2R R4, SRZ ;  /* 0x0000000000047805 */ /* 0x010fe4000001ff00 */
[----:B------:R-:W-:Y:S01]  /*0af0*/  CS2R R2, SRZ ;  /* 0x0000000000027805 */ /* 0x000fe2000001ff00 */
[----:B0-----:R-:W-:-:S09]  /*0b00*/  UISETP.GE.AND UP0, UPT, UR5, 0x1, UPT ;  /* 0x000000010500788c */ /* 0x001fd2000bf06270 */
[----:B------:R-:W-:Y:S05]  /*0b10*/  BRA.U !UP0, `(.L_x_859) ;  /* 0x0000000d08f87547 */ /* 0x000fea000b800000 */
[----:B------:R-:W-:Y:S01]  /*0b20*/  UISETP.NE.AND UP0, UPT, UR5, 0x1, UPT ;  /* 0x000000010500788c */ /* 0x000fe2000bf05270 */
[----:B------:R-:W-:Y:S01]  /*0b30*/  IMAD.IADD R0, R37, 0x1, R10 ;  /* 0x0000000125007824 */ /* 0x000fe200078e020a */
[----:B------:R-:W-:-:S07]  /*0b40*/  CS2R R40, SRZ ;  /* 0x0000000000287805 */ /* 0x000fce000001ff00 */
[----:B------:R-:W-:Y:S05]  /*0b50*/  BRA.U !UP0, `(.L_x_860) ;  /* 0x0000000908947547 */ /* 0x000fea000b800000 */
        /* <DEDUP_REMOVED lines=10> */
[----:B0-----:R-:W-:-:S13]  /*0c00*/  ISETP.GE.AND P0, PT, R0, UR5, PT ;  /* 0x0000000500007c0c */ /* 0x001fda000bf06270 */
.L_x_863:
[----:B------:R-:W0:Y:S01]  /*0c10*/  @!P0 LDC.64 R26, c[0x0][0x388] ;  /* 0x0000e200ff1a8b82 */ /* 0x000e220000000a00 */
[----:B---3--:R-:W-:Y:S01]  /*0c20*/  IMAD R43, R42, UR8, RZ ;  /* 0x000000082a2b7c24 */ /* 0x008fe2000f8e02ff */
[----:B------:R-:W-:Y:S02]  /*0c30*/  ISETP.GE.AND P1, PT, R40, UR8, PT ;  /* 0x0000000828007c0c */ /* 0x000fe4000bf26270 */
[----:B------:R-:W-:Y:S02]  /*0c40*/  ISETP.GE.AND P2, PT, R39, UR8, PT ;  /* 0x0000000827007c0c */ /* 0x000fe4000bf46270 */
[----:B------:R-:W-:Y:S02]  /*0c50*/  IADD3 R47, P3, PT, R12, R43, RZ ;  /* 0x0000002b0c2f7210 */ /* 0x000fe40007f7e0ff */
[----:B------:R-:W1:Y:S02]  /*0c60*/  @!P0 LDC.64 R28, c[0x0][0x390] ;  /* 0x0000e400ff1c8b82 */ /* 0x000e640000000a00 */
[----:B------:R-:W-:-:S02]  /*0c70*/  LEA.HI.X.SX32 R48, R43, R11, 0x1, P3 ;  /* 0x0000000b2b307211 */ /* 0x000fc400018f0eff */
[-C--:B------:R-:W-:Y:S02]  /*0c80*/  @!P0 IADD3 R30, P4, PT, R0, R47.reuse, RZ ;  /* 0x0000002f001e8210 */ /* 0x080fe40007f9e0ff */
[----:B------:R-:W-:Y:S02]  /*0c90*/  ISETP.GE.AND P3, PT, R38, UR8, PT ;  /* 0x0000000826007c0c */ /* 0x000fe4000bf66270 */
[----:B------:R-:W2:Y:S01]  /*0ca0*/  @!P1 LDC.64 R22, c[0x0][0x388] ;  /* 0x0000e200ff169b82 */ /* 0x000ea20000000a00 */
[----:B------:R-:W-:Y:S01]  /*0cb0*/  @!P0 IMAD.X R31, RZ, RZ, R48, P4 ;  /* 0x000000ffff1f8224 */ /* 0x000fe200020e0630 */
[----:B------:R-:W-:Y:S01]  /*0cc0*/  @!P1 IADD3 R51, P6, PT, R0, R47, RZ ;  /* 0x0000002f00339210 */ /* 0x000fe20007fde0ff */
[----:B------:R-:W-:-:S03]  /*0cd0*/  @!P0 IMAD.SHL.U32 R57, R30, 0x2, RZ ;  /* 0x000000021e398824 */ /* 0x000fc600078e00ff */
[----:B------:R-:W-:Y:S02]  /*0ce0*/  @!P0 SHF.L.U64.HI R30, R30, 0x1, R31 ;  /* 0x000000011e1e8819 */ /* 0x000fe4000001021f */
[----:B------:R-:W3:Y:S01]  /*0cf0*/  @!P1 LDC.64 R24, c[0x0][0x390] ;  /* 0x0000e400ff189b82 */ /* 0x000ee20000000a00 */
[----:B0-----:R-:W-:Y:S02]  /*0d00*/  @!P0 IADD3 R60, P4, PT, R57, R26, RZ ;  /* 0x0000001a393c8210 */ /* 0x001fe40007f9e0ff */
[----:B------:R-:W-:-:S03]  /*0d10*/  @!P1 IADD3.X R50, PT, PT, RZ, R48, RZ, P6, !PT ;  /* 0x00000030ff329210 */ /* 0x000fc600037fe4ff */
[----:B------:R-:W-:Y:S01]  /*0d20*/  @!P0 IMAD.X R61, R30, 0x1, R27, P4 ;  /* 0x000000011e3d8824 */ /* 0x000fe200020e061b */
[----:B------:R-:W-:Y:S01]  /*0d30*/  @!P1 SHF.L.U64.HI R50, R51, 0x1, R50 ;  /* 0x0000000133329819 */ /* 0x000fe20000010232 */
[----:B------:R-:W0:Y:S01]  /*0d40*/  @!P2 LDC.64 R26, c[0x0][0x388] ;  /* 0x0000e200ff1aab82 */ /* 0x000e220000000a00 */
[----:B-1----:R-:W-:Y:S01]  /*0d50*/  @!P0 IADD3 R56, P5, PT, R57, R28, RZ ;  /* 0x0000001c39388210 */ /* 0x002fe20007fbe0ff */
[----:B------:R-:W-:Y:S01]  /*0d60*/  @!P1 IMAD.SHL.U32 R51, R51, 0x2, RZ ;  /* 0x0000000233339824 */ /* 0x000fe200078e00ff */
[----:B------:R-:W-:Y:S01]  /*0d70*/  @!P2 IADD3 R49, P6, PT, R0, R47, RZ ;  /* 0x0000002f0031a210 */ /* 0x000fe20007fde0ff */
[----:B------:R-:W4:Y:S02]  /*0d80*/  @!P0 LDG.E.U16.CONSTANT R46, desc[UR6][R60.64] ;  /* 0x000000063c2e8981 */ /* 0x000f24000c1e9500 */
[----:B------:R-:W-:Y:S02]  /*0d90*/  @!P0 IMAD.X R57, R30, 0x1, R29, P5 ;  /* 0x000000011e398824 */ /* 0x000fe400028e061d */
[----:B------:R-:W1:Y:S01]  /*0da0*/  @!P2 LDC.64 R28, c[0x0][0x390] ;  /* 0x0000e400ff1cab82 */ /* 0x000e620000000a00 */
[----:B--2---:R-:W-:-:S07]  /*0db0*/  @!P1 IADD3 R54, P5, PT, R51, R22, RZ ;  /* 0x0000001633369210 */ /* 0x004fce0007fbe0ff */
[----:B------:R-:W2:Y:S01]  /*0dc0*/  @!P3 LDC.64 R32, c[0x0][0x390] ;  /* 0x0000e400ff20bb82 */ /* 0x000ea20000000a00 */
[----:B------:R-:W-:-:S07]  /*0dd0*/  @!P2 IMAD.X R52, RZ, RZ, R48, P6 ;  /* 0x000000ffff34a224 */ /* 0x000fce00030e0630 */
[----:B------:R-:W5:Y:S01]  /*0de0*/  @!P3 LDC.64 R30, c[0x0][0x388] ;  /* 0x0000e200ff1ebb82 */ /* 0x000f620000000a00 */
[----:B------:R-:W-:Y:S01]  /*0df0*/  @!P3 IADD3 R47, P4, PT, R0, R47, RZ ;  /* 0x0000002f002fb210 */ /* 0x000fe20007f9e0ff */
[----:B------:R1:W4:Y:S01]  /*0e00*/  @!P0 LDG.E.U16.CONSTANT R22, desc[UR6][R56.64] ;  /* 0x0000000638168981 */ /* 0x000322000c1e9500 */
[----:B------:R-:W-:Y:S02]  /*0e10*/  @!P1 IADD3.X R55, PT, PT, R50, R23, RZ, P5, !PT ;  /* 0x0000001732379210 */ /* 0x000fe40002ffe4ff */
[----:B---3--:R-:W-:Y:S02]  /*0e20*/  @!P1 IADD3 R58, P5, PT, R51, R24, RZ ;  /* 0x00000018333a9210 */ /* 0x008fe40007fbe0ff */
[C---:B------:R-:W-:Y:S01]  /*0e30*/  @!P2 SHF.L.U64.HI R52, R49.reuse, 0x1, R52 ;  /* 0x000000013134a819 */ /* 0x040fe20000010234 */
[----:B------:R-:W-:Y:S01]  /*0e40*/  @!P2 IMAD.SHL.U32 R49, R49, 0x2, RZ ;  /* 0x000000023131a824 */ /* 0x000fe200078e00ff */
[----:B------:R-:W3:Y:S01]  /*0e50*/  @!P1 LDG.E.U16.CONSTANT R54, desc[UR6][R54.64+0x40] ;  /* 0x0000400636369981 */ /* 0x000ee2000c1e9500 */
[----:B------:R-:W-:-:S02]  /*0e60*/  @!P3 IMAD.X R48, RZ, RZ, R48, P4 ;  /* 0x000000ffff30b224 */ /* 0x000fc400020e0630 */
[----:B------:R-:W-:Y:S01]  /*0e70*/  @!P1 IMAD.X R59, R50, 0x1, R25, P5 ;  /* 0x00000001323b9824 */ /* 0x000fe200028e0619 */
[C---:B0-----:R-:W-:Y:S01]  /*0e80*/  @!P2 IADD3 R50, P4, PT, R49.reuse, R26, RZ ;  /* 0x0000001a3132a210 */ /* 0x041fe20007f9e0ff */
[----:B------:R-:W0:Y:S01]  /*0e90*/  @!P1 LDC.64 R24, c[0x0][0x388] ;  /* 0x0000e200ff189b82 */ /* 0x000e220000000a00 */
[----:B-1----:R-:W-:Y:S02]  /*0ea0*/  @!P2 IADD3 R56, P5, PT, R49, R28, RZ ;  /* 0x0000001c3138a210 */ /* 0x002fe40007fbe0ff */
[C---:B------:R-:W-:Y:S01]  /*0eb0*/  @!P3 SHF.L.U64.HI R48, R47.reuse, 0x1, R48 ;  /* 0x000000012f30b819 */ /* 0x040fe20000010230 */
[----:B------:R-:W3:Y:S01]  /*0ec0*/  @!P1 LDG.E.U16.CONSTANT R58, desc[UR6][R58.64+0x40] ;  /* 0x000040063a3a9981 */ /* 0x000ee2000c1e9500 */
[----:B------:R-:W-:Y:S01]  /*0ed0*/  @!P3 SHF.L.U32 R47, R47, 0x1, RZ ;  /* 0x000000012f2fb819 */ /* 0x000fe200000006ff */
[C---:B------:R-:W-:Y:S02]  /*0ee0*/  @!P2 IMAD.X R51, R52.reuse, 0x1, R27, P4 ;  /* 0x000000013433a824 */ /* 0x040fe400020e061b */
[----:B------:R-:W-:Y:S01]  /*0ef0*/  @!P2 IMAD.X R57, R52, 0x1, R29, P5 ;  /* 0x000000013439a824 */ /* 0x000fe200028e061d */
[C---:B--2---:R-:W-:Y:S01]  /*0f00*/  @!P3 IADD3 R32, P5, PT, R47.reuse, R32, RZ ;  /* 0x000000202f20b210 */ /* 0x044fe20007fbe0ff */
[----:B------:R-:W1:Y:S01]  /*0f10*/  @!P1 LDC.64 R26, c[0x0][0x390] ;  /* 0x0000e400ff1a9b82 */ /* 0x000e620000000a00 */
[----:B-----5:R-:W-:Y:S01]  /*0f20*/  @!P3 IADD3 R30, P4, PT, R47, R30, RZ ;  /* 0x0000001e2f1eb210 */ /* 0x020fe20007f9e0ff */
[----:B------:R-:W2:Y:S01]  /*0f30*/  @!P2 LDG.E.U16.CONSTANT R50, desc[UR6][R50.64+0x80] ;  /* 0x000080063232a981 */ /* 0x000ea2000c1e9500 */
[----:B------:R-:W-:-:S03]  /*0f40*/  @!P3 IADD3.X R33, PT, PT, R48, R33, RZ, P5, !PT ;  /* 0x000000213021b210 */ /* 0x000fc60002ffe4ff */
[----:B------:R-:W-:Y:S01]  /*0f50*/  @!P3 IMAD.X R31, R48, 0x1, R31, P4 ;  /* 0x00000001301fb824 */ /* 0x000fe200020e061f */
[----:B------:R-:W5:Y:S01]  /*0f60*/  @!P2 LDG.E.U16.CONSTANT R56, desc[UR6][R56.64+0x80] ;  /* 0x000080063838a981 */ /* 0x000f62000c1e9500 */
[----:B------:R-:W0:Y:S03]  /*0f70*/  @!P2 LDC.64 R28, c[0x0][0x388] ;  /* 0x0000e200ff1cab82 */ /* 0x000e260000000a00 */
[----:B------:R1:W5:Y:S04]  /*0f80*/  @!P3 LDG.E.U16.CONSTANT R32, desc[UR6][R32.64+0xc0] ;  /* 0x0000c0062020b981 */ /* 0x000368000c1e9500 */
[----:B------:R-:W5:Y:S01]  /*0f90*/  @!P3 LDG.E.U16.CONSTANT R30, desc[UR6][R30.64+0xc0] ;  /* 0x0000c0061e1eb981 */ /* 0x000f62000c1e9500 */
[----:B------:R-:W-:-:S02]  /*0fa0*/  ISETP.GE.AND P4, PT, R13, R14, PT ;  /* 0x0000000e0d00720c */ /* 0x000fc40003f86270 */
[----:B------:R-:W-:-:S04]  /*0fb0*/  IADD3 R43, PT, PT, R43, UR8, RZ ;  /* 0x000000082b2b7c10 */ /* 0x000fc8000fffe0ff */
[----:B-1----:R-:W-:-:S04]  /*0fc0*/  IADD3 R33, P5, PT, R12, R43, RZ ;  /* 0x0000002b0c217210 */ /* 0x002fc80007fbe0ff */
[----:B------:R-:W-:Y:S01]  /*0fd0*/  LEA.HI.X.SX32 R43, R43, R11, 0x1, P5 ;  /* 0x0000000b2b2b7211 */ /* 0x000fe200028f0eff */
[----:B----4-:R-:W-:Y:S02]  /*0fe0*/  @!P0 IMAD.U32 R15, R46, 0x10000, RZ ;  /* 0x000100002e0f8824 */ /* 0x010fe400078e00ff */
[----:B------:R-:W-:Y:S02]  /*0ff0*/  @!P0 IMAD.U32 R17, R22, 0x10000, RZ ;  /* 0x0001000016118824 */ /* 0x000fe400078e00ff */
[----:B---3--:R-:W-:Y:S02]  /*1000*/  @!P1 IMAD.U32 R16, R54, 0x10000, RZ ;  /* 0x0001000036109824 */ /* 0x008fe400078e00ff */
[----:B------:R-:W-:Y:S02]  /*1010*/  @!P1 IMAD.U32 R18, R58, 0x10000, RZ ;  /* 0x000100003a129824 */ /* 0x000fe400078e00ff */
[----:B--2---:R-:W-:Y:S02]  /*1020*/  @!P2 IMAD.U32 R19, R50, 0x10000, RZ ;  /* 0x000100003213a824 */ /* 0x004fe400078e00ff */
[----:B-----5:R-:W-:-:S02]  /*1030*/  @!P2 IMAD.U32 R21, R56, 0x10000, RZ ;  /* 0x000100003815a824 */ /* 0x020fc400078e00ff */
[----:B------:R-:W-:Y:S01]  /*1040*/  @!P3 IMAD.U32 R34, R32, 0x10000, RZ ;  /* 0x000100002022b824 */ /* 0x000fe200078e00ff */
[----:B------:R-:W-:Y:S02]  /*1050*/  LEA R32, R42, UR4, 0x2 ;  /* 0x000000042a207c11 */ /* 0x000fe4000f8e10ff */
[----:B------:R-:W-:Y:S01]  /*1060*/  @!P3 SHF.L.U32 R20, R30, 0x10, RZ ;  /* 0x000000101e14b819 */ /* 0x000fe200000006ff */
[----:B0-----:R-:W-:Y:S06]  /*1070*/  @P4 BRA `(.L_x_861) ;  /* 0x0000000000304947 */ /* 0x001fec0003800000 */
[----:B------:R-:W0:Y:S01]  /*1080*/  LDS R22, [R32] ;  /* 0x0000000020167984 */ /* 0x000e220000000800 */
[----:B------:R-:W-:Y:S02]  /*1090*/  ISETP.GE.AND P6, PT, R0, UR8, PT ;  /* 0x0000000800007c0c */ /* 0x000fe4000bfc6270 */
[----:B------:R-:W-:-:S11]  /*10a0*/  ISETP.GE.AND P5, PT, R40, UR8, PT ;  /* 0x0000000828007c0c */ /* 0x000fd6000bfa6270 */
[-C--:B0-----:R-:W-:Y:S01]  /*10b0*/  @!P6 FFMA R6, R15, R22.reuse, R6 ;  /* 0x000000160f06e223 */ /* 0x081fe20000000006 */
        /* <DEDUP_REMOVED lines=8> */
.L_x_861:
[C---:B------:R-:W-:Y:S02]  /*1140*/  @!P1 IADD3 R50, P6, PT, R0.reuse, R33, RZ ;  /* 0x0000002100329210 */ /* 0x040fe40007fde0ff */
[----:B------:R-:W-:-:S03]  /*1150*/  ISETP.GE.AND P5, PT, R0, UR8, PT ;  /* 0x0000000800007c0c */ /* 0x000fc6000bfa6270 */
[----:B------:R-:W-:Y:S02]  /*1160*/  @!P1 IMAD.X R23, RZ, RZ, R43, P6 ;  /* 0x000000ffff179224 */ /* 0x000fe400030e062b */
[----:B------:R-:W-:-:S03]  /*1170*/  @!P1 IMAD.SHL.U32 R47, R50, 0x2, RZ ;  /* 0x00000002322f9824 */ /* 0x000fc600078e00ff */
[----:B------:R-:W-:Y:S02]  /*1180*/  @!P1 SHF.L.U64.HI R50, R50, 0x1, R23 ;  /* 0x0000000132329819 */ /* 0x000fe40000010217 */
[----:B------:R-:W-:Y:S01]  /*1190*/  @!P1 IADD3 R30, P6, PT, R47, R24, RZ ;  /* 0x000000182f1e9210 */ /* 0x000fe20007fde0ff */
[----:B------:R-:W0:Y:S03]  /*11a0*/  @!P2 LDC.64 R22, c[0x0][0x390] ;  /* 0x0000e400ff16ab82 */ /* 0x000e260000000a00 */
[----:B------:R-:W-:Y:S02]  /*11b0*/  @!P1 IADD3.X R31, PT, PT, R50, R25, RZ, P6, !PT ;  /* 0x00000019321f9210 */ /* 0x000fe400037fe4ff */
[----:B------:R-:W-:-:S03]  /*11c0*/  @!P2 IADD3 R48, P6, PT, R0, R33, RZ ;  /* 0x000000210030a210 */ /* 0x000fc60007fde0ff */
[----:B------:R-:W1:Y:S01]  /*11d0*/  @!P5 LDC.64 R24, c[0x0][0x388] ;  /* 0x0000e200ff18db82 */ /* 0x000e620000000a00 */
[----:B------:R-:W2:Y:S01]  /*11e0*/  @!P1 LDG.E.U16.CONSTANT R30, desc[UR6][R30.64+0x40] ;  /* 0x000040061e1e9981 */ /* 0x000ea2000c1e9500 */
[----:B------:R-:W-:Y:S01]  /*11f0*/  @!P2 IMAD.X R51, RZ, RZ, R43, P6 ;  /* 0x000000ffff33a224 */ /* 0x000fe200030e062b */
[----:B------:R-:W-:Y:S01]  /*1200*/  @!P1 IADD3 R46, P6, PT, R47, R26, RZ ;  /* 0x0000001a2f2e9210 */ /* 0x000fe20007fde0ff */
[----:B------:R-:W-:-:S03]  /*1210*/  @!P2 IMAD.SHL.U32 R49, R48, 0x2, RZ ;  /* 0x000000023031a824 */ /* 0x000fc600078e00ff */
[----:B------:R-:W-:Y:S01]  /*1220*/  @!P2 SHF.L.U64.HI R48, R48, 0x1, R51 ;  /* 0x000000013030a819 */ /* 0x000fe20000010233 */
[----:B------:R-:W-:Y:S01]  /*1230*/  @!P1 IMAD.X R47, R50, 0x1, R27, P6 ;  /* 0x00000001322f9824 */ /* 0x000fe200030e061b */
[----:B------:R-:W-:Y:S01]  /*1240*/  @!P2 IADD3 R52, P6, PT, R49, R28, RZ ;  /* 0x0000001c3134a210 */ /* 0x000fe20007fde0ff */
[----:B------:R-:W3:Y:S03]  /*1250*/  @!P5 LDC.64 R26, c[0x0][0x390] ;  /* 0x0000e400ff1adb82 */ /* 0x000ee60000000a00 */
[----:B------:R-:W-:Y:S01]  /*1260*/  @!P2 IADD3.X R53, PT, PT, R48, R29, RZ, P6, !PT ;  /* 0x0000001d3035a210 */ /* 0x000fe200037fe4ff */
[----:B------:R-:W4:Y:S01]  /*1270*/  @!P1 LDG.E.U16.CONSTANT R46, desc[UR6][R46.64+0x40] ;  /* 0x000040062e2e9981 */ /* 0x000f22000c1e9500 */
[----:B------:R-:W-:-:S03]  /*1280*/  @!P5 IADD3 R50, P6, PT, R0, R33, RZ ;  /* 0x000000210032d210 */ /* 0x000fc60007fde0ff */
[----:B------:R-:W5:Y:S01]  /*1290*/  @!P3 LDC.64 R28, c[0x0][0x388] ;  /* 0x0000e200ff1cbb82 */ /* 0x000f620000000a00 */
[----:B------:R-:W4:Y:S01]  /*12a0*/  @!P2 LDG.E.U16.CONSTANT R52, desc[UR6][R52.64+0x80] ;  /* 0x000080063434a981 */ /* 0x000f22000c1e9500 */
[----:B------:R-:W-:Y:S01]  /*12b0*/  @!P5 IMAD.X R51, RZ, RZ, R43, P6 ;  /* 0x000000ffff33d224 */ /* 0x000fe200030e062b */
[----:B0-----:R-:W-:Y:S01]  /*12c0*/  @!P2 IADD3 R54, P6, PT, R49, R22, RZ ;  /* 0x000000163136a210 */ /* 0x001fe20007fde0ff */
[----:B------:R-:W-:-:S03]  /*12d0*/  @!P5 IMAD.SHL.U32 R49, R50, 0x2, RZ ;  /* 0x000000023231d824 */ /* 0x000fc600078e00ff */
[----:B------:R-:W-:Y:S01]  /*12e0*/  @!P5 SHF.L.U64.HI R50, R50, 0x1, R51 ;  /* 0x000000013232d819 */ /* 0x000fe20000010233 */
[----:B------:R-:W-:Y:S01]  /*12f0*/  @!P2 IMAD.X R55, R48, 0x1, R23, P6 ;  /* 0x000000013037a824 */ /* 0x000fe200030e0617 */
[----:B-1----:R-:W-:Y:S01]  /*1300*/  @!P5 IADD3 R24, P6, PT, R49, R24, RZ ;  /* 0x000000183118d210 */ /* 0x002fe20007fde0ff */
[----:B------:R-:W0:Y:S03]  /*1310*/  @!P3 LDC.64 R22, c[0x0][0x390] ;  /* 0x0000e400ff16bb82 */ /* 0x000e260000000a00 */
[----:B------:R-:W-:Y:S01]  /*1320*/  @!P5 IADD3.X R25, PT, PT, R50, R25, RZ, P6, !PT ;  /* 0x000000193219d210 */ /* 0x000fe200037fe4ff */
[----:B------:R-:W4:Y:S01]  /*1330*/  @!P2 LDG.E.U16.CONSTANT R54, desc[UR6][R54.64+0x80] ;  /* 0x000080063636a981 */ /* 0x000f22000c1e9500 */
[----:B------:R-:W-:-:S03]  /*1340*/  @!P3 IADD3 R33, P6, PT, R0, R33, RZ ;  /* 0x000000210021b210 */ /* 0x000fc60007fde0ff */
[----:B------:R-:W4:Y:S02]  /*1350*/  @!P5 LDG.E.U16.CONSTANT R24, desc[UR6][R24.64] ;  /* 0x000000061818d981 */ /* 0x000f24000c1e9500 */
[----:B------:R-:W-:Y:S01]  /*1360*/  @!P3 IMAD.X R48, RZ, RZ, R43, P6 ;  /* 0x000000ffff30b224 */ /* 0x000fe200030e062b */
[----:B---3--:R-:W-:-:S04]  /*1370*/  @!P5 IADD3 R26, P6, PT, R49, R26, RZ ;  /* 0x0000001a311ad210 */ /* 0x008fc80007fde0ff */
[C---:B------:R-:W-:Y:S01]  /*1380*/  @!P3 SHF.L.U64.HI R48, R33.reuse, 0x1, R48 ;  /* 0x000000012130b819 */ /* 0x040fe20000010230 */
[----:B------:R-:W-:Y:S02]  /*1390*/  @!P3 IMAD.SHL.U32 R33, R33, 0x2, RZ ;  /* 0x000000022121b824 */ /* 0x000fe400078e00ff */
[----:B------:R-:W-:-:S03]  /*13a0*/  @!P5 IMAD.X R27, R50, 0x1, R27, P6 ;  /* 0x00000001321bd824 */ /* 0x000fc600030e061b */
[C---:B-----5:R-:W-:Y:S02]  /*13b0*/  @!P3 IADD3 R28, P6, PT, R33.reuse, R28, RZ ;  /* 0x0000001c211cb210 */ /* 0x060fe40007fde0ff */
[----:B------:R-:W3:Y:S02]  /*13c0*/  @!P5 LDG.E.U16.CONSTANT R26, desc[UR6][R26.64] ;  /* 0x000000061a1ad981 */ /* 0x000ee4000c1e9500 */
[----:B------:R-:W-:Y:S02]  /*13d0*/  @!P3 IADD3.X R29, PT, PT, R48, R29, RZ, P6, !PT ;  /* 0x0000001d301db210 */ /* 0x000fe400037fe4ff */
[----:B0-----:R-:W-:-:S03]  /*13e0*/  @!P3 IADD3 R22, P6, PT, R33, R22, RZ ;  /* 0x000000162116b210 */ /* 0x001fc60007fde0ff */
[----:B------:R-:W5:Y:S02]  /*13f0*/  @!P3 LDG.E.U16.CONSTANT R28, desc[UR6][R28.64+0xc0] ;  /* 0x0000c0061c1cb981 */ /* 0x000f64000c1e9500 */
[----:B------:R-:W-:-:S05]  /*1400*/  @!P3 IMAD.X R23, R48, 0x1, R23, P6 ;  /* 0x000000013017b824 */ /* 0x000fca00030e0617 */
[----:B------:R-:W5:Y:S01]  /*1410*/  @!P3 LDG.E.U16.CONSTANT R22, desc[UR6][R22.64+0xc0] ;  /* 0x0000c0061616b981 */ /* 0x000f62000c1e9500 */
[----:B--2---:R-:W-:Y:S02]  /*1420*/  @!P1 IMAD.U32 R16, R30, 0x10000, RZ ;  /* 0x000100001e109824 */ /* 0x004fe400078e00ff */
[----:B----4-:R-:W-:Y:S01]  /*1430*/  @!P1 IMAD.U32 R18, R46, 0x10000, RZ ;  /* 0x000100002e129824 */ /* 0x010fe200078e00ff */
[----:B------:R-:W-:Y:S01]  /*1440*/  @!P2 SHF.L.U32 R19, R52, 0x10, RZ ;  /* 0x000000103413a819 */ /* 0x000fe200000006ff */
[----:B------:R-:W-:Y:S02]  /*1450*/  @!P2 IMAD.U32 R21, R54, 0x10000, RZ ;  /* 0x000100003615a824 */ /* 0x000fe400078e00ff */
[----:B------:R-:W-:Y:S02]  /*1460*/  @!P5 IMAD.U32 R15, R24, 0x10000, RZ ;  /* 0x00010000180fd824 */ /* 0x000fe400078e00ff */
[----:B---3--:R-:W-:Y:S01]  /*1470*/  @!P5 IMAD.U32 R17, R26, 0x10000, RZ ;  /* 0x000100001a11d824 */ /* 0x008fe200078e00ff */
[----:B-----5:R-:W-:Y:S01]  /*1480*/  @!P3 SHF.L.U32 R20, R28, 0x10, RZ ;  /* 0x000000101c14b819 */ /* 0x020fe200000006ff */
[----:B------:R-:W-:Y:S01]  /*1490*/  @!P3 IMAD.U32 R34, R22, 0x10000, RZ ;  /* 0x000100001622b824 */ /* 0x000fe200078e00ff */
[----:B------:R-:W-:Y:S06]  /*14a0*/  @P4 BRA `(.L_x_862) ;  /* 0x0000000000304947 */ /* 0x000fec0003800000 */
[----:B------:R-:W0:Y:S01]  /*14b0*/  LDS R32, [R32+0x4] ;  /* 0x0000040020207984 */ /* 0x000e220000000800 */
[----:B------:R-:W-:Y:S02]  /*14c0*/  ISETP.GE.AND P4, PT, R0, UR8, PT ;  /* 0x0000000800007c0c */ /* 0x000fe4000bf86270 */
[----:B------:R-:W-:Y:S02]  /*14d0*/  ISETP.GE.AND P2, PT, R40, UR8, PT ;  /* 0x0000000828007c0c */ /* 0x000fe4000bf46270 */
[----:B------:R-:W-:-:S09]  /*14e0*/  ISETP.GE.AND P1, PT, R39, UR8, PT ;  /* 0x0000000827007c0c */ /* 0x000fd2000bf26270 */
[-C--:B0-----:R-:W-:Y:S01]  /*14f0*/  @!P4 FFMA R6, R15, R32.reuse, R6 ;  /* 0x000000200f06c223 */ /* 0x081fe20000000006 */
[-C--:B------:R-:W-:Y:S01]  /*1500*/  @!P4 FFMA R2, R17, R32.reuse, R2 ;  /* 0x000000201102c223 */ /* 0x080fe20000000002 */
[-C--:B------:R-:W-:Y:S01]  /*1510*/  @!P2 FFMA R7, R16, R32.reuse, R7 ;  /* 0x000000201007a223 */ /* 0x080fe20000000007 */
[-C--:B------:R-:W-:Y:S01]  /*1520*/  @!P2 FFMA R3, R18, R32.reuse, R3 ;  /* 0x000000201203a223 */ /* 0x080fe20000000003 */
[-C--:B------:R-:W-:Y:S01]  /*1530*/  @!P1 FFMA R8, R19, R32.reuse, R8 ;  /* 0x0000002013089223 */ /* 0x080fe20000000008 */
[-C--:B------:R-:W-:Y:S01]  /*1540*/  @!P1 FFMA R4, R21, R32.reuse, R4 ;  /* 0x0000002015049223 */ /* 0x080fe20000000004 */
[-C--:B------:R-:W-:Y:S01]  /*1550*/  @!P3 FFMA R41, R20, R32.reuse, R41 ;  /* 0x000000201429b223 */ /* 0x080fe20000000029 */
[----:B------:R-:W-:-:S07]  /*1560*/  @!P3 FFMA R5, R34, R32, R5 ;  /* 0x000000202205b223 */ /* 0x000fce0000000005 */
.L_x_862:
[----:B------:R-:W-:-:S05]  /*1570*/  VIADD R42, R42, 0x2 ;  /* 0x000000022a2a7836 */ /* 0x000fca0000000000 */
[----:B------:R-:W-:-:S13]  /*1580*/  ISETP.NE.AND P1, PT, R42, R9, PT ;  /* 0x000000092a00720c */ /* 0x000fda0003f25270 */
[----:B------:R-:W-:Y:S05]  /*1590*/  @P1 BRA `(.L_x_863) ;  /* 0xfffffff4009c1947 */ /* 0x000fea000383ffff */
[----:B------:R-:W-:-:S07]  /*15a0*/  IMAD.MOV.U32 R40, RZ, RZ, R9 ;  /* 0x000000ffff287224 */ /* 0x000fce00078e0009 */
.L_x_860:
[----:B------:R-:W0:Y:S02]  /*15b0*/  LDCU UR5, c[0x0][0x3d8] ;  /* 0x00007b00ff0577ac */ /* 0x000e240008000800 */
[----:B0-----:R-:W-:-:S09]  /*15c0*/  ULOP3.LUT UP0, URZ, UR5, 0x1, URZ, 0xc0, !UPT ;  /* 0x0000000105ff7892 */ /* 0x001fd2000f80c0ff */
[----:B------:R-:W-:Y:S05]  /*15d0*/  BRA.U !UP0, `(.L_x_859) ;  /* 0x0000000508487547 */ /* 0x000fea000b800000 */
[----:B------:R-:W0:Y:S01]  /*15e0*/  LDCU UR5, c[0x0][0x3dc] ;  /* 0x00007b80ff0577ac */ /* 0x000e220008000800 */
[C---:B------:R-:W-:Y:S01]  /*15f0*/  IADD3 R42, PT, PT, R0.reuse, 0x20, RZ ;  /* 0x00000020002a7810 */ /* 0x040fe20007ffe0ff */
[C---:B------:R-:W-:Y:S02]  /*1600*/  VIADD R43, R0.reuse, 0x40 ;  /* 0x00000040002b7836 */ /* 0x040fe40000000000 */
[C---:B------:R-:W-:Y:S01]  /*1610*/  VIADD R24, R0.reuse, 0x60 ;  /* 0x0000006000187836 */ /* 0x040fe20000000000 */
[----:B0-----:R-:W-:Y:S01]  /*1620*/  ISETP.GE.AND P3, PT, R0, UR5, PT ;  /* 0x0000000500007c0c */ /* 0x001fe2000bf66270 */
[----:B------:R-:W-:Y:S01]  /*1630*/  IMAD R46, R40, UR5, RZ ;  /* 0x00000005282e7c24 */ /* 0x000fe2000f8e02ff */
[----:B------:R-:W-:Y:S02]  /*1640*/  ISETP.GE.AND P1, PT, R42, UR5, PT ;  /* 0x000000052a007c0c */ /* 0x000fe4000bf26270 */
[----:B------:R-:W-:Y:S02]  /*1650*/  ISETP.GE.AND P2, PT, R43, UR5, PT ;  /* 0x000000052b007c0c */ /* 0x000fe4000bf46270 */
[----:B------:R-:W-:-:S04]  /*1660*/  IADD3 R47, P0, PT, R12, R46, RZ ;  /* 0x0000002e0c2f7210 */ /* 0x000fc80007f1e0ff */
[----:B------:R-:W-:Y:S02]  /*1670*/  LEA.HI.X.SX32 R46, R46, R11, 0x1, P0 ;  /* 0x0000000b2e2e7211 */ /* 0x000fe400000f0eff */
[----:B------:R-:W-:Y:S01]  /*1680*/  ISETP.GE.AND P0, PT, R24, UR5, PT ;  /* 0x0000000518007c0c */ /* 0x000fe2000bf06270 */
[----:B------:R-:W0:Y:S01]  /*1690*/  @!P3 LDC.64 R26, c[0x0][0x388] ;  /* 0x0000e200ff1abb82 */ /* 0x000e220000000a00 */
[CC--:B------:R-:W-:Y:S02]  /*16a0*/  @!P3 IADD3 R30, P4, PT, R0.reuse, R47.reuse, RZ ;  /* 0x0000002f001eb210 */ /* 0x0c0fe40007f9e0ff */
[----:B------:R-:W-:Y:S02]  /*16b0*/  @!P1 IADD3 R51, P6, PT, R0, R47, RZ ;  /* 0x0000002f00339210 */ /* 0x000fe40007fde0ff */
[----:B------:R-:W-:Y:S01]  /*16c0*/  @!P3 SHF.L.U32 R39, R30, 0x1, RZ ;  /* 0x000000011e27b819 */ /* 0x000fe200000006ff */
[--C-:B------:R-:W-:Y:S02]  /*16d0*/  @!P3 IMAD.X R31, RZ, RZ, R46.reuse, P4 ;  /* 0x000000ffff1fb224 */ /* 0x100fe400020e062e */
[----:B------:R-:W1:Y:S01]  /*16e0*/  @!P3 LDC.64 R28, c[0x0][0x390] ;  /* 0x0000e400ff1cbb82 */ /* 0x000e620000000a00 */
[----:B------:R-:W-:-:S02]  /*16f0*/  @!P1 IMAD.X R50, RZ, RZ, R46, P6 ;  /* 0x000000ffff329224 */ /* 0x000fc400030e062e */
[----:B------:R-:W-:-:S05]  /*1700*/  @!P3 SHF.L.U64.HI R30, R30, 0x1, R31 ;  /* 0x000000011e1eb819 */ /* 0x000fca000001021f */
[----:B------:R-:W2:Y:S01]  /*1710*/  @!P1 LDC.64 R22, c[0x0][0x388] ;  /* 0x0000e200ff169b82 */ /* 0x000ea20000000a00 */
[C---:B------:R-:W-:Y:S02]  /*1720*/  @!P1 SHF.L.U64.HI R50, R51.reuse, 0x1, R50 ;  /* 0x0000000133329819 */ /* 0x040fe40000010232 */
[----:B------:R-:W-:Y:S02]  /*1730*/  @!P1 SHF.L.U32 R51, R51, 0x1, RZ ;  /* 0x0000000133339819 */ /* 0x000fe400000006ff */
[----:B0-----:R-:W-:-:S03]  /*1740*/  @!P3 IADD3 R54, P4, PT, R39, R26, RZ ;  /* 0x0000001a2736b210 */ /* 0x001fc60007f9e0ff */
[----:B------:R-:W0:Y:S02]  /*1750*/  @!P1 LDC.64 R24, c[0x0][0x390] ;  /* 0x0000e400ff189b82 */ /* 0x000e240000000a00 */
[----:B------:R-:W-:Y:S01]  /*1760*/  @!P3 IMAD.X R55, R30, 0x1, R27, P4 ;  /* 0x000000011e37b824 */ /* 0x000fe200020e061b */
[----:B-1----:R-:W-:-:S05]  /*1770*/  @!P3 IADD3 R38, P5, PT, R39, R28, RZ ;  /* 0x0000001c2726b210 */ /* 0x002fca0007fbe0ff */
[----:B------:R-:W1:Y:S01]  /*1780*/  @!P2 LDC.64 R26, c[0x0][0x388] ;  /* 0x0000e200ff1aab82 */ /* 0x000e620000000a00 */
[----:B------:R-:W-:Y:S01]  /*1790*/  @!P2 IADD3 R49, P6, PT, R0, R47, RZ ;  /* 0x0000002f0031a210 */ /* 0x000fe20007fde0ff */
[----:B------:R-:W4:Y:S01]  /*17a0*/  @!P3 LDG.E.U16.CONSTANT R48, desc[UR6][R54.64] ;  /* 0x000000063630b981 */ /* 0x000f22000c1e9500 */
[----:B------:R-:W-:-:S05]  /*17b0*/  @!P3 IMAD.X R39, R30, 0x1, R29, P5 ;  /* 0x000000011e27b824 */ /* 0x000fca00028e061d */
[----:B------:R-:W5:Y:S01]  /*17c0*/  @!P2 LDC.64 R28, c[0x0][0x390] ;  /* 0x0000e400ff1cab82 */ /* 0x000f620000000a00 */
[----:B--2---:R-:W-:-:S07]  /*17d0*/  @!P1 IADD3 R22, P5, PT, R51, R22, RZ ;  /* 0x0000001633169210 */ /* 0x004fce0007fbe0ff */
[----:B------:R-:W2:Y:S08]  /*17e0*/  @!P0 LDC.64 R32, c[0x0][0x390] ;  /* 0x0000e400ff208b82 */ /* 0x000eb00000000a00 */
[----:B------:R-:W3:Y:S01]  /*17f0*/  @!P0 LDC.64 R30, c[0x0][0x388] ;  /* 0x0000e200ff1e8b82 */ /* 0x000ee20000000a00 */
[----:B------:R-:W-:Y:S01]  /*1800*/  @!P0 IADD3 R47, P4, PT, R0, R47, RZ ;  /* 0x0000002f002f8210 */ /* 0x000fe20007f9e0ff */
[--C-:B------:R-:W-:Y:S01]  /*1810*/  @!P2 IMAD.X R52, RZ, RZ, R46.reuse, P6 ;  /* 0x000000ffff34a224 */ /* 0x100fe200030e062e */
[----:B------:R-:W4:Y:S01]  /*1820*/  @!P3 LDG.E.U16.CONSTANT R38, desc[UR6][R38.64] ;  /* 0x000000062626b981 */ /* 0x000f22000c1e9500 */
[----:B------:R-:W-:Y:S01]  /*1830*/  @!P1 IMAD.X R23, R50, 0x1, R23, P5 ;  /* 0x0000000132179824 */ /* 0x000fe200028e0617 */
[----:B0-----:R-:W-:Y:S01]  /*1840*/  @!P1 IADD3 R24, P5, PT, R51, R24, RZ ;  /* 0x0000001833189210 */ /* 0x001fe20007fbe0ff */
[----:B------:R-:W-:Y:S01]  /*1850*/  @!P0 IMAD.X R46, RZ, RZ, R46, P4 ;  /* 0x000000ffff2e8224 */ /* 0x000fe200020e062e */
[----:B------:R-:W-:-:S02]  /*1860*/  @!P2 SHF.L.U64.HI R52, R49, 0x1, R52 ;  /* 0x000000013134a819 */ /* 0x000fc40000010234 */
[----:B------:R-:W-:Y:S01]  /*1870*/  @!P2 SHF.L.U32 R49, R49, 0x1, RZ ;  /* 0x000000013131a819 */ /* 0x000fe200000006ff */
[----:B------:R-:W-:Y:S01]  /*1880*/  @!P1 IMAD.X R25, R50, 0x1, R25, P5 ;  /* 0x0000000132199824 */ /* 0x000fe200028e0619 */
[C---:B------:R-:W-:Y:S01]  /*1890*/  @!P0 SHF.L.U64.HI R46, R47.reuse, 0x1, R46 ;  /* 0x000000012f2e8819 */ /* 0x040fe2000001022e */
[----:B------:R-:W-:Y:S01]  /*18a0*/  @!P0 IMAD.SHL.U32 R47, R47, 0x2, RZ ;  /* 0x000000022f2f8824 */ /* 0x000fe200078e00ff */
[C---:B-1----:R-:W-:Y:S01]  /*18b0*/  @!P2 IADD3 R26, P4, PT, R49.reuse, R26, RZ ;  /* 0x0000001a311aa210 */ /* 0x042fe20007f9e0ff */
[----:B------:R-:W4:Y:S01]  /*18c0*/  @!P1 LDG.E.U16.CONSTANT R22, desc[UR6][R22.64+0x40] ;  /* 0x0000400616169981 */ /* 0x000f22000c1e9500 */
[----:B-----5:R-:W-:-:S03]  /*18d0*/  @!P2 IADD3 R28, P5, PT, R49, R28, RZ ;  /* 0x0000001c311ca210 */ /* 0x020fc60007fbe0ff */
[C---:B------:R-:W-:Y:S01]  /*18e0*/  @!P2 IMAD.X R27, R52.reuse, 0x1, R27, P4 ;  /* 0x00000001341ba824 */ /* 0x040fe200020e061b */
[----:B------:R-:W-:Y:S01]  /*18f0*/  @!P2 IADD3.X R29, PT, PT, R52, R29, RZ, P5, !PT ;  /* 0x0000001d341da210 */ /* 0x000fe20002ffe4ff */
[----:B------:R-:W5:Y:S01]  /*1900*/  @!P1 LDG.E.U16.CONSTANT R24, desc[UR6][R24.64+0x40] ;  /* 0x0000400618189981 */ /* 0x000f62000c1e9500 */
[C---:B--2---:R-:W-:Y:S02]  /*1910*/  @!P0 IADD3 R32, P5, PT, R47.reuse, R32, RZ ;  /* 0x000000202f208210 */ /* 0x044fe40007fbe0ff */
[----:B---3--:R-:W-:Y:S01]  /*1920*/  @!P0 IADD3 R30, P4, PT, R47, R30, RZ ;  /* 0x0000001e2f1e8210 */ /* 0x008fe20007f9e0ff */
[----:B------:R-:W2:Y:S02]  /*1930*/  @!P2 LDG.E.U16.CONSTANT R26, desc[UR6][R26.64+0x80] ;  /* 0x000080061a1aa981 */ /* 0x000ea4000c1e9500 */
[C---:B------:R-:W-:Y:S02]  /*1940*/  @!P0 IMAD.X R33, R46.reuse, 0x1, R33, P5 ;  /* 0x000000012e218824 */ /* 0x040fe400028e0621 */
[----:B------:R-:W-:Y:S01]  /*1950*/  @!P0 IMAD.X R31, R46, 0x1, R31, P4 ;  /* 0x000000012e1f8824 */ /* 0x000fe200020e061f */
[----:B------:R-:W3:Y:S04]  /*1960*/  @!P2 LDG.E.U16.CONSTANT R28, desc[UR6][R28.64+0x80] ;  /* 0x000080061c1ca981 */ /* 0x000ee8000c1e9500 */
[----:B------:R-:W3:Y:S04]  /*1970*/  @!P0 LDG.E.U16.CONSTANT R30, desc[UR6][R30.64+0xc0] ;  /* 0x0000c0061e1e8981 */ /* 0x000ee8000c1e9500 */
[----:B------:R-:W3:Y:S01]  /*1980*/  @!P0 LDG.E.U16.CONSTANT R32, desc[UR6][R32.64+0xc0] ;  /* 0x0000c00620208981 */ /* 0x000ee2000c1e9500 */
[----:B----4-:R-:W-:Y:S01]  /*1990*/  @!P3 IMAD.U32 R15, R48, 0x10000, RZ ;  /* 0x00010000300fb824 */ /* 0x010fe200078e00ff */
[----:B------:R-:W-:-:S02]  /*19a0*/  @!P3 SHF.L.U32 R17, R38, 0x10, RZ ;  /* 0x000000102611b819 */ /* 0x000fc400000006ff */
[----:B------:R-:W-:Y:S01]  /*19b0*/  ISETP.GE.AND P3, PT, R13, R14, PT ;  /* 0x0000000e0d00720c */ /* 0x000fe20003f66270 */
[----:B------:R-:W-:Y:S02]  /*19c0*/  @!P1 IMAD.U32 R16, R22, 0x10000, RZ ;  /* 0x0001000016109824 */ /* 0x000fe400078e00ff */
[----:B-----5:R-:W-:Y:S02]  /*19d0*/  @!P1 IMAD.U32 R18, R24, 0x10000, RZ ;  /* 0x0001000018129824 */ /* 0x020fe400078e00ff */
[----:B--2---:R-:W-:Y:S01]  /*19e0*/  @!P2 IMAD.U32 R19, R26, 0x10000, RZ ;  /* 0x000100001a13a824 */ /* 0x004fe200078e00ff */
[----:B---3--:R-:W-:Y:S01]  /*19f0*/  @!P2 SHF.L.U32 R21, R28, 0x10, RZ ;  /* 0x000000101c15a819 */ /* 0x008fe200000006ff */
[----:B------:R-:W-:Y:S02]  /*1a00*/  @!P0 IMAD.U32 R20, R30, 0x10000, RZ ;  /* 0x000100001e148824 */ /* 0x000fe400078e00ff */
[----:B------:R-:W-:-:S04]  /*1a10*/  @!P0 IMAD.U32 R34, R32, 0x10000, RZ ;  /* 0x0001000020228824 */ /* 0x000fc800078e00ff */
[----:B------:R-:W-:Y:S05]  /*1a20*/  @P3 BRA `(.L_x_864) ;  /* 0x0000001000543947 */ /* 0x000fea0003800000 */
[----:B------:R-:W-:Y:S02]  /*1a30*/  LEA R22, R40, UR4, 0x2 ;  /* 0x0000000428167c11 */ /* 0x000fe4000f8e10ff */
[----:B------:R-:W-:Y:S02]  /*1a40*/  ISETP.GE.AND P3, PT, R0, UR5, PT ;  /* 0x0000000500007c0c */ /* 0x000fe4000bf66270 */
[----:B------:R-:W-:Y:S02]  /*1a50*/  ISETP.GE.AND P2, PT, R42, UR5, PT ;  /* 0x000000052a007c0c */ /* 0x000fe4000bf46270 */
[----:B------:R-:W0:Y:S01]  /*1a60*/  LDS R22, [R22] ;  /* 0x0000000016167984 */ /* 0x000e220000000800 */
[----:B------:R-:W-:-:S08]  /*1a70*/  ISETP.GE.AND P1, PT, R43, UR5, PT ;  /* 0x000000052b007c0c */ /* 0x000fd0000bf26270 */
[-C--:B0-----:R-:W-:Y:S01]  /*1a80*/  @!P3 FFMA R6, R15, R22.reuse, R6 ;  /* 0x000000160f06b223 */ /* 0x081fe20000000006 */
[-C--:B------:R-:W-:Y:S01]  /*1a90*/  @!P3 FFMA R2, R17, R22.reuse, R2 ;  /* 0x000000161102b223 */ /* 0x080fe20000000002 */
[-C--:B------:R-:W-:Y:S01]  /*1aa0*/  @!P2 FFMA R7, R16, R22.reuse, R7 ;  /* 0x000000161007a223 */ /* 0x080fe20000000007 */
[-C--:B------:R-:W-:Y:S02]  /*1ab0*/  @!P2 FFMA R3, R18, R22.reuse, R3 ;  /* 0x000000161203a223 */ /* 0x080fe40000000003 */
[-C--:B------:R-:W-:Y:S01]  /*1ac0*/  @!P1 FFMA R8, R19, R22.reuse, R8 ;  /* 0x0000001613089223 */ /* 0x080fe20000000008 */
[-C--:B------:R-:W-:Y:S01]  /*1ad0*/  @!P1 FFMA R4, R21, R22.reuse, R4 ;  /* 0x0000001615049223 */ /* 0x080fe20000000004 */
[-C--:B------:R-:W-:Y:S01]  /*1ae0*/  @!P0 FFMA R41, R20, R22.reuse, R41 ;  /* 0x0000001614298223 */ /* 0x080fe20000000029 */
[----:B------:R-:W-:-:S07]  /*1af0*/  @!P0 FFMA R5, R34, R22, R5 ;  /* 0x0000001622058223 */ /* 0x000fce0000000005 */
.L_x_859:
[----:B------:R-:W-:-:S13]  /*1b00*/  ISETP.GE.AND P0, PT, R13, R14, PT ;  /* 0x0000000e0d00720c */ /* 0x000fda0003f06270 */
[----:B------:R-:W-:Y:S05]  /*1b10*/  @P0 BRA `(.L_x_864) ;  /* 0x0000001000180947 */ /* 0x000fea0003800000 */
[----:B------:R-:W0:Y:S01]  /*1b20*/  LDCU UR5, c[0x0][0x3e4] ;  /* 0x00007c80ff0577ac */ /* 0x000e220008000800 */
[----:B------:R-:W-:Y:S01]  /*1b30*/  IMAD.IADD R26, R37, 0x1, R10 ;  /* 0x00000001251a7824 */ /* 0x000fe200078e020a */
[----:B0-----:R-:W-:-:S09]  /*1b40*/  UISETP.NE.AND UP0, UPT, UR5, 0x1, UPT ;  /* 0x000000010500788c */ /* 0x001fd2000bf05270 */
[----:B------:R-:W-:Y:S05]  /*1b50*/  BRA.U !UP0, `(.L_x_865) ;  /* 0x00000009081c7547 */ /* 0x000fea000b800000 */
[----:B------:R-:W-:-:S09]  /*1b60*/  UISETP.NE.AND UP0, UPT, UR5, URZ, UPT ;  /* 0x000000ff0500728c */ /* 0x000fd2000bf05270 */
[----:B------:R-:W-:Y:S05]  /*1b70*/  BRA.U UP0, `(.L_x_866) ;  /* 0x0000000500b87547 */ /* 0x000fea000b800000 */
        /* <DEDUP_REMOVED lines=22> */
[----:B---3--:R-:W-:Y:S05]  /*1ce0*/  CALL.REL.NOINC `($__internal_7_$__cuda_sm3x_div_rn_noftz_f32_slowpath) ;  /* 0x0000001c00707944 */ /* 0x008fea0003c00000 */
[----:B------:R-:W-:-:S07]  /*1cf0*/  IMAD.MOV.U32 R23, RZ, RZ, R0 ;  /* 0x000000ffff177224 */ /* 0x000fce00078e0000 */
.L_x_870:
[----:B---3--:R-:W-:Y:S05]  /*1d00*/  BSYNC.RECONVERGENT B3 ;  /* 0x0000000000037941 */ /* 0x008fea0003800200 */
.L_x_869:
[----:B------:R-:W-:-:S05]  /*1d10*/  FMUL R23, R23, R2 ;  /* 0x0000000217177220 */ /* 0x000fca0000400000 */
[----:B------:R0:W-:Y:S02]  /*1d20*/  STS [R24+0x4], R23 ;  /* 0x0000041718007388 */ /* 0x0001e40000000800 */
.L_x_868:
[----:B---3--:R-:W-:Y:S05]  /*1d30*/  BSYNC.RECONVERGENT B2 ;  /* 0x0000000000027941 */ /* 0x008fea0003800200 */
.L_x_867:
        /* <DEDUP_REMOVED lines=23> */
[----:B------:R-:W-:Y:S05]  /*1eb0*/  CALL.REL.NOINC `($__internal_7_$__cuda_sm3x_div_rn_noftz_f32_slowpath) ;  /* 0x0000001800fc7944 */ /* 0x000fea0003c00000 */
.L_x_874:
[----:B------:R-:W-:Y:S05]  /*1ec0*/  BSYNC.RECONVERGENT B3 ;  /* 0x0000000000037941 */ /* 0x000fea0003800200 */
.L_x_873:
[----:B------:R-:W-:-:S05]  /*1ed0*/  FMUL R3, R0, R3 ;  /* 0x0000000300037220 */ /* 0x000fca0000400000 */
[----:B------:R1:W-:Y:S02]  /*1ee0*/  STS [R24+0x84], R3 ;  /* 0x0000840318007388 */ /* 0x0003e40000000800 */
.L_x_872:
[----:B------:R-:W-:Y:S05]  /*1ef0*/  BSYNC.RECONVERGENT B2 ;  /* 0x0000000000027941 */ /* 0x000fea0003800200 */
.L_x_871:
        /* <DEDUP_REMOVED lines=12> */
[----:B-1----:R-:W0:Y:S08]  /*1fc0*/  MUFU.RCP R3, R23 ;  /* 0x0000001700037308 */ /* 0x002e300000001000 */
        /* <DEDUP_REMOVED lines=9> */
[----:B------:R-:W-:Y:S05]  /*2060*/  CALL.REL.NOINC `($__internal_7_$__cuda_sm3x_div_rn_noftz_f32_slowpath) ;  /* 0x0000001800907944 */ /* 0x000fea0003c00000 */
[----:B------:R-:W-:-:S07]  /*2070*/  MOV R3, R0 ;  /* 0x0000000000037202 */ /* 0x000fce0000000f00 */
.L_x_878:
[----:B------:R-:W-:Y:S05]  /*2080*/  BSYNC.RECONVERGENT B3 ;  /* 0x0000000000037941 */ /* 0x000fea0003800200 */
.L_x_877:
[----:B------:R-:W-:-:S05]  /*2090*/  FMUL R3, R3, R4 ;  /* 0x0000000403037220 */ /* 0x000fca0000400000 */
[----:B------:R2:W-:Y:S02]  /*20a0*/  STS [R24+0x104], R3 ;  /* 0x0001040318007388 */ /* 0x0005e40000000800 */
.L_x_876:
[----:B------:R-:W-:Y:S05]  /*20b0*/  BSYNC.RECONVERGENT B2 ;  /* 0x0000000000027941 */ /* 0x000fea0003800200 */
.L_x_875:
        /* <DEDUP_REMOVED lines=10> */
[----:B0-----:R-:W-:-:S04]  /*2160*/  FADD R23, R0, 1 ;  /* 0x3f80000000177421 */ /* 0x001fc80000000000 */
[----:B------:R-:W1:Y:S08]  /*2170*/  MUFU.RCP R0, R23 ;  /* 0x0000001700007308 */ /* 0x000e700000001000 */
[----:B------:R-:W0:Y:S01]  /*2180*/  FCHK P0, R41, R23 ;  /* 0x0000001729007302 */ /* 0x000e220000000000 */
[----:B-12---:R-:W-:-:S04]  /*2190*/  FFMA R3, -R23, R0, 1 ;  /* 0x3f80000017037423 */ /* 0x006fc80000000100 */
[----:B------:R-:W-:-:S04]  /*21a0*/  FFMA R0, R0, R3, R0 ;  /* 0x0000000300007223 */ /* 0x000fc80000000000 */
[----:B------:R-:W-:-:S04]  /*21b0*/  FFMA R3, R0, R41, RZ ;  /* 0x0000002900037223 */ /* 0x000fc800000000ff */
[----:B------:R-:W-:-:S04]  /*21c0*/  FFMA R4, -R23, R3, R41 ;  /* 0x0000000317047223 */ /* 0x000fc80000000129 */
[----:B------:R-:W-:Y:S01]  /*21d0*/  FFMA R0, R0, R4, R3 ;  /* 0x0000000400007223 */ /* 0x000fe20000000003 */
[----:B0-----:R-:W-:Y:S06]  /*21e0*/  @!P0 BRA `(.L_x_880) ;  /* 0x00000000000c8947 */ /* 0x001fec0003800000 */
[----:B------:R-:W-:Y:S01]  /*21f0*/  IMAD.MOV.U32 R6, RZ, RZ, R41 ;  /* 0x000000ffff067224 */ /* 0x000fe200078e0029 */
[----:B------:R-:W-:-:S07]  /*2200*/  MOV R22, 0x2220 ;  /* 0x0000222000167802 */ /* 0x000fce0000000f00 */
[----:B------:R-:W-:Y:S05]  /*2210*/  CALL.REL.NOINC `($__internal_7_$__cuda_sm3x_div_rn_noftz_f32_slowpath) ;  /* 0x0000001800247944 */ /* 0x000fea0003c00000 */
.L_x_880:
[----:B------:R-:W-:Y:S05]  /*2220*/  BSYNC.RECONVERGENT B2 ;  /* 0x0000000000027941 */ /* 0x000fea0003800200 */
.L_x_879:
[----:B------:R-:W-:-:S05]  /*2230*/  FMUL R5, R0, R5 ;  /* 0x0000000500057220 */ /* 0x000fca0000400000 */
[----:B------:R0:W-:Y:S01]  /*2240*/  STS [R24+0x184], R5 ;  /* 0x0001840518007388 */ /* 0x0001e20000000800 */
[----:B------:R-:W-:Y:S05]  /*2250*/  BRA `(.L_x_864) ;  /* 0x0000000800487947 */ /* 0x000fea0003800000 */
.L_x_866:
        /* <DEDUP_REMOVED lines=10> */
[----:B------:R-:W-:Y:S02]  /*2300*/  IMAD R2, R26, 0x4, R35 ;  /* 0x000000041a027824 */ /* 0x000fe400078e0223 */
        /* <DEDUP_REMOVED lines=8> */
[----:B0-----:R-:W-:-:S05]  /*2390*/  FMNMX R0, RZ, R41, !PT ;  /* 0x00000029ff007209 */ /* 0x001fca0007800000 */
[----:B------:R-:W-:-:S05]  /*23a0*/  FMUL R0, R0, R5 ;  /* 0x0000000500007220 */ /* 0x000fca0000400000 */
[----:B------:R0:W-:Y:S01]  /*23b0*/  STS [R2+0x184], R0 ;  /* 0x0001840002007388 */ /* 0x0001e20000000800 */
[----:B------:R-:W-:Y:S05]  /*23c0*/  BRA `(.L_x_864) ;  /* 0x0000000400ec7947 */ /* 0x000fea0003800000 */
.L_x_865:
[----:B------:R-:W0:Y:S01]  /*23d0*/  LDC R23, c[0x0][0x3dc] ;  /* 0x0000f700ff177b82 */ /* 0x000e220000000800 */
        /* <DEDUP_REMOVED lines=36> */
.L_x_882:
[----:B---3--:R-:W-:Y:S05]  /*2620*/  BSYNC.RECONVERGENT B2 ;  /* 0x0000000000027941 */ /* 0x008fea0003800200 */
.L_x_881:
[----:B------:R-:W-:Y:S04]  /*2630*/  BSSY.RECONVERGENT B2, `(.L_x_883) ;  /* 0x000001c000027945 */ /* 0x000fe80003800200 */
[----:B------:R-:W-:Y:S05]  /*2640*/  @P4 BRA `(.L_x_884) ;  /* 0x0000000000684947 */ /* 0x000fea0003800000 */
[----:B------:R-:W-:Y:S01]  /*2650*/  FMUL R0, R7, 0.044714998453855514526 ;  /* 0x3d37271307007820 */ /* 0x000fe20000400000 */
[----:B------:R-:W-:Y:S02]  /*2660*/  IMAD.MOV.U32 R24, RZ, RZ, 0x3c80f082 ;  /* 0x3c80f082ff187424 */ /* 0x000fe400078e00ff */
        /* <DEDUP_REMOVED lines=24> */
.L_x_884:
[----:B------:R-:W-:Y:S05]  /*27f0*/  BSYNC.RECONVERGENT B2 ;  /* 0x0000000000027941 */ /* 0x000fea0003800200 */
.L_x_883:
[----:B------:R-:W-:Y:S04]  /*2800*/  BSSY.RECONVERGENT B2, `(.L_x_885) ;  /* 0x000001c000027945 */ /* 0x000fe80003800200 */
[----:B------:R-:W-:Y:S05]  /*2810*/  @P1 BRA `(.L_x_886) ;  /* 0x0000000000681947 */ /* 0x000fea0003800000 */
[----:B-1----:R-:W-:Y:S01]  /*2820*/  FMUL R3, R8, 0.044714998453855514526 ;  /* 0x3d37271308037820 */ /* 0x002fe20000400000 */
[----:B------:R-:W-:Y:S01]  /*2830*/  IMAD.MOV.U32 R22, RZ, RZ, 0x3c80f082 ;  /* 0x3c80f082ff167424 */ /* 0x000fe200078e00ff */
[----:B0-----:R-:W-:Y:S02]  /*2840*/  MOV R23, 0x3f800000 ;  /* 0x3f80000000177802 */ /* 0x001fe40000000f00 */
        /* <DEDUP_REMOVED lines=23> */
.L_x_886:
[----:B------:R-:W-:Y:S05]  /*29c0*/  BSYNC.RECONVERGENT B2 ;  /* 0x0000000000027941 */ /* 0x000fea0003800200 */
.L_x_885:
[----:B------:R-:W-:Y:S05]  /*29d0*/  @P0 BRA `(.L_x_864) ;  /* 0x0000000000680947 */ /* 0x000fea0003800000 */
[----:B------:R-:W-:Y:S01]  /*29e0*/  FMUL R0, R41, 0.044714998453855514526 ;  /* 0x3d37271329007820 */ /* 0x000fe20000400000 */
[----:B------:R-:W-:Y:S02]  /*29f0*/  IMAD.MOV.U32 R6, RZ, RZ, 0x3c80f082 ;  /* 0x3c80f082ff067424 */ /* 0x000fe400078e00ff */
[----:B------:R-:W-:Y:S02]  /*2a00*/  IMAD.MOV.U32 R4, RZ, RZ, 0x3f800000 ;  /* 0x3f800000ff047424 */ /* 0x000fe400078e00ff */
        /* <DEDUP_REMOVED lines=11> */
[----:B-12---:R-:W-:-:S03]  /*2ac0*/  FADD R3, R0, 1 ;  /* 0x3f80000000037421 */ /* 0x006fc60000000000 */
        /* <DEDUP_REMOVED lines=11> */
.L_x_864:
[----:B---3--:R-:W-:Y:S05]  /*2b80*/  BSYNC.RECONVERGENT B0 ;  /* 0x0000000000007941 */ /* 0x008fea0003800200 */
.L_x_858:
[----:B------:R-:W1:Y:S01]  /*2b90*/  LDCU UR5, c[0x0][0x3dc] ;  /* 0x00007b80ff0577ac */ /* 0x000e620008000800 */
[----:B------:R-:W-:Y:S01]  /*2ba0*/  VIADD R10, R10, 0x400 ;  /* 0x000004000a0a7836 */ /* 0x000fe20000000000 */
[----:B-12---:R-:W-:-:S04]  /*2bb0*/  MOV R3, UR5 ;  /* 0x0000000500037c02 */ /* 0x006fc80008000f00 */
[----:B------:R-:W-:-:S13]  /*2bc0*/  ISETP.GE.AND P0, PT, R10, R3, PT ;  /* 0x000000030a00720c */ /* 0x000fda0003f06270 */
[----:B------:R-:W-:Y:S05]  /*2bd0*/  @!P0 BRA `(.L_x_887) ;  /* 0xffffffdc00ac8947 */ /* 0x000fea000383ffff */
.L_x_857:
[----:B---3--:R-:W-:Y:S05]  /*2be0*/  BSYNC.RECONVERGENT B1 ;  /* 0x0000000000017941 */ /* 0x008fea0003800200 */
.L_x_856:
[----:B------:R-:W3:Y:S01]  /*2bf0*/  LDCU UR5, c[0x0][0x3d8] ;  /* 0x00007b00ff0577ac */ /* 0x000ee20008000800 */
[----:B------:R-:W-:Y:S01]  /*2c00*/  BAR.SYNC.DEFER_BLOCKING 0x0 ;  /* 0x0000000000007b1d */ /* 0x000fe20000010000 */
[----:B---3--:R-:W-:-:S13]  /*2c10*/  ISETP.GE.AND P0, PT, R36, UR5, PT ;  /* 0x0000000524007c0c */ /* 0x008fda000bf06270 */
[----:B------:R-:W-:Y:S05]  /*2c20*/  @P0 EXIT ;  /* 0x000000000000094d */ /* 0x000fea0003800000 */
[----:B0-2-4-:R-:W0:Y:S01]  /*2c30*/  LDC.64 R4, c[0x0][0x3c0] ;  /* 0x0000f000ff047b82 */ /* 0x015e220000000a00 */
[----:B-1----:R-:W-:Y:S01]  /*2c40*/  LOP3.LUT R8, R3, 0x7ffffffe, RZ, 0xc0, !PT ;  /* 0x7ffffffe03087812 */ /* 0x002fe200078ec0ff */
[----:B------:R-:W-:Y:S01]  /*2c50*/  ULEA UR4, UR5, UR4, 0x2 ;  /* 0x0000000405047291 */ /* 0x000fe2000f8e10ff */
[----:B------:R-:W1:Y:S03]  /*2c60*/  LDCU.64 UR8, c[0x0][0x398] ;  /* 0x00007300ff0877ac */ /* 0x000e660008000a00 */
[----:B------:R-:W-:Y:S01]  /*2c70*/  IMAD.MOV R0, RZ, RZ, -R8 ;  /* 0x000000ffff007224 */ /* 0x000fe200078e0a08 */
[----:B------:R-:W-:Y:S01]  /*2c80*/  UIADD3 UR5, UPT, UPT, UR4, 0x8, URZ ;  /* 0x0000000804057890 */ /* 0x000fe2000fffe0ff */
[----:B01----:R-:W-:-:S11]  /*2c90*/  IMAD.WIDE R2, R13, 0x4, R4 ;  /* 0x000000040d027825 */ /* 0x003fd600078e0204 */
.L_x_906:
[----:B0-----:R-:W0:Y:S01]  /*2ca0*/  LDCU UR10, c[0x0][0x3dc] ;  /* 0x00007b80ff0a77ac */ /* 0x001e220008000800 */
[----:B------:R-:W-:Y:S01]  /*2cb0*/  HFMA2 R17, -RZ, RZ, 0, 0 ;  /* 0x00000000ff117431 */ /* 0x000fe200000001ff */
[----:B------:R-:W-:Y:S01]  /*2cc0*/  BSSY.RECONVERGENT B0, `(.L_x_888) ;  /* 0x00000d9000007945 */ /* 0x000fe20003800200 */
[----:B------:R-:W-:Y:S02]  /*2cd0*/  IMAD.MOV.U32 R7, RZ, RZ, RZ ;  /* 0x000000ffff077224 */ /* 0x000fe400078e00ff */
[----:B------:R-:W-:Y:S02]  /*2ce0*/  IMAD.MOV.U32 R18, RZ, RZ, RZ ;  /* 0x000000ffff127224 */ /* 0x000fe400078e00ff */
[----:B-1----:R-:W-:Y:S01]  /*2cf0*/  IMAD.MOV.U32 R20, RZ, RZ, RZ ;  /* 0x000000ffff147224 */ /* 0x002fe200078e00ff */
[----:B0-----:R-:W-:-:S09]  /*2d00*/  UISETP.GE.AND UP0, UPT, UR10, 0x1, UPT ;  /* 0x000000010a00788c */ /* 0x001fd2000bf06270 */
[----:B-----5:R-:W-:Y:S05]  /*2d10*/  BRA.U !UP0, `(.L_x_889) ;  /* 0x0000000508cc7547 */ /* 0x020fea000b800000 */
[----:B------:R-:W-:Y:S01]  /*2d20*/  UISETP.NE.AND UP0, UPT, UR10, 0x1, UPT ;  /* 0x000000010a00788c */ /* 0x000fe2000bf05270 */
[----:B------:R-:W-:Y:S01]  /*2d30*/  IMAD.IADD R19, R37, 0x1, R36 ;  /* 0x0000000125137824 */ /* 0x000fe200078e0224 */
[----:B------:R-:W-:Y:S01]  /*2d40*/  MOV R21, RZ ;  /* 0x000000ff00157202 */ /* 0x000fe20000000f00 */
[----:B------:R-:W-:-:S06]  /*2d50*/  IMAD.MOV.U32 R6, RZ, RZ, RZ ;  /* 0x000000ffff067224 */ /* 0x000fcc00078e00ff */
[----:B------:R-:W-:Y:S05]  /*2d60*/  BRA.U !UP0, `(.L_x_890) ;  /* 0x0000000508207547 */ /* 0x000fea000b800000 */
[----:B------:R-:W0:Y:S01]  /*2d70*/  LDC R38, c[0x0][0x3d8] ;  /* 0x0000f600ff267b82 */ /* 0x000e220000000800 */
[----:B------:R-:W1:Y:S01]  /*2d80*/  LDCU UR11, c[0x0][0x3d8] ;  /* 0x00007b00ff0b77ac */ /* 0x000e620008000800 */
[----:B------:R-:W-:Y:S01]  /*2d90*/  HFMA2 R22, -RZ, RZ, 0, 0 ;  /* 0x00000000ff167431 */ /* 0x000fe200000001ff */
[----:B------:R-:W-:Y:S01]  /*2da0*/  BSSY.RECONVERGENT B1, `(.L_x_891) ;  /* 0x0000043000017945 */ /* 0x000fe20003800200 */
[C---:B------:R-:W-:Y:S01]  /*2db0*/  VIADD R33, R19.reuse, 0x20 ;  /* 0x0000002013217836 */ /* 0x040fe20000000000 */
[----:B------:R-:W2:Y:S01]  /*2dc0*/  LDCU UR10, c[0x0][0x3d8] ;  /* 0x00007b00ff0a77ac */ /* 0x000ea20008000800 */
[C---:B------:R-:W-:Y:S01]  /*2dd0*/  VIADD R34, R19.reuse, 0x40 ;  /* 0x0000004013227836 */ /* 0x040fe20000000000 */
[----:B------:R-:W-:Y:S01]  /*2de0*/  CS2R R20, SRZ ;  /* 0x0000000000147805 */ /* 0x000fe2000001ff00 */
[----:B------:R-:W-:Y:S01]  /*2df0*/  VIADD R35, R19, 0x60 ;  /* 0x0000006013237836 */ /* 0x000fe20000000000 */
[----:B------:R-:W-:Y:S01]  /*2e00*/  MOV R17, RZ ;  /* 0x000000ff00117202 */ /* 0x000fe20000000f00 */
[----:B------:R-:W-:-:S02]  /*2e10*/  IMAD.U32 R24, RZ, RZ, UR5 ;  /* 0x00000005ff187e24 */ /* 0x000fc4000f8e00ff */
[----:B------:R-:W-:Y:S02]  /*2e20*/  IMAD.MOV.U32 R25, RZ, RZ, R0 ;  /* 0x000000ffff197224 */ /* 0x000fe400078e0000 */
[----:B------:R-:W-:Y:S01]  /*2e30*/  IMAD.MOV.U32 R18, RZ, RZ, RZ ;  /* 0x000000ffff127224 */ /* 0x000fe200078e00ff */
[----:B-1----:R-:W-:Y:S01]  /*2e40*/  ISETP.GE.AND P2, PT, R19, UR11, PT ;  /* 0x0000000b13007c0c */ /* 0x002fe2000bf46270 */
[----:B--2---:R-:W-:-:S12]  /*2e50*/  IMAD.U32 R23, RZ, RZ, UR10 ;  /* 0x0000000aff177e24 */ /* 0x004fd8000f8e00ff */
.L_x_894:
[----:B------:R-:W-:Y:S02]  /*2e60*/  SHF.R.S32.HI R4, RZ, 0x1f, R22 ;  /* 0x0000001fff047819 */ /* 0x000fe40000011416 */
[----:B------:R-:W-:Y:S02]  /*2e70*/  IADD3 R7, P0, P1, R19, R22, R12 ;  /* 0x0000001613077210 */ /* 0x000fe4000791e00c */
[----:B0-----:R-:W-:Y:S02]  /*2e80*/  ISETP.GE.AND P3, PT, R33, R38, PT ;  /* 0x000000262100720c */ /* 0x001fe40003f66270 */
[----:B------:R-:W-:Y:S02]  /*2e90*/  IADD3.X R26, PT, PT, RZ, R4, R11, P0, P1 ;  /* 0x00000004ff1a7210 */ /* 0x000fe400007e240b */
[----:B------:R-:W-:Y:S02]  /*2ea0*/  LEA R6, P0, R7, UR8, 0x1 ;  /* 0x0000000807067c11 */ /* 0x000fe4000f8008ff */
[----:B------:R-:W-:-:S02]  /*2eb0*/  ISETP.GE.AND P4, PT, R34, R38, PT ;  /* 0x000000262200720c */ /* 0x000fc40003f86270 */
[-C--:B------:R-:W-:Y:S02]  /*2ec0*/  ISETP.GE.AND P1, PT, R35, R38.reuse, PT ;  /* 0x000000262300720c */ /* 0x080fe40003f26270 */
[----:B------:R-:W-:Y:S02]  /*2ed0*/  SHF.R.S32.HI R4, RZ, 0x1f, R23 ;  /* 0x0000001fff047819 */ /* 0x000fe40000011417 */
[----:B------:R-:W-:Y:S02]  /*2ee0*/  IADD3 R5, P5, P6, R19, R23, R12 ;  /* 0x0000001713057210 */ /* 0x000fe40007ebe00c */
[----:B------:R-:W-:Y:S02]  /*2ef0*/  LEA.HI.X R7, R7, UR9, R26, 0x1, P0 ;  /* 0x0000000907077c11 */ /* 0x000fe400080f0c1a */
[----:B------:R-:W-:Y:S02]  /*2f00*/  ISETP.GE.AND P0, PT, R19, R38, PT ;  /* 0x000000261300720c */ /* 0x000fe40003f06270 */
[----:B------:R-:W-:Y:S01]  /*2f10*/  IADD3.X R26, PT, PT, RZ, R4, R11, P5, P6 ;  /* 0x00000004ff1a7210 */ /* 0x000fe20002fec40b */
[----:B------:R-:W2:Y:S01]  /*2f20*/  @!P2 LDG.E.U16.CONSTANT R39, desc[UR6][R6.64] ;  /* 0x000000060627a981 */ /* 0x000ea2000c1e9500 */
[----:B------:R-:W-:-:S03]  /*2f30*/  LEA R4, P5, R5, UR8, 0x1 ;  /* 0x0000000805047c11 */ /* 0x000fc6000f8a08ff */
[----:B------:R-:W3:Y:S01]  /*2f40*/  @!P4 LDG.E.U16.CONSTANT R27, desc[UR6][R6.64+0x80] ;  /* 0x00008006061bc981 */ /* 0x000ee2000c1e9500 */
[----:B------:R-:W-:-:S03]  /*2f50*/  LEA.HI.X R5, R5, UR9, R26, 0x1, P5 ;  /* 0x0000000905057c11 */ /* 0x000fc6000a8f0c1a */
[----:B------:R-:W4:Y:S04]  /*2f60*/  @!P3 LDG.E.U16.CONSTANT R26, desc[UR6][R6.64+0x40] ;  /* 0x00004006061ab981 */ /* 0x000f28000c1e9500 */
[----:B------:R-:W4:Y:S04]  /*2f70*/  @!P1 LDG.E.U16.CONSTANT R28, desc[UR6][R6.64+0xc0] ;  /* 0x0000c006061c9981 */ /* 0x000f28000c1e9500 */
[----:B------:R0:W5:Y:S04]  /*2f80*/  @!P0 LDG.E.U16.CONSTANT R29, desc[UR6][R4.64] ;  /* 0x00000006041d8981 */ /* 0x000168000c1e9500 */
[----:B------:R0:W5:Y:S04]  /*2f90*/  @!P3 LDG.E.U16.CONSTANT R30, desc[UR6][R4.64+0x40] ;  /* 0x00004006041eb981 */ /* 0x000168000c1e9500 */
[----:B------:R0:W5:Y:S04]  /*2fa0*/  @!P4 LDG.E.U16.CONSTANT R31, desc[UR6][R4.64+0x80] ;  /* 0x00008006041fc981 */ /* 0x000168000c1e9500 */
[----:B------:R0:W5:Y:S01]  /*2fb0*/  @!P1 LDG.E.U16.CONSTANT R32, desc[UR6][R4.64+0xc0] ;  /* 0x0000c00604209981 */ /* 0x000162000c1e9500 */
[----:B------:R-:W-:Y:S01]  /*2fc0*/  ISETP.GE.AND P5, PT, R13, R14, PT ;  /* 0x0000000e0d00720c */ /* 0x000fe20003fa6270 */
[----:B------:R-:W-:-:S02]  /*2fd0*/  VIADD R25, R25, 0x2 ;  /* 0x0000000219197836 */ /* 0x000fc40000000000 */
[----:B--2---:R-:W-:Y:S01]  /*2fe0*/  @!P2 IMAD.U32 R9, R39, 0x10000, RZ ;  /* 0x000100002709a824 */ /* 0x004fe200078e00ff */
[----:B---3--:R-:W-:Y:S01]  /*2ff0*/  @!P4 SHF.L.U32 R15, R27, 0x10, RZ ;  /* 0x000000101b0fc819 */ /* 0x008fe200000006ff */
[----:B----4-:R-:W-:Y:S02]  /*3000*/  @!P3 IMAD.U32 R10, R26, 0x10000, RZ ;  /* 0x000100001a0ab824 */ /* 0x010fe400078e00ff */
[----:B------:R-:W-:-:S06]  /*3010*/  @!P1 IMAD.U32 R16, R28, 0x10000, RZ ;  /* 0x000100001c109824 */ /* 0x000fcc00078e00ff */
[----:B0-----:R-:W-:Y:S05]  /*3020*/  @P5 BRA `(.L_x_892) ;  /* 0x0000000000205947 */ /* 0x001fea0003800000 */
[----:B------:R-:W0:Y:S01]  /*3030*/  LDS R4, [R24+-0x4] ;  /* 0xfffffc0018047984 */ /* 0x000e220000000800 */
[----:B------:R-:W-:-:S13]  /*3040*/  ISETP.GE.AND P6, PT, R19, R38, PT ;  /* 0x000000261300720c */ /* 0x000fda0003fc6270 */
[----:B0-----:R-:W-:Y:S01]  /*3050*/  @!P6 FFMA R20, R9, R4, R20 ;  /* 0x000000040914e223 */ /* 0x001fe20000000014 */
[----:B------:R-:W-:Y:S01]  /*3060*/  ISETP.GE.AND P6, PT, R33, R38, PT ;  /* 0x000000262100720c */ /* 0x000fe20003fc6270 */
[----:B------:R-:W-:-:S12]  /*3070*/  @!P1 FFMA R21, R16, R4, R21 ;  /* 0x0000000410159223 */ /* 0x000fd80000000015 */
[----:B------:R-:W-:Y:S01]  /*3080*/  @!P6 FFMA R17, R10, R4, R17 ;  /* 0x000000040a11e223 */ /* 0x000fe20000000011 */
[----:B------:R-:W-:-:S13]  /*3090*/  ISETP.GE.AND P6, PT, R34, R38, PT ;  /* 0x000000262200720c */ /* 0x000fda0003fc6270 */
[----:B------:R-:W-:-:S07]  /*30a0*/  @!P6 FFMA R18, R15, R4, R18 ;  /* 0x000000040f12e223 */ /* 0x000fce0000000012 */
.L_x_892:
[----:B------:R-:W-:Y:S01]  /*30b0*/  ISETP.NE.AND P6, PT, R25, RZ, PT ;  /* 0x000000ff1900720c */ /* 0x000fe20003fc5270 */
[----:B-----5:R-:W-:Y:S01]  /*30c0*/  @!P0 IMAD.U32 R9, R29, 0x10000, RZ ;  /* 0x000100001d098824 */ /* 0x020fe200078e00ff */
[----:B------:R-:W-:Y:S01]  /*30d0*/  @!P3 SHF.L.U32 R10, R30, 0x10, RZ ;  /* 0x000000101e0ab819 */ /* 0x000fe200000006ff */
[----:B------:R-:W-:Y:S02]  /*30e0*/  @!P4 IMAD.U32 R15, R31, 0x10000, RZ ;  /* 0x000100001f0fc824 */ /* 0x000fe400078e00ff */
[----:B------:R-:W-:Y:S01]  /*30f0*/  @!P1 IMAD.U32 R16, R32, 0x10000, RZ ;  /* 0x0001000020109824 */ /* 0x000fe200078e00ff */
[----:B------:R-:W-:Y:S07]  /*3100*/  @P5 BRA `(.L_x_893) ;  /* 0x0000000000205947 */ /* 0x000fee0003800000 */
[----:B------:R-:W0:Y:S01]  /*3110*/  LDS R4, [R24] ;  /* 0x0000000018047984 */ /* 0x000e220000000800 */
[-C--:B------:R-:W-:Y:S02]  /*3120*/  ISETP.GE.AND P4, PT, R19, R38.reuse, PT ;  /* 0x000000261300720c */ /* 0x080fe40003f86270 */
[-C--:B------:R-:W-:Y:S02]  /*3130*/  ISETP.GE.AND P3, PT, R33, R38.reuse, PT ;  /* 0x000000262100720c */ /* 0x080fe40003f66270 */
[----:B------:R-:W-:-:S09]  /*3140*/  ISETP.GE.AND P0, PT, R34, R38, PT ;  /* 0x000000262200720c */ /* 0x000fd20003f06270 */
[-C--:B0-----:R-:W-:Y:S02]  /*3150*/  @!P4 FFMA R20, R9, R4.reuse, R20 ;  /* 0x000000040914c223 */ /* 0x081fe40000000014 */
[-C--:B------:R-:W-:Y:S02]  /*3160*/  @!P3 FFMA R17, R10, R4.reuse, R17 ;  /* 0x000000040a11b223 */ /* 0x080fe40000000011 */
[-C--:B------:R-:W-:Y:S01]  /*3170*/  @!P0 FFMA R18, R15, R4.reuse, R18 ;  /* 0x000000040f128223 */ /* 0x080fe20000000012 */
[----:B------:R-:W-:-:S07]  /*3180*/  @!P1 FFMA R21, R16, R4, R21 ;  /* 0x0000000410159223 */ /* 0x000fce0000000015 */
.L_x_893:
[----:B------:R-:W-:Y:S01]  /*3190*/  VIADD R24, R24, 0x8 ;  /* 0x0000000818187836 */ /* 0x000fe20000000000 */
[C---:B------:R-:W-:Y:S01]  /*31a0*/  LEA R23, R38.reuse, R23, 0x1 ;  /* 0x0000001726177211 */ /* 0x040fe200078e08ff */
[----:B------:R-:W-:Y:S01]  /*31b0*/  IMAD R22, R38, 0x2, R22 ;  /* 0x0000000226167824 */ /* 0x000fe200078e0216 */
[----:B------:R-:W-:Y:S06]  /*31c0*/  @P6 BRA `(.L_x_894) ;  /* 0xfffffffc00246947 */ /* 0x000fec000383ffff */
[----:B------:R-:W-:Y:S05]  /*31d0*/  BSYNC.RECONVERGENT B1 ;  /* 0x0000000000017941 */ /* 0x000fea0003800200 */
.L_x_891:
[----:B------:R-:W-:-:S07]  /*31e0*/  IMAD.MOV.U32 R6, RZ, RZ, R8 ;  /* 0x000000ffff067224 */ /* 0x000fce00078e0008 */
.L_x_890:
[----:B------:R-:W0:Y:S01]  /*31f0*/  LDCU UR10, c[0x0][0x3dc] ;  /* 0x00007b80ff0a77ac */ /* 0x000e220008000800 */
[----:B------:R-:W-:Y:S01]  /*3200*/  IMAD.MOV.U32 R7, RZ, RZ, R21 ;  /* 0x000000ffff077224 */ /* 0x000fe200078e0015 */
[----:B0-----:R-:W-:-:S09]  /*3210*/  ULOP3.LUT UP0, URZ, UR10, 0x1, URZ, 0xc0, !UPT ;  /* 0x000000010aff7892 */ /* 0x001fd2000f80c0ff */
[----:B------:R-:W-:Y:S05]  /*3220*/  BRA.U !UP0, `(.L_x_889) ;  /* 0x0000000108887547 */ /* 0x000fea000b800000 */
[----:B------:R-:W0:Y:S01]  /*3230*/  LDCU UR10, c[0x0][0x3d8] ;  /* 0x00007b00ff0a77ac */ /* 0x000e220008000800 */
[C---:B------:R-:W-:Y:S01]  /*3240*/  IADD3 R5, PT, PT, R19.reuse, 0x60, RZ ;  /* 0x0000006013057810 */ /* 0x040fe20007ffe0ff */
[C---:B------:R-:W-:Y:S01]  /*3250*/  VIADD R25, R19.reuse, 0x20 ;  /* 0x0000002013197836 */ /* 0x040fe20000000000 */
[----:B------:R-:W1:Y:S01]  /*3260*/  LDCU.64 UR12, c[0x0][0x398] ;  /* 0x00007300ff0c77ac */ /* 0x000e620008000a00 */
[----:B------:R-:W-:Y:S02]  /*3270*/  VIADD R26, R19, 0x40 ;  /* 0x00000040131a7836 */ /* 0x000fe40000000000 */
[----:B0-----:R-:W-:Y:S01]  /*3280*/  IMAD R4, R6, UR10, RZ ;  /* 0x0000000a06047c24 */ /* 0x001fe2000f8e02ff */
[----:B------:R-:W-:Y:S02]  /*3290*/  ISETP.GE.AND P0, PT, R5, UR10, PT ;  /* 0x0000000a05007c0c */ /* 0x000fe4000bf06270 */
[----:B------:R-:W-:Y:S02]  /*32a0*/  ISETP.GE.AND P3, PT, R19, UR10, PT ;  /* 0x0000000a13007c0c */ /* 0x000fe4000bf66270 */
[----:B------:R-:W-:-:S02]  /*32b0*/  SHF.R.S32.HI R22, RZ, 0x1f, R4 ;  /* 0x0000001fff167819 */ /* 0x000fc40000011404 */
[----:B------:R-:W-:Y:S02]  /*32c0*/  IADD3 R5, P4, P5, R19, R4, R12 ;  /* 0x0000000413057210 */ /* 0x000fe40007d9e00c */
[----:B------:R-:W-:Y:S02]  /*32d0*/  ISETP.GE.AND P2, PT, R25, UR10, PT ;  /* 0x0000000a19007c0c */ /* 0x000fe4000bf46270 */
[----:B------:R-:W-:Y:S02]  /*32e0*/  ISETP.GE.AND P1, PT, R26, UR10, PT ;  /* 0x0000000a1a007c0c */ /* 0x000fe4000bf26270 */
[----:B------:R-:W-:Y:S02]  /*32f0*/  IADD3.X R22, PT, PT, RZ, R22, R11, P4, P5 ;  /* 0x00000016ff167210 */ /* 0x000fe400027ea40b */
[----:B-1----:R-:W-:-:S04]  /*3300*/  LEA R4, P4, R5, UR12, 0x1 ;  /* 0x0000000c05047c11 */ /* 0x002fc8000f8808ff */
[----:B------:R-:W-:-:S05]  /*3310*/  LEA.HI.X R5, R5, UR13, R22, 0x1, P4 ;  /* 0x0000000d05057c11 */ /* 0x000fca000a0f0c16 */
[----:B------:R-:W2:Y:S04]  /*3320*/  @!P3 LDG.E.U16.CONSTANT R24, desc[UR6][R4.64] ;  /* 0x000000060418b981 */ /* 0x000ea8000c1e9500 */
[----:B------:R-:W3:Y:S04]  /*3330*/  @!P2 LDG.E.U16.CONSTANT R21, desc[UR6][R4.64+0x40] ;  /* 0x000040060415a981 */ /* 0x000ee8000c1e9500 */
[----:B------:R-:W4:Y:S04]  /*3340*/  @!P1 LDG.E.U16.CONSTANT R22, desc[UR6][R4.64+0x80] ;  /* 0x0000800604169981 */ /* 0x000f28000c1e9500 */
[----:B------:R-:W5:Y:S01]  /*3350*/  @!P0 LDG.E.U16.CONSTANT R23, desc[UR6][R4.64+0xc0] ;  /* 0x0000c00604178981 */ /* 0x000f62000c1e9500 */
[----:B------:R-:W-:Y:S01]  /*3360*/  ISETP.GE.AND P4, PT, R13, R14, PT ;  /* 0x0000000e0d00720c */ /* 0x000fe20003f86270 */
[----:B--2---:R-:W-:Y:S01]  /*3370*/  @!P3 IMAD.U32 R9, R24, 0x10000, RZ ;  /* 0x000100001809b824 */ /* 0x004fe200078e00ff */
[----:B---3--:R-:W-:Y:S01]  /*3380*/  @!P2 SHF.L.U32 R10, R21, 0x10, RZ ;  /* 0x00000010150aa819 */ /* 0x008fe200000006ff */
[----:B----4-:R-:W-:-:S02]  /*3390*/  @!P1 IMAD.U32 R15, R22, 0x10000, RZ ;  /* 0x00010000160f9824 */ /* 0x010fc400078e00ff */
[----:B-----5:R-:W-:-:S08]  /*33a0*/  @!P0 IMAD.U32 R16, R23, 0x10000, RZ ;  /* 0x0001000017108824 */ /* 0x020fd000078e00ff */
[----:B------:R-:W-:Y:S05]  /*33b0*/  @P4 BRA `(.L_x_895) ;  /* 0x0000000400a44947 */ /* 0x000fea0003800000 */
[----:B------:R-:W-:Y:S02]  /*33c0*/  LEA R4, R6, UR4, 0x2 ;  /* 0x0000000406047c11 */ /* 0x000fe4000f8e10ff */
[----:B------:R-:W-:Y:S02]  /*33d0*/  ISETP.GE.AND P3, PT, R19, UR10, PT ;  /* 0x0000000a13007c0c */ /* 0x000fe4000bf66270 */
[----:B------:R-:W-:Y:S02]  /*33e0*/  ISETP.GE.AND P2, PT, R25, UR10, PT ;  /* 0x0000000a19007c0c */ /* 0x000fe4000bf46270 */
[----:B------:R-:W0:Y:S01]  /*33f0*/  LDS R4, [R4+0x4] ;  /* 0x0000040004047984 */ /* 0x000e220000000800 */
[----:B------:R-:W-:-:S08]  /*3400*/  ISETP.GE.AND P1, PT, R26, UR10, PT ;  /* 0x0000000a1a007c0c */ /* 0x000fd0000bf26270 */
[-C--:B0-----:R-:W-:Y:S02]  /*3410*/  @!P3 FFMA R20, R9, R4.reuse, R20 ;  /* 0x000000040914b223 */ /* 0x081fe40000000014 */
[----:B------:R-:W-:-:S03]  /*3420*/  @!P2 FFMA R17, R10, R4, R17 ;  /* 0x000000040a11a223 */ /* 0x000fc60000000011 */
[-C--:B------:R-:W-:Y:S01]  /*3430*/  @!P1 FFMA R18, R15, R4.reuse, R18 ;  /* 0x000000040f129223 */ /* 0x080fe20000000012 */
[----:B------:R-:W-:-:S07]  /*3440*/  @!P0 FFMA R7, R16, R4, R7 ;  /* 0x0000000410078223 */ /* 0x000fce0000000007 */
.L_x_889:
[----:B------:R-:W-:-:S13]  /*3450*/  ISETP.GE.AND P0, PT, R13, R14, PT ;  /* 0x0000000e0d00720c */ /* 0x000fda0003f06270 */
[----:B------:R-:W-:Y:S05]  /*3460*/  @P0 BRA `(.L_x_895) ;  /* 0x0000000400780947 */ /* 0x000fea0003800000 */
[----:B------:R-:W2:Y:S01]  /*3470*/  LDG.E.CONSTANT R21, desc[UR6][R44.64] ;  /* 0x000000062c157981 */ /* 0x000ea2000c1e9900 */
[----:B------:R-:W2:Y:S01]  /*3480*/  LDCU UR10, c[0x0][0x3e0] ;  /* 0x00007c00ff0a77ac */ /* 0x000ea20008000800 */
[----:B------:R-:W0:Y:S02]  /*3490*/  LDC.64 R4, c[0x0][0x3a0] ;  /* 0x0000e800ff047b82 */ /* 0x000e240000000a00 */
[----:B------:R-:W2:Y:S06]  /*34a0*/  LDG.E.CONSTANT R6, desc[UR6][R2.64] ;  /* 0x0000000602067981 */ /* 0x000eac000c1e9900 */
[----:B------:R-:W1:Y:S01]  /*34b0*/  LDC R24, c[0x0][0x3d8] ;  /* 0x0000f600ff187b82 */ /* 0x000e620000000800 */
[----:B------:R-:W-:Y:S01]  /*34c0*/  IMAD.IADD R22, R37, 0x1, R36 ;  /* 0x0000000125167824 */ /* 0x000fe200078e0224 */
[----:B------:R-:W-:Y:S04]  /*34d0*/  BSSY.RECONVERGENT B1, `(.L_x_896) ;  /* 0x0000020000017945 */ /* 0x000fe80003800200 */
[-C--:B-1----:R-:W-:Y:S01]  /*34e0*/  ISETP.GE.AND P3, PT, R22, R24.reuse, PT ;  /* 0x000000181600720c */ /* 0x082fe20003f66270 */
[C---:B--2---:R-:W-:Y:S01]  /*34f0*/  IMAD R19, R21.reuse, UR10, R6 ;  /* 0x0000000a15137c24 */ /* 0x044fe2000f8e0206 */
[----:B------:R-:W1:Y:S01]  /*3500*/  LDCU.64 UR10, c[0x0][0x3c8] ;  /* 0x00007900ff0a77ac */ /* 0x000e620008000a00 */
[----:B------:R-:W-:-:S02]  /*3510*/  IMAD R23, R21, R24, RZ ;  /* 0x0000001815177224 */ /* 0x000fc400078e02ff */
[----:B0-----:R-:W-:Y:S01]  /*3520*/  IMAD.WIDE R4, R19, 0x4, R4 ;  /* 0x0000000413047825 */ /* 0x001fe200078e0204 */
[----:B------:R-:W-:-:S03]  /*3530*/  IADD3 R19, PT, PT, R22, 0x20, RZ ;  /* 0x0000002016137810 */ /* 0x000fc60007ffe0ff */
[C---:B------:R-:W-:Y:S01]  /*3540*/  VIADD R21, R22.reuse, 0x60 ;  /* 0x0000006016157836 */ /* 0x040fe20000000000 */
[-C--:B------:R-:W-:Y:S01]  /*3550*/  ISETP.GE.AND P2, PT, R19, R24.reuse, PT ;  /* 0x000000181300720c */ /* 0x080fe20003f46270 */
[C---:B------:R-:W-:Y:S01]  /*3560*/  VIADD R19, R22.reuse, 0x40 ;  /* 0x0000004016137836 */ /* 0x040fe20000000000 */
[----:B------:R-:W-:Y:S01]  /*3570*/  IADD3 R22, P4, PT, R22, R23, RZ ;  /* 0x0000001716167210 */ /* 0x000fe20007f9e0ff */
[----:B------:R0:W5:Y:S01]  /*3580*/  LDG.E.CONSTANT R6, desc[UR6][R4.64] ;  /* 0x0000000604067981 */ /* 0x000162000c1e9900 */
[-C--:B------:R-:W-:Y:S02]  /*3590*/  ISETP.GE.AND P0, PT, R21, R24.reuse, PT ;  /* 0x000000181500720c */ /* 0x080fe40003f06270 */
[----:B------:R-:W-:Y:S02]  /*35a0*/  ISETP.GE.AND P1, PT, R19, R24, PT ;  /* 0x000000181300720c */ /* 0x000fe40003f26270 */
[----:B0-----:R-:W-:Y:S02]  /*35b0*/  LEA.HI.X.SX32 R5, R23, RZ, 0x1, P4 ;  /* 0x000000ff17057211 */ /* 0x001fe400020f0eff */
[----:B-1----:R-:W-:-:S04]  /*35c0*/  LEA R19, P4, R22, UR10, 0x1 ;  /* 0x0000000a16137c11 */ /* 0x002fc8000f8808ff */
[----:B------:R-:W-:Y:S01]  /*35d0*/  LEA.HI.X R5, R22, UR11, R5, 0x1, P4 ;  /* 0x0000000b16057c11 */ /* 0x000fe2000a0f0c05 */
[----:B------:R-:W-:Y:S08]  /*35e0*/  @P3 BRA `(.L_x_897) ;  /* 0x0000000000383947 */ /* 0x000ff00003800000 */
[C---:B------:R-:W-:Y:S01]  /*35f0*/  LOP3.LUT R4, R19.reuse, 0xfffffffd, RZ, 0xc0, !PT ;  /* 0xfffffffd13047812 */ /* 0x040fe200078ec0ff */
[----:B-----5:R-:W-:Y:S01]  /*3600*/  FMUL R20, R6, R20 ;  /* 0x0000001406147220 */ /* 0x020fe20000400000 */
[----:B------:R-:W-:-:S03]  /*3610*/  LOP3.LUT R21, R19, 0x2, RZ, 0xc0, !PT ;  /* 0x0000000213157812 */ /* 0x000fc600078ec0ff */
[----:B------:R0:W5:Y:S01]  /*3620*/  LD.E R23, desc[UR6][R4.64] ;  /* 0x0000000604177980 */ /* 0x000162000c101900 */
[----:B------:R-:W-:Y:S01]  /*3630*/  ISETP.EQ.U32.AND P3, PT, R21, RZ, PT ;  /* 0x000000ff1500720c */ /* 0x000fe20003f62070 */
[----:B------:R-:W-:Y:S01]  /*3640*/  IMAD.MOV.U32 R21, RZ, RZ, 0x3254 ;  /* 0x00003254ff157424 */ /* 0x000fe200078e00ff */
[----:B------:R-:W-:-:S04]  /*3650*/  F2FP.BF16.F32.PACK_AB R22, RZ, R20 ;  /* 0x00000014ff16723e */ /* 0x000fc800000010ff */
[----:B------:R-:W-:-:S07]  /*3660*/  SEL R21, R21, 0x7610, P3 ;  /* 0x0000761015157807 */ /* 0x000fce0001800000 */
.L_x_898:
[----:B-----5:R-:W-:-:S05]  /*3670*/  HADD2.BF16_V2 R20, R23, R22.H0_H0 ;  /* 0x2000001617147230 */ /* 0x020fca0000200000 */
[----:B------:R-:W-:-:S06]  /*3680*/  PRMT R20, R23, R21, R20 ;  /* 0x0000001517147216 */ /* 0x000fcc0000000014 */
[----:B------:R-:W2:Y:S02]  /*3690*/  ATOM.E.CAS.STRONG.GPU PT, R20, [R4], R23, R20 ;  /* 0x000000170414738b */ /* 0x000ea400001ee114 */
[----:B--2---:R-:W-:Y:S02]  /*36a0*/  ISETP.NE.U32.AND P3, PT, R20, R23, PT ;  /* 0x000000171400720c */ /* 0x004fe40003f65070 */
[----:B------:R-:W-:-:S11]  /*36b0*/  MOV R23, R20 ;  /* 0x0000001400177202 */ /* 0x000fd60000000f00 */
[----:B------:R-:W-:Y:S05]  /*36c0*/  @P3 BRA `(.L_x_898) ;  /* 0xfffffffc00e83947 */ /* 0x000fea000383ffff */
.L_x_897:
[----:B------:R-:W-:Y:S05]  /*36d0*/  BSYNC.RECONVERGENT B1 ;  /* 0x0000000000017941 */ /* 0x000fea0003800200 */
.L_x_896:
[----:B------:R-:W-:Y:S04]  /*36e0*/  BSSY.RECONVERGENT B1, `(.L_x_899) ;  /* 0x0000012000017945 */ /* 0x000fe80003800200 */
[----:B------:R-:W-:Y:S05]  /*36f0*/  @P2 BRA `(.L_x_900) ;  /* 0x0000000000402947 */ /* 0x000fea0003800000 */
[----:B------:R-:W-:Y:S01]  /*3700*/  IADD3 R25, P2, PT, R19, 0x40, RZ ;  /* 0x0000004013197810 */ /* 0x000fe20007f5e0ff */
[----:B-----5:R-:W-:Y:S01]  /*3710*/  FMUL R17, R6, R17 ;  /* 0x0000001106117220 */ /* 0x020fe20000400000 */
[----:B------:R-:W-:Y:S02]  /*3720*/  IMAD.MOV.U32 R24, RZ, RZ, 0x3254 ;  /* 0x00003254ff187424 */ /* 0x000fe400078e00ff */
[C---:B------:R-:W-:Y:S01]  /*3730*/  LOP3.LUT R20, R25.reuse, 0xfffffffd, RZ, 0xc0, !PT ;  /* 0xfffffffd19147812 */ /* 0x040fe200078ec0ff */
[----:B------:R-:W-:Y:S01]  /*3740*/  IMAD.X R21, RZ, RZ, R5, P2 ;  /* 0x000000ffff157224 */ /* 0x000fe200010e0605 */
[----:B------:R-:W-:Y:S02]  /*3750*/  LOP3.LUT R22, R25, 0x2, RZ, 0xc0, !PT ;  /* 0x0000000219167812 */ /* 0x000fe400078ec0ff */
[----:B------:R-:W-:Y:S02]  /*3760*/  F2FP.BF16.F32.PACK_AB R17, RZ, R17 ;  /* 0x00000011ff11723e */ /* 0x000fe400000010ff */
[----:B------:R1:W5:Y:S01]  /*3770*/  LD.E R23, desc[UR6][R20.64] ;  /* 0x0000000614177980 */ /* 0x000362000c101900 */
[----:B------:R-:W-:-:S04]  /*3780*/  ISETP.EQ.U32.AND P2, PT, R22, RZ, PT ;  /* 0x000000ff1600720c */ /* 0x000fc80003f42070 */
[----:B------:R-:W-:-:S09]  /*3790*/  SEL R24, R24, 0x7610, P2 ;  /* 0x0000761018187807 */ /* 0x000fd20001000000 */
.L_x_901:
[----:B-----5:R-:W-:-:S05]  /*37a0*/  HADD2.BF16_V2 R22, R23, R17.H0_H0 ;  /* 0x2000001117167230 */ /* 0x020fca0000200000 */
[----:B------:R-:W-:-:S06]  /*37b0*/  PRMT R22, R23, R24, R22 ;  /* 0x0000001817167216 */ /* 0x000fcc0000000016 */
[----:B------:R-:W2:Y:S02]  /*37c0*/  ATOM.E.CAS.STRONG.GPU PT, R22, [R20], R23, R22 ;  /* 0x000000171416738b */ /* 0x000ea400001ee116 */
[----:B--2---:R-:W-:Y:S01]  /*37d0*/  ISETP.NE.U32.AND P2, PT, R22, R23, PT ;  /* 0x000000171600720c */ /* 0x004fe20003f45070 */
[----:B------:R-:W-:-:S12]  /*37e0*/  IMAD.MOV.U32 R23, RZ, RZ, R22 ;  /* 0x000000ffff177224 */ /* 0x000fd800078e0016 */
[----:B------:R-:W-:Y:S05]  /*37f0*/  @P2 BRA `(.L_x_901) ;  /* 0xfffffffc00e82947 */ /* 0x000fea000383ffff */
.L_x_900:
[----:B------:R-:W-:Y:S05]  /*3800*/  BSYNC.RECONVERGENT B1 ;  /* 0x0000000000017941 */ /* 0x000fea0003800200 */
.L_x_899:
[----:B------:R-:W-:Y:S04]  /*3810*/  BSSY.RECONVERGENT B1, `(.L_x_902) ;  /* 0x0000012000017945 */ /* 0x000fe80003800200 */
[----:B------:R-:W-:Y:S05]  /*3820*/  @P1 BRA `(.L_x_903) ;  /* 0x0000000000401947 */ /* 0x000fea0003800000 */
[----:B------:R-:W-:Y:S01]  /*3830*/  IADD3 R25, P1, PT, R19, 0x80, RZ ;  /* 0x0000008013197810 */ /* 0x000fe20007f3e0ff */
[----:B-----5:R-:W-:Y:S01]  /*3840*/  FMUL R18, R6, R18 ;  /* 0x0000001206127220 */ /* 0x020fe20000400000 */
[----:B------:R-:W-:Y:S02]  /*3850*/  IMAD.MOV.U32 R22, RZ, RZ, 0x3254 ;  /* 0x00003254ff167424 */ /* 0x000fe400078e00ff */
[----:B-1----:R-:W-:Y:S02]  /*3860*/  IADD3.X R21, PT, PT, RZ, R5, RZ, P1, !PT ;  /* 0x00000005ff157210 */ /* 0x002fe40000ffe4ff */
[C---:B------:R-:W-:Y:S02]  /*3870*/  LOP3.LUT R20, R25.reuse, 0xfffffffd, RZ, 0xc0, !PT ;  /* 0xfffffffd19147812 */ /* 0x040fe400078ec0ff */
[----:B------:R-:W-:-:S03]  /*3880*/  LOP3.LUT R17, R25, 0x2, RZ, 0xc0, !PT ;  /* 0x0000000219117812 */ /* 0x000fc600078ec0ff */
[----:B------:R1:W5:Y:S01]  /*3890*/  LD.E R23, desc[UR6][R20.64] ;  /* 0x0000000614177980 */ /* 0x000362000c101900 */
[----:B------:R-:W-:Y:S02]  /*38a0*/  ISETP.EQ.U32.AND P1, PT, R17, RZ, PT ;  /* 0x000000ff1100720c */ /* 0x000fe40003f22070 */
[----:B------:R-:W-:Y:S02]  /*38b0*/  F2FP.BF16.F32.PACK_AB R17, RZ, R18 ;  /* 0x00000012ff11723e */ /* 0x000fe400000010ff */
[----:B------:R-:W-:-:S09]  /*38c0*/  SEL R22, R22, 0x7610, P1 ;  /* 0x0000761016167807 */ /* 0x000fd20000800000 */
.L_x_904:
[----:B-----5:R-:W-:-:S05]  /*38d0*/  HADD2.BF16_V2 R18, R23, R17.H0_H0 ;  /* 0x2000001117127230 */ /* 0x020fca0000200000 */
[----:B------:R-:W-:-:S06]  /*38e0*/  PRMT R18, R23, R22, R18 ;  /* 0x0000001617127216 */ /* 0x000fcc0000000012 */
[----:B------:R-:W2:Y:S02]  /*38f0*/  ATOM.E.CAS.STRONG.GPU PT, R18, [R20], R23, R18 ;  /* 0x000000171412738b */ /* 0x000ea400001ee112 */
[----:B--2---:R-:W-:Y:S01]  /*3900*/  ISETP.NE.U32.AND P1, PT, R18, R23, PT ;  /* 0x000000171200720c */ /* 0x004fe20003f25070 */
[----:B------:R-:W-:-:S12]  /*3910*/  IMAD.MOV.U32 R23, RZ, RZ, R18 ;  /* 0x000000ffff177224 */ /* 0x000fd800078e0012 */
[----:B------:R-:W-:Y:S05]  /*3920*/  @P1 BRA `(.L_x_904) ;  /* 0xfffffffc00e81947 */ /* 0x000fea000383ffff */
.L_x_903:
[----:B------:R-:W-:Y:S05]  /*3930*/  BSYNC.RECONVERGENT B1 ;  /* 0x0000000000017941 */ /* 0x000fea0003800200 */
.L_x_902:
[----:B------:R-:W-:Y:S05]  /*3940*/  @P0 BRA `(.L_x_895) ;  /* 0x0000000000400947 */ /* 0x000fea0003800000 */
[----:B-1----:R-:W-:Y:S01]  /*3950*/  IADD3 R21, P0, PT, R19, 0xc0, RZ ;  /* 0x000000c013157810 */ /* 0x002fe20007f1e0ff */
[----:B-----5:R-:W-:-:S03]  /*3960*/  FMUL R6, R6, R7 ;  /* 0x0000000706067220 */ /* 0x020fc60000400000 */
[C---:B0-----:R-:W-:Y:S01]  /*3970*/  LOP3.LUT R4, R21.reuse, 0xfffffffd, RZ, 0xc0, !PT ;  /* 0xfffffffd15047812 */ /* 0x041fe200078ec0ff */
[----:B------:R-:W-:Y:S01]  /*3980*/  IMAD.X R5, RZ, RZ, R5, P0 ;  /* 0x000000ffff057224 */ /* 0x000fe200000e0605 */
[----:B------:R-:W-:Y:S02]  /*3990*/  LOP3.LUT R17, R21, 0x2, RZ, 0xc0, !PT ;  /* 0x0000000215117812 */ /* 0x000fe400078ec0ff */
[----:B------:R-:W-:Y:S02]  /*39a0*/  F2FP.BF16.F32.PACK_AB R7, RZ, R6 ;  /* 0x00000006ff07723e */ /* 0x000fe400000010ff */
[----:B------:R0:W5:Y:S01]  /*39b0*/  LD.E R19, desc[UR6][R4.64] ;  /* 0x0000000604137980 */ /* 0x000162000c101900 */
[----:B------:R-:W-:Y:S01]  /*39c0*/  ISETP.EQ.U32.AND P0, PT, R17, RZ, PT ;  /* 0x000000ff1100720c */ /* 0x000fe20003f02070 */
[----:B------:R-:W-:-:S05]  /*39d0*/  HFMA2 R17, -RZ, RZ, 0, 0.19775390625 ;  /* 0x00003254ff117431 */ /* 0x000fca00000001ff */
[----:B------:R-:W-:-:S07]  /*39e0*/  SEL R17, R17, 0x7610, P0 ;  /* 0x0000761011117807 */ /* 0x000fce0000000000 */
.L_x_905:
[----:B-----5:R-:W-:-:S05]  /*39f0*/  HADD2.BF16_V2 R6, R19, R7.H0_H0 ;  /* 0x2000000713067230 */ /* 0x020fca0000200000 */
[----:B------:R-:W-:-:S06]  /*3a00*/  PRMT R6, R19, R17, R6 ;  /* 0x0000001113067216 */ /* 0x000fcc0000000006 */
[----:B------:R-:W2:Y:S02]  /*3a10*/  ATOM.E.CAS.STRONG.GPU PT, R6, [R4], R19, R6 ;  /* 0x000000130406738b */ /* 0x000ea400001ee106 */
[----:B--2---:R-:W-:Y:S01]  /*3a20*/  ISETP.NE.U32.AND P0, PT, R6, R19, PT ;  /* 0x000000130600720c */ /* 0x004fe20003f05070 */
[----:B------:R-:W-:-:S12]  /*3a30*/  IMAD.MOV.U32 R19, RZ, RZ, R6 ;  /* 0x000000ffff137224 */ /* 0x000fd800078e0006 */
[----:B------:R-:W-:Y:S05]  /*3a40*/  @P0 BRA `(.L_x_905) ;  /* 0xfffffffc00e80947 */ /* 0x000fea000383ffff */
.L_x_895:
[----:B------:R-:W-:Y:S05]  /*3a50*/  BSYNC.RECONVERGENT B0 ;  /* 0x0000000000007941 */ /* 0x000fea0003800200 */
.L_x_888:
[----:B------:R-:W2:Y:S01]  /*3a60*/  LDCU UR10, c[0x0][0x3d8] ;  /* 0x00007b00ff0a77ac */ /* 0x000ea20008000800 */
[----:B------:R-:W-:-:S05]  /*3a70*/  VIADD R36, R36, 0x400 ;  /* 0x0000040024247836 */ /* 0x000fca0000000000 */
[----:B--2---:R-:W-:-:S13]  /*3a80*/  ISETP.GE.AND P0, PT, R36, UR10, PT ;  /* 0x0000000a24007c0c */ /* 0x004fda000bf06270 */
[----:B------:R-:W-:Y:S05]  /*3a90*/  @!P0 BRA `(.L_x_906) ;  /* 0xfffffff000808947 */ /* 0x000fea000383ffff */
[----:B------:R-:W-:Y:S05]  /*3aa0*/  EXIT ;  /* 0x000000000000794d */ /* 0x000fea0003800000 */
        .weak           $__internal_7_$__cuda_sm3x_div_rn_noftz_f32_slowpath
        .type           $__internal_7_$__cuda_sm3x_div_rn_noftz_f32_slowpath,@function
        .size           $__internal_7_$__cuda_sm3x_div_rn_noftz_f32_slowpath,(.L_x_4629 - $__internal_7_$__cuda_sm3x_div_rn_noftz_f32_slowpath)
$__internal_7_$__cuda_sm3x_div_rn_noftz_f32_slowpath:
        /* <DEDUP_REMOVED lines=34> */
.L_x_908:
        /* <DEDUP_REMOVED lines=8> */
[----:B------:R-:W-:Y:S01]  /*3d50*/  FFMA R33, R28, R31, R28 ;  /* 0x0000001f1c217223 */ /* 0x000fe2000000001c */
[----:B------:R-:W-:-:S03]  /*3d60*/  IADD3 R28, PT, PT, R23, 0x7f, -R32 ;  /* 0x0000007f171c7810 */ /* 0x000fc60007ffe820 */
[----:B------:R-:W-:Y:S02]  /*3d70*/  FFMA R6, R0, R33, RZ ;  /* 0x0000002100067223 */ /* 0x000fe400000000ff */
[----:B------:R-:W-:Y:S02]  /*3d80*/  IMAD.IADD R25, R28, 0x1, R25 ;  /* 0x000000011c197824 */ /* 0x000fe400078e0219 */
        /* <DEDUP_REMOVED lines=17> */
[-CC-:B------:R-:W-:Y:S01]  /*3ea0*/  FFMA.RZ R6, R33, R29.reuse, R30.reuse ;  /* 0x0000001d21067223 */ /* 0x180fe2000000c01e */
[----:B------:R-:W-:Y:S02]  /*3eb0*/  VIADD R28, R27, 0x20 ;  /* 0x000000201b1c7836 */ /* 0x000fe40000000000 */
[-CC-:B------:R-:W-:Y:S01]  /*3ec0*/  FFMA.RM R23, R33, R29.reuse, R30.reuse ;  /* 0x0000001d21177223 */ /* 0x180fe2000000401e */
[----:B------:R-:W-:Y:S02]  /*3ed0*/  ISETP.NE.AND P2, PT, R27, RZ, PT ;  /* 0x000000ff1b00720c */ /* 0x000fe40003f45270 */
[----:B------:R-:W-:Y:S01]  /*3ee0*/  LOP3.LUT R25, R6, 0x7fffff, RZ, 0xc0, !PT ;  /* 0x007fffff06197812 */ /* 0x000fe200078ec0ff */
[----:B------:R-:W-:Y:S01]  /*3ef0*/  FFMA.RP R6, R33, R29, R30 ;  /* 0x0000001d21067223 */ /* 0x000fe2000000801e */
[----:B------:R-:W-:Y:S01]  /*3f00*/  ISETP.NE.AND P1, PT, R27, RZ, PT ;  /* 0x000000ff1b00720c */ /* 0x000fe20003f25270 */
[----:B------:R-:W-:Y:S01]  /*3f10*/  IMAD.MOV R27, RZ, RZ, -R27 ;  /* 0x000000ffff1b7224 */ /* 0x000fe200078e0a1b */
        /* <DEDUP_REMOVED lines=14> */
.L_x_915:
[----:B------:R-:W-:-:S04]  /*4000*/  LOP3.LUT R0, R0, 0x80000000, RZ, 0xc0, !PT ;  /* 0x8000000000007812 */ /* 0x000fc800078ec0ff */
[----:B------:R-:W-:Y:S01]  /*4010*/  LOP3.LUT R0, R0, 0x7f800000, RZ, 0xfc, !PT ;  /* 0x7f80000000007812 */ /* 0x000fe200078efcff */
[----:B------:R-:W-:Y:S06]  /*4020*/  BRA `(.L_x_916) ;  /* 0x0000000000047947 */ /* 0x000fec0003800000 */
.L_x_914:
[----:B------:R-:W-:-:S07]  /*4030*/  IMAD R0, R25, 0x800000, R0 ;  /* 0x0080000019007824 */ /* 0x000fce00078e0200 */
.L_x_916:
[----:B------:R-:W-:Y:S05]  /*4040*/  BSYNC.RECONVERGENT B5 ;  /* 0x0000000000057941 */ /* 0x000fea0003800200 */
.L_x_913:
[----:B------:R-:W-:Y:S05]  /*4050*/  BRA `(.L_x_917) ;  /* 0x0000000000207947 */ /* 0x000fea0003800000 */
.L_x_912:
[----:B------:R-:W-:-:S04]  /*4060*/  LOP3.LUT R0, R23, 0x80000000, R6, 0x48, !PT ;  /* 0x8000000017007812 */ /* 0x000fc800078e4806 */
[----:B------:R-:W-:Y:S01]  /*4070*/  LOP3.LUT R0, R0, 0x7f800000, RZ, 0xfc, !PT ;  /* 0x7f80000000007812 */ /* 0x000fe200078efcff */
[----:B------:R-:W-:Y:S06]  /*4080*/  BRA `(.L_x_917) ;  /* 0x0000000000147947 */ /* 0x000fec0003800000 */
.L_x_911:
[----:B------:R-:W-:Y:S01]  /*4090*/  LOP3.LUT R0, R23, 0x80000000, R6, 0x48, !PT ;  /* 0x8000000017007812 */ /* 0x000fe200078e4806 */
[----:B------:R-:W-:Y:S06]  /*40a0*/  BRA `(.L_x_917) ;  /* 0x00000000000c7947 */ /* 0x000fec0003800000 */
.L_x_910:
[----:B------:R-:W0:Y:S01]  /*40b0*/  MUFU.RSQ R0, -QNAN ;  /* 0xffc0000000007908 */ /* 0x000e220000001400 */
[----:B------:R-:W-:Y:S05]  /*40c0*/  BRA `(.L_x_917) ;  /* 0x0000000000047947 */ /* 0x000fea0003800000 */
.L_x_909:
[----:B------:R-:W-:-:S07]  /*40d0*/  FADD.FTZ R0, R6, R23 ;  /* 0x0000001706007221 */ /* 0x000fce0000010000 */
.L_x_917:
[----:B------:R-:W-:Y:S05]  /*40e0*/  BSYNC.RECONVERGENT B4 ;  /* 0x0000000000047941 */ /* 0x000fea0003800200 */
.L_x_907:
[----:B------:R-:W-:-:S04]  /*40f0*/  IMAD.MOV.U32 R23, RZ, RZ, 0x0 ;  /* 0x00000000ff177424 */ /* 0x000fc800078e00ff */
[----:B0-----:R-:W-:Y:S05]  /*4100*/  RET.REL.NODEC R22 `(_Z15moe_mega_kernelI13__nv_bfloat16Lb1ELi1EEvPKT_S3_S3_S3_PKfPKiS7_S7_S7_PS1_iiiiii) ;  /* 0xffffffbc16bc7950 */ /* 0x001fea0003c3ffff */
.L_x_918:
        /* <DEDUP_REMOVED lines=15> */
.L_x_4629:


//--------------------- .text._Z15moe_mega_kernelI13__nv_bfloat16Lb0ELi2EEvPKT_S3_S3_S3_PKfPKiS7_S7_S7_PS1_iiiiii --------------------------
	.section	.text._Z15moe_mega_kernelI13__nv_bfloat16Lb0ELi2EEvPKT_S3_S3_S3_PKfPKiS7_S7_S7_PS1_iiiiii,"ax",@progbits
	.align	128
        .global         _Z15moe_mega_kernelI13__nv_bfloat16Lb0ELi2EEvPKT_S3_S3_S3_PKfPKiS7_S7_S7_PS1_iiiiii
        .type           _Z15moe_mega_kernelI13__nv_bfloat16Lb0ELi2EEvPKT_S3_S3_S3_PKfPKiS7_S7_S7_PS1_iiiiii,@function
        .size           _Z15moe_mega_kernelI13__nv_bfloat16Lb0ELi2EEvPKT_S3_S3_S3_PKfPKiS7_S7_S7_PS1_iiiiii,(.L_x_4630 - _Z15moe_mega_kernelI13__nv_bfloat16Lb0ELi2EEvPKT_S3_S3_S3_PKfPKiS7_S7_S7_PS1_iiiiii)
        .other          _Z15moe_mega_kernelI13__nv_bfloat16Lb0ELi2EEvPKT_S3_S3_S3_PKfPKiS7_S7_S7_PS1_iiiiii,@"STO_CUDA_ENTRY STV_DEFAULT"
_Z15moe_mega_kernelI13__nv_bfloat16Lb0ELi2EEvPKT_S3_S3_S3_PKfPKiS7_S7_S7_PS1_iiiiii:
.text._Z15moe_mega_kernelI13__nv_bfloat16Lb0ELi2EEvPKT_S3_S3_S3_PKfPKiS7_S7_S7_PS1_iiiiii:
        /* <DEDUP_REMOVED lines=15> */
.L_x_920:
        /* <DEDUP_REMOVED lines=9> */
.L_x_919:
        /* <DEDUP_REMOVED lines=32> */
[----:B--2---:R-:W-:Y:S01]  /*0380*/  IMAD R38, R7, R18, RZ ;  /* 0x0000001207267224 */ /* 0x004fe200078e02ff */
        /* <DEDUP_REMOVED lines=9> */
.L_x_925:
[----:B-1----:R-:W-:-:S05]  /*0420*/  IADD3 R17, P0, PT, R38, R7, RZ ;  /* 0x0000000726117210 */ /* 0x002fca0007f1e0ff */
[----:B------:R-:W-:Y:S01]  /*0430*/  IMAD.X R24, RZ, RZ, R14, P0 ;  /* 0x000000ffff187224 */ /* 0x000fe200000e060e */
        /* <DEDUP_REMOVED lines=10> */
[C---:B------:R-:W-:Y:S01]  /*04e0*/  LEA R24, R7.reuse, R20, 0x2 ;  /* 0x0000001407187211 */ /* 0x040fe200078e10ff */
[----:B------:R-:W-:Y:S01]  /*04f0*/  VIADD R22, R22, 0x8 ;  /* 0x0000000816167836 */ /* 0x000fe20000000000 */
[----:B------:R-:W-:-:S04]  /*0500*/  IADD3 R7, PT, PT, R7, 0x800, RZ ;  /* 0x0000080007077810 */ /* 0x000fc80007ffe0ff */
[----:B------:R-:W-:Y:S01]  /*0510*/  ISETP.NE.AND P0, PT, R22, R15, PT ;  /* 0x0000000f1600720c */ /* 0x000fe20003f05270 */
[----:B--2---:R-:W-:Y:S01]  /*0520*/  IMAD.U32 R21, R21, 0x10000, RZ ;  /* 0x0001000015157824 */ /* 0x004fe200078e00ff */
[----:B---3--:R-:W-:-:S04]  /*0530*/  SHF.L.U32 R23, R23, 0x10, RZ ;  /* 0x0000001017177819 */ /* 0x008fc800000006ff */
[----:B------:R1:W-:Y:S01]  /*0540*/  STS [R24], R21 ;  /* 0x0000001518007388 */ /* 0x0003e20000000800 */
[----:B----4-:R-:W-:-:S03]  /*0550*/  IMAD.U32 R25, R25, 0x10000, RZ ;  /* 0x0001000019197824 */ /* 0x010fc600078e00ff */
[----:B------:R1:W-:Y:S01]  /*0560*/  STS [R24+0x400], R23 ;  /* 0x0004001718007388 */ /* 0x0003e20000000800 */
[----:B-----5:R-:W-:-:S03]  /*0570*/  SHF.L.U32 R27, R26, 0x10, RZ ;  /* 0x000000101a1b7819 */ /* 0x020fc600000006ff */
[----:B------:R1:W-:Y:S01]  /*0580*/  STS [R24+0x800], R25 ;  /* 0x0008001918007388 */ /* 0x0003e20000000800 */
[----:B------:R-:W-:-:S03]  /*0590*/  IMAD.U32 R29, R28, 0x10000, RZ ;  /* 0x000100001c1d7824 */ /* 0x000fc600078e00ff */
[----:B------:R1:W-:Y:S01]  /*05a0*/  STS [R24+0xc00], R27 ;  /* 0x000c001b18007388 */ /* 0x0003e20000000800 */
[----:B------:R-:W-:-:S03]  /*05b0*/  SHF.L.U32 R31, R30, 0x10, RZ ;  /* 0x000000101e1f7819 */ /* 0x000fc600000006ff */
[----:B------:R1:W-:Y:S01]  /*05c0*/  STS [R24+0x1000], R29 ;  /* 0x0010001d18007388 */ /* 0x0003e20000000800 */
[----:B0-----:R-:W-:-:S03]  /*05d0*/  IMAD.U32 R17, R32, 0x10000, RZ ;  /* 0x0001000020117824 */ /* 0x001fc600078e00ff */
[----:B------:R1:W-:Y:S01]  /*05e0*/  STS [R24+0x1400], R31 ;  /* 0x0014001f18007388 */ /* 0x0003e20000000800 */
[----:B------:R-:W-:-:S03]  /*05f0*/  SHF.L.U32 R33, R33, 0x10, RZ ;  /* 0x0000001021217819 */ /* 0x000fc600000006ff */
[----:B------:R1:W-:Y:S04]  /*0600*/  STS [R24+0x1800], R17 ;  /* 0x0018001118007388 */ /* 0x0003e80000000800 */
[----:B------:R1:W-:Y:S01]  /*0610*/  STS [R24+0x1c00], R33 ;  /* 0x001c002118007388 */ /* 0x0003e20000000800 */
[----:B------:R-:W-:Y:S05]  /*0620*/  @P0 BRA `(.L_x_925) ;  /* 0xfffffffc007c0947 */ /* 0x000fea000383ffff */
.L_x_924:
[----:B0-----:R-:W-:Y:S05]  /*0630*/  BSYNC.RECONVERGENT B1 ;  /* 0x0000000000017941 */ /* 0x001fea0003800200 */
.L_x_923:
        /* <DEDUP_REMOVED lines=9> */
[----:B-1----:R-:W-:-:S05]  /*06d0*/  LEA.HI.X R17, R15, UR5, R20, 0x1, P0 ;  /* 0x000000050f117c11 */ /* 0x002fca00080f0c14 */
[----:B------:R-:W2:Y:S04]  /*06e0*/  LDG.E.U16.CONSTANT R15, desc[UR6][R16.64] ;  /* 0x00000006100f7981 */ /* 0x000ea8000c1e9500 */
[----:B------:R-:W3:Y:S04]  /*06f0*/  LDG.E.U16.CONSTANT R21, desc[UR6][R16.64+0x200] ;  /* 0x0002000610157981 */ /* 0x000ee8000c1e9500 */
[----:B------:R-:W4:Y:S04]  /*0700*/  LDG.E.U16.CONSTANT R22, desc[UR6][R16.64+0x400] ;  /* 0x0004000610167981 */ /* 0x000f28000c1e9500 */
[----:B------:R-:W5:Y:S01]  /*0710*/  LDG.E.U16.CONSTANT R24, desc[UR6][R16.64+0x600] ;  /* 0x0006000610187981 */ /* 0x000f62000c1e9500 */
[----:B------:R-:W0:Y:S01]  /*0720*/  S2UR UR5, SR_CgaCtaId ;  /* 0x00000000000579c3 */ /* 0x000e220000008800 */
[----:B------:R-:W-:-:S02]  /*0730*/  UMOV UR4, 0x400 ;  /* 0x0000040000047882 */ /* 0x000fc40000000000 */
[----:B0-----:R-:W-:-:S06]  /*0740*/  ULEA UR4, UR5, UR4, 0x18 ;  /* 0x0000000405047291 */ /* 0x001fcc000f8ec0ff */
[C---:B------:R-:W-:Y:S02]  /*0750*/  LEA R20, R7.reuse, UR4, 0x2 ;  /* 0x0000000407147c11 */ /* 0x040fe4000f8e10ff */
[----:B------:R-:W-:Y:S02]  /*0760*/  IADD3 R7, PT, PT, R7, 0x400, RZ ;  /* 0x0000040007077810 */ /* 0x000fe40007ffe0ff */
[----:B--2---:R-:W-:Y:S01]  /*0770*/  SHF.L.U32 R15, R15, 0x10, RZ ;  /* 0x000000100f0f7819 */ /* 0x004fe200000006ff */
[----:B---3--:R-:W-:-:S04]  /*0780*/  IMAD.U32 R21, R21, 0x10000, RZ ;  /* 0x0001000015157824 */ /* 0x008fc800078e00ff */
[----:B------:R0:W-:Y:S01]  /*0790*/  STS [R20], R15 ;  /* 0x0000000f14007388 */ /* 0x0001e20000000800 */
[----:B----4-:R-:W-:-:S03]  /*07a0*/  SHF.L.U32 R23, R22, 0x10, RZ ;  /* 0x0000001016177819 */ /* 0x010fc600000006ff */
[----:B------:R0:W-:Y:S01]  /*07b0*/  STS [R20+0x400], R21 ;  /* 0x0004001514007388 */ /* 0x0001e20000000800 */
[----:B-----5:R-:W-:-:S03]  /*07c0*/  IMAD.U32 R25, R24, 0x10000, RZ ;  /* 0x0001000018197824 */ /* 0x020fc600078e00ff */
[----:B------:R0:W-:Y:S04]  /*07d0*/  STS [R20+0x800], R23 ;  /* 0x0008001714007388 */ /* 0x0001e80000000800 */
[----:B------:R0:W-:Y:S02]  /*07e0*/  STS [R20+0xc00], R25 ;  /* 0x000c001914007388 */ /* 0x0001e40000000800 */
.L_x_927:
[----:B------:R-:W-:Y:S05]  /*07f0*/  BSYNC.RECONVERGENT B1 ;  /* 0x0000000000017941 */ /* 0x000fea0003800200 */
.L_x_926:
        /* <DEDUP_REMOVED lines=9> */
[----:B--2---:R-:W-:-:S05]  /*0890*/  @P1 LEA R16, R16, R15, 0x18 ;  /* 0x0000000f10101211 */ /* 0x004fca00078ec0ff */
[C---:B------:R-:W-:Y:S01]  /*08a0*/  @P1 IMAD R24, R7.reuse, 0x4, R16 ;  /* 0x0000000407181824 */ /* 0x040fe200078e0210 */
[----:B------:R-:W-:Y:S02]  /*08b0*/  @P1 IADD3 R7, PT, PT, R7, 0x200, RZ ;  /* 0x0000020007071810 */ /* 0x000fe40007ffe0ff */
[C---:B0-----:R-:W-:Y:S02]  /*08c0*/  @P1 LEA R16, P3, R17.reuse, R20, 0x1 ;  /* 0x0000001411101211 */ /* 0x041fe400078608ff */
[----:B------:R-:W-:Y:S02]  /*08d0*/  @!P0 IADD3 R15, P2, PT, R38, R7, RZ ;  /* 0x00000007260f8210 */ /* 0x000fe40007f5e0ff */
[----:B------:R-:W-:Y:S02]  /*08e0*/  @P1 LEA.HI.X R17, R17, R21, R22, 0x1, P3 ;  /* 0x0000001511111211 */ /* 0x000fe400018f0c16 */
[----:B------:R-:W-:Y:S02]  /*08f0*/  @!P0 IADD3.X R20, PT, PT, RZ, R14, RZ, P2, !PT ;  /* 0x0000000eff148210 */ /* 0x000fe400017fe4ff */
[C---:B-1----:R-:W-:Y:S01]  /*0900*/  @!P0 LEA R14, P2, R15.reuse, R26, 0x1 ;  /* 0x0000001a0f0e8211 */ /* 0x042fe200078408ff */
[----:B------:R-:W2:Y:S03]  /*0910*/  @P1 LDG.E.U16.CONSTANT R21, desc[UR6][R16.64] ;  /* 0x0000000610151981 */ /* 0x000ea6000c1e9500 */
[----:B------:R-:W-:Y:S01]  /*0920*/  @!P0 LEA.HI.X R15, R15, R27, R20, 0x1, P2 ;  /* 0x0000001b0f0f8211 */ /* 0x000fe200010f0c14 */
[----:B------:R-:W3:Y:S04]  /*0930*/  @P1 LDG.E.U16.CONSTANT R22, desc[UR6][R16.64+0x200] ;  /* 0x0002000610161981 */ /* 0x000ee8000c1e9500 */
[----:B------:R-:W4:Y:S01]  /*0940*/  @!P0 LDG.E.U16.CONSTANT R14, desc[UR6][R14.64] ;  /* 0x000000060e0e8981 */ /* 0x000f22000c1e9500 */
[----:B------:R-:W0:Y:S01]  /*0950*/  @!P0 S2R R23, SR_CgaCtaId ;  /* 0x0000000000178919 */ /* 0x000e220000008800 */
[----:B------:R-:W-:-:S04]  /*0960*/  @!P0 MOV R20, 0x400 ;  /* 0x0000040000148802 */ /* 0x000fc80000000f00 */
[----:B0-----:R-:W-:-:S05]  /*0970*/  @!P0 LEA R20, R23, R20, 0x18 ;  /* 0x0000001417148211 */ /* 0x001fca00078ec0ff */
[----:B------:R-:W-:Y:S01]  /*0980*/  @!P0 IMAD R20, R7, 0x4, R20 ;  /* 0x0000000407148824 */ /* 0x000fe200078e0214 */
[----:B--2---:R-:W-:Y:S01]  /*0990*/  @P1 SHF.L.U32 R21, R21, 0x10, RZ ;  /* 0x0000001015151819 */ /* 0x004fe200000006ff */
[----:B---3--:R-:W-:Y:S01]  /*09a0*/  @P1 IMAD.U32 R23, R22, 0x10000, RZ ;  /* 0x0001000016171824 */ /* 0x008fe200078e00ff */
[----:B----4-:R-:W-:-:S03]  /*09b0*/  @!P0 SHF.L.U32 R7, R14, 0x10, RZ ;  /* 0x000000100e078819 */ /* 0x010fc600000006ff */
[----:B------:R2:W-:Y:S04]  /*09c0*/  @P1 STS [R24], R21 ;  /* 0x0000001518001388 */ /* 0x0005e80000000800 */
[----:B------:R2:W-:Y:S04]  /*09d0*/  @P1 STS [R24+0x400], R23 ;  /* 0x0004001718001388 */ /* 0x0005e80000000800 */
[----:B------:R2:W-:Y:S02]  /*09e0*/  @!P0 STS [R20], R7 ;  /* 0x0000000714008388 */ /* 0x0005e40000000800 */
.L_x_922:
[----:B0-----:R-:W-:Y:S05]  /*09f0*/  BSYNC.RECONVERGENT B0 ;  /* 0x0000000000007941 */ /* 0x001fea0003800200 */
.L_x_921:
[----:B------:R-:W-:-:S05]  /*0a00*/  VIADD R15, R9, 0x1 ;  /* 0x00000001090f7836 */ /* 0x000fca0000000000 */
[----:B------:R-:W-:-:S13]  /*0a10*/  ISETP.GE.AND P0, PT, R15, R8, PT ;  /* 0x000000080f00720c */ /* 0x000fda0003f06270 */
[----:B------:R-:W-:Y:S05]  /*0a20*/  @P0 BRA `(.L_x_928) ;  /* 0x0000000400c80947 */ /* 0x000fea0003800000 */
[----:B------:R-:W-:Y:S01]  /*0a30*/  ISETP.GE.AND P0, PT, R3, R18, PT ;  /* 0x000000120300720c */ /* 0x000fe20003f06270 */
[----:B------:R-:W0:Y:S01]  /*0a40*/  LDCU.64 UR8, c[0x0][0x380] ;  /* 0x00007000ff0877ac */ /* 0x000e220008000a00 */
[----:B------:R-:W-:Y:S11]  /*0a50*/  BSSY.RECONVERGENT B0, `(.L_x_928) ;  /* 0x000006f000007945 */ /* 0x000ff60003800200 */
[----:B------:R-:W-:Y:S05]  /*0a60*/  @P0 BRA `(.L_x_929) ;  /* 0x0000000400b40947 */ /* 0x000fea0003800000 */
[----:B--2---:R-:W2:Y:S01]  /*0a70*/  LDG.E.CONSTANT R7, desc[UR6][R4.64+0x4] ;  /* 0x0000040604077981 */ /* 0x004ea2000c1e9900 */
[----:B------:R-:W-:Y:S01]  /*0a80*/  ISETP.GE.U32.AND P0, PT, R0, 0x700, PT ;  /* 0x000007000000780c */ /* 0x000fe20003f06070 */
[----:B------:R-:W-:Y:S01]  /*0a90*/  BSSY.RECONVERGENT B1, `(.L_x_930) ;  /* 0x000002c000017945 */ /* 0x000fe20003800200 */
[----:B------:R-:W-:Y:S01]  /*0aa0*/  ISETP.NE.AND P1, PT, R36, RZ, PT ;  /* 0x000000ff2400720c */ /* 0x000fe20003f25270 */
[----:B--2---:R-:W-:-:S05]  /*0ab0*/  IMAD R32, R7, R18, RZ ;  /* 0x0000001207207224 */ /* 0x004fca00078e02ff */
[----:B------:R-:W-:-:S05]  /*0ac0*/  SHF.R.S32.HI R7, RZ, 0x1f, R32 ;  /* 0x0000001fff077819 */ /* 0x000fca0000011420 */
[----:B------:R-:W-:Y:S05]  /*0ad0*/  @!P0 BRA `(.L_x_931) ;  /* 0x00000000009c8947 */ /* 0x000fea0003800000 */
[----:B-1----:R-:W1:Y:S01]  /*0ae0*/  S2R R17, SR_CgaCtaId ;  /* 0x0000000000117919 */ /* 0x002e620000008800 */
[----:B------:R-:W-:Y:S02]  /*0af0*/  MOV R14, 0x400 ;  /* 0x00000400000e7802 */ /* 0x000fe40000000f00 */
[----:B------:R-:W-:Y:S01]  /*0b00*/  LOP3.LUT R31, R6, 0x1fffff8, RZ, 0xc0, !PT ;  /* 0x01fffff8061f7812 */ /* 0x000fe200078ec0ff */
[----:B------:R-:W-:Y:S01]  /*0b10*/  HFMA2 R6, -RZ, RZ, 0, 0 ;  /* 0x00000000ff067431 */ /* 0x000fe200000001ff */
[----:B-1----:R-:W-:-:S07]  /*0b20*/  LEA R33, R17, R14, 0x18 ;  /* 0x0000000e11217211 */ /* 0x002fce00078ec0ff */
.L_x_932:
[----:B--2---:R-:W-:-:S05]  /*0b30*/  IADD3 R14, P0, PT, R32, R3, RZ ;  /* 0x00000003200e7210 */ /* 0x004fca0007f1e0ff */
        /* <DEDUP_REMOVED lines=11> */
[C---:B------:R-:W-:Y:S01]  /*0bf0*/  IADD3 R20, PT, PT, R3.reuse, R18, RZ ;  /* 0x0000001203147210 */ /* 0x040fe20007ffe0ff */
[----:B------:R-:W-:Y:S01]  /*0c00*/  VIADD R3, R3, 0x800 ;  /* 0x0000080003037836 */ /* 0x000fe20000000000 */
[----:B------:R-:W-:-:S03]  /*0c10*/  IADD3 R6, PT, PT, R6, 0x8, RZ ;  /* 0x0000000806067810 */ /* 0x000fc60007ffe0ff */
[----:B------:R-:W-:Y:S01]  /*0c20*/  IMAD R21, R20, 0x4, R33 ;  /* 0x0000000414157824 */ /* 0x000fe200078e0221 */
[----:B------:R-:W-:Y:S02]  /*0c30*/  ISETP.NE.AND P0, PT, R6, R31, PT ;  /* 0x0000001f0600720c */ /* 0x000fe40003f05270 */
[----:B--2---:R-:W-:Y:S01]  /*0c40*/  SHF.L.U32 R14, R14, 0x10, RZ ;  /* 0x000000100e0e7819 */ /* 0x004fe200000006ff */
[----:B---3--:R-:W-:-:S04]  /*0c50*/  IMAD.U32 R22, R22, 0x10000, RZ ;  /* 0x0001000016167824 */ /* 0x008fc800078e00ff */
[----:B------:R2:W-:Y:S01]  /*0c60*/  STS [R21+0x4], R14 ;  /* 0x0000040e15007388 */ /* 0x0005e20000000800 */
[----:B----4-:R-:W-:-:S03]  /*0c70*/  SHF.L.U32 R20, R23, 0x10, RZ ;  /* 0x0000001017147819 */ /* 0x010fc600000006ff */
[----:B------:R2:W-:Y:S01]  /*0c80*/  STS [R21+0x404], R22 ;  /* 0x0004041615007388 */ /* 0x0005e20000000800 */
[----:B-----5:R-:W-:-:S03]  /*0c90*/  IMAD.U32 R24, R24, 0x10000, RZ ;  /* 0x0001000018187824 */ /* 0x020fc600078e00ff */
[----:B------:R2:W-:Y:S01]  /*0ca0*/  STS [R21+0x804], R20 ;  /* 0x0008041415007388 */ /* 0x0005e20000000800 */
[----:B------:R-:W-:-:S03]  /*0cb0*/  SHF.L.U32 R26, R25, 0x10, RZ ;  /* 0x00000010191a7819 */ /* 0x000fc600000006ff */
[----:B------:R2:W-:Y:S01]  /*0cc0*/  STS [R21+0xc04], R24 ;  /* 0x000c041815007388 */ /* 0x0005e20000000800 */
[----:B0-----:R-:W-:-:S03]  /*0cd0*/  IMAD.U32 R16, R27, 0x10000, RZ ;  /* 0x000100001b107824 */ /* 0x001fc600078e00ff */
[----:B------:R2:W-:Y:S01]  /*0ce0*/  STS [R21+0x1004], R26 ;  /* 0x0010041a15007388 */ /* 0x0005e20000000800 */
[----:B------:R-:W-:-:S03]  /*0cf0*/  SHF.L.U32 R28, R28, 0x10, RZ ;  /* 0x000000101c1c7819 */ /* 0x000fc600000006ff */
[----:B------:R2:W-:Y:S01]  /*0d00*/  STS [R21+0x1404], R16 ;  /* 0x0014041015007388 */ /* 0x0005e20000000800 */
[----:B------:R-:W-:-:S03]  /*0d10*/  IMAD.U32 R30, R29, 0x10000, RZ ;  /* 0x000100001d1e7824 */ /* 0x000fc600078e00ff */
[----:B------:R2:W-:Y:S04]  /*0d20*/  STS [R21+0x1804], R28 ;  /* 0x0018041c15007388 */ /* 0x0005e80000000800 */
[----:B------:R2:W-:Y:S01]  /*0d30*/  STS [R21+0x1c04], R30 ;  /* 0x001c041e15007388 */ /* 0x0005e20000000800 */
[----:B------:R-:W-:Y:S05]  /*0d40*/  @P0 BRA `(.L_x_932) ;  /* 0xfffffffc00780947 */ /* 0x000fea000383ffff */
.L_x_931:
[----:B0-----:R-:W-:Y:S05]  /*0d50*/  BSYNC.RECONVERGENT B1 ;  /* 0x0000000000017941 */ /* 0x001fea0003800200 */
.L_x_930:
[----:B------:R-:W-:Y:S05]  /*0d60*/  @!P1 BRA `(.L_x_929) ;  /* 0x0000000000f49947 */ /* 0x000fea0003800000 */
[----:B------:R-:W-:Y:S01]  /*0d70*/  ISETP.GE.U32.AND P0, PT, R36, 0x4, PT ;  /* 0x000000042400780c */ /* 0x000fe20003f06070 */
[----:B------:R-:W-:Y:S01]  /*0d80*/  BSSY.RECONVERGENT B1, `(.L_x_933) ;  /* 0x000001a000017945 */ /* 0x000fe20003800200 */
[----:B------:R-:W-:-:S11]  /*0d90*/  ISETP.NE.AND P1, PT, R35, RZ, PT ;  /* 0x000000ff2300720c */ /* 0x000fd60003f25270 */
[----:B------:R-:W-:Y:S05]  /*0da0*/  @!P0 BRA `(.L_x_934) ;  /* 0x00000000005c8947 */ /* 0x000fea0003800000 */
[----:B------:R-:W2:Y:S01]  /*0db0*/  LDCU.64 UR4, c[0x0][0x380] ;  /* 0x00007000ff0477ac */ /* 0x000ea20008000a00 */
[----:B------:R-:W-:-:S04]  /*0dc0*/  IADD3 R6, P0, PT, R3, R32, RZ ;  /* 0x0000002003067210 */ /* 0x000fc80007f1e0ff */
[----:B-1----:R-:W-:Y:S02]  /*0dd0*/  IADD3.X R17, PT, PT, RZ, R7, RZ, P0, !PT ;  /* 0x00000007ff117210 */ /* 0x002fe400007fe4ff */
[----:B--2---:R-:W-:-:S04]  /*0de0*/  LEA R16, P0, R6, UR4, 0x1 ;  /* 0x0000000406107c11 */ /* 0x004fc8000f8008ff */
[----:B------:R-:W-:-:S05]  /*0df0*/  LEA.HI.X R17, R6, UR5, R17, 0x1, P0 ;  /* 0x0000000506117c11 */ /* 0x000fca00080f0c11 */
[----:B------:R-:W2:Y:S04]  /*0e00*/  LDG.E.U16.CONSTANT R6, desc[UR6][R16.64] ;  /* 0x0000000610067981 */ /* 0x000ea8000c1e9500 */
[----:B------:R-:W3:Y:S04]  /*0e10*/  LDG.E.U16.CONSTANT R20, desc[UR6][R16.64+0x200] ;  /* 0x0002000610147981 */ /* 0x000ee8000c1e9500 */
[----:B------:R-:W4:Y:S04]  /*0e20*/  LDG.E.U16.CONSTANT R22, desc[UR6][R16.64+0x400] ;  /* 0x0004000610167981 */ /* 0x000f28000c1e9500 */
[----:B------:R-:W5:Y:S01]  /*0e30*/  LDG.E.U16.CONSTANT R23, desc[UR6][R16.64+0x600] ;  /* 0x0006000610177981 */ /* 0x000f62000c1e9500 */
[----:B------:R-:W0:Y:S01]  /*0e40*/  S2UR UR5, SR_CgaCtaId ;  /* 0x00000000000579c3 */ /* 0x000e220000008800 */
[----:B------:R-:W-:Y:S01]  /*0e50*/  UMOV UR4, 0x400 ;  /* 0x0000040000047882 */ /* 0x000fe20000000000 */
[C---:B------:R-:W-:Y:S01]  /*0e60*/  IMAD.IADD R14, R3.reuse, 0x1, R18 ;  /* 0x00000001030e7824 */ /* 0x040fe200078e0212 */
[----:B------:R-:W-:Y:S01]  /*0e70*/  IADD3 R3, PT, PT, R3, 0x400, RZ ;  /* 0x0000040003037810 */ /* 0x000fe20007ffe0ff */
[----:B0-----:R-:W-:-:S06]  /*0e80*/  ULEA UR4, UR5, UR4, 0x18 ;  /* 0x0000000405047291 */ /* 0x001fcc000f8ec0ff */
[----:B------:R-:W-:Y:S02]  /*0e90*/  LEA R21, R14, UR4, 0x2 ;  /* 0x000000040e157c11 */ /* 0x000fe4000f8e10ff */
[----:B--2---:R-:W-:Y:S01]  /*0ea0*/  SHF.L.U32 R6, R6, 0x10, RZ ;  /* 0x0000001006067819 */ /* 0x004fe200000006ff */
[----:B---3--:R-:W-:-:S04]  /*0eb0*/  IMAD.U32 R20, R20, 0x10000, RZ ;  /* 0x0001000014147824 */ /* 0x008fc800078e00ff */
[----:B------:R0:W-:Y:S01]  /*0ec0*/  STS [R21+0x4], R6 ;  /* 0x0000040615007388 */ /* 0x0001e20000000800 */
[----:B----4-:R-:W-:-:S03]  /*0ed0*/  SHF.L.U32 R22, R22, 0x10, RZ ;  /* 0x0000001016167819 */ /* 0x010fc600000006ff */
[----:B------:R0:W-:Y:S01]  /*0ee0*/  STS [R21+0x404], R20 ;  /* 0x0004041415007388 */ /* 0x0001e20000000800 */
[----:B-----5:R-:W-:-:S03]  /*0ef0*/  IMAD.U32 R14, R23, 0x10000, RZ ;  /* 0x00010000170e7824 */ /* 0x020fc600078e00ff */
[----:B------:R0:W-:Y:S04]  /*0f00*/  STS [R21+0x804], R22 ;  /* 0x0008041615007388 */ /* 0x0001e80000000800 */
[----:B------:R0:W-:Y:S02]  /*0f10*/  STS [R21+0xc04], R14 ;  /* 0x000c040e15007388 */ /* 0x0001e40000000800 */
.L_x_934:
[----:B------:R-:W-:Y:S05]  /*0f20*/  BSYNC.RECONVERGENT B1 ;  /* 0x0000000000017941 */ /* 0x000fea0003800200 */
.L_x_933:
[----:B------:R-:W-:Y:S05]  /*0f30*/  @!P1 BRA `(.L_x_929) ;  /* 0x0000000000809947 */ /* 0x000fea0003800000 */
[----:B------:R-:W-:Y:S02]  /*0f40*/  ISETP.NE.AND P1, PT, R34, RZ, PT ;  /* 0x000000ff2200720c */ /* 0x000fe40003f25270 */
[----:B------:R-:W-:-:S11]  /*0f50*/  LOP3.LUT P3, RZ, R0, 0x100, RZ, 0xc0, !PT ;  /* 0x0000010000ff7812 */ /* 0x000fd6000786c0ff */
[----:B012---:R-:W0:Y:S01]  /*0f60*/  @P1 LDC.64 R20, c[0x0][0x380] ;  /* 0x0000e000ff141b82 */ /* 0x007e220000000a00 */
[C---:B------:R-:W-:Y:S01]  /*0f70*/  @P1 IADD3 R14, P2, PT, R3.reuse, R32, RZ ;  /* 0x00000020030e1210 */ /* 0x040fe20007f5e0ff */
[C---:B------:R-:W-:Y:S01]  /*0f80*/  @P1 IMAD.IADD R22, R3.reuse, 0x1, R18 ;  /* 0x0000000103161824 */ /* 0x040fe200078e0212 */
[----:B------:R-:W-:-:S03]  /*0f90*/  @P1 IADD3 R3, PT, PT, R3, 0x200, RZ ;  /* 0x0000020003031810 */ /* 0x000fc60007ffe0ff */
[----:B------:R-:W-:Y:S01]  /*0fa0*/  @P1 IMAD.X R17, RZ, RZ, R7, P2 ;  /* 0x000000ffff111224 */ /* 0x000fe200010e0607 */
[----:B------:R-:W-:Y:S01]  /*0fb0*/  @!P3 IADD3 R0, P0, PT, R32, R3, RZ ;  /* 0x000000032000b210 */ /* 0x000fe20007f1e0ff */
[----:B------:R-:W1:Y:S03]  /*0fc0*/  @!P3 LDC.64 R24, c[0x0][0x380] ;  /* 0x0000e000ff18bb82 */ /* 0x000e660000000a00 */
[----:B------:R-:W-:Y:S02]  /*0fd0*/  @!P3 IADD3.X R7, PT, PT, RZ, R7, RZ, P0, !PT ;  /* 0x00000007ff07b210 */ /* 0x000fe400007fe4ff */
[----:B0-----:R-:W-:-:S04]  /*0fe0*/  @P1 LEA R16, P2, R14, R20, 0x1 ;  /* 0x000000140e101211 */ /* 0x001fc800078408ff */
[----:B------:R-:W-:Y:S02]  /*0ff0*/  @P1 LEA.HI.X R17, R14, R21, R17, 0x1, P2 ;  /* 0x000000150e111211 */ /* 0x000fe400010f0c11 */
[----:B-1----:R-:W-:-:S03]  /*1000*/  @!P3 LEA R6, P0, R0, R24, 0x1 ;  /* 0x000000180006b211 */ /* 0x002fc600078008ff */
[----:B------:R-:W2:Y:S01]  /*1010*/  @P1 LDG.E.U16.CONSTANT R20, desc[UR6][R16.64+0x200] ;  /* 0x0002000610141981 */ /* 0x000ea2000c1e9500 */
[----:B------:R-:W-:-:S03]  /*1020*/  @!P3 LEA.HI.X R7, R0, R25, R7, 0x1, P0 ;  /* 0x000000190007b211 */ /* 0x000fc600000f0c07 */
[----:B------:R-:W3:Y:S04]  /*1030*/  @P1 LDG.E.U16.CONSTANT R0, desc[UR6][R16.64] ;  /* 0x0000000610001981 */ /* 0x000ee8000c1e9500 */
[----:B------:R-:W4:Y:S01]  /*1040*/  @!P3 LDG.E.U16.CONSTANT R6, desc[UR6][R6.64] ;  /* 0x000000060606b981 */ /* 0x000f22000c1e9500 */
[----:B------:R-:W0:Y:S01]  /*1050*/  @P1 S2R R21, SR_CgaCtaId ;  /* 0x0000000000151919 */ /* 0x000e220000008800 */
[----:B------:R-:W1:Y:S01]  /*1060*/  @!P3 S2R R24, SR_CgaCtaId ;  /* 0x000000000018b919 */ /* 0x000e620000008800 */
[----:B------:R-:W-:Y:S02]  /*1070*/  @P1 MOV R14, 0x400 ;  /* 0x00000400000e1802 */ /* 0x000fe40000000f00 */
[----:B------:R-:W-:Y:S01]  /*1080*/  @!P3 MOV R23, 0x400 ;  /* 0x000004000017b802 */ /* 0x000fe20000000f00 */
[----:B------:R-:W-:Y:S01]  /*1090*/  @!P3 IMAD.IADD R3, R3, 0x1, R18 ;  /* 0x000000010303b824 */ /* 0x000fe200078e0212 */
[----:B0-----:R-:W-:-:S02]  /*10a0*/  @P1 LEA R21, R21, R14, 0x18 ;  /* 0x0000000e15151211 */ /* 0x001fc400078ec0ff */
[----:B-1----:R-:W-:Y:S02]  /*10b0*/  @!P3 LEA R24, R24, R23, 0x18 ;  /* 0x000000171818b211 */ /* 0x002fe400078ec0ff */
[----:B------:R-:W-:-:S03]  /*10c0*/  @P1 LEA R21, R22, R21, 0x2 ;  /* 0x0000001516151211 */ /* 0x000fc600078e10ff */
[----:B------:R-:W-:Y:S02]  /*10d0*/  @!P3 IMAD R3, R3, 0x4, R24 ;  /* 0x000000040303b824 */ /* 0x000fe400078e0218 */
[----:B--2---:R-:W-:Y:S01]  /*10e0*/  @P1 IMAD.U32 R20, R20, 0x10000, RZ ;  /* 0x0001000014141824 */ /* 0x004fe200078e00ff */
[----:B---3--:R-:W-:Y:S02]  /*10f0*/  @P1 SHF.L.U32 R0, R0, 0x10, RZ ;  /* 0x0000001000001819 */ /* 0x008fe400000006ff */
[----:B----4-:R-:W-:-:S03]  /*1100*/  @!P3 SHF.L.U32 R6, R6, 0x10, RZ ;  /* 0x000000100606b819 */ /* 0x010fc600000006ff */
[----:B------:R3:W-:Y:S04]  /*1110*/  @P1 STS [R21+0x4], R0 ;  /* 0x0000040015001388 */ /* 0x0007e80000000800 */
[----:B------:R3:W-:Y:S04]  /*1120*/  @P1 STS [R21+0x404], R20 ;  /* 0x0004041415001388 */ /* 0x0007e80000000800 */
[----:B------:R3:W-:Y:S02]  /*1130*/  @!P3 STS [R3+0x4], R6 ;  /* 0x000004060300b388 */ /* 0x0007e40000000800 */
.L_x_929:
[----:B0-----:R-:W-:Y:S05]  /*1140*/  BSYNC.RECONVERGENT B0 ;  /* 0x0000000000007941 */ /* 0x001fea0003800200 */
.L_x_928:
[----:B-1----:R-:W-:Y:S01]  /*1150*/  IMAD.SHL.U32 R17, R11, 0x80, RZ ;  /* 0x000000800b117824 */ /* 0x002fe200078e00ff */
[----:B------:R-:W-:Y:S01]  /*1160*/  BAR.SYNC.DEFER_BLOCKING 0x0 ;  /* 0x0000000000007b1d */ /* 0x000fe20000010000 */
[----:B---3--:R-:W-:-:S03]  /*1170*/  LEA R6, R18, 0x2, 0x1 ;  /* 0x0000000212067811 */ /* 0x008fc600078e08ff */
[----:B------:R-:W-:Y:S02]  /*1180*/  ISETP.GE.AND P0, PT, R17, R19, PT ;  /* 0x000000131100720c */ /* 0x000fe40003f06270 */
[----:B------:R-:W0:Y:S01]  /*1190*/  LDCU UR10, c[0x0][0x3dc] ;  /* 0x00007b80ff0a77ac */ /* 0x000e220008000800 */
[----:B------:R-:W-:Y:S01]  /*11a0*/  BSSY.RECONVERGENT B1, `(.L_x_935) ;  /* 0x00002ca000017945 */ /* 0x000fe20003800200 */
[----:B------:R-:W1:Y:S01]  /*11b0*/  LDCU UR12, c[0x0][0x3d8] ;  /* 0x00007b00ff0c77ac */ /* 0x000e620008000800 */
[----:B------:R-:W3:Y:S08]  /*11c0*/  LDCU.64 UR8, c[0x0][0x388] ;  /* 0x00007100ff0877ac */ /* 0x000ef00008000a00 */
[----:B------:R-:W-:Y:S05]  /*11d0*/  @P0 BRA `(.L_x_936) ;  /* 0x0000002c00180947 */ /* 0x000fea0003800000 */
[----:B------:R-:W-:-:S07]  /*11e0*/  LOP3.LUT R18, R18, 0x7ffffffe, RZ, 0xc0, !PT ;  /* 0x7ffffffe12127812 */ /* 0x000fce00078ec0ff */
.L_x_994:
[----:B----4-:R-:W4:Y:S01]  /*11f0*/  LDCU UR4, c[0x0][0x3d8] ;  /* 0x00007b00ff0477ac */ /* 0x010f220008000800 */
[----:B------:R-:W-:Y:S01]  /*1200*/  HFMA2 R3, -RZ, RZ, 0, 0 ;  /* 0x00000000ff037431 */ /* 0x000fe200000001ff */
[----:B--2---:R-:W-:Y:S01]  /*1210*/  CS2R R22, SRZ ;  /* 0x0000000000167805 */ /* 0x004fe2000001ff00 */
[----:B------:R-:W-:Y:S01]  /*1220*/  IMAD.MOV.U32 R27, RZ, RZ, RZ ;  /* 0x000000ffff1b7224 */ /* 0x000fe200078e00ff */
[----:B------:R-:W-:Y:S01]  /*1230*/  MOV R29, RZ ;  /* 0x000000ff001d7202 */ /* 0x000fe20000000f00 */
[----:B------:R-:W-:Y:S01]  /*1240*/  IMAD.MOV.U32 R24, RZ, RZ, RZ ;  /* 0x000000ffff187224 */ /* 0x000fe200078e00ff */
[----:B------:R-:W-:Y:S01]  /*1250*/  MOV R19, RZ ;  /* 0x000000ff00137202 */ /* 0x000fe20000000f00 */
[----:B------:R-:W-:Y:S01]  /*1260*/  IMAD.MOV.U32 R21, RZ, RZ, RZ ;  /* 0x000000ffff157224 */ /* 0x000fe200078e00ff */
[----:B----4-:R-:W-:-:S04]  /*1270*/  MOV R0, UR4 ;  /* 0x0000000400007c02 */ /* 0x010fc80008000f00 */
[----:B------:R-:W-:-:S13]  /*1280*/  ISETP.GE.AND P0, PT, R0, 0x1, PT ;  /* 0x000000010000780c */ /* 0x000fda0003f06270 */
[----:B------:R-:W-:Y:S05]  /*1290*/  @!P0 BRA `(.L_x_937) ;  /* 0x0000000800608947 */ /* 0x000fea0003800000 */
[----:B------:R-:W-:Y:S01]  /*12a0*/  ISETP.NE.AND P0, PT, R2, RZ, PT ;  /* 0x000000ff0200720c */ /* 0x000fe20003f05270 */
[----:B------:R-:W-:Y:S01]  /*12b0*/  IMAD.IADD R25, R12, 0x1, R17 ;  /* 0x000000010c197824 */ /* 0x000fe200078e0211 */
[----:B------:R-:W-:Y:S01]  /*12c0*/  MOV R33, RZ ;  /* 0x000000ff00217202 */ /* 0x000fe20000000f00 */
[----:B------:R-:W-:-:S10]  /*12d0*/  IMAD.MOV.U32 R22, RZ, RZ, RZ ;  /* 0x000000ffff167224 */ /* 0x000fd400078e00ff */
[----:B------:R-:W-:Y:S05]  /*12e0*/  @!P0 BRA `(.L_x_938) ;  /* 0x0000000400748947 */ /* 0x000fea0003800000 */
[----:B------:R-:W2:Y:S01]  /*12f0*/  LDCU UR4, c[0x0][0x3dc] ;  /* 0x00007b80ff0477ac */ /* 0x000ea20008000800 */
[----:B------:R-:W-:Y:S01]  /*1300*/  HFMA2 R27, -RZ, RZ, 0, 0 ;  /* 0x00000000ff1b7431 */ /* 0x000fe200000001ff */
[C---:B------:R-:W-:Y:S01]  /*1310*/  IADD3 R37, PT, PT, R25.reuse, 0x20, RZ ;  /* 0x0000002019257810 */ /* 0x040fe20007ffe0ff */
[----:B------:R-:W-:Y:S02]  /*1320*/  HFMA2 R21, -RZ, RZ, 0, 0 ;  /* 0x00000000ff157431 */ /* 0x000fe400000001ff */
[C---:B------:R-:W-:Y:S01]  /*1330*/  VIADD R38, R25.reuse, 0x40 ;  /* 0x0000004019267836 */ /* 0x040fe20000000000 */
[----:B------:R-:W-:Y:S01]  /*1340*/  IADD3 R39, PT, PT, R25, 0x60, RZ ;  /* 0x0000006019277810 */ /* 0x000fe20007ffe0ff */
[----:B------:R-:W-:Y:S01]  /*1350*/  IMAD.MOV.U32 R33, RZ, RZ, RZ ;  /* 0x000000ffff217224 */ /* 0x000fe200078e00ff */
[----:B------:R-:W-:Y:S01]  /*1360*/  CS2R R22, SRZ ;  /* 0x0000000000167805 */ /* 0x000fe2000001ff00 */
[----:B------:R-:W-:Y:S01]  /*1370*/  IMAD.MOV.U32 R29, RZ, RZ, RZ ;  /* 0x000000ffff1d7224 */ /* 0x000fe200078e00ff */
[----:B------:R-:W-:Y:S01]  /*1380*/  MOV R24, RZ ;  /* 0x000000ff00187202 */ /* 0x000fe20000000f00 */
[----:B------:R-:W-:-:S02]  /*1390*/  IMAD.MOV.U32 R3, RZ, RZ, RZ ;  /* 0x000000ffff037224 */ /* 0x000fc400078e00ff */
[----:B------:R-:W-:Y:S01]  /*13a0*/  IMAD.MOV.U32 R19, RZ, RZ, RZ ;  /* 0x000000ffff137224 */ /* 0x000fe200078e00ff */
[----:B--2---:R-:W-:-:S13]  /*13b0*/  ISETP.GE.AND P0, PT, R25, UR4, PT ;  /* 0x0000000419007c0c */ /* 0x004fda000bf06270 */
.L_x_943:
[----:B0-----:R-:W-:Y:S01]  /*13c0*/  IMAD R32, R33, UR10, RZ ;  /* 0x0000000a21207c24 */ /* 0x001fe2000f8e02ff */
[----:B------:R-:W-:-:S04]  /*13d0*/  ISETP.GE.AND P3, PT, R39, UR10, PT ;  /* 0x0000000a27007c0c */ /* 0x000fc8000bf66270 */
[----:B------:R-:W-:Y:S02]  /*13e0*/  SHF.R.S32.HI R0, RZ, 0x1f, R32 ;  /* 0x0000001fff007819 */ /* 0x000fe40000011420 */
[----:B------:R-:W-:-:S04]  /*13f0*/  IADD3 R26, P1, P2, R25, R32, R10 ;  /* 0x00000020191a7210 */ /* 0x000fc80007a3e00a */
[----:B------:R-:W-:Y:S02]  /*1400*/  IADD3.X R31, PT, PT, RZ, R0, R13, P1, P2 ;  /* 0x00000000ff1f7210 */ /* 0x000fe40000fe440d */
[C---:B---3--:R-:W-:Y:S02]  /*1410*/  LEA R30, P2, R26.reuse, UR8, 0x1 ;  /* 0x000000081a1e7c11 */ /* 0x048fe4000f8408ff */
[----:B------:R-:W-:Y:S02]  /*1420*/  ISETP.GE.AND P1, PT, R37, UR10, PT ;  /* 0x0000000a25007c0c */ /* 0x000fe4000bf26270 */
[----:B------:R-:W-:Y:S02]  /*1430*/  LEA.HI.X R31, R26, UR9, R31, 0x1, P2 ;  /* 0x000000091a1f7c11 */ /* 0x000fe400090f0c1f */
[----:B------:R-:W-:-:S03]  /*1440*/  ISETP.GE.AND P2, PT, R38, UR10, PT ;  /* 0x0000000a26007c0c */ /* 0x000fc6000bf46270 */
[----:B------:R-:W2:Y:S04]  /*1450*/  @!P0 LDG.E.U16.CONSTANT R34, desc[UR6][R30.64] ;  /* 0x000000061e228981 */ /* 0x000ea8000c1e9500 */
[----:B------:R-:W3:Y:S04]  /*1460*/  @!P3 LDG.E.U16.CONSTANT R28, desc[UR6][R30.64+0xc0] ;  /* 0x0000c0061e1cb981 */ /* 0x000ee8000c1e9500 */
[----:B------:R-:W4:Y:S04]  /*1470*/  @!P1 LDG.E.U16.CONSTANT R0, desc[UR6][R30.64+0x40] ;  /* 0x000040061e009981 */ /* 0x000f28000c1e9500 */
[----:B------:R0:W5:Y:S01]  /*1480*/  @!P2 LDG.E.U16.CONSTANT R26, desc[UR6][R30.64+0x80] ;  /* 0x000080061e1aa981 */ /* 0x000162000c1e9500 */
[----:B------:R-:W1:Y:S01]  /*1490*/  S2UR UR5, SR_CgaCtaId ;  /* 0x00000000000579c3 */ /* 0x000e620000008800 */
[----:B------:R-:W-:Y:S01]  /*14a0*/  ISETP.GE.AND P4, PT, R9, R8, PT ;  /* 0x000000080900720c */ /* 0x000fe20003f86270 */
[----:B------:R-:W-:Y:S01]  /*14b0*/  UMOV UR4, 0x400 ;  /* 0x0000040000047882 */ /* 0x000fe20000000000 */
[----:B------:R-:W-:Y:S01]  /*14c0*/  VIADD R32, R32, UR10 ;  /* 0x0000000a20207c36 */ /* 0x000fe20008000000 */
[----:B-1----:R-:W-:-:S06]  /*14d0*/  ULEA UR4, UR5, UR4, 0x18 ;  /* 0x0000000405047291 */ /* 0x002fcc000f8ec0ff */
[----:B------:R-:W-:Y:S02]  /*14e0*/  LEA R35, R33, UR4, 0x2 ;  /* 0x0000000421237c11 */ /* 0x000fe4000f8e10ff */
[----:B--2---:R-:W-:Y:S02]  /*14f0*/  @!P0 SHF.L.U32 R14, R34, 0x10, RZ ;  /* 0x00000010220e8819 */ /* 0x004fe400000006ff */
[----:B------:R-:W-:Y:S02]  /*1500*/  SHF.R.S32.HI R34, RZ, 0x1f, R32 ;  /* 0x0000001fff227819 */ /* 0x000fe40000011420 */
[----:B------:R-:W-:Y:S02]  /*1510*/  IADD3 R32, P5, P6, R25, R32, R10 ;  /* 0x0000002019207210 */ /* 0x000fe40007ebe00a */
[----:B---3--:R-:W-:Y:S02]  /*1520*/  @!P3 SHF.L.U32 R20, R28, 0x10, RZ ;  /* 0x000000101c14b819 */ /* 0x008fe400000006ff */
[----:B----4-:R-:W-:-:S02]  /*1530*/  @!P1 SHF.L.U32 R7, R0, 0x10, RZ ;  /* 0x0000001000079819 */ /* 0x010fc400000006ff */
[----:B0-----:R-:W-:Y:S01]  /*1540*/  IADD3.X R31, PT, PT, RZ, R34, R13, P5, P6 ;  /* 0x00000022ff1f7210 */ /* 0x001fe20002fec40d */
[----:B-----5:R-:W-:Y:S01]  /*1550*/  @!P2 IMAD.U32 R16, R26, 0x10000, RZ ;  /* 0x000100001a10a824 */ /* 0x020fe200078e00ff */
        /* <DEDUP_REMOVED lines=9> */
.L_x_939:
[----:B------:R-:W-:Y:S01]  /*15f0*/  ISETP.GE.AND P5, PT, R15, R8, PT ;  /* 0x000000080f00720c */ /* 0x000fe20003fa6270 */
[----:B------:R-:W-:Y:S01]  /*1600*/  IMAD.U32 R0, RZ, RZ, UR12 ;  /* 0x0000000cff007e24 */ /* 0x000fe2000f8e00ff */
[----:B------:R-:W-:-:S04]  /*1610*/  LEA R30, P6, R32, UR8, 0x1 ;  /* 0x00000008201e7c11 */ /* 0x000fc8000f8c08ff */
[----:B------:R-:W-:Y:S02]  /*1620*/  LEA.HI.X R31, R32, UR9, R31, 0x1, P6 ;  /* 0x00000009201f7c11 */ /* 0x000fe4000b0f0c1f */
[----:B------:R-:W-:-:S05]  /*1630*/  LEA R34, R0, R35, 0x2 ;  /* 0x0000002300227211 */ /* 0x000fca00078e10ff */
[----:B------:R-:W-:Y:S05]  /*1640*/  @P5 BRA `(.L_x_940) ;  /* 0x0000000000205947 */ /* 0x000fea0003800000 */
[----:B------:R-:W0:Y:S01]  /*1650*/  LDS R26, [R34+0x4] ;  /* 0x00000400221a7984 */ /* 0x000e220000000800 */
[----:B------:R-:W-:-:S13]  /*1660*/  ISETP.GE.AND P6, PT, R25, UR10, PT ;  /* 0x0000000a19007c0c */ /* 0x000fda000bfc6270 */
[-C--:B0-----:R-:W-:Y:S01]  /*1670*/  @!P6 FFMA R23, R14, R26.reuse, R23 ;  /* 0x0000001a0e17e223 */ /* 0x081fe20000000017 */
[----:B------:R-:W-:Y:S01]  /*1680*/  ISETP.GE.AND P6, PT, R37, UR10, PT ;  /* 0x0000000a25007c0c */ /* 0x000fe2000bfc6270 */
[----:B------:R-:W-:-:S12]  /*1690*/  @!P3 FFMA R19, R20, R26, R19 ;  /* 0x0000001a1413b223 */ /* 0x000fd80000000013 */
[----:B------:R-:W-:Y:S01]  /*16a0*/  @!P6 FFMA R22, R7, R26, R22 ;  /* 0x0000001a0716e223 */ /* 0x000fe20000000016 */
[----:B------:R-:W-:-:S13]  /*16b0*/  ISETP.GE.AND P6, PT, R38, UR10, PT ;  /* 0x0000000a26007c0c */ /* 0x000fda000bfc6270 */
[----:B------:R-:W-:-:S07]  /*16c0*/  @!P6 FFMA R21, R16, R26, R21 ;  /* 0x0000001a1015e223 */ /* 0x000fce0000000015 */
.L_x_940:
[----:B------:R-:W-:Y:S01]  /*16d0*/  ISETP.GE.AND P6, PT, R25, UR10, PT ;  /* 0x0000000a19007c0c */ /* 0x000fe2000bfc6270 */
[----:B------:R-:W2:Y:S04]  /*16e0*/  @!P1 LDG.E.U16.CONSTANT R26, desc[UR6][R30.64+0x40] ;  /* 0x000040061e1a9981 */ /* 0x000ea8000c1e9500 */
[----:B------:R-:W3:Y:S04]  /*16f0*/  @!P2 LDG.E.U16.CONSTANT R28, desc[UR6][R30.64+0x80] ;  /* 0x000080061e1ca981 */ /* 0x000ee8000c1e9500 */
[----:B------:R-:W4:Y:S04]  /*1700*/  @!P3 LDG.E.U16.CONSTANT R32, desc[UR6][R30.64+0xc0] ;  /* 0x0000c0061e20b981 */ /* 0x000f28000c1e9500 */
[----:B------:R-:W5:Y:S01]  /*1710*/  @!P6 LDG.E.U16.CONSTANT R36, desc[UR6][R30.64] ;  /* 0x000000061e24e981 */ /* 0x000f62000c1e9500 */
[----:B--2---:R-:W-:Y:S01]  /*1720*/  @!P1 SHF.L.U32 R7, R26, 0x10, RZ ;  /* 0x000000101a079819 */ /* 0x004fe200000006ff */
        /* <DEDUP_REMOVED lines=12> */
.L_x_941:
[----:B------:R-:W-:Y:S05]  /*17f0*/  @P5 BRA `(.L_x_942) ;  /* 0x0000000000205947 */ /* 0x000fea0003800000 */
        /* <DEDUP_REMOVED lines=8> */
.L_x_942:
[----:B------:R-:W-:-:S05]  /*1880*/  VIADD R33, R33, 0x2 ;  /* 0x0000000221217836 */ /* 0x000fca0000000000 */
[----:B------:R-:W-:-:S13]  /*1890*/  ISETP.NE.AND P1, PT, R33, R18, PT ;  /* 0x000000122100720c */ /* 0x000fda0003f25270 */
[----:B------:R-:W-:Y:S05]  /*18a0*/  @P1 BRA `(.L_x_943) ;  /* 0xfffffff800c41947 */ /* 0x000fea000383ffff */
[----:B------:R-:W-:-:S07]  /*18b0*/  MOV R33, R18 ;  /* 0x0000001200217202 */ /* 0x000fce0000000f00 */
.L_x_938:
[----:B------:R-:W-:-:S13]  /*18c0*/  LOP3.LUT P0, RZ, R0, 0x1, RZ, 0xc0, !PT ;  /* 0x0000000100ff7812 */ /* 0x000fda000780c0ff */
[----:B------:R-:W-:Y:S05]  /*18d0*/  @!P0 BRA `(.L_x_937) ;  /* 0x0000000000d08947 */ /* 0x000fea0003800000 */
[----:B------:R-:W2:Y:S01]  /*18e0*/  LDCU UR11, c[0x0][0x3dc] ;  /* 0x00007b80ff0b77ac */ /* 0x000ea20008000800 */
[C---:B------:R-:W-:Y:S01]  /*18f0*/  VIADD R28, R25.reuse, 0x60 ;  /* 0x00000060191c7836 */ /* 0x040fe20000000000 */
[C---:B------:R-:W-:Y:S01]  /*1900*/  IADD3 R35, PT, PT, R25.reuse, 0x20, RZ ;  /* 0x0000002019237810 */ /* 0x040fe20007ffe0ff */
[----:B------:R-:W-:Y:S01]  /*1910*/  VIADD R36, R25, 0x40 ;  /* 0x0000004019247836 */ /* 0x000fe20000000000 */
[----:B------:R-:W4:Y:S01]  /*1920*/  LDCU.64 UR4, c[0x0][0x388] ;  /* 0x00007100ff0477ac */ /* 0x000f220008000a00 */
[----:B--2---:R-:W-:Y:S01]  /*1930*/  IMAD R26, R33, UR11, RZ ;  /* 0x0000000b211a7c24 */ /* 0x004fe2000f8e02ff */
[----:B------:R-:W-:Y:S02]  /*1940*/  ISETP.GE.AND P0, PT, R28, UR11, PT ;  /* 0x0000000b1c007c0c */ /* 0x000fe4000bf06270 */
[----:B------:R-:W-:Y:S02]  /*1950*/  ISETP.GE.AND P1, PT, R25, UR11, PT ;  /* 0x0000000b19007c0c */ /* 0x000fe4000bf26270 */
[----:B------:R-:W-:-:S02]  /*1960*/  SHF.R.S32.HI R28, RZ, 0x1f, R26 ;  /* 0x0000001fff1c7819 */ /* 0x000fc4000001141a */
[----:B------:R-:W-:Y:S02]  /*1970*/  IADD3 R26, P4, P5, R25, R26, R10 ;  /* 0x0000001a191a7210 */ /* 0x000fe40007d9e00a */
[----:B------:R-:W-:Y:S02]  /*1980*/  ISETP.GE.AND P2, PT, R35, UR11, PT ;  /* 0x0000000b23007c0c */ /* 0x000fe4000bf46270 */
[----:B------:R-:W-:Y:S02]  /*1990*/  ISETP.GE.AND P3, PT, R36, UR11, PT ;  /* 0x0000000b24007c0c */ /* 0x000fe4000bf66270 */
[----:B------:R-:W-:Y:S02]  /*19a0*/  IADD3.X R31, PT, PT, RZ, R28, R13, P4, P5 ;  /* 0x0000001cff1f7210 */ /* 0x000fe400027ea40d */
[----:B----4-:R-:W-:-:S04]  /*19b0*/  LEA R30, P4, R26, UR4, 0x1 ;  /* 0x000000041a1e7c11 */ /* 0x010fc8000f8808ff */
[----:B------:R-:W-:-:S05]  /*19c0*/  LEA.HI.X R31, R26, UR5, R31, 0x1, P4 ;  /* 0x000000051a1f7c11 */ /* 0x000fca000a0f0c1f */
[----:B------:R-:W2:Y:S04]  /*19d0*/  @!P1 LDG.E.U16.CONSTANT R34, desc[UR6][R30.64] ;  /* 0x000000061e229981 */ /* 0x000ea8000c1e9500 */
[----:B------:R-:W4:Y:S04]  /*19e0*/  @!P2 LDG.E.U16.CONSTANT R26, desc[UR6][R30.64+0x40] ;  /* 0x000040061e1aa981 */ /* 0x000f28000c1e9500 */
[----:B------:R-:W5:Y:S04]  /*19f0*/  @!P3 LDG.E.U16.CONSTANT R28, desc[UR6][R30.64+0x80] ;  /* 0x000080061e1cb981 */ /* 0x000f68000c1e9500 */
[----:B------:R-:W3:Y:S01]  /*1a00*/  @!P0 LDG.E.U16.CONSTANT R32, desc[UR6][R30.64+0xc0] ;  /* 0x0000c0061e208981 */ /* 0x000ee2000c1e9500 */
[----:B------:R-:W-:-:S02]  /*1a10*/  ISETP.GE.AND P5, PT, R9, R8, PT ;  /* 0x000000080900720c */ /* 0x000fc40003fa6270 */
[----:B------:R-:W-:Y:S02]  /*1a20*/  ISETP.GE.AND P4, PT, R15, R8, PT ;  /* 0x000000080f00720c */ /* 0x000fe40003f86270 */
[----:B--2---:R-:W-:Y:S01]  /*1a30*/  @!P1 SHF.L.U32 R14, R34, 0x10, RZ ;  /* 0x00000010220e9819 */ /* 0x004fe200000006ff */
[----:B----4-:R-:W-:Y:S01]  /*1a40*/  @!P2 IMAD.U32 R7, R26, 0x10000, RZ ;  /* 0x000100001a07a824 */ /* 0x010fe200078e00ff */
[----:B-----5:R-:W-:Y:S01]  /*1a50*/  @!P3 SHF.L.U32 R16, R28, 0x10, RZ ;  /* 0x000000101c10b819 */ /* 0x020fe200000006ff */
[----:B---3--:R-:W-:-:S06]  /*1a60*/  @!P0 IMAD.U32 R20, R32, 0x10000, RZ ;  /* 0x0001000020148824 */ /* 0x008fcc00078e00ff */
[----:B------:R-:W-:Y:S05]  /*1a70*/  @P5 BRA `(.L_x_944) ;  /* 0x0000000000305947 */ /* 0x000fea0003800000 */
        /* <DEDUP_REMOVED lines=8> */
[-C--:B--2---:R-:W-:Y:S01]  /*1b00*/  @!P3 FFMA R3, R14, R26.reuse, R3 ;  /* 0x0000001a0e03b223 */ /* 0x084fe20000000003 */
[-C--:B------:R-:W-:Y:S01]  /*1b10*/  @!P2 FFMA R24, R7, R26.reuse, R24 ;  /* 0x0000001a0718a223 */ /* 0x080fe20000000018 */
[-C--:B------:R-:W-:Y:S01]  /*1b20*/  @!P1 FFMA R29, R16, R26.reuse, R29 ;  /* 0x0000001a101d9223 */ /* 0x080fe2000000001d */
[----:B------:R-:W-:-:S07]  /*1b30*/  @!P0 FFMA R27, R20, R26, R27 ;  /* 0x0000001a141b8223 */ /* 0x000fce000000001b */
.L_x_944:
[----:B------:R-:W-:Y:S05]  /*1b40*/  @P4 BRA `(.L_x_937) ;  /* 0x0000000000344947 */ /* 0x000fea0003800000 */
[----:B------:R-:W2:Y:S01]  /*1b50*/  S2R R31, SR_CgaCtaId ;  /* 0x00000000001f7919 */ /* 0x000ea20000008800 */
[----:B------:R-:W-:Y:S02]  /*1b60*/  MOV R28, 0x400 ;  /* 0x00000400001c7802 */ /* 0x000fe40000000f00 */
[----:B------:R-:W-:Y:S02]  /*1b70*/  IADD3 R26, PT, PT, R33, R0, RZ ;  /* 0x00000000211a7210 */ /* 0x000fe40007ffe0ff */
[----:B------:R-:W-:Y:S02]  /*1b80*/  ISETP.GE.AND P3, PT, R25, UR11, PT ;  /* 0x0000000b19007c0c */ /* 0x000fe4000bf66270 */
[----:B------:R-:W-:Y:S02]  /*1b90*/  ISETP.GE.AND P2, PT, R35, UR11, PT ;  /* 0x0000000b23007c0c */ /* 0x000fe4000bf46270 */
[----:B------:R-:W-:Y:S02]  /*1ba0*/  ISETP.GE.AND P1, PT, R36, UR11, PT ;  /* 0x0000000b24007c0c */ /* 0x000fe4000bf26270 */
[----:B--2---:R-:W-:-:S05]  /*1bb0*/  LEA R31, R31, R28, 0x18 ;  /* 0x0000001c1f1f7211 */ /* 0x004fca00078ec0ff */
[----:B------:R-:W-:-:S06]  /*1bc0*/  IMAD R26, R26, 0x4, R31 ;  /* 0x000000041a1a7824 */ /* 0x000fcc00078e021f */
[----:B------:R-:W2:Y:S02]  /*1bd0*/  LDS R26, [R26+0x4] ;  /* 0x000004001a1a7984 */ /* 0x000ea40000000800 */
[-C--:B--2---:R-:W-:Y:S01]  /*1be0*/  @!P3 FFMA R23, R14, R26.reuse, R23 ;  /* 0x0000001a0e17b223 */ /* 0x084fe20000000017 */
[-C--:B------:R-:W-:Y:S01]  /*1bf0*/  @!P2 FFMA R22, R7, R26.reuse, R22 ;  /* 0x0000001a0716a223 */ /* 0x080fe20000000016 */
[-C--:B------:R-:W-:Y:S01]  /*1c00*/  @!P1 FFMA R21, R16, R26.reuse, R21 ;  /* 0x0000001a10159223 */ /* 0x080fe20000000015 */
[----:B------:R-:W-:-:S07]  /*1c10*/  @!P0 FFMA R19, R20, R26, R19 ;  /* 0x0000001a14138223 */ /* 0x000fce0000000013 */
.L_x_937:
[----:B------:R-:W2:Y:S01]  /*1c20*/  LDCU UR4, c[0x0][0x3e4] ;  /* 0x00007c80ff0477ac */ /* 0x000ea20008000800 */
[----:B------:R-:W-:Y:S01]  /*1c30*/  BSSY.RECONVERGENT B0, `(.L_x_945) ;  /* 0x000021b000007945 */ /* 0x000fe20003800200 */
[----:B------:R-:W-:Y:S01]  /*1c40*/  IADD3 R25, PT, PT, R12, R17, RZ ;  /* 0x000000110c197210 */ /* 0x000fe20007ffe0ff */
[----:B--2---:R-:W-:-:S09]  /*1c50*/  UISETP.NE.AND UP0, UPT, UR4, 0x1, UPT ;  /* 0x000000010400788c */ /* 0x004fd2000bf05270 */
[----:B------:R-:W-:Y:S05]  /*1c60*/  BRA.U !UP0, `(.L_x_946) ;  /* 0x00000011086c7547 */ /* 0x000fea000b800000 */
[----:B------:R-:W-:-:S09]  /*1c70*/  UISETP.NE.AND UP0, UPT, UR4, URZ, UPT ;  /* 0x000000ff0400728c */ /* 0x000fd2000bf05270 */
[----:B------:R-:W-:Y:S05]  /*1c80*/  BRA.U UP0, `(.L_x_947) ;  /* 0x0000000d00a47547 */ /* 0x000fea000b800000 */
[----:B------:R-:W-:-:S13]  /*1c90*/  ISETP.GE.AND P0, PT, R9, R8, PT ;  /* 0x000000080900720c */ /* 0x000fda0003f06270 */
[----:B------:R-:W-:Y:S05]  /*1ca0*/  @P0 BRA `(.L_x_948) ;  /* 0x0000000400cc0947 */ /* 0x000fea0003800000 */
[----:B------:R-:W2:Y:S01]  /*1cb0*/  S2UR UR5, SR_CgaCtaId ;  /* 0x00000000000579c3 */ /* 0x000ea20000008800 */
[----:B------:R-:W4:Y:S01]  /*1cc0*/  LDCU UR11, c[0x0][0x3dc] ;  /* 0x00007b80ff0b77ac */ /* 0x000f220008000800 */
[----:B------:R-:W-:Y:S01]  /*1cd0*/  IMAD R26, R0, 0x2, R25 ;  /* 0x00000002001a7824 */ /* 0x000fe200078e0219 */
[----:B------:R-:W-:Y:S01]  /*1ce0*/  BSSY.RECONVERGENT B4, `(.L_x_949) ;  /* 0x000001c000047945 */ /* 0x000fe20003800200 */
[----:B------:R-:W-:Y:S01]  /*1cf0*/  UMOV UR4, 0x400 ;  /* 0x0000040000047882 */ /* 0x000fe20000000000 */
[----:B----4-:R-:W-:Y:S01]  /*1d00*/  ISETP.GE.AND P0, PT, R25, UR11, PT ;  /* 0x0000000b19007c0c */ /* 0x010fe2000bf06270 */
[----:B--2---:R-:W-:-:S06]  /*1d10*/  ULEA UR4, UR5, UR4, 0x18 ;  /* 0x0000000405047291 */ /* 0x004fcc000f8ec0ff */
[----:B------:R-:W-:-:S06]  /*1d20*/  LEA R26, R26, UR4, 0x2 ;  /* 0x000000041a1a7c11 */ /* 0x000fcc000f8e10ff */
        /* <DEDUP_REMOVED lines=9> */
[----:B------:R-:W4:Y:S01]  /*1dc0*/  FCHK P0, R3, R32 ;  /* 0x0000002003007302 */ /* 0x000f220000000000 */
[----:B--2---:R-:W-:-:S04]  /*1dd0*/  FFMA R31, -R32, R0, 1 ;  /* 0x3f800000201f7423 */ /* 0x004fc80000000100 */
[----:B------:R-:W-:-:S04]  /*1de0*/  FFMA R0, R0, R31, R0 ;  /* 0x0000001f00007223 */ /* 0x000fc80000000000 */
[----:B------:R-:W-:-:S04]  /*1df0*/  FFMA R30, R0, R3, RZ ;  /* 0x00000003001e7223 */ /* 0x000fc800000000ff */
[----:B------:R-:W-:-:S04]  /*1e00*/  FFMA R31, -R32, R30, R3 ;  /* 0x0000001e201f7223 */ /* 0x000fc80000000103 */
[----:B------:R-:W-:Y:S01]  /*1e10*/  FFMA R31, R0, R31, R30 ;  /* 0x0000001f001f7223 */ /* 0x000fe2000000001e */
[----:B----4-:R-:W-:Y:S06]  /*1e20*/  @!P0 BRA `(.L_x_952) ;  /* 0x0000000000148947 */ /* 0x010fec0003800000 */
[----:B------:R-:W-:Y:S01]  /*1e30*/  MOV R0, R3 ;  /* 0x0000000300007202 */ /* 0x000fe20000000f00 */
[----:B------:R-:W-:Y:S01]  /*1e40*/  IMAD.MOV.U32 R3, RZ, RZ, R32 ;  /* 0x000000ffff037224 */ /* 0x000fe200078e0020 */
[----:B------:R-:W-:-:S07]  /*1e50*/  MOV R28, 0x1e70 ;  /* 0x00001e70001c7802 */ /* 0x000fce0000000f00 */
[----:B01-3--:R-:W-:Y:S05]  /*1e60*/  CALL.REL.NOINC `($__internal_8_$__cuda_sm3x_div_rn_noftz_f32_slowpath) ;  /* 0x0000003c002c7944 */ /* 0x00bfea0003c00000 */
[----:B------:R-:W-:-:S07]  /*1e70*/  MOV R31, R0 ;  /* 0x00000000001f7202 */ /* 0x000fce0000000f00 */
.L_x_952:
[----:B01-3--:R-:W-:Y:S05]  /*1e80*/  BSYNC.RECONVERGENT B5 ;  /* 0x0000000000057941 */ /* 0x00bfea0003800200 */
.L_x_951:
[----:B------:R2:W-:Y:S02]  /*1e90*/  STS [R26+0x8], R31 ;  /* 0x0000081f1a007388 */ /* 0x0005e40000000800 */
.L_x_950:
[----:B01-3--:R-:W-:Y:S05]  /*1ea0*/  BSYNC.RECONVERGENT B4 ;  /* 0x0000000000047941 */ /* 0x00bfea0003800200 */
.L_x_949:
        /* <DEDUP_REMOVED lines=20> */
[----:B------:R-:W-:Y:S02]  /*1ff0*/  MOV R0, R24 ;  /* 0x0000001800007202 */ /* 0x000fe40000000f00 */
[----:B------:R-:W-:-:S07]  /*2000*/  MOV R28, 0x2020 ;  /* 0x00002020001c7802 */ /* 0x000fce0000000f00 */
[----:B------:R-:W-:Y:S05]  /*2010*/  CALL.REL.NOINC `($__internal_8_$__cuda_sm3x_div_rn_noftz_f32_slowpath) ;  /* 0x0000003800c07944 */ /* 0x000fea0003c00000 */
[----:B------:R-:W-:-:S07]  /*2020*/  IMAD.MOV.U32 R31, RZ, RZ, R0 ;  /* 0x000000ffff1f7224 */ /* 0x000fce00078e0000 */
.L_x_956:
[----:B------:R-:W-:Y:S05]  /*2030*/  BSYNC.RECONVERGENT B5 ;  /* 0x0000000000057941 */ /* 0x000fea0003800200 */
.L_x_955:
[----:B------:R0:W-:Y:S02]  /*2040*/  STS [R26+0x88], R31 ;  /* 0x0000881f1a007388 */ /* 0x0001e40000000800 */
.L_x_954:
[----:B------:R-:W-:Y:S05]  /*2050*/  BSYNC.RECONVERGENT B4 ;  /* 0x0000000000047941 */ /* 0x000fea0003800200 */
.L_x_953:
        /* <DEDUP_REMOVED lines=14> */
[----:B0-2---:R-:W-:-:S04]  /*2140*/  FFMA R31, -R28, R0, 1 ;  /* 0x3f8000001c1f7423 */ /* 0x005fc80000000100 */
        /* <DEDUP_REMOVED lines=8> */
[----:B------:R-:W-:Y:S05]  /*21d0*/  CALL.REL.NOINC `($__internal_8_$__cuda_sm3x_div_rn_noftz_f32_slowpath) ;  /* 0x0000003800507944 */ /* 0x000fea0003c00000 */
[----:B------:R-:W-:-:S07]  /*21e0*/  IMAD.MOV.U32 R31, RZ, RZ, R0 ;  /* 0x000000ffff1f7224 */ /* 0x000fce00078e0000 */
.L_x_960:
[----:B------:R-:W-:Y:S05]  /*21f0*/  BSYNC.RECONVERGENT B5 ;  /* 0x0000000000057941 */ /* 0x000fea0003800200 */
.L_x_959:
[----:B------:R1:W-:Y:S02]  /*2200*/  STS [R26+0x108], R31 ;  /* 0x0001081f1a007388 */ /* 0x0003e40000000800 */
.L_x_958:
[----:B------:R-:W-:Y:S05]  /*2210*/  BSYNC.RECONVERGENT B4 ;  /* 0x0000000000047941 */ /* 0x000fea0003800200 */
.L_x_957:
[----:B------:R-:W3:Y:S01]  /*2220*/  LDCU UR4, c[0x0][0x3dc] ;  /* 0x00007b80ff0477ac */ /* 0x000ee20008000800 */
[----:B------:R-:W-:Y:S01]  /*2230*/  IADD3 R0, PT, PT, R25, 0x60, RZ ;  /* 0x0000006019007810 */ /* 0x000fe20007ffe0ff */
[----:B------:R-:W-:Y:S03]  /*2240*/  BSSY.RECONVERGENT B4, `(.L_x_948) ;  /* 0x0000019000047945 */ /* 0x000fe60003800200 */
        /* <DEDUP_REMOVED lines=20> */
[----:B012---:R-:W-:Y:S05]  /*2390*/  CALL.REL.NOINC `($__internal_8_$__cuda_sm3x_div_rn_noftz_f32_slowpath) ;  /* 0x0000003400e07944 */ /* 0x007fea0003c00000 */
[----:B------:R-:W-:-:S07]  /*23a0*/  IMAD.MOV.U32 R29, RZ, RZ, R0 ;  /* 0x000000ffff1d7224 */ /* 0x000fce00078e0000 */
.L_x_963:
[----:B------:R-:W-:Y:S05]  /*23b0*/  BSYNC.RECONVERGENT B5 ;  /* 0x0000000000057941 */ /* 0x000fea0003800200 */
.L_x_962:
[----:B------:R3:W-:Y:S02]  /*23c0*/  STS [R26+0x188], R29 ;  /* 0x0001881d1a007388 */ /* 0x0007e40000000800 */
.L_x_961:
[----:B------:R-:W-:Y:S05]  /*23d0*/  BSYNC.RECONVERGENT B4 ;  /* 0x0000000000047941 */ /* 0x000fea0003800200 */
.L_x_948:
[----:B------:R-:W-:-:S13]  /*23e0*/  ISETP.GE.AND P0, PT, R15, R8, PT ;  /* 0x000000080f00720c */ /* 0x000fda0003f06270 */
[----:B------:R-:W-:Y:S05]  /*23f0*/  @P0 BRA `(.L_x_964) ;  /* 0x0000001800780947 */ /* 0x000fea0003800000 */
[----:B------:R-:W4:Y:S01]  /*2400*/  S2UR UR5, SR_CgaCtaId ;  /* 0x00000000000579c3 */ /* 0x000f220000008800 */
[----:B------:R-:W5:Y:S01]  /*2410*/  LDCU UR11, c[0x0][0x3dc] ;  /* 0x00007b80ff0b77ac */ /* 0x000f620008000800 */
[----:B------:R-:W-:Y:S01]  /*2420*/  BSSY.RECONVERGENT B4, `(.L_x_965) ;  /* 0x000001d000047945 */ /* 0x000fe20003800200 */
[----:B------:R-:W-:Y:S01]  /*2430*/  UMOV UR4, 0x400 ;  /* 0x0000040000047882 */ /* 0x000fe20000000000 */
[C---:B-----5:R-:W-:Y:S02]  /*2440*/  ISETP.GE.AND P0, PT, R25.reuse, UR11, PT ;  /* 0x0000000b19007c0c */ /* 0x060fe4000bf06270 */
[----:B------:R-:W-:Y:S01]  /*2450*/  IADD3 R24, PT, PT, R25, UR11, R6 ;  /* 0x0000000b19187c10 */ /* 0x000fe2000fffe006 */
[----:B----4-:R-:W-:-:S06]  /*2460*/  ULEA UR4, UR5, UR4, 0x18 ;  /* 0x0000000405047291 */ /* 0x010fcc000f8ec0ff */
[----:B------:R-:W-:-:S04]  /*2470*/  LEA R24, R24, UR4, 0x2 ;  /* 0x0000000418187c11 */ /* 0x000fc8000f8e10ff */
        /* <DEDUP_REMOVED lines=9> */
[----:B------:R-:W5:Y:S01]  /*2510*/  FCHK P0, R23, R28 ;  /* 0x0000001c17007302 */ /* 0x000f620000000000 */
[----:B----4-:R-:W-:-:S04]  /*2520*/  FFMA R27, -R28, R0, 1 ;  /* 0x3f8000001c1b7423 */ /* 0x010fc80000000100 */
[----:B------:R-:W-:-:S04]  /*2530*/  FFMA R0, R0, R27, R0 ;  /* 0x0000001b00007223 */ /* 0x000fc80000000000 */
[----:B0123--:R-:W-:-:S04]  /*2540*/  FFMA R26, R0, R23, RZ ;  /* 0x00000017001a7223 */ /* 0x00ffc800000000ff */
[----:B------:R-:W-:-:S04]  /*2550*/  FFMA R27, -R28, R26, R23 ;  /* 0x0000001a1c1b7223 */ /* 0x000fc80000000117 */
[----:B------:R-:W-:Y:S01]  /*2560*/  FFMA R27, R0, R27, R26 ;  /* 0x0000001b001b7223 */ /* 0x000fe2000000001a */
[----:B-----5:R-:W-:Y:S06]  /*2570*/  @!P0 BRA `(.L_x_968) ;  /* 0x0000000000148947 */ /* 0x020fec0003800000 */
[----:B------:R-:W-:Y:S01]  /*2580*/  IMAD.MOV.U32 R3, RZ, RZ, R28 ;  /* 0x000000ffff037224 */ /* 0x000fe200078e001c */
[----:B------:R-:W-:Y:S02]  /*2590*/  MOV R0, R23 ;  /* 0x0000001700007202 */ /* 0x000fe40000000f00 */
[----:B------:R-:W-:-:S07]  /*25a0*/  MOV R28, 0x25c0 ;  /* 0x000025c0001c7802 */ /* 0x000fce0000000f00 */
[----:B------:R-:W-:Y:S05]  /*25b0*/  CALL.REL.NOINC `($__internal_8_$__cuda_sm3x_div_rn_noftz_f32_slowpath) ;  /* 0x0000003400587944 */ /* 0x000fea0003c00000 */
[----:B------:R-:W-:-:S07]  /*25c0*/  MOV R27, R0 ;  /* 0x00000000001b7202 */ /* 0x000fce0000000f00 */
.L_x_968:
[----:B------:R-:W-:Y:S05]  /*25d0*/  BSYNC.RECONVERGENT B5 ;  /* 0x0000000000057941 */ /* 0x000fea0003800200 */
.L_x_967:
[----:B------:R4:W-:Y:S02]  /*25e0*/  STS [R24+0x4], R27 ;  /* 0x0000041b18007388 */ /* 0x0009e40000000800 */
.L_x_966:
[----:B01-3--:R-:W-:Y:S05]  /*25f0*/  BSYNC.RECONVERGENT B4 ;  /* 0x0000000000047941 */ /* 0x00bfea0003800200 */
.L_x_965:
        /* <DEDUP_REMOVED lines=17> */
[----:B--2---:R-:W-:-:S04]  /*2710*/  FFMA R26, -R3, R23, R22 ;  /* 0x00000017031a7223 */ /* 0x004fc80000000116 */
[----:B------:R-:W-:Y:S01]  /*2720*/  FFMA R23, R0, R26, R23 ;  /* 0x0000001a00177223 */ /* 0x000fe20000000017 */
[----:B-1----:R-:W-:Y:S06]  /*2730*/  @!P0 BRA `(.L_x_972) ;  /* 0x0000000000108947 */ /* 0x002fec0003800000 */
[----:B------:R-:W-:Y:S02]  /*2740*/  MOV R0, R22 ;  /* 0x0000001600007202 */ /* 0x000fe40000000f00 */
[----:B------:R-:W-:-:S07]  /*2750*/  MOV R28, 0x2770 ;  /* 0x00002770001c7802 */ /* 0x000fce0000000f00 */
[----:B----4-:R-:W-:Y:S05]  /*2760*/  CALL.REL.NOINC `($__internal_8_$__cuda_sm3x_div_rn_noftz_f32_slowpath) ;  /* 0x0000003000ec7944 */ /* 0x010fea0003c00000 */
[----:B------:R-:W-:-:S07]  /*2770*/  IMAD.MOV.U32 R23, RZ, RZ, R0 ;  /* 0x000000ffff177224 */ /* 0x000fce00078e0000 */
.L_x_972:
[----:B------:R-:W-:Y:S05]  /*2780*/  BSYNC.RECONVERGENT B5 ;  /* 0x0000000000057941 */ /* 0x000fea0003800200 */
.L_x_971:
[----:B------:R0:W-:Y:S02]  /*2790*/  STS [R24+0x84], R23 ;  /* 0x0000841718007388 */ /* 0x0001e40000000800 */
.L_x_970:
[----:B------:R-:W-:Y:S05]  /*27a0*/  BSYNC.RECONVERGENT B4 ;  /* 0x0000000000047941 */ /* 0x000fea0003800200 */
.L_x_969:
        /* <DEDUP_REMOVED lines=11> */
[----:B--2---:R-:W-:-:S04]  /*2860*/  FADD R26, R0, 1 ;  /* 0x3f800000001a7421 */ /* 0x004fc80000000000 */
        /* <DEDUP_REMOVED lines=11> */
[----:B----4-:R-:W-:Y:S05]  /*2920*/  CALL.REL.NOINC `($__internal_8_$__cuda_sm3x_div_rn_noftz_f32_slowpath) ;  /* 0x00000030007c7944 */ /* 0x010fea0003c00000 */
[----:B------:R-:W-:-:S07]  /*2930*/  IMAD.MOV.U32 R23, RZ, RZ, R0 ;  /* 0x000000ffff177224 */ /* 0x000fce00078e0000 */
.L_x_976:
[----:B------:R-:W-:Y:S05]  /*2940*/  BSYNC.RECONVERGENT B5 ;  /* 0x0000000000057941 */ /* 0x000fea0003800200 */
.L_x_975:
[----:B------:R1:W-:Y:S02]  /*2950*/  STS [R24+0x104], R23 ;  /* 0x0001041718007388 */ /* 0x0003e40000000800 */
.L_x_974:
[----:B------:R-:W-:Y:S05]  /*2960*/  BSYNC.RECONVERGENT B4 ;  /* 0x0000000000047941 */ /* 0x000fea0003800200 */
.L_x_973:
[----:B------:R-:W3:Y:S01]  /*2970*/  LDCU UR4, c[0x0][0x3dc] ;  /* 0x00007b80ff0477ac */ /* 0x000ee20008000800 */
[----:B------:R-:W-:-:S04]  /*2980*/  IADD3 R25, PT, PT, R25, 0x60, RZ ;  /* 0x0000006019197810 */ /* 0x000fc80007ffe0ff */
        /* <DEDUP_REMOVED lines=8> */
[----:B--2---:R-:W-:-:S04]  /*2a10*/  FADD R26, R0, 1 ;  /* 0x3f800000001a7421 */ /* 0x004fc80000000000 */
        /* <DEDUP_REMOVED lines=11> */
[----:B01--4-:R-:W-:Y:S05]  /*2ad0*/  CALL.REL.NOINC `($__internal_8_$__cuda_sm3x_div_rn_noftz_f32_slowpath) ;  /* 0x0000003000107944 */ /* 0x013fea0003c00000 */
[----:B------:R-:W-:-:S07]  /*2ae0*/  IMAD.MOV.U32 R21, RZ, RZ, R0 ;  /* 0x000000ffff157224 */ /* 0x000fce00078e0000 */
.L_x_978:
[----:B------:R-:W-:Y:S05]  /*2af0*/  BSYNC.RECONVERGENT B4 ;  /* 0x0000000000047941 */ /* 0x000fea0003800200 */
.L_x_977:
[----:B------:R2:W-:Y:S01]  /*2b00*/  STS [R24+0x184], R21 ;  /* 0x0001841518007388 */ /* 0x0005e20000000800 */
[----:B------:R-:W-:Y:S05]  /*2b10*/  BRA `(.L_x_964) ;  /* 0x0000001000b07947 */ /* 0x000fea0003800000 */
.L_x_947:
[-C--:B------:R-:W-:Y:S02]  /*2b20*/  ISETP.GE.AND P0, PT, R9, R8.reuse, PT ;  /* 0x000000080900720c */ /* 0x080fe40003f06270 */
[----:B------:R-:W-:-:S11]  /*2b30*/  ISETP.GE.AND P4, PT, R15, R8, PT ;  /* 0x000000080f00720c */ /* 0x000fd60003f86270 */
[----:B------:R-:W-:Y:S05]  /*2b40*/  @P0 BRA `(.L_x_979) ;  /* 0x0000000000540947 */ /* 0x000fea0003800000 */
[----:B------:R-:W2:Y:S01]  /*2b50*/  LDCU UR4, c[0x0][0x3dc] ;  /* 0x00007b80ff0477ac */ /* 0x000ea20008000800 */
[----:B------:R-:W4:Y:S01]  /*2b60*/  S2UR UR5, SR_CgaCtaId ;  /* 0x00000000000579c3 */ /* 0x000f220000008800 */
[C---:B------:R-:W-:Y:S01]  /*2b70*/  VIADD R28, R25.reuse, 0x40 ;  /* 0x00000040191c7836 */ /* 0x040fe20000000000 */
[C---:B------:R-:W-:Y:S01]  /*2b80*/  IADD3 R26, PT, PT, R25.reuse, 0x20, RZ ;  /* 0x00000020191a7810 */ /* 0x040fe20007ffe0ff */
[----:B------:R-:W-:Y:S01]  /*2b90*/  IMAD R0, R0, 0x2, R25 ;  /* 0x0000000200007824 */ /* 0x000fe200078e0219 */
[C---:B------:R-:W-:Y:S02]  /*2ba0*/  IADD3 R30, PT, PT, R25.reuse, 0x60, RZ ;  /* 0x00000060191e7810 */ /* 0x040fe40007ffe0ff */
[----:B--2---:R-:W-:Y:S02]  /*2bb0*/  ISETP.GE.AND P0, PT, R25, UR4, PT ;  /* 0x0000000419007c0c */ /* 0x004fe4000bf06270 */
        /* <DEDUP_REMOVED lines=14> */
.L_x_979:
[----:B------:R-:W-:Y:S05]  /*2ca0*/  @P4 BRA `(.L_x_964) ;  /* 0x00000010004c4947 */ /* 0x000fea0003800000 */
[----:B------:R-:W4:Y:S01]  /*2cb0*/  LDCU UR11, c[0x0][0x3dc] ;  /* 0x00007b80ff0b77ac */ /* 0x000f220008000800 */
[----:B------:R-:W5:Y:S01]  /*2cc0*/  S2UR UR5, SR_CgaCtaId ;  /* 0x00000000000579c3 */ /* 0x000f620000008800 */
[C---:B--2---:R-:W-:Y:S01]  /*2cd0*/  VIADD R3, R25.reuse, 0x40 ;  /* 0x0000004019037836 */ /* 0x044fe20000000000 */
[----:B------:R-:W-:Y:S01]  /*2ce0*/  IADD3 R0, PT, PT, R25, 0x20, RZ ;  /* 0x0000002019007810 */ /* 0x000fe20007ffe0ff */
[----:B------:R-:W-:-:S03]  /*2cf0*/  UMOV UR4, 0x400 ;  /* 0x0000040000047882 */ /* 0x000fc60000000000 */
[----:B----4-:R-:W-:Y:S02]  /*2d00*/  ISETP.GE.AND P1, PT, R0, UR11, PT ;  /* 0x0000000b00007c0c */ /* 0x010fe4000bf26270 */
[----:B------:R-:W-:Y:S02]  /*2d10*/  ISETP.GE.AND P2, PT, R3, UR11, PT ;  /* 0x0000000b03007c0c */ /* 0x000fe4000bf46270 */
[C---:B------:R-:W-:Y:S02]  /*2d20*/  ISETP.GE.AND P0, PT, R25.reuse, UR11, PT ;  /* 0x0000000b19007c0c */ /* 0x040fe4000bf06270 */
[C---:B------:R-:W-:Y:S01]  /*2d30*/  IADD3 R0, PT, PT, R25.reuse, UR11, R6 ;  /* 0x0000000b19007c10 */ /* 0x040fe2000fffe006 */
[----:B-----5:R-:W-:Y:S01]  /*2d40*/  ULEA UR4, UR5, UR4, 0x18 ;  /* 0x0000000405047291 */ /* 0x020fe2000f8ec0ff */
        /* <DEDUP_REMOVED lines=9> */
[----:B--2---:R-:W-:Y:S05]  /*2de0*/  @P0 BRA `(.L_x_964) ;  /* 0x0000000c00fc0947 */ /* 0x004fea0003800000 */
[----:B------:R-:W-:-:S05]  /*2df0*/  FMNMX R19, RZ, R19, !PT ;  /* 0x00000013ff137209 */ /* 0x000fca0007800000 */
[----:B------:R2:W-:Y:S01]  /*2e00*/  STS [R0+0x184], R19 ;  /* 0x0001841300007388 */ /* 0x0005e20000000800 */
[----:B------:R-:W-:Y:S05]  /*2e10*/  BRA `(.L_x_964) ;  /* 0x0000000c00f07947 */ /* 0x000fea0003800000 */
.L_x_946:
[----:B------:R-:W-:-:S13]  /*2e20*/  ISETP.GE.AND P0, PT, R9, R8, PT ;  /* 0x000000080900720c */ /* 0x000fda0003f06270 */
[----:B------:R-:W-:Y:S05]  /*2e30*/  @P0 BRA `(.L_x_980) ;  /* 0x0000000400f40947 */ /* 0x000fea0003800000 */
[----:B------:R-:W2:Y:S01]  /*2e40*/  LDC R26, c[0x0][0x3dc] ;  /* 0x0000f700ff1a7b82 */ /* 0x000ea20000000800 */
[C---:B------:R-:W-:Y:S01]  /*2e50*/  VIADD R31, R25.reuse, 0x20 ;  /* 0x00000020191f7836 */ /* 0x040fe20000000000 */
[C---:B------:R-:W-:Y:S01]  /*2e60*/  IADD3 R33, PT, PT, R25.reuse, 0x40, RZ ;  /* 0x0000004019217810 */ /* 0x040fe20007ffe0ff */
[----:B------:R-:W-:Y:S01]  /*2e70*/  UMOV UR4, 0x400 ;  /* 0x0000040000047882 */ /* 0x000fe20000000000 */
[----:B------:R-:W-:Y:S04]  /*2e80*/  BSSY.RECONVERGENT B2, `(.L_x_981) ;  /* 0x0000024000027945 */ /* 0x000fe80003800200 */
[----:B------:R-:W4:Y:S01]  /*2e90*/  S2UR UR5, SR_CgaCtaId ;  /* 0x00000000000579c3 */ /* 0x000f220000008800 */
[-C--:B--2---:R-:W-:Y:S02]  /*2ea0*/  ISETP.GE.AND P2, PT, R25, R26.reuse, PT ;  /* 0x0000001a1900720c */ /* 0x084fe40003f46270 */
[-C--:B------:R-:W-:Y:S01]  /*2eb0*/  ISETP.GE.AND P4, PT, R31, R26.reuse, PT ;  /* 0x0000001a1f00720c */ /* 0x080fe20003f86270 */
[----:B------:R-:W-:Y:S01]  /*2ec0*/  VIADD R31, R25, 0x60 ;  /* 0x00000060191f7836 */ /* 0x000fe20000000000 */
[----:B------:R-:W-:Y:S01]  /*2ed0*/  ISETP.GE.AND P1, PT, R33, R26, PT ;  /* 0x0000001a2100720c */ /* 0x000fe20003f26270 */
[----:B----4-:R-:W-:-:S03]  /*2ee0*/  ULEA UR4, UR5, UR4, 0x18 ;  /* 0x0000000405047291 */ /* 0x010fc6000f8ec0ff */
[----:B------:R-:W-:Y:S02]  /*2ef0*/  ISETP.GE.AND P0, PT, R31, R26, PT ;  /* 0x0000001a1f00720c */ /* 0x000fe40003f06270 */
[----:B------:R-:W-:-:S04]  /*2f00*/  LEA R26, R0, R25, 0x1 ;  /* 0x00000019001a7211 */ /* 0x000fc800078e08ff */
        /* <DEDUP_REMOVED lines=27> */
.L_x_982:
[----:B01-3--:R-:W-:Y:S05]  /*30c0*/  BSYNC.RECONVERGENT B2 ;  /* 0x0000000000027941 */ /* 0x00bfea0003800200 */
.L_x_981:
[----:B------:R-:W-:Y:S04]  /*30d0*/  BSSY.RECONVERGENT B2, `(.L_x_983) ;  /* 0x000001b000027945 */ /* 0x000fe80003800200 */
[----:B------:R-:W-:Y:S05]  /*30e0*/  @P4 BRA `(.L_x_984) ;  /* 0x0000000000644947 */ /* 0x000fea0003800000 */
[----:B--2---:R-:W-:Y:S01]  /*30f0*/  FMUL R3, R24, 0.044714998453855514526 ;  /* 0x3d37271318037820 */ /* 0x004fe20000400000 */
[----:B------:R-:W-:Y:S01]  /*3100*/  IMAD.MOV.U32 R32, RZ, RZ, 0x3c80f082 ;  /* 0x3c80f082ff207424 */ /* 0x000fe200078e00ff */
        /* <DEDUP_REMOVED lines=23> */
.L_x_984:
[----:B------:R-:W-:Y:S05]  /*3280*/  BSYNC.RECONVERGENT B2 ;  /* 0x0000000000027941 */ /* 0x000fea0003800200 */
.L_x_983:
        /* <DEDUP_REMOVED lines=8> */
[----:B0-2---:R-:W-:-:S04]  /*3310*/  FMUL R3, R0, 0.79788458347320556641 ;  /* 0x3f4c422a00037820 */ /* 0x005fc80000400000 */
        /* <DEDUP_REMOVED lines=18> */
.L_x_986:
[----:B------:R-:W-:Y:S05]  /*3440*/  BSYNC.RECONVERGENT B2 ;  /* 0x0000000000027941 */ /* 0x000fea0003800200 */
.L_x_985:
        /* <DEDUP_REMOVED lines=8> */
[----:B0-2---:R-:W-:-:S04]  /*34d0*/  FMUL R3, R0, 0.79788458347320556641 ;  /* 0x3f4c422a00037820 */ /* 0x005fc80000400000 */
        /* <DEDUP_REMOVED lines=18> */
.L_x_987:
[----:B------:R-:W-:Y:S05]  /*3600*/  BSYNC.RECONVERGENT B2 ;  /* 0x0000000000027941 */ /* 0x000fea0003800200 */
.L_x_980:
[----:B------:R-:W-:-:S13]  /*3610*/  ISETP.GE.AND P0, PT, R15, R8, PT ;  /* 0x000000080f00720c */ /* 0x000fda0003f06270 */
[----:B------:R-:W-:Y:S05]  /*3620*/  @P0 BRA `(.L_x_964) ;  /* 0x0000000400ec0947 */ /* 0x000fea0003800000 */
[----:B------:R-:W4:Y:S01]  /*3630*/  LDC R0, c[0x0][0x3dc] ;  /* 0x0000f700ff007b82 */ /* 0x000f220000000800 */
[C---:B0-2---:R-:W-:Y:S01]  /*3640*/  VIADD R3, R25.reuse, 0x20 ;  /* 0x0000002019037836 */ /* 0x045fe20000000000 */
[----:B------:R-:W-:Y:S01]  /*3650*/  UMOV UR4, 0x400 ;  /* 0x0000040000047882 */ /* 0x000fe20000000000 */
[C---:B---3--:R-:W-:Y:S01]  /*3660*/  IADD3 R27, PT, PT, R25.reuse, 0x40, RZ ;  /* 0x00000040191b7810 */ /* 0x048fe20007ffe0ff */
[----:B------:R-:W-:Y:S04]  /*3670*/  BSSY.RECONVERGENT B2, `(.L_x_988) ;  /* 0x0000024000027945 */ /* 0x000fe80003800200 */
[----:B------:R-:W0:Y:S01]  /*3680*/  S2UR UR5, SR_CgaCtaId ;  /* 0x00000000000579c3 */ /* 0x000e220000008800 */
[-C--:B----4-:R-:W-:Y:S02]  /*3690*/  ISETP.GE.AND P2, PT, R25, R0.reuse, PT ;  /* 0x000000001900720c */ /* 0x090fe40003f46270 */
[-C--:B------:R-:W-:Y:S01]  /*36a0*/  ISETP.GE.AND P4, PT, R3, R0.reuse, PT ;  /* 0x000000000300720c */ /* 0x080fe20003f86270 */
[----:B------:R-:W-:Y:S01]  /*36b0*/  VIADD R3, R25, 0x60 ;  /* 0x0000006019037836 */ /* 0x000fe20000000000 */
[----:B------:R-:W-:Y:S01]  /*36c0*/  ISETP.GE.AND P1, PT, R27, R0, PT ;  /* 0x000000001b00720c */ /* 0x000fe20003f26270 */
[----:B0-----:R-:W-:-:S03]  /*36d0*/  ULEA UR4, UR5, UR4, 0x18 ;  /* 0x0000000405047291 */ /* 0x001fc6000f8ec0ff */
[-C--:B------:R-:W-:Y:S02]  /*36e0*/  ISETP.GE.AND P0, PT, R3, R0.reuse, PT ;  /* 0x000000000300720c */ /* 0x080fe40003f06270 */
[----:B------:R-:W-:-:S04]  /*36f0*/  IADD3 R3, PT, PT, R25, R0, R6 ;  /* 0x0000000019037210 */ /* 0x000fc80007ffe006 */
[----:B------:R-:W-:Y:S01]  /*3700*/  LEA R3, R3, UR4, 0x2 ;  /* 0x0000000403037c11 */ /* 0x000fe2000f8e10ff */
[----:B------:R-:W-:Y:S06]  /*3710*/  @P2 BRA `(.L_x_989) ;  /* 0x0000000000642947 */ /* 0x000fec0003800000 */
[----:B------:R-:W-:Y:S01]  /*3720*/  FMUL R0, R23, 0.044714998453855514526 ;  /* 0x3d37271317007820 */ /* 0x000fe20000400000 */
[----:B------:R-:W-:Y:S02]  /*3730*/  HFMA2 R28, -RZ, RZ, 1.125, -9232 ;  /* 0x3c80f082ff1c7431 */ /* 0x000fe400000001ff */
        /* <DEDUP_REMOVED lines=23> */
.L_x_989:
[----:B-1----:R-:W-:Y:S05]  /*38b0*/  BSYNC.RECONVERGENT B2 ;  /* 0x0000000000027941 */ /* 0x002fea0003800200 */
.L_x_988:
        /* <DEDUP_REMOVED lines=27> */
.L_x_991:
[----:B------:R-:W-:Y:S05]  /*3a70*/  BSYNC.RECONVERGENT B2 ;  /* 0x0000000000027941 */ /* 0x000fea0003800200 */
.L_x_990:
[----:B------:R-:W-:Y:S04]  /*3a80*/  BSSY.RECONVERGENT B2, `(.L_x_992) ;  /* 0x000001b000027945 */ /* 0x000fe80003800200 */
[----:B------:R-:W-:Y:S05]  /*3a90*/  @P1 BRA `(.L_x_993) ;  /* 0x0000000000641947 */ /* 0x000fea0003800000 */
[----:B0-----:R-:W-:Y:S01]  /*3aa0*/  FMUL R0, R21, 0.044714998453855514526 ;  /* 0x3d37271315007820 */ /* 0x001fe20000400000 */
[----:B------:R-:W-:Y:S02]  /*3ab0*/  HFMA2 R26, -RZ, RZ, 1.125, -9232 ;  /* 0x3c80f082ff1a7431 */ /* 0x000fe400000001ff */
[----:B------:R-:W-:Y:S02]  /*3ac0*/  IMAD.MOV.U32 R24, RZ, RZ, 0x3f800000 ;  /* 0x3f800000ff187424 */ /* 0x000fe400078e00ff */
        /* <DEDUP_REMOVED lines=22> */
.L_x_993:
[----:B------:R-:W-:Y:S05]  /*3c30*/  BSYNC.RECONVERGENT B2 ;  /* 0x0000000000027941 */ /* 0x000fea0003800200 */
.L_x_992:
[----:B------:R-:W-:Y:S05]  /*3c40*/  @P0 BRA `(.L_x_964) ;  /* 0x0000000000640947 */ /* 0x000fea0003800000 */
[----:B0-2---:R-:W-:Y:S01]  /*3c50*/  FMUL R0, R19, 0.044714998453855514526 ;  /* 0x3d37271313007820 */ /* 0x005fe20000400000 */
        /* <DEDUP_REMOVED lines=24> */
.L_x_964:
[----:B01-3--:R-:W-:Y:S05]  /*3de0*/  BSYNC.RECONVERGENT B0 ;  /* 0x0000000000007941 */ /* 0x00bfea0003800200 */
.L_x_945:
[----:B------:R-:W2:Y:S01]  /*3df0*/  LDCU UR4, c[0x0][0x3dc] ;  /* 0x00007b80ff0477ac */ /* 0x000ea20008000800 */
[----:B------:R-:W-:Y:S01]  /*3e00*/  IADD3 R17, PT, PT, R17, 0x400, RZ ;  /* 0x0000040011117810 */ /* 0x000fe20007ffe0ff */
[----:B--2---:R-:W-:-:S05]  /*3e10*/  IMAD.U32 R19, RZ, RZ, UR4 ;  /* 0x00000004ff137e24 */ /* 0x004fca000f8e00ff */
[----:B------:R-:W-:-:S13]  /*3e20*/  ISETP.GE.AND P0, PT, R17, R19, PT ;  /* 0x000000131100720c */ /* 0x000fda0003f06270 */
[----:B------:R-:W-:Y:S05]  /*3e30*/  @!P0 BRA `(.L_x_994) ;  /* 0xffffffd000ec8947 */ /* 0x000fea000383ffff */
.L_x_936:
[----:B01-3--:R-:W-:Y:S05]  /*3e40*/  BSYNC.RECONVERGENT B1 ;  /* 0x0000000000017941 */ /* 0x00bfea0003800200 */
.L_x_935:
[----:B--2---:R-:W0:Y:S08]  /*3e50*/  LDC.64 R20, c[0x0][0x3c0] ;  /* 0x0000f000ff147b82 */ /* 0x004e300000000a00 */
[----:B------:R-:W-:Y:S01]  /*3e60*/  BAR.SYNC.DEFER_BLOCKING 0x0 ;  /* 0x0000000000007b1d */ /* 0x000fe20000010000 */
[-C--:B------:R-:W-:Y:S02]  /*3e70*/  ISETP.GE.AND P2, PT, R15, R8.reuse, PT ;  /* 0x000000080f00720c */ /* 0x080fe40003f46270 */
[----:B------:R-:W-:-:S05]  /*3e80*/  ISETP.GE.AND P1, PT, R9, R8, PT ;  /* 0x000000080900720c */ /* 0x000fca0003f26270 */
[----:B----4-:R-:W1:Y:S06]  /*3e90*/  LDC.64 R2, c[0x0][0x3c0] ;  /* 0x0000f000ff027b82 */ /* 0x010e6c0000000a00 */
[----:B------:R-:W2:Y:S02]  /*3ea0*/  @!P2 LDG.E.CONSTANT R27, desc[UR6][R4.64+0x4] ;  /* 0x00000406041ba981 */ /* 0x000ea4000c1e9900 */
[----:B------:R-:W2:Y:S02]  /*3eb0*/  @!P2 LDC R17, c[0x0][0x3e0] ;  /* 0x0000f800ff11ab82 */ /* 0x000ea40000000800 */
[----:B------:R3:W4:Y:S01]  /*3ec0*/  @!P1 LDG.E.CONSTANT R18, desc[UR6][R4.64] ;  /* 0x0000000604129981 */ /* 0x000722000c1e9900 */
[----:B0-----:R-:W-:-:S05]  /*3ed0*/  @!P2 IMAD.WIDE R24, R9, 0x4, R20 ;  /* 0x000000040918a825 */ /* 0x001fca00078e0214 */
[----:B------:R-:W4:Y:S01]  /*3ee0*/  @!P1 LDC R7, c[0x0][0x3e0] ;  /* 0x0000f800ff079b82 */ /* 0x000f220000000800 */
[----:B------:R-:W2:Y:S01]  /*3ef0*/  @!P2 LDG.E.CONSTANT R24, desc[UR6][R24.64+0x4] ;  /* 0x000004061818a981 */ /* 0x000ea2000c1e9900 */
[----:B-1----:R-:W-:-:S06]  /*3f00*/  @!P1 IMAD.WIDE R2, R9, 0x4, R2 ;  /* 0x0000000409029825 */ /* 0x002fcc00078e0202 */
[----:B------:R-:W0:Y:S01]  /*3f10*/  @!P2 LDC.64 R22, c[0x0][0x3a0] ;  /* 0x0000e800ff16ab82 */ /* 0x000e220000000a00 */
[----:B------:R-:W4:Y:S07]  /*3f20*/  @!P1 LDG.E.CONSTANT R2, desc[UR6][R2.64] ;  /* 0x0000000602029981 */ /* 0x000f2e000c1e9900 */
[----:B------:R-:W1:Y:S08]  /*3f30*/  @!P1 LDC.64 R20, c[0x0][0x3a0] ;  /* 0x0000e800ff149b82 */ /* 0x000e700000000a00 */
[----:B---3--:R-:W3:Y:S01]  /*3f40*/  LDC R4, c[0x0][0x3d8] ;  /* 0x0000f600ff047b82 */ /* 0x008ee20000000800 */
[----:B--2---:R-:W-:Y:S01]  /*3f50*/  @!P2 IMAD R17, R27, R17, R24 ;  /* 0x000000111b11a224 */ /* 0x004fe200078e0218 */
[----:B------:R-:W2:Y:S06]  /*3f60*/  @!P2 S2R R5, SR_CgaCtaId ;  /* 0x000000000005a919 */ /* 0x000eac0000008800 */
[----:B------:R-:W2:Y:S01]  /*3f70*/  LDC.64 R24, c[0x0][0x3c8] ;  /* 0x0000f200ff187b82 */ /* 0x000ea20000000a00 */
[----:B0-----:R-:W-:-:S04]  /*3f80*/  @!P2 IMAD.WIDE R22, R17, 0x4, R22 ;  /* 0x000000041116a825 */ /* 0x001fc800078e0216 */
[----:B----4-:R-:W-:Y:S01]  /*3f90*/  @!P1 IMAD R7, R18, R7, R2 ;  /* 0x0000000712079224 */ /* 0x010fe200078e0202 */
[----:B------:R0:W5:Y:S02]  /*3fa0*/  @!P2 LDG.E.CONSTANT R14, desc[UR6][R22.64] ;  /* 0x00000006160ea981 */ /* 0x000164000c1e9900 */
[----:B------:R-:W4:Y:S01]  /*3fb0*/  LDC.64 R2, c[0x0][0x3c8] ;  /* 0x0000f200ff027b82 */ /* 0x000f220000000a00 */
[----:B-1----:R-:W-:-:S05]  /*3fc0*/  @!P1 IMAD.WIDE R20, R7, 0x4, R20 ;  /* 0x0000000407149825 */ /* 0x002fca00078e0214 */
[----:B------:R0:W5:Y:S01]  /*3fd0*/  @!P1 LDG.E.CONSTANT R16, desc[UR6][R20.64] ;  /* 0x0000000614109981 */ /* 0x000162000c1e9900 */
[----:B------:R-:W1:Y:S01]  /*3fe0*/  @!P1 S2R R26, SR_CgaCtaId ;  /* 0x00000000001a9919 */ /* 0x000e620000008800 */
[----:B---3--:R-:W-:-:S13]  /*3ff0*/  ISETP.GE.AND P0, PT, R11, R4, PT ;  /* 0x000000040b00720c */ /* 0x008fda0003f06270 */
[----:B0-----:R-:W-:Y:S05]  /*4000*/  @P0 EXIT ;  /* 0x000000000000094d */ /* 0x001fea0003800000 */
[----:B------:R-:W-:Y:S01]  /*4010*/  @!P2 MOV R0, 0x400 ;  /* 0x000004000000a802 */ /* 0x000fe20000000f00 */
[----:B------:R-:W0:Y:S01]  /*4020*/  LDCU.64 UR4, c[0x0][0x390] ;  /* 0x00007200ff0477ac */ /* 0x000e220008000a00 */
[----:B------:R-:W-:Y:S01]  /*4030*/  @!P1 MOV R17, 0x400 ;  /* 0x0000040000119802 */ /* 0x000fe20000000f00 */
[----:B------:R-:W-:Y:S01]  /*4040*/  @!P2 IMAD R27, R27, R4, RZ ;  /* 0x000000041b1ba224 */ /* 0x000fe200078e02ff */
[----:B--2---:R-:W-:Y:S02]  /*4050*/  @!P2 LEA R29, R5, R0, 0x18 ;  /* 0x00000000051da211 */ /* 0x004fe400078ec0ff */
[----:B------:R-:W-:Y:S01]  /*4060*/  @!P2 IADD3 R0, PT, PT, R6, R19, RZ ;  /* 0x000000130600a210 */ /* 0x000fe20007ffe0ff */
[----:B------:R-:W-:Y:S01]  /*4070*/  @!P2 IMAD.WIDE R6, R27, 0x2, R24 ;  /* 0x000000021b06a825 */ /* 0x000fe200078e0218 */
[----:B-1----:R-:W-:Y:S02]  /*4080*/  @!P1 LEA R17, R26, R17, 0x18 ;  /* 0x000000111a119211 */ /* 0x002fe400078ec0ff */
[----:B------:R-:W-:Y:S01]  /*4090*/  LOP3.LUT R24, R12, 0x20, RZ, 0xfc, !PT ;  /* 0x000000200c187812 */ /* 0x000fe200078efcff */
[----:B------:R-:W-:Y:S01]  /*40a0*/  @!P2 IMAD R23, R0, 0x4, R29 ;  /* 0x000000040017a824 */ /* 0x000fe200078e021d */
[----:B------:R-:W-:-:S02]  /*40b0*/  LOP3.LUT R0, RZ, R12, RZ, 0x33, !PT ;  /* 0x0000000cff007212 */ /* 0x000fc400078e33ff */
[----:B------:R-:W-:Y:S01]  /*40c0*/  @!P1 LEA R21, R4, R17, 0x3 ;  /* 0x0000001104159211 */ /* 0x000fe200078e18ff */
[----:B------:R-:W-:Y:S01]  /*40d0*/  @!P1 IMAD R17, R18, R4, RZ ;  /* 0x0000000412119224 */ /* 0x000fe200078e02ff */
[----:B------:R-:W-:Y:S01]  /*40e0*/  LEA R22, R12, R23, 0x2 ;  /* 0x000000170c167211 */ /* 0x000fe200078e10ff */
[----:B------:R-:W-:Y:S01]  /*40f0*/  IMAD.IADD R19, R0, 0x1, R19 ;  /* 0x0000000100137824 */ /* 0x000fe200078e0213 */
[C---:B------:R-:W-:Y:S01]  /*4100*/  LEA R20, R12.reuse, R21, 0x2 ;  /* 0x000000150c147211 */ /* 0x040fe200078e10ff */
[----:B0-----:R-:W-:Y:S01]  /*4110*/  UIADD3 UR4, UP0, UPT, UR4, 0x80, URZ ;  /* 0x0000008004047890 */ /* 0x001fe2000ff1e0ff */
[----:B----4-:R-:W-:Y:S01]  /*4120*/  @!P1 IMAD.WIDE R4, R17, 0x2, R2 ;  /* 0x0000000211049825 */ /* 0x010fe200078e0202 */
[C---:B------:R-:W-:Y:S02]  /*4130*/  LOP3.LUT R25, R12.reuse, 0x40, RZ, 0xfc, !PT ;  /* 0x000000400c197812 */ /* 0x040fe400078efcff */
[----:B------:R-:W-:Y:S01]  /*4140*/  LOP3.LUT R26, R12, 0x60, RZ, 0xfc, !PT ;  /* 0x000000600c1a7812 */ /* 0x000fe200078efcff */
[----:B------:R-:W-:Y:S01]  /*4150*/  VIADD R21, R21, 0x108 ;  /* 0x0000010815157836 */ /* 0x000fe20000000000 */
[----:B------:R-:W-:Y:S01]  /*4160*/  LOP3.LUT R61, R19, 0x60, RZ, 0xc0, !PT ;  /* 0x00000060133d7812 */ /* 0x000fe200078ec0ff */
[----:B------:R-:W-:Y:S01]  /*4170*/  VIADD R23, R23, 0x104 ;  /* 0x0000010417177836 */ /* 0x000fe20000000000 */
[----:B------:R-:W-:-:S12]  /*4180*/  UIADD3.X UR5, UPT, UPT, URZ, UR5, URZ, UP0, !UPT ;  /* 0x00000005ff057290 */ /* 0x000fd800087fe4ff */
.L_x_1010:
[----:B0-----:R-:W0:Y:S01]  /*4190*/  LDC R33, c[0x0][0x3dc] ;  /* 0x0000f700ff217b82 */ /* 0x001e220000000800 */
[----:B------:R-:W-:Y:S01]  /*41a0*/  BSSY.RECONVERGENT B0, `(.L_x_995) ;  /* 0x000010a000007945 */ /* 0x000fe20003800200 */
[----:B------:R-:W-:Y:S02]  /*41b0*/  HFMA2 R18, -RZ, RZ, 0, 0 ;  /* 0x00000000ff127431 */ /* 0x000fe400000001ff */
[----:B------:R-:W-:Y:S01]  /*41c0*/  IMAD.MOV.U32 R17, RZ, RZ, RZ ;  /* 0x000000ffff117224 */ /* 0x000fe200078e00ff */
[----:B0-----:R-:W-:-:S13]  /*41d0*/  ISETP.GE.AND P0, PT, R12, R33, PT ;  /* 0x000000210c00720c */ /* 0x001fda0003f06270 */
[----:B------:R-:W-:Y:S05]  /*41e0*/  @P0 BRA `(.L_x_996) ;  /* 0x0000001000140947 */ /* 0x000fea0003800000 */
        /* <DEDUP_REMOVED lines=13> */
[----:B------:R-:W2:Y:S01]  /*42c0*/  LDG.E.U16.CONSTANT R3, desc[UR6][R28.64] ;  /* 0x000000061c037981 */ /* 0x000ea2000c1e9500 */
[-C--:B------:R-:W-:Y:S01]  /*42d0*/  ISETP.GE.AND P2, PT, R15, R8.reuse, PT ;  /* 0x000000080f00720c */ /* 0x080fe20003f46270 */
[----:B------:R-:W-:Y:S01]  /*42e0*/  IMAD.MOV.U32 R18, RZ, RZ, RZ ;  /* 0x000000ffff127224 */ /* 0x000fe200078e00ff */
[----:B------:R-:W-:Y:S01]  /*42f0*/  ISETP.GE.AND P1, PT, R9, R8, PT ;  /* 0x000000080900720c */ /* 0x000fe20003f26270 */
[----:B------:R-:W-:Y:S01]  /*4300*/  IMAD.MOV.U32 R17, RZ, RZ, RZ ;  /* 0x000000ffff117224 */ /* 0x000fe200078e00ff */
[----:B------:R-:W-:-:S09]  /*4310*/  ISETP.NE.AND P0, PT, R61, RZ, PT ;  /* 0x000000ff3d00720c */ /* 0x000fd20003f05270 */
[----:B------:R-:W0:Y:S04]  /*4320*/  @!P2 LDS R0, [R22+0x4] ;  /* 0x000004001600a984 */ /* 0x000e280000000800 */
[----:B------:R-:W1:Y:S01]  /*4330*/  @!P1 LDS R2, [R20+0x8] ;  /* 0x0000080014029984 */ /* 0x000e620000000800 */
[----:B--2---:R-:W-:-:S05]  /*4340*/  SHF.L.U32 R3, R3, 0x10, RZ ;  /* 0x0000001003037819 */ /* 0x004fca00000006ff */
[C---:B0-----:R-:W-:Y:S01]  /*4350*/  @!P2 FFMA R18, R3.reuse, R0, RZ ;  /* 0x000000000312a223 */ /* 0x041fe200000000ff */
[----:B-1----:R-:W-:Y:S01]  /*4360*/  @!P1 FFMA R17, R3, R2, RZ ;  /* 0x0000000203119223 */ /* 0x002fe200000000ff */
[----:B------:R-:W-:Y:S01]  /*4370*/  MOV R0, R24 ;  /* 0x0000001800007202 */ /* 0x000fe20000000f00 */
[----:B------:R-:W-:Y:S06]  /*4380*/  @!P0 BRA `(.L_x_998) ;  /* 0x0000000000448947 */ /* 0x000fec0003800000 */
[----:B------:R-:W2:Y:S01]  /*4390*/  LDG.E.U16.CONSTANT R0, desc[UR6][R28.64+0x40] ;  /* 0x000040061c007981 */ /* 0x000ea2000c1e9500 */
[----:B------:R-:W-:-:S03]  /*43a0*/  ISETP.NE.AND P0, PT, R61, 0x20, PT ;  /* 0x000000203d00780c */ /* 0x000fc60003f05270 */
[----:B------:R-:W0:Y:S04]  /*43b0*/  @!P1 LDS R2, [R20+0x88] ;  /* 0x0000880014029984 */ /* 0x000e280000000800 */
[----:B------:R-:W1:Y:S01]  /*43c0*/  @!P2 LDS R3, [R22+0x84] ;  /* 0x000084001603a984 */ /* 0x000e620000000800 */
[----:B--2---:R-:W-:-:S04]  /*43d0*/  IMAD.U32 R0, R0, 0x10000, RZ ;  /* 0x0001000000007824 */ /* 0x004fc800078e00ff */
[C---:B0-----:R-:W-:Y:S01]  /*43e0*/  @!P1 FFMA R17, R0.reuse, R2, R17 ;  /* 0x0000000200119223 */ /* 0x041fe20000000011 */
[----:B-1----:R-:W-:Y:S01]  /*43f0*/  @!P2 FFMA R18, R0, R3, R18 ;  /* 0x000000030012a223 */ /* 0x002fe20000000012 */
[----:B------:R-:W-:Y:S01]  /*4400*/  MOV R0, R25 ;  /* 0x0000001900007202 */ /* 0x000fe20000000f00 */
[----:B------:R-:W-:Y:S06]  /*4410*/  @!P0 BRA `(.L_x_998) ;  /* 0x0000000000208947 */ /* 0x000fec0003800000 */
[----:B------:R-:W2:Y:S01]  /*4420*/  LDG.E.U16.CONSTANT R28, desc[UR6][R28.64+0x80] ;  /* 0x000080061c1c7981 */ /* 0x000ea2000c1e9500 */
[--C-:B------:R-:W-:Y:S02]  /*4430*/  IMAD.MOV.U32 R0, RZ, RZ, R26.reuse ;  /* 0x000000ffff007224 */ /* 0x100fe400078e001a */
[----:B------:R-:W-:Y:S01]  /*4440*/  @!P2 IMAD.MOV.U32 R0, RZ, RZ, R26 ;  /* 0x000000ffff00a224 */ /* 0x000fe200078e001a */
[----:B------:R-:W0:Y:S04]  /*4450*/  @!P1 LDS R2, [R20+0x108] ;  /* 0x0001080014029984 */ /* 0x000e280000000800 */
[----:B------:R-:W1:Y:S01]  /*4460*/  @!P2 LDS R3, [R22+0x104] ;  /* 0x000104001603a984 */ /* 0x000e620000000800 */
[----:B--2---:R-:W-:-:S05]  /*4470*/  SHF.L.U32 R32, R28, 0x10, RZ ;  /* 0x000000101c207819 */ /* 0x004fca00000006ff */
[C---:B0-----:R-:W-:Y:S01]  /*4480*/  @!P1 FFMA R17, R32.reuse, R2, R17 ;  /* 0x0000000220119223 */ /* 0x041fe20000000011 */
[----:B-1----:R-:W-:-:S07]  /*4490*/  @!P2 FFMA R18, R32, R3, R18 ;  /* 0x000000032012a223 */ /* 0x002fce0000000012 */
.L_x_998:
[----:B------:R-:W-:Y:S05]  /*44a0*/  BSYNC.RECONVERGENT B1 ;  /* 0x0000000000017941 */ /* 0x000fea0003800200 */
.L_x_997:
[----:B------:R-:W-:-:S13]  /*44b0*/  ISETP.GE.U32.AND P0, PT, R19, 0x60, PT ;  /* 0x000000601300780c */ /* 0x000fda0003f06070 */
[----:B------:R-:W-:Y:S05]  /*44c0*/  @!P0 BRA `(.L_x_996) ;  /* 0x0000000c005c8947 */ /* 0x000fea0003800000 */
[----:B------:R-:W0:Y:S01]  /*44d0*/  LDC R27, c[0x0][0x3dc] ;  /* 0x0000f700ff1b7b82 */ /* 0x000e220000000800 */
[C---:B------:R-:W-:Y:S01]  /*44e0*/  IADD3 R29, PT, PT, -R0.reuse, R33, RZ ;  /* 0x00000021001d7210 */ /* 0x040fe20007ffe1ff */
[----:B------:R-:W-:Y:S01]  /*44f0*/  BSSY.RECONVERGENT B1, `(.L_x_999) ;  /* 0x0000076000017945 */ /* 0x000fe20003800200 */
[C---:B------:R-:W-:Y:S02]  /*4500*/  IADD3 R3, P0, PT, R0.reuse, R31, RZ ;  /* 0x0000001f00037210 */ /* 0x040fe40007f1e0ff */
[----:B------:R-:W-:Y:S01]  /*4510*/  ISETP.GT.AND P1, PT, R29, 0x180, PT ;  /* 0x000001801d00780c */ /* 0x000fe20003f24270 */
[----:B------:R-:W-:Y:S02]  /*4520*/  IMAD R29, R0, 0x4, R21 ;  /* 0x00000004001d7824 */ /* 0x000fe400078e0215 */
[----:B------:R-:W-:Y:S01]  /*4530*/  IMAD.X R28, RZ, RZ, R30, P0 ;  /* 0x000000ffff1c7224 */ /* 0x000fe200000e061e */
[----:B------:R-:W-:-:S04]  /*4540*/  LEA R2, P0, R3, UR4, 0x1 ;  /* 0x0000000403027c11 */ /* 0x000fc8000f8008ff */
[----:B------:R-:W-:Y:S02]  /*4550*/  LEA.HI.X R3, R3, UR5, R28, 0x1, P0 ;  /* 0x0000000503037c11 */ /* 0x000fe400080f0c1c */
[----:B------:R-:W-:Y:S02]  /*4560*/  PLOP3.LUT P0, PT, PT, PT, PT, 0x80, 0x8 ;  /* 0x000000000008781c */ /* 0x000fe40003f0f070 */
[----:B------:R-:W-:Y:S01]  /*4570*/  LEA R28, R0, R23, 0x2 ;  /* 0x00000017001c7211 */ /* 0x000fe200078e10ff */
[----:B------:R-:W-:Y:S10]  /*4580*/  @!P1 BRA `(.L_x_1000) ;  /* 0x0000000400b09947 */ /* 0x000ff40003800000 */
[----:B------:R-:W-:Y:S02]  /*4590*/  PLOP3.LUT P0, PT, PT, PT, PT, 0x8, 0x80 ;  /* 0x000000000080781c */ /* 0x000fe40003f0e170 */
[----:B------:R-:W-:Y:S02]  /*45a0*/  ISETP.GE.AND P3, PT, R9, R8, PT ;  /* 0x000000080900720c */ /* 0x000fe40003f66270 */
[----:B------:R-:W-:-:S11]  /*45b0*/  IADD3 R31, PT, PT, R33, -0x180, RZ ;  /* 0xfffffe80211f7810 */ /* 0x000fd60007ffe0ff */
.L_x_1001:
[----:B------:R-:W2:Y:S04]  /*45c0*/  LDG.E.U16.CONSTANT R33, desc[UR6][R2.64+-0x80] ;  /* 0xffff800602217981 */ /* 0x000ea8000c1e9500 */
[----:B------:R-:W3:Y:S04]  /*45d0*/  LDG.E.U16.CONSTANT R38, desc[UR6][R2.64+-0x40] ;  /* 0xffffc00602267981 */ /* 0x000ee8000c1e9500 */
[----:B------:R-:W4:Y:S04]  /*45e0*/  LDG.E.U16.CONSTANT R63, desc[UR6][R2.64] ;  /* 0x00000006023f7981 */ /* 0x000f28000c1e9500 */
        /* <DEDUP_REMOVED lines=12> */
[----:B------:R1:W4:Y:S01]  /*46b0*/  LDG.E.U16.CONSTANT R30, desc[UR6][R2.64+0x340] ;  /* 0x00034006021e7981 */ /* 0x000322000c1e9500 */
[----:B------:R-:W-:-:S02]  /*46c0*/  ISETP.GE.AND P4, PT, R15, R8, PT ;  /* 0x000000080f00720c */ /* 0x000fc40003f86270 */
[----:B------:R-:W-:Y:S01]  /*46d0*/  ISETP.GE.AND P5, PT, R9, R8, PT ;  /* 0x000000080900720c */ /* 0x000fe20003fa6270 */
[----:B------:R-:W0:Y:S01]  /*46e0*/  @!P3 LDS R36, [R29+-0x100] ;  /* 0xffff00001d24b984 */ /* 0x000e220000000800 */
[----:B------:R-:W-:-:S04]  /*46f0*/  IADD3 R0, PT, PT, R0, 0x200, RZ ;  /* 0x0000020000007810 */ /* 0x000fc80007ffe0ff */
[----:B------:R-:W-:Y:S02]  /*4700*/  ISETP.GE.AND P1, PT, R0, R31, PT ;  /* 0x0000001f0000720c */ /* 0x000fe40003f26270 */
[----:B-1----:R-:W-:-:S03]  /*4710*/  IADD3 R2, P2, PT, R2, 0x400, RZ ;  /* 0x0000040002027810 */ /* 0x002fc60007f5e0ff */
[----:B------:R-:W1:Y:S01]  /*4720*/  @!P4 LDS R39, [R28+-0x100] ;  /* 0xffff00001c27c984 */ /* 0x000e620000000800 */
[----:B------:R-:W-:-:S03]  /*4730*/  IADD3.X R3, PT, PT, RZ, R3, RZ, P2, !PT ;  /* 0x00000003ff037210 */ /* 0x000fc600017fe4ff */
[----:B------:R-:W4:Y:S04]  /*4740*/  @!P5 LDS R62, [R29+-0x80] ;  /* 0xffff80001d3ed984 */ /* 0x000f280000000800 */
[----:B------:R-:W4:Y:S04]  /*4750*/  @!P4 LDS R49, [R28+-0x80] ;  /* 0xffff80001c31c984 */ /* 0x000f280000000800 */
[----:B------:R-:W4:Y:S04]  /*4760*/  @!P5 LDS R50, [R29] ;  /* 0x000000001d32d984 */ /* 0x000f280000000800 */
[----:B------:R-:W4:Y:S04]  /*4770*/  @!P4 LDS R59, [R28] ;  /* 0x000000001c3bc984 */ /* 0x000f280000000800 */
[----:B------:R-:W4:Y:S04]  /*4780*/  @!P5 LDS R58, [R29+0x80] ;  /* 0x000080001d3ad984 */ /* 0x000f280000000800 */
[----:B------:R-:W4:Y:S04]  /*4790*/  @!P4 LDS R57, [R28+0x80] ;  /* 0x000080001c39c984 */ /* 0x000f280000000800 */
[----:B------:R-:W4:Y:S04]  /*47a0*/  @!P5 LDS R54, [R29+0x100] ;  /* 0x000100001d36d984 */ /* 0x000f280000000800 */
[----:B------:R-:W4:Y:S04]  /*47b0*/  @!P4 LDS R55, [R28+0x100] ;  /* 0x000100001c37c984 */ /* 0x000f280000000800 */
[----:B------:R-:W4:Y:S04]  /*47c0*/  @!P5 LDS R52, [R29+0x180] ;  /* 0x000180001d34d984 */ /* 0x000f280000000800 */
[----:B------:R-:W-:Y:S04]  /*47d0*/  @!P5 LDS R48, [R29+0x200] ;  /* 0x000200001d30d984 */ /* 0x000fe80000000800 */
[----:B------:R-:W4:Y:S04]  /*47e0*/  @!P4 LDS R47, [R28+0x180] ;  /* 0x000180001c2fc984 */ /* 0x000f280000000800 */
[----:B------:R-:W4:Y:S04]  /*47f0*/  @!P5 LDS R42, [R29+0x280] ;  /* 0x000280001d2ad984 */ /* 0x000f280000000800 */
[----:B------:R-:W-:Y:S01]  /*4800*/  @!P4 LDS R45, [R28+0x280] ;  /* 0x000280001c2dc984 */ /* 0x000fe20000000800 */
[----:B--2---:R-:W-:-:S03]  /*4810*/  IMAD.U32 R41, R33, 0x10000, RZ ;  /* 0x0001000021297824 */ /* 0x004fc600078e00ff */
[----:B------:R-:W2:Y:S01]  /*4820*/  @!P4 LDS R33, [R28+0x200] ;  /* 0x000200001c21c984 */ /* 0x000ea20000000800 */
[----:B---3--:R-:W-:Y:S01]  /*4830*/  SHF.L.U32 R64, R38, 0x10, RZ ;  /* 0x0000001026407819 */ /* 0x008fe200000006ff */
[C---:B0-----:R-:W-:Y:S01]  /*4840*/  @!P3 FFMA R17, R41.reuse, R36, R17 ;  /* 0x000000242911b223 */ /* 0x041fe20000000011 */
[----:B-1----:R-:W-:Y:S01]  /*4850*/  @!P4 FFMA R18, R41, R39, R18 ;  /* 0x000000272912c223 */ /* 0x002fe20000000012 */
[----:B------:R-:W0:Y:S01]  /*4860*/  @!P5 LDS R38, [R29+0x300] ;  /* 0x000300001d26d984 */ /* 0x000e220000000800 */
[----:B----4-:R-:W-:Y:S02]  /*4870*/  IMAD.U32 R63, R63, 0x10000, RZ ;  /* 0x000100003f3f7824 */ /* 0x010fe400078e00ff */
[C---:B------:R-:W-:Y:S01]  /*4880*/  @!P5 FFMA R17, R64.reuse, R62, R17 ;  /* 0x0000003e4011d223 */ /* 0x040fe20000000011 */
[----:B------:R-:W-:Y:S01]  /*4890*/  @!P4 FFMA R18, R64, R49, R18 ;  /* 0x000000314012c223 */ /* 0x000fe20000000012 */
[----:B------:R-:W1:Y:S01]  /*48a0*/  @!P4 LDS R41, [R28+0x300] ;  /* 0x000300001c29c984 */ /* 0x000e620000000800 */
[----:B------:R-:W-:Y:S01]  /*48b0*/  SHF.L.U32 R62, R60, 0x10, RZ ;  /* 0x000000103c3e7819 */ /* 0x000fe200000006ff */
[C---:B------:R-:W-:Y:S01]  /*48c0*/  @!P5 FFMA R17, R63.reuse, R50, R17 ;  /* 0x000000323f11d223 */ /* 0x040fe20000000011 */
[----:B------:R-:W-:Y:S01]  /*48d0*/  @!P4 FFMA R18, R63, R59, R18 ;  /* 0x0000003b3f12c223 */ /* 0x000fe20000000012 */
[----:B------:R-:W3:Y:S01]  /*48e0*/  @!P5 LDS R36, [R29+0x380] ;  /* 0x000380001d24d984 */ /* 0x000ee20000000800 */
[----:B------:R-:W-:-:S02]  /*48f0*/  IMAD.U32 R64, R56, 0x10000, RZ ;  /* 0x0001000038407824 */ /* 0x000fc400078e00ff */
[C---:B------:R-:W-:Y:S01]  /*4900*/  @!P5 FFMA R17, R62.reuse, R58, R17 ;  /* 0x0000003a3e11d223 */ /* 0x040fe20000000011 */
[----:B------:R-:W-:Y:S01]  /*4910*/  @!P4 FFMA R18, R62, R57, R18 ;  /* 0x000000393e12c223 */ /* 0x000fe20000000012 */
[----:B------:R-:W4:Y:S01]  /*4920*/  @!P4 LDS R39, [R28+0x380] ;  /* 0x000380001c27c984 */ /* 0x000f220000000800 */
[----:B------:R-:W-:Y:S01]  /*4930*/  SHF.L.U32 R62, R53, 0x10, RZ ;  /* 0x00000010353e7819 */ /* 0x000fe200000006ff */
[C---:B------:R-:W-:Y:S01]  /*4940*/  @!P5 FFMA R17, R64.reuse, R54, R17 ;  /* 0x000000364011d223 */ /* 0x040fe20000000011 */
[----:B------:R-:W-:Y:S01]  /*4950*/  @!P4 FFMA R18, R64, R55, R18 ;  /* 0x000000374012c223 */ /* 0x000fe20000000012 */
[----:B------:R-:W4:Y:S01]  /*4960*/  @!P5 LDS R50, [R29+0x400] ;  /* 0x000400001d32d984 */ /* 0x000f220000000800 */
[----:B------:R-:W-:Y:S02]  /*4970*/  IMAD.U32 R55, R51, 0x10000, RZ ;  /* 0x0001000033377824 */ /* 0x000fe400078e00ff */
[C---:B------:R-:W-:Y:S01]  /*4980*/  @!P5 FFMA R17, R62.reuse, R52, R17 ;  /* 0x000000343e11d223 */ /* 0x040fe20000000011 */
[----:B------:R-:W-:Y:S01]  /*4990*/  @!P4 FFMA R18, R62, R47, R18 ;  /* 0x0000002f3e12c223 */ /* 0x000fe20000000012 */
[----:B------:R-:W4:Y:S02]  /*49a0*/  @!P4 LDS R49, [R28+0x400] ;  /* 0x000400001c31c984 */ /* 0x000f240000000800 */
[----:B------:R-:W-:Y:S01]  /*49b0*/  @!P5 FFMA R17, R55, R48, R17 ;  /* 0x000000303711d223 */ /* 0x000fe20000000011 */
[----:B------:R-:W-:Y:S01]  /*49c0*/  SHF.L.U32 R48, R46, 0x10, RZ ;  /* 0x000000102e307819 */ /* 0x000fe200000006ff */
[----:B------:R-:W4:Y:S01]  /*49d0*/  @!P5 LDS R60, [R29+0x480] ;  /* 0x000480001d3cd984 */ /* 0x000f220000000800 */
[----:B------:R-:W-:-:S03]  /*49e0*/  IMAD.U32 R44, R44, 0x10000, RZ ;  /* 0x000100002c2c7824 */ /* 0x000fc600078e00ff */
[----:B------:R-:W4:Y:S01]  /*49f0*/  @!P4 LDS R59, [R28+0x480] ;  /* 0x000480001c3bc984 */ /* 0x000f220000000800 */
[----:B------:R-:W-:Y:S01]  /*4a00*/  @!P5 FFMA R17, R48, R42, R17 ;  /* 0x0000002a3011d223 */ /* 0x000fe20000000011 */
[----:B------:R-:W-:Y:S02]  /*4a10*/  SHF.L.U32 R42, R43, 0x10, RZ ;  /* 0x000000102b2a7819 */ /* 0x000fe400000006ff */
[----:B------:R-:W4:Y:S01]  /*4a20*/  @!P5 LDS R56, [R29+0x500] ;  /* 0x000500001d38d984 */ /* 0x000f220000000800 */
[----:B------:R-:W-:Y:S02]  /*4a30*/  IMAD.U32 R40, R40, 0x10000, RZ ;  /* 0x0001000028287824 */ /* 0x000fe400078e00ff */
[----:B--2---:R-:W-:Y:S01]  /*4a40*/  @!P4 FFMA R18, R55, R33, R18 ;  /* 0x000000213712c223 */ /* 0x004fe20000000012 */
[----:B------:R-:W2:Y:S03]  /*4a50*/  @!P4 LDS R57, [R28+0x500] ;  /* 0x000500001c39c984 */ /* 0x000ea60000000800 */
[----:B------:R-:W-:Y:S01]  /*4a60*/  @!P4 FFMA R18, R48, R45, R18 ;  /* 0x0000002d3012c223 */ /* 0x000fe20000000012 */
[----:B------:R-:W2:Y:S01]  /*4a70*/  @!P5 LDS R54, [R29+0x580] ;  /* 0x000580001d36d984 */ /* 0x000ea20000000800 */
[----:B0-----:R-:W-:Y:S01]  /*4a80*/  @!P5 FFMA R17, R44, R38, R17 ;  /* 0x000000262c11d223 */ /* 0x001fe20000000011 */
[----:B------:R-:W-:-:S02]  /*4a90*/  IMAD.U32 R38, R35, 0x10000, RZ ;  /* 0x0001000023267824 */ /* 0x000fc400078e00ff */
[----:B------:R-:W0:Y:S01]  /*4aa0*/  @!P4 LDS R53, [R28+0x580] ;  /* 0x000580001c35c984 */ /* 0x000e220000000800 */
[----:B-1----:R-:W-:Y:S01]  /*4ab0*/  @!P4 FFMA R18, R44, R41, R18 ;  /* 0x000000292c12c223 */ /* 0x002fe20000000012 */
[----:B------:R-:W-:Y:S02]  /*4ac0*/  SHF.L.U32 R34, R34, 0x10, RZ ;  /* 0x0000001022227819 */ /* 0x000fe400000006ff */
[----:B------:R-:W1:Y:S01]  /*4ad0*/  @!P5 LDS R58, [R29+0x600] ;  /* 0x000600001d3ad984 */ /* 0x000e620000000800 */
[----:B---3--:R-:W-:Y:S01]  /*4ae0*/  @!P5 FFMA R17, R42, R36, R17 ;  /* 0x000000242a11d223 */ /* 0x008fe20000000011 */
[----:B------:R-:W-:Y:S01]  /*4af0*/  SHF.L.U32 R36, R37, 0x10, RZ ;  /* 0x0000001025247819 */ /* 0x000fe200000006ff */
[----:B------:R-:W-:Y:S01]  /*4b00*/  IMAD.U32 R32, R32, 0x10000, RZ ;  /* 0x0001000020207824 */ /* 0x000fe200078e00ff */
[----:B------:R-:W3:Y:S01]  /*4b10*/  @!P4 LDS R51, [R28+0x600] ;  /* 0x000600001c33c984 */ /* 0x000ee20000000800 */
[----:B----4-:R-:W-:Y:S01]  /*4b20*/  @!P4 FFMA R18, R42, R39, R18 ;  /* 0x000000272a12c223 */ /* 0x010fe20000000012 */
[----:B------:R-:W-:-:S02]  /*4b30*/  IMAD.U32 R30, R30, 0x10000, RZ ;  /* 0x000100001e1e7824 */ /* 0x000fc400078e00ff */
[----:B------:R4:W3:Y:S01]  /*4b40*/  @!P5 LDS R46, [R29+0x680] ;  /* 0x000680001d2ed984 */ /* 0x0008e20000000800 */
[----:B------:R-:W-:-:S03]  /*4b50*/  @!P5 FFMA R17, R40, R50, R17 ;  /* 0x000000322811d223 */ /* 0x000fc60000000011 */
[----:B------:R4:W3:Y:S01]  /*4b60*/  @!P4 LDS R47, [R28+0x680] ;  /* 0x000680001c2fc984 */ /* 0x0008e20000000800 */
[----:B------:R-:W-:Y:S01]  /*4b70*/  @!P4 FFMA R18, R40, R49, R18 ;  /* 0x000000312812c223 */ /* 0x000fe20000000012 */
[C---:B------:R-:W-:Y:S01]  /*4b80*/  @!P5 FFMA R17, R36.reuse, R60, R17 ;  /* 0x0000003c2411d223 */ /* 0x040fe20000000011 */
[----:B----4-:R-:W-:Y:S02]  /*4b90*/  VIADD R29, R29, 0x800 ;  /* 0x000008001d1d7836 */ /* 0x010fe40000000000 */
[----:B------:R-:W-:Y:S01]  /*4ba0*/  @!P4 FFMA R18, R36, R59, R18 ;  /* 0x0000003b2412c223 */ /* 0x000fe20000000012 */
[----:B------:R-:W-:Y:S01]  /*4bb0*/  IADD3 R28, PT, PT, R28, 0x800, RZ ;  /* 0x000008001c1c7810 */ /* 0x000fe20007ffe0ff */
[C---:B------:R-:W-:Y:S02]  /*4bc0*/  @!P5 FFMA R17, R38.reuse, R56, R17 ;  /* 0x000000382611d223 */ /* 0x040fe40000000011 */
[----:B--2---:R-:W-:Y:S02]  /*4bd0*/  @!P4 FFMA R18, R38, R57, R18 ;  /* 0x000000392612c223 */ /* 0x004fe40000000012 */
[----:B------:R-:W-:-:S02]  /*4be0*/  @!P5 FFMA R17, R34, R54, R17 ;  /* 0x000000362211d223 */ /* 0x000fc40000000011 */
[----:B0-----:R-:W-:Y:S02]  /*4bf0*/  @!P4 FFMA R18, R34, R53, R18 ;  /* 0x000000352212c223 */ /* 0x001fe40000000012 */
[C---:B-1----:R-:W-:Y:S02]  /*4c00*/  @!P5 FFMA R17, R32.reuse, R58, R17 ;  /* 0x0000003a2011d223 */ /* 0x042fe40000000011 */
[----:B---3--:R-:W-:Y:S02]  /*4c10*/  @!P4 FFMA R18, R32, R51, R18 ;  /* 0x000000332012c223 */ /* 0x008fe40000000012 */
[C---:B------:R-:W-:Y:S02]  /*4c20*/  @!P5 FFMA R17, R30.reuse, R46, R17 ;  /* 0x0000002e1e11d223 */ /* 0x040fe40000000011 */
[----:B------:R-:W-:Y:S01]  /*4c30*/  @!P4 FFMA R18, R30, R47, R18 ;  /* 0x0000002f1e12c223 */ /* 0x000fe20000000012 */
[----:B------:R-:W-:Y:S06]  /*4c40*/  @!P1 BRA `(.L_x_1001) ;  /* 0xfffffff8005c9947 */ /* 0x000fec000383ffff */
.L_x_1000:
[----:B------:R-:W-:Y:S05]  /*4c50*/  BSYNC.RECONVERGENT B1 ;  /* 0x0000000000017941 */ /* 0x000fea0003800200 */
.L_x_999:
[----:B0-----:R-:W-:Y:S01]  /*4c60*/  IMAD.IADD R30, R27, 0x1, -R0 ;  /* 0x000000011b1e7824 */ /* 0x001fe200078e0a00 */
[----:B------:R-:W-:Y:S04]  /*4c70*/  BSSY.RECONVERGENT B1, `(.L_x_1002) ;  /* 0x0000040000017945 */ /* 0x000fe80003800200 */
[----:B------:R-:W-:-:S13]  /*4c80*/  ISETP.GT.AND P1, PT, R30, 0x80, PT ;  /* 0x000000801e00780c */ /* 0x000fda0003f24270 */
[----:B------:R-:W-:Y:S05]  /*4c90*/  @!P1 BRA `(.L_x_1003) ;  /* 0x0000000000f49947 */ /* 0x000fea0003800000 */
[----:B------:R-:W2:Y:S04]  /*4ca0*/  LDG.E.U16.CONSTANT R32, desc[UR6][R2.64+-0x80] ;  /* 0xffff800602207981 */ /* 0x000ea8000c1e9500 */
[----:B------:R-:W3:Y:S01]  /*4cb0*/  LDG.E.U16.CONSTANT R35, desc[UR6][R2.64+-0x40] ;  /* 0xffffc00602237981 */ /* 0x000ee2000c1e9500 */
[----:B------:R-:W-:-:S03]  /*4cc0*/  IADD3 R30, P0, PT, R2, 0x100, RZ ;  /* 0x00000100021e7810 */ /* 0x000fc60007f1e0ff */
[----:B------:R-:W4:Y:S01]  /*4cd0*/  LDG.E.U16.CONSTANT R38, desc[UR6][R2.64] ;  /* 0x0000000602267981 */ /* 0x000f22000c1e9500 */
[----:B------:R-:W-:-:S03]  /*4ce0*/  IADD3.X R31, PT, PT, RZ, R3, RZ, P0, !PT ;  /* 0x00000003ff1f7210 */ /* 0x000fc600007fe4ff */
[----:B------:R-:W4:Y:S04]  /*4cf0*/  LDG.E.U16.CONSTANT R39, desc[UR6][R2.64+0x40] ;  /* 0x0000400602277981 */ /* 0x000f28000c1e9500 */
[----:B------:R0:W4:Y:S04]  /*4d00*/  LDG.E.U16.CONSTANT R42, desc[UR6][R2.64+0x80] ;  /* 0x00008006022a7981 */ /* 0x000128000c1e9500 */
[----:B------:R-:W4:Y:S04]  /*4d10*/  LDG.E.U16.CONSTANT R45, desc[UR6][R30.64+-0x40] ;  /* 0xffffc0061e2d7981 */ /* 0x000f28000c1e9500 */
[----:B------:R-:W4:Y:S04]  /*4d20*/  LDG.E.U16.CONSTANT R48, desc[UR6][R30.64] ;  /* 0x000000061e307981 */ /* 0x000f28000c1e9500 */
[----:B------:R-:W4:Y:S01]  /*4d30*/  LDG.E.U16.CONSTANT R51, desc[UR6][R30.64+0x40] ;  /* 0x000040061e337981 */ /* 0x000f22000c1e9500 */
[-C--:B------:R-:W-:Y:S01]  /*4d40*/  ISETP.GE.AND P2, PT, R9, R8.reuse, PT ;  /* 0x000000080900720c */ /* 0x080fe20003f46270 */
[----:B------:R-:W-:Y:S01]  /*4d50*/  VIADD R54, R28, 0x200 ;  /* 0x000002001c367836 */ /* 0x000fe20000000000 */
[----:B------:R-:W-:Y:S01]  /*4d60*/  ISETP.GE.AND P3, PT, R15, R8, PT ;  /* 0x000000080f00720c */ /* 0x000fe20003f66270 */
[----:B------:R-:W-:Y:S01]  /*4d70*/  VIADD R0, R0, 0x80 ;  /* 0x0000008000007836 */ /* 0x000fe20000000000 */
[----:B------:R-:W-:-:S02]  /*4d80*/  IADD3 R55, PT, PT, R29, 0x200, RZ ;  /* 0x000002001d377810 */ /* 0x000fc40007ffe0ff */
[----:B------:R-:W-:Y:S02]  /*4d90*/  PLOP3.LUT P0, PT, PT, PT, PT, 0x8, 0x80 ;  /* 0x000000000080781c */ /* 0x000fe40003f0e170 */
[----:B------:R-:W-:-:S05]  /*4da0*/  IADD3 R0, PT, PT, R0, 0x80, RZ ;  /* 0x0000008000007810 */ /* 0x000fca0007ffe0ff */
[----:B------:R-:W1:Y:S04]  /*4db0*/  @!P2 LDS R34, [R29+-0x100] ;  /* 0xffff00001d22a984 */ /* 0x000e680000000800 */
[----:B------:R-:W1:Y:S04]  /*4dc0*/  @!P3 LDS R33, [R28+-0x100] ;  /* 0xffff00001c21b984 */ /* 0x000e680000000800 */
[----:B------:R-:W4:Y:S04]  /*4dd0*/  @!P2 LDS R36, [R29+-0x80] ;  /* 0xffff80001d24a984 */ /* 0x000f280000000800 */
[----:B------:R-:W4:Y:S04]  /*4de0*/  @!P3 LDS R37, [R28+-0x80] ;  /* 0xffff80001c25b984 */ /* 0x000f280000000800 */
[----:B------:R-:W4:Y:S04]  /*4df0*/  @!P2 LDS R40, [R29] ;  /* 0x000000001d28a984 */ /* 0x000f280000000800 */
[----:B0-----:R-:W0:Y:S04]  /*4e00*/  @!P3 LDS R3, [R28] ;  /* 0x000000001c03b984 */ /* 0x001e280000000800 */
[----:B------:R-:W0:Y:S04]  /*4e10*/  @!P2 LDS R2, [R29+0x80] ;  /* 0x000080001d02a984 */ /* 0x000e280000000800 */
[----:B------:R-:W0:Y:S04]  /*4e20*/  @!P3 LDS R41, [R28+0x80] ;  /* 0x000080001c29b984 */ /* 0x000e280000000800 */
[----:B------:R1:W0:Y:S04]  /*4e30*/  @!P2 LDS R44, [R29+0x100] ;  /* 0x000100001d2ca984 */ /* 0x0002280000000800 */
[----:B------:R-:W0:Y:S04]  /*4e40*/  @!P3 LDS R43, [R54+-0x100] ;  /* 0xffff0000362bb984 */ /* 0x000e280000000800 */
[----:B------:R-:W0:Y:S01]  /*4e50*/  @!P2 LDS R46, [R55+-0x80] ;  /* 0xffff8000372ea984 */ /* 0x000e220000000800 */
[----:B-1----:R-:W-:-:S03]  /*4e60*/  VIADD R29, R55, 0x200 ;  /* 0x00000200371d7836 */ /* 0x002fc60000000000 */
[----:B------:R-:W1:Y:S04]  /*4e70*/  @!P3 LDS R47, [R54+-0x80] ;  /* 0xffff8000362fb984 */ /* 0x000e680000000800 */
[----:B------:R-:W1:Y:S04]  /*4e80*/  @!P2 LDS R50, [R55] ;  /* 0x000000003732a984 */ /* 0x000e680000000800 */
[----:B------:R-:W1:Y:S04]  /*4e90*/  @!P3 LDS R49, [R54] ;  /* 0x000000003631b984 */ /* 0x000e680000000800 */
[----:B------:R-:W1:Y:S04]  /*4ea0*/  @!P2 LDS R52, [R55+0x80] ;  /* 0x000080003734a984 */ /* 0x000e680000000800 */
[----:B------:R-:W1:Y:S01]  /*4eb0*/  @!P3 LDS R53, [R54+0x80] ;  /* 0x000080003635b984 */ /* 0x000e620000000800 */
[----:B--2---:R-:W-:Y:S01]  /*4ec0*/  IMAD.U32 R32, R32, 0x10000, RZ ;  /* 0x0001000020207824 */ /* 0x004fe200078e00ff */
[----:B---3--:R-:W-:-:S03]  /*4ed0*/  SHF.L.U32 R28, R35, 0x10, RZ ;  /* 0x00000010231c7819 */ /* 0x008fc600000006ff */
[C---:B------:R-:W-:Y:S01]  /*4ee0*/  @!P2 FFMA R17, R32.reuse, R34, R17 ;  /* 0x000000222011a223 */ /* 0x040fe20000000011 */
[----:B------:R-:W-:Y:S01]  /*4ef0*/  @!P3 FFMA R18, R32, R33, R18 ;  /* 0x000000212012b223 */ /* 0x000fe20000000012 */
[----:B----4-:R-:W-:Y:S02]  /*4f00*/  IMAD.U32 R38, R38, 0x10000, RZ ;  /* 0x0001000026267824 */ /* 0x010fe400078e00ff */
[C---:B------:R-:W-:Y:S01]  /*4f10*/  @!P2 FFMA R17, R28.reuse, R36, R17 ;  /* 0x000000241c11a223 */ /* 0x040fe20000000011 */
[----:B------:R-:W-:Y:S01]  /*4f20*/  @!P3 FFMA R18, R28, R37, R18 ;  /* 0x000000251c12b223 */ /* 0x000fe20000000012 */
[----:B------:R-:W-:Y:S02]  /*4f30*/  SHF.L.U32 R28, R39, 0x10, RZ ;  /* 0x00000010271c7819 */ /* 0x000fe400000006ff */
[C---:B------:R-:W-:Y:S01]  /*4f40*/  @!P2 FFMA R17, R38.reuse, R40, R17 ;  /* 0x000000282611a223 */ /* 0x040fe20000000011 */
[----:B0-----:R-:W-:Y:S01]  /*4f50*/  @!P3 FFMA R18, R38, R3, R18 ;  /* 0x000000032612b223 */ /* 0x001fe20000000012 */
[----:B------:R-:W-:-:S02]  /*4f60*/  IMAD.U32 R42, R42, 0x10000, RZ ;  /* 0x000100002a2a7824 */ /* 0x000fc400078e00ff */
[C---:B------:R-:W-:Y:S01]  /*4f70*/  @!P2 FFMA R17, R28.reuse, R2, R17 ;  /* 0x000000021c11a223 */ /* 0x040fe20000000011 */
[----:B------:R-:W-:Y:S01]  /*4f80*/  @!P3 FFMA R18, R28, R41, R18 ;  /* 0x000000291c12b223 */ /* 0x000fe20000000012 */
[----:B------:R-:W-:Y:S02]  /*4f90*/  SHF.L.U32 R2, R45, 0x10, RZ ;  /* 0x000000102d027819 */ /* 0x000fe400000006ff */
[C---:B------:R-:W-:Y:S01]  /*4fa0*/  @!P2 FFMA R17, R42.reuse, R44, R17 ;  /* 0x0000002c2a11a223 */ /* 0x040fe20000000011 */
[----:B------:R-:W-:Y:S01]  /*4fb0*/  @!P3 FFMA R18, R42, R43, R18 ;  /* 0x0000002b2a12b223 */ /* 0x000fe20000000012 */
[----:B------:R-:W-:Y:S02]  /*4fc0*/  IMAD.U32 R48, R48, 0x10000, RZ ;  /* 0x0001000030307824 */ /* 0x000fe400078e00ff */
[C---:B------:R-:W-:Y:S01]  /*4fd0*/  @!P2 FFMA R17, R2.reuse, R46, R17 ;  /* 0x0000002e0211a223 */ /* 0x040fe20000000011 */
[----:B-1----:R-:W-:Y:S01]  /*4fe0*/  @!P3 FFMA R18, R2, R47, R18 ;  /* 0x0000002f0212b223 */ /* 0x002fe20000000012 */
[----:B------:R-:W-:-:S02]  /*4ff0*/  IADD3 R2, P1, PT, R30, 0x100, RZ ;  /* 0x000001001e027810 */ /* 0x000fc40007f3e0ff */
[----:B------:R-:W-:Y:S01]  /*5000*/  SHF.L.U32 R28, R51, 0x10, RZ ;  /* 0x00000010331c7819 */ /* 0x000fe200000006ff */
[C---:B------:R-:W-:Y:S01]  /*5010*/  @!P2 FFMA R17, R48.reuse, R50, R17 ;  /* 0x000000323011a223 */ /* 0x040fe20000000011 */
[----:B------:R-:W-:Y:S01]  /*5020*/  @!P3 FFMA R18, R48, R49, R18 ;  /* 0x000000313012b223 */ /* 0x000fe20000000012 */
[----:B------:R-:W-:Y:S02]  /*5030*/  IMAD.X R3, RZ, RZ, R31, P1 ;  /* 0x000000ffff037224 */ /* 0x000fe400008e061f */
[C---:B------:R-:W-:Y:S01]  /*5040*/  @!P2 FFMA R17, R28.reuse, R52, R17 ;  /* 0x000000341c11a223 */ /* 0x040fe20000000011 */
[----:B------:R-:W-:Y:S01]  /*5050*/  @!P3 FFMA R18, R28, R53, R18 ;  /* 0x000000351c12b223 */ /* 0x000fe20000000012 */
[----:B------:R-:W-:-:S07]  /*5060*/  IADD3 R28, PT, PT, R54, 0x200, RZ ;  /* 0x00000200361c7810 */ /* 0x000fce0007ffe0ff */
.L_x_1003:
[----:B------:R-:W-:Y:S05]  /*5070*/  BSYNC.RECONVERGENT B1 ;  /* 0x0000000000017941 */ /* 0x000fea0003800200 */
.L_x_1002:
[----:B------:R-:W-:-:S13]  /*5080*/  ISETP.LT.OR P0, PT, R0, R27, P0 ;  /* 0x0000001b0000720c */ /* 0x000fda0000701670 */
[----:B------:R-:W-:Y:S05]  /*5090*/  @!P0 BRA `(.L_x_996) ;  /* 0x0000000000688947 */ /* 0x000fea0003800000 */
[----:B------:R-:W2:Y:S04]  /*50a0*/  LDG.E.U16.CONSTANT R0, desc[UR6][R2.64+-0x80] ;  /* 0xffff800602007981 */ /* 0x000ea8000c1e9500 */
[----:B------:R-:W3:Y:S04]  /*50b0*/  LDG.E.U16.CONSTANT R31, desc[UR6][R2.64+-0x40] ;  /* 0xffffc006021f7981 */ /* 0x000ee8000c1e9500 */
[----:B------:R-:W4:Y:S04]  /*50c0*/  LDG.E.U16.CONSTANT R34, desc[UR6][R2.64] ;  /* 0x0000000602227981 */ /* 0x000f28000c1e9500 */
[----:B------:R-:W4:Y:S01]  /*50d0*/  LDG.E.U16.CONSTANT R37, desc[UR6][R2.64+0x40] ;  /* 0x0000400602257981 */ /* 0x000f22000c1e9500 */
[----:B------:R-:W-:-:S02]  /*50e0*/  ISETP.GE.AND P0, PT, R9, R8, PT ;  /* 0x000000080900720c */ /* 0x000fc40003f06270 */
[----:B------:R-:W-:-:S11]  /*50f0*/  ISETP.GE.AND P1, PT, R15, R8, PT ;  /* 0x000000080f00720c */ /* 0x000fd60003f26270 */
[----:B------:R-:W0:Y:S04]  /*5100*/  @!P0 LDS R30, [R29+-0x100] ;  /* 0xffff00001d1e8984 */ /* 0x000e280000000800 */
[----:B------:R-:W1:Y:S04]  /*5110*/  @!P1 LDS R27, [R28+-0x100] ;  /* 0xffff00001c1b9984 */ /* 0x000e680000000800 */
[----:B------:R-:W4:Y:S04]  /*5120*/  @!P0 LDS R32, [R29+-0x80] ;  /* 0xffff80001d208984 */ /* 0x000f280000000800 */
[----:B------:R-:W4:Y:S04]  /*5130*/  @!P1 LDS R33, [R28+-0x80] ;  /* 0xffff80001c219984 */ /* 0x000f280000000800 */
[----:B------:R-:W4:Y:S04]  /*5140*/  @!P0 LDS R36, [R29] ;  /* 0x000000001d248984 */ /* 0x000f280000000800 */
[----:B------:R-:W4:Y:S04]  /*5150*/  @!P1 LDS R35, [R28] ;  /* 0x000000001c239984 */ /* 0x000f280000000800 */
[----:B------:R-:W4:Y:S04]  /*5160*/  @!P0 LDS R38, [R29+0x80] ;  /* 0x000080001d268984 */ /* 0x000f280000000800 */
[----:B------:R-:W4:Y:S01]  /*5170*/  @!P1 LDS R39, [R28+0x80] ;  /* 0x000080001c279984 */ /* 0x000f220000000800 */
[----:B--2---:R-:W-:Y:S01]  /*5180*/  SHF.L.U32 R0, R0, 0x10, RZ ;  /* 0x0000001000007819 */ /* 0x004fe200000006ff */
[----:B---3--:R-:W-:-:S04]  /*5190*/  IMAD.U32 R31, R31, 0x10000, RZ ;  /* 0x000100001f1f7824 */ /* 0x008fc800078e00ff */
[-C--:B0-----:R-:W-:Y:S01]  /*51a0*/  @!P0 FFMA R17, R30, R0.reuse, R17 ;  /* 0x000000001e118223 */ /* 0x081fe20000000011 */
[----:B-1----:R-:W-:Y:S01]  /*51b0*/  @!P1 FFMA R18, R27, R0, R18 ;  /* 0x000000001b129223 */ /* 0x002fe20000000012 */
[----:B----4-:R-:W-:Y:S02]  /*51c0*/  SHF.L.U32 R34, R34, 0x10, RZ ;  /* 0x0000001022227819 */ /* 0x010fe400000006ff */
[-C--:B------:R-:W-:Y:S01]  /*51d0*/  @!P0 FFMA R17, R32, R31.reuse, R17 ;  /* 0x0000001f20118223 */ /* 0x080fe20000000011 */
[----:B------:R-:W-:Y:S01]  /*51e0*/  @!P1 FFMA R18, R33, R31, R18 ;  /* 0x0000001f21129223 */ /* 0x000fe20000000012 */
[----:B------:R-:W-:Y:S02]  /*51f0*/  IMAD.U32 R37, R37, 0x10000, RZ ;  /* 0x0001000025257824 */ /* 0x000fe400078e00ff */
[-C--:B------:R-:W-:Y:S01]  /*5200*/  @!P0 FFMA R17, R36, R34.reuse, R17 ;  /* 0x0000002224118223 */ /* 0x080fe20000000011 */
[----:B------:R-:W-:-:S03]  /*5210*/  @!P1 FFMA R18, R35, R34, R18 ;  /* 0x0000002223129223 */ /* 0x000fc60000000012 */
[-C--:B------:R-:W-:Y:S01]  /*5220*/  @!P0 FFMA R17, R38, R37.reuse, R17 ;  /* 0x0000002526118223 */ /* 0x080fe20000000011 */
[----:B------:R-:W-:-:S07]  /*5230*/  @!P1 FFMA R18, R39, R37, R18 ;  /* 0x0000002527129223 */ /* 0x000fce0000000012 */
.L_x_996:
[----:B------:R-:W-:Y:S05]  /*5240*/  BSYNC.RECONVERGENT B0 ;  /* 0x0000000000007941 */ /* 0x000fea0003800200 */
.L_x_995:
        /* <DEDUP_REMOVED lines=22> */
.L_x_1022:
[----:B------:R-:W-:Y:S01]  /*53b0*/  BSSY.RECONVERGENT B0, `(.L_x_1005) ;  /* 0x0000029000007945 */ /* 0x000fe20003800200 */
[----:B--2---:R-:W-:-:S03]  /*53c0*/  FADD R33, R18, R3 ;  /* 0x0000000312217221 */ /* 0x004fc60000000000 */
[----:B------:R-:W-:Y:S05]  /*53d0*/  @P0 BRA `(.L_x_1006) ;  /* 0x0000000000980947 */ /* 0x000fea0003800000 */
[-C--:B------:R-:W-:Y:S02]  /*53e0*/  ISETP.GE.AND P0, PT, R9, R8.reuse, PT ;  /* 0x000000080900720c */ /* 0x080fe40003f06270 */
[----:B------:R-:W-:-:S11]  /*53f0*/  ISETP.GE.AND P1, PT, R15, R8, PT ;  /* 0x000000080f00720c */ /* 0x000fd60003f26270 */
[----:B------:R-:W-:Y:S05]  /*5400*/  @P0 BRA `(.L_x_1007) ;  /* 0x0000000000480947 */ /* 0x000fea0003800000 */
[----:B------:R-:W-:-:S04]  /*5410*/  IMAD.WIDE.U32 R2, R11, 0x2, R4 ;  /* 0x000000020b027825 */ /* 0x000fc800078e0004 */
[----:B-----5:R-:W-:Y:S01]  /*5420*/  FMUL R0, R16, R31 ;  /* 0x0000001f10007220 */ /* 0x020fe20000400000 */
[----:B------:R-:W-:Y:S01]  /*5430*/  BSSY.RECONVERGENT B1, `(.L_x_1007) ;  /* 0x000000f000017945 */ /* 0x000fe20003800200 */
[C---:B------:R-:W-:Y:S02]  /*5440*/  LOP3.LUT R28, R2.reuse, 0xfffffffd, RZ, 0xc0, !PT ;  /* 0xfffffffd021c7812 */ /* 0x040fe400078ec0ff */
[----:B------:R-:W-:Y:S02]  /*5450*/  MOV R29, R3 ;  /* 0x00000003001d7202 */ /* 0x000fe40000000f00 */
[----:B------:R-:W-:Y:S02]  /*5460*/  LOP3.LUT R17, R2, 0x2, RZ, 0xc0, !PT ;  /* 0x0000000202117812 */ /* 0x000fe400078ec0ff */
[----:B------:R-:W-:Y:S01]  /*5470*/  F2FP.BF16.F32.PACK_AB R18, RZ, R0 ;  /* 0x00000000ff12723e */ /* 0x000fe200000010ff */
[----:B------:R0:W5:Y:S01]  /*5480*/  LD.E R27, desc[UR6][R28.64] ;  /* 0x000000061c1b7980 */ /* 0x000162000c101900 */
[----:B------:R-:W-:Y:S01]  /*5490*/  ISETP.EQ.U32.AND P0, PT, R17, RZ, PT ;  /* 0x000000ff1100720c */ /* 0x000fe20003f02070 */
[----:B------:R-:W-:-:S05]  /*54a0*/  IMAD.MOV.U32 R17, RZ, RZ, 0x3254 ;  /* 0x00003254ff117424 */ /* 0x000fca00078e00ff */
[----:B------:R-:W-:-:S07]  /*54b0*/  SEL R30, R17, 0x7610, P0 ;  /* 0x00007610111e7807 */ /* 0x000fce0000000000 */
.L_x_1008:
[----:B-----5:R-:W-:-:S05]  /*54c0*/  HADD2.BF16_V2 R0, R27, R18.H0_H0 ;  /* 0x200000121b007230 */ /* 0x020fca0000200000 */
[----:B------:R-:W-:-:S05]  /*54d0*/  PRMT R17, R27, R30, R0 ;  /* 0x0000001e1b117216 */ /* 0x000fca0000000000 */
[----:B------:R-:W2:Y:S02]  /*54e0*/  ATOM.E.CAS.STRONG.GPU PT, R0, [R28], R27, R17 ;  /* 0x0000001b1c00738b */ /* 0x000ea400001ee111 */
[----:B--2---:R-:W-:Y:S02]  /*54f0*/  ISETP.NE.U32.AND P0, PT, R0, R27, PT ;  /* 0x0000001b0000720c */ /* 0x004fe40003f05070 */
[----:B------:R-:W-:-:S11]  /*5500*/  MOV R27, R0 ;  /* 0x00000000001b7202 */ /* 0x000fd60000000f00 */
[----:B------:R-:W-:Y:S05]  /*5510*/  @P0 BRA `(.L_x_1008) ;  /* 0xfffffffc00e80947 */ /* 0x000fea000383ffff */
[----:B------:R-:W-:Y:S05]  /*5520*/  BSYNC.RECONVERGENT B1 ;  /* 0x0000000000017941 */ /* 0x000fea0003800200 */
.L_x_1007:
[----:B------:R-:W-:Y:S05]  /*5530*/  @P1 BRA `(.L_x_1006) ;  /* 0x0000000000401947 */ /* 0x000fea0003800000 */
[----:B------:R-:W-:-:S04]  /*5540*/  IMAD.WIDE.U32 R2, R11, 0x2, R6 ;  /* 0x000000020b027825 */ /* 0x000fc800078e0006 */
[----:B------:R-:W-:Y:S02]  /*5550*/  HFMA2 R30, -RZ, RZ, 0, 0.19775390625 ;  /* 0x00003254ff1e7431 */ /* 0x000fe400000001ff */
[----:B-----5:R-:W-:Y:S01]  /*5560*/  FMUL R0, R14, R33 ;  /* 0x000000210e007220 */ /* 0x020fe20000400000 */
[----:B0-----:R-:W-:Y:S01]  /*5570*/  IMAD.MOV.U32 R29, RZ, RZ, R3 ;  /* 0x000000ffff1d7224 */ /* 0x001fe200078e0003 */
[C---:B------:R-:W-:Y:S02]  /*5580*/  LOP3.LUT R28, R2.reuse, 0xfffffffd, RZ, 0xc0, !PT ;  /* 0xfffffffd021c7812 */ /* 0x040fe400078ec0ff */
[----:B------:R-:W-:Y:S02]  /*5590*/  LOP3.LUT R17, R2, 0x2, RZ, 0xc0, !PT ;  /* 0x0000000202117812 */ /* 0x000fe400078ec0ff */
[----:B------:R-:W-:Y:S01]  /*55a0*/  F2FP.BF16.F32.PACK_AB R18, RZ, R0 ;  /* 0x00000000ff12723e */ /* 0x000fe200000010ff */
[----:B------:R0:W5:Y:S01]  /*55b0*/  LD.E R27, desc[UR6][R28.64] ;  /* 0x000000061c1b7980 */ /* 0x000162000c101900 */
[----:B------:R-:W-:-:S04]  /*55c0*/  ISETP.EQ.U32.AND P0, PT, R17, RZ, PT ;  /* 0x000000ff1100720c */ /* 0x000fc80003f02070 */
[----:B------:R-:W-:-:S09]  /*55d0*/  SEL R30, R30, 0x7610, P0 ;  /* 0x000076101e1e7807 */ /* 0x000fd20000000000 */
.L_x_1009:
[----:B-----5:R-:W-:-:S05]  /*55e0*/  HADD2.BF16_V2 R0, R27, R18.H0_H0 ;  /* 0x200000121b007230 */ /* 0x020fca0000200000 */
[----:B------:R-:W-:-:S05]  /*55f0*/  PRMT R17, R27, R30, R0 ;  /* 0x0000001e1b117216 */ /* 0x000fca0000000000 */
[----:B------:R-:W2:Y:S02]  /*5600*/  ATOM.E.CAS.STRONG.GPU PT, R0, [R28], R27, R17 ;  /* 0x0000001b1c00738b */ /* 0x000ea400001ee111 */
[----:B--2---:R-:W-:Y:S01]  /*5610*/  ISETP.NE.U32.AND P0, PT, R0, R27, PT ;  /* 0x0000001b0000720c */ /* 0x004fe20003f05070 */
[----:B------:R-:W-:-:S12]  /*5620*/  IMAD.MOV.U32 R27, RZ, RZ, R0 ;  /* 0x000000ffff1b7224 */ /* 0x000fd800078e0000 */
[----:B------:R-:W-:Y:S05]  /*5630*/  @P0 BRA `(.L_x_1009) ;  /* 0xfffffffc00e80947 */ /* 0x000fea000383ffff */
.L_x_1006:
[----:B------:R-:W-:Y:S05]  /*5640*/  BSYNC.RECONVERGENT B0 ;  /* 0x0000000000007941 */ /* 0x000fea0003800200 */
.L_x_1005:
[----:B------:R-:W1:Y:S01]  /*5650*/  LDCU UR8, c[0x0][0x3d8] ;  /* 0x00007b00ff0877ac */ /* 0x000e620008000800 */
[----:B------:R-:W-:-:S04]  /*5660*/  IADD3 R11, PT, PT, R11, 0x8, RZ ;  /* 0x000000080b0b7810 */ /* 0x000fc80007ffe0ff */
[----:B-1----:R-:W-:-:S13]  /*5670*/  ISETP.GE.AND P0, PT, R11, UR8, PT ;  /* 0x000000080b007c0c */ /* 0x002fda000bf06270 */
[----:B------:R-:W-:Y:S05]  /*5680*/  @!P0 BRA `(.L_x_1010) ;  /* 0xffffffe800c08947 */ /* 0x000fea000383ffff */
[----:B------:R-:W-:Y:S05]  /*5690*/  EXIT ;  /* 0x000000000000794d */ /* 0x000fea0003800000 */
.L_x_1004:
[----:B------:R-:W-:Y:S01]  /*56a0*/  BSSY B0, `(.L_x_1011) ;  /* 0x0000008000007945 */ /* 0x000fe20003800000 */
[----:B------:R-:W-:Y:S01]  /*56b0*/  IMAD.MOV.U32 R33, RZ, RZ, R17 ;  /* 0x000000ffff217224 */ /* 0x000fe200078e0011 */
[----:B------:R-:W-:Y:S01]  /*56c0*/  MOV R32, 0x10 ;  /* 0x0000001000207802 */ /* 0x000fe20000000f00 */
[----:B------:R-:W-:Y:S01]  /*56d0*/  IMAD.MOV.U32 R35, RZ, RZ, 0x1f ;  /* 0x0000001fff237424 */ /* 0x000fe200078e00ff */
[----:B------:R-:W-:-:S07]  /*56e0*/  MOV R30, 0xffffffff ;  /* 0xffffffff001e7802 */ /* 0x000fce0000000f00 */
[----:B-----5:R-:W-:Y:S05]  /*56f0*/  WARPSYNC.COLLECTIVE R30, `(.L_x_1012) ;  /* 0x000000001e087348 */ /* 0x020fea0003c00000 */
[----:B------:R0:W1:Y:S02]  /*5700*/  SHFL.BFLY P1, R31, R33, R32, R35 ;  /* 0x0c000020211f7389 */ /* 0x0000640000020023 */
[----:B01---5:R-:W-:Y:S05]  /*5710*/  ENDCOLLECTIVE ;  /* 0x000000000000791b */ /* 0x023fea0003800000 */
.L_x_1012:
[----:B------:R-:W-:Y:S05]  /*5720*/  BSYNC B0 ;  /* 0x0000000000007941 */ /* 0x000fea0003800000 */
.L_x_1011:
[----:B------:R-:W-:Y:S01]  /*5730*/  HFMA2 R35, -RZ, RZ, 0, 1.847743988037109375e-06 ;  /* 0x0000001fff237431 */ /* 0x000fe200000001ff */
[----:B------:R-:W-:Y:S01]  /*5740*/  MOV R33, R18 ;  /* 0x0000001200217202 */ /* 0x000fe20000000f00 */
[----:B------:R-:W-:Y:S02]  /*5750*/  IMAD.MOV.U32 R32, RZ, RZ, 0x10 ;  /* 0x00000010ff207424 */ /* 0x000fe400078e00ff */
[----:B------:R-:W-:Y:S02]  /*5760*/  IMAD.MOV.U32 R30, RZ, RZ, -0x1 ;  /* 0xffffffffff1e7424 */ /* 0x000fe400078e00ff */
[----:B------:R-:W-:-:S07]  /*5770*/  IMAD.MOV.U32 R0, RZ, RZ, R31 ;  /* 0x000000ffff007224 */ /* 0x000fce00078e001f */
[----:B------:R-:W-:Y:S05]  /*5780*/  WARPSYNC.COLLECTIVE R30, `(.L_x_1013) ;  /* 0x000000001e087348 */ /* 0x000fea0003c00000 */
[----:B------:R0:W1:Y:S02]  /*5790*/  SHFL.BFLY P1, R31, R33, R32, R35 ;  /* 0x0c000020211f7389 */ /* 0x0000640000020023 */
[----:B01----:R-:W-:Y:S05]  /*57a0*/  ENDCOLLECTIVE ;  /* 0x000000000000791b */ /* 0x003fea0003800000 */
.L_x_1013:
[----:B------:R-:W-:Y:S01]  /*57b0*/  FADD R0, R0, R17 ;  /* 0x0000001100007221 */ /* 0x000fe20000000000 */
[----:B------:R-:W-:-:S03]  /*57c0*/  HFMA2 R32, -RZ, RZ, 0, 4.76837158203125e-07 ;  /* 0x00000008ff207431 */ /* 0x000fc600000001ff */
[----:B------:R-:W-:Y:S01]  /*57d0*/  IMAD.MOV.U32 R33, RZ, RZ, R0 ;  /* 0x000000ffff217224 */ /* 0x000fe200078e0000 */
[----:B------:R-:W-:-:S07]  /*57e0*/  MOV R3, R31 ;  /* 0x0000001f00037202 */ /* 0x000fce0000000f00 */
[----:B------:R-:W-:Y:S05]  /*57f0*/  WARPSYNC.COLLECTIVE R30, `(.L_x_1014) ;  /* 0x000000001e087348 */ /* 0x000fea0003c00000 */
[----:B------:R0:W1:Y:S02]  /*5800*/  SHFL.BFLY P1, R31, R33, R32, R35 ;  /* 0x0c000020211f7389 */ /* 0x0000640000020023 */
[----:B01----:R-:W-:Y:S05]  /*5810*/  ENDCOLLECTIVE ;  /* 0x000000000000791b */ /* 0x003fea0003800000 */
.L_x_1014:
[----:B------:R-:W-:-:S05]  /*5820*/  FADD R3, R3, R18 ;  /* 0x0000001203037221 */ /* 0x000fca0000000000 */
[----:B------:R-:W-:Y:S01]  /*5830*/  MOV R33, R3 ;  /* 0x0000000300217202 */ /* 0x000fe20000000f00 */
[----:B------:R-:W-:-:S07]  /*5840*/  IMAD.MOV.U32 R27, RZ, RZ, R31 ;  /* 0x000000ffff1b7224 */ /* 0x000fce00078e001f */
[----:B------:R-:W-:Y:S05]  /*5850*/  WARPSYNC.COLLECTIVE R30, `(.L_x_1015) ;  /* 0x000000001e087348 */ /* 0x000fea0003c00000 */
[----:B------:R0:W1:Y:S02]  /*5860*/  SHFL.BFLY P1, R31, R33, R32, R35 ;  /* 0x0c000020211f7389 */ /* 0x0000640000020023 */
[----:B01----:R-:W-:Y:S05]  /*5870*/  ENDCOLLECTIVE ;  /* 0x000000000000791b */ /* 0x003fea0003800000 */
.L_x_1015:
[----:B------:R-:W-:-:S05]  /*5880*/  FADD R27, R0, R27 ;  /* 0x0000001b001b7221 */ /* 0x000fca0000000000 */
[----:B------:R-:W-:Y:S01]  /*5890*/  MOV R33, R27 ;  /* 0x0000001b00217202 */ /* 0x000fe20000000f00 */
[----:B------:R-:W-:Y:S02]  /*58a0*/  IMAD.MOV.U32 R32, RZ, RZ, 0x4 ;  /* 0x00000004ff207424 */ /* 0x000fe400078e00ff */
[----:B------:R-:W-:-:S07]  /*58b0*/  IMAD.MOV.U32 R2, RZ, RZ, R31 ;  /* 0x000000ffff027224 */ /* 0x000fce00078e001f */
[----:B------:R-:W-:Y:S05]  /*58c0*/  WARPSYNC.COLLECTIVE R30, `(.L_x_1016) ;  /* 0x000000001e087348 */ /* 0x000fea0003c00000 */
[----:B------:R0:W1:Y:S02]  /*58d0*/  SHFL.BFLY P1, R31, R33, R32, R35 ;  /* 0x0c000020211f7389 */ /* 0x0000640000020023 */
[----:B01----:R-:W-:Y:S05]  /*58e0*/  ENDCOLLECTIVE ;  /* 0x000000000000791b */ /* 0x003fea0003800000 */
.L_x_1016:
[----:B------:R-:W-:-:S04]  /*58f0*/  FADD R2, R3, R2 ;  /* 0x0000000203027221 */ /* 0x000fc80000000000 */
[----:B------:R-:W-:Y:S01]  /*5900*/  IMAD.MOV.U32 R33, RZ, RZ, R2 ;  /* 0x000000ffff217224 */ /* 0x000fe200078e0002 */
[----:B------:R-:W-:-:S07]  /*5910*/  MOV R28, R31 ;  /* 0x0000001f001c7202 */ /* 0x000fce0000000f00 */
[----:B------:R-:W-:Y:S05]  /*5920*/  WARPSYNC.COLLECTIVE R30, `(.L_x_1017) ;  /* 0x000000001e087348 */ /* 0x000fea0003c00000 */
[----:B------:R0:W1:Y:S02]  /*5930*/  SHFL.BFLY P1, R31, R33, R32, R35 ;  /* 0x0c000020211f7389 */ /* 0x0000640000020023 */
[----:B01----:R-:W-:Y:S05]  /*5940*/  ENDCOLLECTIVE ;  /* 0x000000000000791b */ /* 0x003fea0003800000 */
.L_x_1017:
[----:B------:R-:W-:-:S05]  /*5950*/  FADD R28, R27, R28 ;  /* 0x0000001c1b1c7221 */ /* 0x000fca0000000000 */
[----:B------:R-:W-:Y:S01]  /*5960*/  MOV R33, R28 ;  /* 0x0000001c00217202 */ /* 0x000fe20000000f00 */
[----:B------:R-:W-:Y:S01]  /*5970*/  IMAD.MOV.U32 R32, RZ, RZ, 0x2 ;  /* 0x00000002ff207424 */ /* 0x000fe200078e00ff */
[----:B------:R-:W-:-:S07]  /*5980*/  MOV R29, R31 ;  /* 0x0000001f001d7202 */ /* 0x000fce0000000f00 */
[----:B------:R-:W-:Y:S05]  /*5990*/  WARPSYNC.COLLECTIVE R30, `(.L_x_1018) ;  /* 0x000000001e087348 */ /* 0x000fea0003c00000 */
[----:B------:R0:W1:Y:S02]  /*59a0*/  SHFL.BFLY P1, R31, R33, R32, R35 ;  /* 0x0c000020211f7389 */ /* 0x0000640000020023 */
[----:B01----:R-:W-:Y:S05]  /*59b0*/  ENDCOLLECTIVE ;  /* 0x000000000000791b */ /* 0x003fea0003800000 */
.L_x_1018:
[----:B------:R-:W-:-:S05]  /*59c0*/  FADD R29, R2, R29 ;  /* 0x0000001d021d7221 */ /* 0x000fca0000000000 */
[----:B------:R-:W-:Y:S02]  /*59d0*/  MOV R33, R29 ;  /* 0x0000001d00217202 */ /* 0x000fe40000000f00 */
[----:B------:R-:W-:-:S07]  /*59e0*/  MOV R17, R31 ;  /* 0x0000001f00117202 */ /* 0x000fce0000000f00 */
[----:B------:R-:W-:Y:S05]  /*59f0*/  WARPSYNC.COLLECTIVE R30, `(.L_x_1019) ;  /* 0x000000001e087348 */ /* 0x000fea0003c00000 */
[----:B------:R0:W1:Y:S02]  /*5a00*/  SHFL.BFLY P1, R31, R33, R32, R35 ;  /* 0x0c000020211f7389 */ /* 0x0000640000020023 */
[----:B01----:R-:W-:Y:S05]  /*5a10*/  ENDCOLLECTIVE ;  /* 0x000000000000791b */ /* 0x003fea0003800000 */
.L_x_1019:
[----:B------:R-:W-:Y:S01]  /*5a20*/  FADD R17, R28, R17 ;  /* 0x000000111c117221 */ /* 0x000fe20000000000 */
[----:B------:R-:W-:-:S04]  /*5a30*/  HFMA2 R32, -RZ, RZ, 0, 5.9604644775390625e-08 ;  /* 0x00000001ff207431 */ /* 0x000fc800000001ff */
[----:B------:R-:W-:Y:S01]  /*5a40*/  MOV R33, R17 ;  /* 0x0000001100217202 */ /* 0x000fe20000000f00 */
[----:B------:R-:W-:-:S07]  /*5a50*/  IMAD.MOV.U32 R18, RZ, RZ, R31 ;  /* 0x000000ffff127224 */ /* 0x000fce00078e001f */
[----:B------:R-:W-:Y:S05]  /*5a60*/  WARPSYNC.COLLECTIVE R30, `(.L_x_1020) ;  /* 0x000000001e087348 */ /* 0x000fea0003c00000 */
[----:B------:R0:W1:Y:S02]  /*5a70*/  SHFL.BFLY P1, R31, R33, R32, R35 ;  /* 0x0c000020211f7389 */ /* 0x0000640000020023 */
[----:B01----:R-:W-:Y:S05]  /*5a80*/  ENDCOLLECTIVE ;  /* 0x000000000000791b */ /* 0x003fea0003800000 */
.L_x_1020:
[----:B------:R-:W-:-:S05]  /*5a90*/  FADD R18, R29, R18 ;  /* 0x000000121d127221 */ /* 0x000fca0000000000 */
[----:B------:R-:W-:Y:S01]  /*5aa0*/  MOV R33, R18 ;  /* 0x0000001200217202 */ /* 0x000fe20000000f00 */
[----:B------:R-:W-:-:S07]  /*5ab0*/  IMAD.MOV.U32 R0, RZ, RZ, R31 ;  /* 0x000000ffff007224 */ /* 0x000fce00078e001f */
[----:B------:R-:W-:Y:S05]  /*5ac0*/  WARPSYNC.COLLECTIVE R30, `(.L_x_1021) ;  /* 0x000000001e087348 */ /* 0x000fea0003c00000 */
[----:B------:R0:W1:Y:S02]  /*5ad0*/  SHFL.BFLY P1, R31, R33, R32, R35 ;  /* 0x0c000020211f7389 */ /* 0x0000640000020023 */
[----:B01----:R-:W-:Y:S05]  /*5ae0*/  ENDCOLLECTIVE ;  /* 0x000000000000791b */ /* 0x003fea0003800000 */
.L_x_1021:
[----:B------:R-:W-:Y:S01]  /*5af0*/  MOV R3, R31 ;  /* 0x0000001f00037202 */ /* 0x000fe20000000f00 */
[----:B------:R-:W-:Y:S01]  /*5b00*/  FADD R31, R17, R0 ;  /* 0x00000000111f7221 */ /* 0x000fe20000000000 */
[----:B------:R-:W-:Y:S06]  /*5b10*/  BRA `(.L_x_1022) ;  /* 0xfffffff800247947 */ /* 0x000fec000383ffff */
        .weak           $__internal_8_$__cuda_sm3x_div_rn_noftz_f32_slowpath
        .type           $__internal_8_$__cuda_sm3x_div_rn_noftz_f32_slowpath,@function
        .size           $__internal_8_$__cuda_sm3x_div_rn_noftz_f32_slowpath,(.L_x_4630 - $__internal_8_$__cuda_sm3x_div_rn_noftz_f32_slowpath)
$__internal_8_$__cuda_sm3x_div_rn_noftz_f32_slowpath:
        /* <DEDUP_REMOVED lines=32> */
[----:B------:R-:W-:Y:S02]  /*5d20*/  @!P1 FFMA R3, R3, 1.84467440737095516160e+19, RZ ;  /* 0x5f80000003039823 */ /* 0x000fe400000000ff */
[----:B------:R-:W-:-:S07]  /*5d30*/  @!P1 IADD3 R30, PT, PT, R30, 0x40, RZ ;  /* 0x000000401e1e9810 */ /* 0x000fce0007ffe0ff */
.L_x_1024:
[----:B------:R-:W-:Y:S01]  /*5d40*/  LEA R32, R36, 0xc0800000, 0x17 ;  /* 0xc080000024207811 */ /* 0x000fe200078eb8ff */
[----:B------:R-:W-:Y:S04]  /*5d50*/  BSSY.RECONVERGENT B3, `(.L_x_1029) ;  /* 0x0000036000037945 */ /* 0x000fe80003800200 */
[----:B------:R-:W-:Y:S01]  /*5d60*/  IMAD.IADD R32, R3, 0x1, -R32 ;  /* 0x0000000103207824 */ /* 0x000fe200078e0a20 */
[----:B------:R-:W-:-:S03]  /*5d70*/  IADD3 R3, PT, PT, R34, -0x7f, RZ ;  /* 0xffffff8122037810 */ /* 0x000fc60007ffe0ff */
[----:B------:R-:W0:Y:S01]  /*5d80*/  MUFU.RCP R31, R32 ;  /* 0x00000020001f7308 */ /* 0x000e220000001000 */
[----:B------:R-:W-:Y:S01]  /*5d90*/  FADD.FTZ R33, -R32, -RZ ;  /* 0x800000ff20217221 */ /* 0x000fe20000010100 */
        /* <DEDUP_REMOVED lines=24> */
[----:B------:R-:W-:Y:S01]  /*5f20*/  IADD3 R33, PT, PT, R32, 0x20, RZ ;  /* 0x0000002020217810 */ /* 0x000fe20007ffe0ff */
[-CC-:B------:R-:W-:Y:S01]  /*5f30*/  FFMA.RM R3, R38, R34.reuse, R35.reuse ;  /* 0x0000002226037223 */ /* 0x180fe20000004023 */
        /* <DEDUP_REMOVED lines=19> */
.L_x_1031:
[----:B------:R-:W-:-:S04]  /*6070*/  LOP3.LUT R31, R31, 0x80000000, RZ, 0xc0, !PT ;  /* 0x800000001f1f7812 */ /* 0x000fc800078ec0ff */
[----:B------:R-:W-:Y:S01]  /*6080*/  LOP3.LUT R31, R31, 0x7f800000, RZ, 0xfc, !PT ;  /* 0x7f8000001f1f7812 */ /* 0x000fe200078efcff */
[----:B------:R-:W-:Y:S06]  /*6090*/  BRA `(.L_x_1032) ;  /* 0x0000000000047947 */ /* 0x000fec0003800000 */
.L_x_1030:
[----:B------:R-:W-:-:S07]  /*60a0*/  LEA R31, R3, R31, 0x17 ;  /* 0x0000001f031f7211 */ /* 0x000fce00078eb8ff */
.L_x_1032:
[----:B------:R-:W-:Y:S05]  /*60b0*/  BSYNC.RECONVERGENT B3 ;  /* 0x0000000000037941 */ /* 0x000fea0003800200 */
.L_x_1029:
[----:B------:R-:W-:Y:S05]  /*60c0*/  BRA `(.L_x_1033) ;  /* 0x0000000000207947 */ /* 0x000fea0003800000 */
.L_x_1028:
[----:B------:R-:W-:-:S04]  /*60d0*/  LOP3.LUT R0, R3, 0x80000000, R0, 0x48, !PT ;  /* 0x8000000003007812 */ /* 0x000fc800078e4800 */
[----:B------:R-:W-:Y:S01]  /*60e0*/  LOP3.LUT R31, R0, 0x7f800000, RZ, 0xfc, !PT ;  /* 0x7f800000001f7812 */ /* 0x000fe200078efcff */
[----:B------:R-:W-:Y:S06]  /*60f0*/  BRA `(.L_x_1033) ;  /* 0x0000000000147947 */ /* 0x000fec0003800000 */
.L_x_1027:
[----:B------:R-:W-:Y:S01]  /*6100*/  LOP3.LUT R31, R3, 0x80000000, R0, 0x48, !PT ;  /* 0x80000000031f7812 */ /* 0x000fe200078e4800 */
[----:B------:R-:W-:Y:S06]  /*6110*/  BRA `(.L_x_1033) ;  /* 0x00000000000c7947 */ /* 0x000fec0003800000 */
.L_x_1026:
[----:B------:R-:W0:Y:S01]  /*6120*/  MUFU.RSQ R31, -QNAN ;  /* 0xffc00000001f7908 */ /* 0x000e220000001400 */
[----:B------:R-:W-:Y:S05]  /*6130*/  BRA `(.L_x_1033) ;  /* 0x0000000000047947 */ /* 0x000fea0003800000 */
.L_x_1025:
[----:B------:R-:W-:-:S07]  /*6140*/  FADD.FTZ R31, R0, R3 ;  /* 0x00000003001f7221 */ /* 0x000fce0000010000 */
.L_x_1033:
[----:B------:R-:W-:Y:S05]  /*6150*/  BSYNC.RECONVERGENT B2 ;  /* 0x0000000000027941 */ /* 0x000fea0003800200 */
.L_x_1023:
[----:B0-----:R-:W-:Y:S02]  /*6160*/  IMAD.MOV.U32 R0, RZ, RZ, R31 ;  /* 0x000000ffff007224 */ /* 0x001fe400078e001f */
[----:B------:R-:W-:Y:S01]  /*6170*/  HFMA2 R31, -RZ, RZ, 0, 0 ;  /* 0x00000000ff1f7431 */ /* 0x000fe200000001ff */
[----:B------:R-:W-:-:S04]  /*6180*/  MOV R30, R28 ;  /* 0x0000001c001e7202 */ /* 0x000fc80000000f00 */
[----:B------:R-:W-:Y:S05]  /*6190*/  RET.REL.NODEC R30 `(_Z15moe_mega_kernelI13__nv_bfloat16Lb0ELi2EEvPKT_S3_S3_S3_PKfPKiS7_S7_S7_PS1_iiiiii) ;  /* 0xffffff9c1e987950 */ /* 0x000fea0003c3ffff */
.L_x_1034:
        /* <DEDUP_REMOVED lines=14> */
.L_x_4630:


//--------------------- .text._Z15moe_mega_kernelI13__nv_bfloat16Lb1ELi2EEvPKT_S3_S3_S3_PKfPKiS7_S7_S7_PS1_iiiiii --------------------------
	.section	.text._Z15moe_mega_kernelI13__nv_bfloat16Lb1ELi2EEvPKT_S3_S3_S3_PKfPKiS7_S7_S7_PS1_iiiiii,"ax",@progbits
	.align	128
        .global         _Z15moe_mega_kernelI13__nv_bfloat16Lb1ELi2EEvPKT_S3_S3_S3_PKfPKiS7_S7_S7_PS1_iiiiii
        .type           _Z15moe_mega_kernelI13__nv_bfloat16Lb1ELi2EEvPKT_S3_S3_S3_PKfPKiS7_S7_S7_PS1_iiiiii,@function
        .size           _Z15moe_mega_kernelI13__nv_bfloat16Lb1ELi2EEvPKT_S3_S3_S3_PKfPKiS7_S7_S7_PS1_iiiiii,(.L_x_4631 - _Z15moe_mega_kernelI13__nv_bfloat16Lb1ELi2EEvPKT_S3_S3_S3_PKfPKiS7_S7_S7_PS1_iiiiii)
        .other          _Z15moe_mega_kernelI13__nv_bfloat16Lb1ELi2EEvPKT_S3_S3_S3_PKfPKiS7_S7_S7_PS1_iiiiii,@"STO_CUDA_ENTRY STV_DEFAULT"
_Z15moe_mega_kernelI13__nv_bfloat16Lb1ELi2EEvPKT_S3_S3_S3_PKfPKiS7_S7_S7_PS1_iiiiii:
.text._Z15moe_mega_kernelI13__nv_bfloat16Lb1ELi2EEvPKT_S3_S3_S3_PKfPKiS7_S7_S7_PS1_iiiiii:
        /* <DEDUP_REMOVED lines=15> */
.L_x_1036:
        /* <DEDUP_REMOVED lines=9> */
.L_x_1035:
        /* <DEDUP_REMOVED lines=9> */
[----:B------:R-:W-:-:S03]  /*0210*/  IMAD R14, R9, R8, RZ ;  /* 0x00000008090e7224 */ /* 0x000fc600078e02ff */
[----:B0-----:R-:W-:Y:S02]  /*0220*/  IADD3 R6, PT, PT, R48, -R7, RZ ;  /* 0x8000000730067210 */ /* 0x001fe40007ffe0ff */
[----:B------:R-:W-:Y:S02]  /*0230*/  LOP3.LUT R49, R7, 0x1f, RZ, 0xc0, !PT ;  /* 0x0000001f07317812 */ /* 0x000fe400078ec0ff */
[----:B------:R-:W-:-:S04]  /*0240*/  LEA.HI R10, R6, 0x1, RZ, 0x18 ;  /* 0x00000001060a7811 */ /* 0x000fc800078fc0ff */
[C---:B------:R-:W-:Y:S02]  /*0250*/  LOP3.LUT R31, R10.reuse, 0x3, RZ, 0xc0, !PT ;  /* 0x000000030a1f7812 */ /* 0x040fe400078ec0ff */
[----:B------:R-:W-:-:S03]  /*0260*/  LOP3.LUT R32, R10, 0x7, RZ, 0xc0, !PT ;  /* 0x000000070a207812 */ /* 0x000fc600078ec0ff */
[----:B------:R-:W-:Y:S02]  /*0270*/  VIADD R30, R31, 0xffffffff ;  /* 0xffffffff1f1e7836 */ /* 0x000fe40000000000 */
[----:B--2---:R-:W-:-:S04]  /*0280*/  IMAD.IADD R3, R15, 0x1, -R4 ;  /* 0x000000010f037824 */ /* 0x004fc800078e0a04 */
[----:B---3--:R-:W-:Y:S02]  /*0290*/  IMAD R3, R3, 0x2, R2 ;  /* 0x0000000203037824 */ /* 0x008fe400078e0202 */
[----:B------:R-:W-:Y:S02]  /*02a0*/  IMAD R2, R14, R11, RZ ;  /* 0x0000000b0e027224 */ /* 0x000fe400078e02ff */
[C---:B----4-:R-:W-:Y:S01]  /*02b0*/  IMAD.WIDE R56, R3.reuse, 0x4, R56 ;  /* 0x0000000403387825 */ /* 0x050fe200078e0238 */
[----:B-----5:R-:W-:Y:S02]  /*02c0*/  ISETP.GE.AND P0, PT, R3, R0, PT ;  /* 0x000000000300720c */ /* 0x020fe40003f06270 */
[----:B------:R-:W-:-:S11]  /*02d0*/  SHF.R.S32.HI R4, RZ, 0x1f, R2 ;  /* 0x0000001fff047819 */ /* 0x000fd60000011402 */
        /* <DEDUP_REMOVED lines=17> */
[----:B-1----:R-:W-:Y:S01]  /*03f0*/  LEA R16, R16, R5, 0x18 ;  /* 0x0000000510107211 */ /* 0x002fe200078ec0ff */
[----:B------:R-:W-:-:S07]  /*0400*/  IMAD.MOV.U32 R5, RZ, RZ, R7 ;  /* 0x000000ffff057224 */ /* 0x000fce00078e0007 */
.L_x_1041:
[----:B-1----:R-:W-:-:S04]  /*0410*/  IADD3 R13, P0, PT, R34, R5, RZ ;  /* 0x00000005220d7210 */ /* 0x002fc80007f1e0ff */
[----:B------:R-:W-:Y:S02]  /*0420*/  IADD3.X R18, PT, PT, RZ, R11, RZ, P0, !PT ;  /* 0x0000000bff127210 */ /* 0x000fe400007fe4ff */
        /* <DEDUP_REMOVED lines=13> */
[----:B------:R-:W-:Y:S01]  /*0500*/  ISETP.NE.AND P0, PT, R15, R14, PT ;  /* 0x0000000e0f00720c */ /* 0x000fe20003f05270 */
[----:B--2---:R-:W-:Y:S01]  /*0510*/  IMAD.U32 R17, R17, 0x10000, RZ ;  /* 0x0001000011117824 */ /* 0x004fe200078e00ff */
[----:B---3--:R-:W-:-:S04]  /*0520*/  SHF.L.U32 R19, R19, 0x10, RZ ;  /* 0x0000001013137819 */ /* 0x008fc800000006ff */
[----:B------:R1:W-:Y:S01]  /*0530*/  STS [R18], R17 ;  /* 0x0000001112007388 */ /* 0x0003e20000000800 */
[----:B----4-:R-:W-:-:S03]  /*0540*/  IMAD.U32 R21, R20, 0x10000, RZ ;  /* 0x0001000014157824 */ /* 0x010fc600078e00ff */
[----:B------:R1:W-:Y:S01]  /*0550*/  STS [R18+0x400], R19 ;  /* 0x0004001312007388 */ /* 0x0003e20000000800 */
[----:B-----5:R-:W-:-:S03]  /*0560*/  IMAD.U32 R23, R22, 0x10000, RZ ;  /* 0x0001000016177824 */ /* 0x020fc600078e00ff */
[----:B------:R1:W-:Y:S01]  /*0570*/  STS [R18+0x800], R21 ;  /* 0x0008001512007388 */ /* 0x0003e20000000800 */
[----:B------:R-:W-:-:S03]  /*0580*/  SHF.L.U32 R25, R24, 0x10, RZ ;  /* 0x0000001018197819 */ /* 0x000fc600000006ff */
[----:B------:R1:W-:Y:S01]  /*0590*/  STS [R18+0xc00], R23 ;  /* 0x000c001712007388 */ /* 0x0003e20000000800 */
[----:B------:R-:W-:-:S03]  /*05a0*/  IMAD.U32 R27, R26, 0x10000, RZ ;  /* 0x000100001a1b7824 */ /* 0x000fc600078e00ff */
[----:B------:R1:W-:Y:S01]  /*05b0*/  STS [R18+0x1000], R25 ;  /* 0x0010001912007388 */ /* 0x0003e20000000800 */
[----:B0-----:R-:W-:-:S03]  /*05c0*/  IMAD.U32 R13, R28, 0x10000, RZ ;  /* 0x000100001c0d7824 */ /* 0x001fc600078e00ff */
[----:B------:R1:W-:Y:S01]  /*05d0*/  STS [R18+0x1400], R27 ;  /* 0x0014001b12007388 */ /* 0x0003e20000000800 */
[----:B------:R-:W-:-:S03]  /*05e0*/  SHF.L.U32 R29, R29, 0x10, RZ ;  /* 0x000000101d1d7819 */ /* 0x000fc600000006ff */
[----:B------:R1:W-:Y:S04]  /*05f0*/  STS [R18+0x1800], R13 ;  /* 0x0018000d12007388 */ /* 0x0003e80000000800 */
[----:B------:R1:W-:Y:S01]  /*0600*/  STS [R18+0x1c00], R29 ;  /* 0x001c001d12007388 */ /* 0x0003e20000000800 */
[----:B------:R-:W-:Y:S05]  /*0610*/  @P0 BRA `(.L_x_1041) ;  /* 0xfffffffc007c0947 */ /* 0x000fea000383ffff */
.L_x_1040:
[----:B0-----:R-:W-:Y:S05]  /*0620*/  BSYNC.RECONVERGENT B1 ;  /* 0x0000000000017941 */ /* 0x001fea0003800200 */
.L_x_1039:
[----:B------:R-:W-:Y:S05]  /*0630*/  @!P1 BRA `(.L_x_1038) ;  /* 0x0000000000e89947 */ /* 0x000fea0003800000 */
[----:B------:R-:W-:Y:S01]  /*0640*/  ISETP.GE.U32.AND P0, PT, R32, 0x4, PT ;  /* 0x000000042000780c */ /* 0x000fe20003f06070 */
[----:B------:R-:W-:Y:S01]  /*0650*/  BSSY.RECONVERGENT B1, `(.L_x_1042) ;  /* 0x0000019000017945 */ /* 0x000fe20003800200 */
[----:B------:R-:W-:-:S11]  /*0660*/  ISETP.NE.AND P1, PT, R31, RZ, PT ;  /* 0x000000ff1f00720c */ /* 0x000fd60003f25270 */
[----:B------:R-:W-:Y:S05]  /*0670*/  @!P0 BRA `(.L_x_1043) ;  /* 0x0000000000588947 */ /* 0x000fea0003800000 */
[----:B------:R-:W0:Y:S01]  /*0680*/  LDCU.64 UR4, c[0x0][0x380] ;  /* 0x00007000ff0477ac */ /* 0x000e220008000a00 */
[----:B-1----:R-:W-:-:S04]  /*0690*/  IADD3 R13, P0, PT, R34, R5, RZ ;  /* 0x00000005220d7210 */ /* 0x002fc80007f1e0ff */
        /* <DEDUP_REMOVED lines=15> */
[----:B----4-:R-:W-:-:S03]  /*0790*/  SHF.L.U32 R18, R17, 0x10, RZ ;  /* 0x0000001011127819 */ /* 0x010fc600000006ff */
[----:B------:R0:W-:Y:S01]  /*07a0*/  STS [R15+0x400], R16 ;  /* 0x000400100f007388 */ /* 0x0001e20000000800 */
[----:B-----5:R-:W-:-:S03]  /*07b0*/  IMAD.U32 R20, R19, 0x10000, RZ ;  /* 0x0001000013147824 */ /* 0x020fc600078e00ff */
[----:B------:R0:W-:Y:S04]  /*07c0*/  STS [R15+0x800], R18 ;  /* 0x000800120f007388 */ /* 0x0001e80000000800 */
[----:B------:R0:W-:Y:S02]  /*07d0*/  STS [R15+0xc00], R20 ;  /* 0x000c00140f007388 */ /* 0x0001e40000000800 */
.L_x_1043:
[----:B------:R-:W-:Y:S05]  /*07e0*/  BSYNC.RECONVERGENT B1 ;  /* 0x0000000000017941 */ /* 0x000fea0003800200 */
.L_x_1042:
[----:B------:R-:W-:Y:S05]  /*07f0*/  @!P1 BRA `(.L_x_1038) ;  /* 0x0000000000789947 */ /* 0x000fea0003800000 */
[----:B------:R-:W-:Y:S02]  /*0800*/  ISETP.NE.AND P1, PT, R30, RZ, PT ;  /* 0x000000ff1e00720c */ /* 0x000fe40003f25270 */
[----:B------:R-:W-:-:S11]  /*0810*/  LOP3.LUT P0, RZ, R6, 0x100, RZ, 0xc0, !PT ;  /* 0x0000010006ff7812 */ /* 0x000fd6000780c0ff */
[----:B-1----:R-:W1:Y:S01]  /*0820*/  @P1 S2R R13, SR_CgaCtaId ;  /* 0x00000000000d1919 */ /* 0x002e620000008800 */
        /* <DEDUP_REMOVED lines=8> */
[----:B------:R-:W3:Y:S01]  /*08b0*/  @P1 LDG.E.U16.CONSTANT R17, desc[UR6][R14.64+0x200] ;  /* 0x000200060e111981 */ /* 0x000ee2000c1e9500 */
[C---:B------:R-:W-:Y:S01]  /*08c0*/  @P1 LEA R20, R5.reuse, R12, 0x2 ;  /* 0x0000000c05141211 */ /* 0x040fe200078e10ff */
[----:B------:R-:W-:-:S05]  /*08d0*/  @P1 VIADD R5, R5, 0x200 ;  /* 0x0000020005051836 */ /* 0x000fca0000000000 */
[----:B------:R-:W-:-:S04]  /*08e0*/  @!P0 IADD3 R13, P2, PT, R34, R5, RZ ;  /* 0x00000005220d8210 */ /* 0x000fc80007f5e0ff */
[----:B------:R-:W-:Y:S02]  /*08f0*/  @!P0 IADD3.X R16, PT, PT, RZ, R11, RZ, P2, !PT ;  /* 0x0000000bff108210 */ /* 0x000fe400017fe4ff */
[C---:B--2---:R-:W-:Y:S01]  /*0900*/  @!P0 LEA R12, P2, R13.reuse, R22, 0x1 ;  /* 0x000000160d0c8211 */ /* 0x044fe200078408ff */
[----:B------:R-:W2:Y:S03]  /*0910*/  @P1 LDG.E.U16.CONSTANT R11, desc[UR6][R14.64] ;  /* 0x000000060e0b1981 */ /* 0x000ea6000c1e9500 */
[----:B------:R-:W-:-:S05]  /*0920*/  @!P0 LEA.HI.X R13, R13, R23, R16, 0x1, P2 ;  /* 0x000000170d0d8211 */ /* 0x000fca00010f0c10 */
[----:B------:R-:W4:Y:S01]  /*0930*/  @!P0 LDG.E.U16.CONSTANT R12, desc[UR6][R12.64] ;  /* 0x000000060c0c8981 */ /* 0x000f22000c1e9500 */
[----:B------:R-:W0:Y:S01]  /*0940*/  @!P0 S2R R19, SR_CgaCtaId ;  /* 0x0000000000138919 */ /* 0x000e220000008800 */
[----:B------:R-:W-:-:S04]  /*0950*/  @!P0 MOV R16, 0x400 ;  /* 0x0000040000108802 */ /* 0x000fc80000000f00 */
[----:B0-----:R-:W-:-:S05]  /*0960*/  @!P0 LEA R16, R19, R16, 0x18 ;  /* 0x0000001013108211 */ /* 0x001fca00078ec0ff */
[----:B------:R-:W-:Y:S01]  /*0970*/  @!P0 IMAD R16, R5, 0x4, R16 ;  /* 0x0000000405108824 */ /* 0x000fe200078e0210 */
[----:B---3--:R-:W-:-:S05]  /*0980*/  @P1 SHF.L.U32 R17, R17, 0x10, RZ ;  /* 0x0000001011111819 */ /* 0x008fca00000006ff */
[----:B------:R3:W-:Y:S01]  /*0990*/  @P1 STS [R20+0x400], R17 ;  /* 0x0004001114001388 */ /* 0x0007e20000000800 */
[----:B--2---:R-:W-:Y:S02]  /*09a0*/  @P1 IMAD.U32 R11, R11, 0x10000, RZ ;  /* 0x000100000b0b1824 */ /* 0x004fe400078e00ff */
[----:B----4-:R-:W-:-:S03]  /*09b0*/  @!P0 IMAD.U32 R5, R12, 0x10000, RZ ;  /* 0x000100000c058824 */ /* 0x010fc600078e00ff */
[----:B------:R3:W-:Y:S04]  /*09c0*/  @P1 STS [R20], R11 ;  /* 0x0000000b14001388 */ /* 0x0007e80000000800 */
[----:B------:R3:W-:Y:S02]  /*09d0*/  @!P0 STS [R16], R5 ;  /* 0x0000000510008388 */ /* 0x0007e40000000800 */
.L_x_1038:
[----:B0-----:R-:W-:Y:S05]  /*09e0*/  BSYNC.RECONVERGENT B0 ;  /* 0x0000000000007941 */ /* 0x001fea0003800200 */
.L_x_1037:
[----:B---3--:R-:W-:-:S05]  /*09f0*/  VIADD R5, R3, 0x1 ;  /* 0x0000000103057836 */ /* 0x008fca0000000000 */
        /* <DEDUP_REMOVED lines=14> */
[----:B------:R-:W2:Y:S01]  /*0ae0*/  S2R R14, SR_CgaCtaId ;  /* 0x00000000000e7919 */ /* 0x000ea20000008800 */
[----:B------:R-:W-:Y:S02]  /*0af0*/  MOV R11, 0x400 ;  /* 0x00000400000b7802 */ /* 0x000fe40000000f00 */
[----:B-1----:R-:W-:Y:S01]  /*0b00*/  LOP3.LUT R29, R10, 0x1fffff8, RZ, 0xc0, !PT ;  /* 0x01fffff80a1d7812 */ /* 0x002fe200078ec0ff */
[----:B------:R-:W-:Y:S01]  /*0b10*/  IMAD.MOV.U32 R10, RZ, RZ, RZ ;  /* 0x000000ffff0a7224 */ /* 0x000fe200078e00ff */
[----:B--2---:R-:W-:Y:S01]  /*0b20*/  LEA R33, R14, R11, 0x18 ;  /* 0x0000000b0e217211 */ /* 0x004fe200078ec0ff */
[----:B------:R-:W-:-:S07]  /*0b30*/  IMAD.MOV.U32 R11, RZ, RZ, R7 ;  /* 0x000000ffff0b7224 */ /* 0x000fce00078e0007 */
.L_x_1048:
[----:B--2---:R-:W-:-:S04]  /*0b40*/  IADD3 R13, P0, PT, R28, R11, RZ ;  /* 0x0000000b1c0d7210 */ /* 0x004fc80007f1e0ff */
        /* <DEDUP_REMOVED lines=11> */
[C---:B------:R-:W-:Y:S01]  /*0c00*/  IMAD.IADD R16, R11.reuse, 0x1, R8 ;  /* 0x000000010b107824 */ /* 0x040fe200078e0208 */
[----:B------:R-:W-:Y:S01]  /*0c10*/  IADD3 R11, PT, PT, R11, 0x800, RZ ;  /* 0x000008000b0b7810 */ /* 0x000fe20007ffe0ff */
[----:B------:R-:W-:-:S02]  /*0c20*/  VIADD R10, R10, 0x8 ;  /* 0x000000080a0a7836 */ /* 0x000fc40000000000 */
[----:B------:R-:W-:-:S03]  /*0c30*/  IMAD R16, R16, 0x4, R33 ;  /* 0x0000000410107824 */ /* 0x000fc600078e0221 */
[----:B------:R-:W-:Y:S02]  /*0c40*/  ISETP.NE.AND P0, PT, R10, R29, PT ;  /* 0x0000001d0a00720c */ /* 0x000fe40003f05270 */
[----:B--2---:R-:W-:Y:S01]  /*0c50*/  SHF.L.U32 R13, R13, 0x10, RZ ;  /* 0x000000100d0d7819 */ /* 0x004fe200000006ff */
[----:B---3--:R-:W-:-:S04]  /*0c60*/  IMAD.U32 R17, R17, 0x10000, RZ ;  /* 0x0001000011117824 */ /* 0x008fc800078e00ff */
[----:B------:R2:W-:Y:S01]  /*0c70*/  STS [R16+0x4], R13 ;  /* 0x0000040d10007388 */ /* 0x0005e20000000800 */
[----:B----4-:R-:W-:-:S03]  /*0c80*/  IMAD.U32 R19, R18, 0x10000, RZ ;  /* 0x0001000012137824 */ /* 0x010fc600078e00ff */
[----:B------:R2:W-:Y:S01]  /*0c90*/  STS [R16+0x404], R17 ;  /* 0x0004041110007388 */ /* 0x0005e20000000800 */
[----:B-----5:R-:W-:-:S03]  /*0ca0*/  SHF.L.U32 R21, R20, 0x10, RZ ;  /* 0x0000001014157819 */ /* 0x020fc600000006ff */
[----:B------:R2:W-:Y:S01]  /*0cb0*/  STS [R16+0x804], R19 ;  /* 0x0008041310007388 */ /* 0x0005e20000000800 */
[----:B------:R-:W-:-:S03]  /*0cc0*/  IMAD.U32 R23, R22, 0x10000, RZ ;  /* 0x0001000016177824 */ /* 0x000fc600078e00ff */
        /* <DEDUP_REMOVED lines=9> */
.L_x_1047:
[----:B0-----:R-:W-:Y:S05]  /*0d60*/  BSYNC.RECONVERGENT B1 ;  /* 0x0000000000017941 */ /* 0x001fea0003800200 */
.L_x_1046:
[----:B------:R-:W-:Y:S05]  /*0d70*/  @!P1 BRA `(.L_x_1045) ;  /* 0x0000000000f49947 */ /* 0x000fea0003800000 */
[----:B------:R-:W-:Y:S01]  /*0d80*/  ISETP.GE.U32.AND P0, PT, R32, 0x4, PT ;  /* 0x000000042000780c */ /* 0x000fe20003f06070 */
[----:B------:R-:W-:Y:S01]  /*0d90*/  BSSY.RECONVERGENT B1, `(.L_x_1049) ;  /* 0x000001a000017945 */ /* 0x000fe20003800200 */
[----:B------:R-:W-:-:S11]  /*0da0*/  ISETP.NE.AND P1, PT, R31, RZ, PT ;  /* 0x000000ff1f00720c */ /* 0x000fd60003f25270 */
[----:B------:R-:W-:Y:S05]  /*0db0*/  @!P0 BRA `(.L_x_1050) ;  /* 0x00000000005c8947 */ /* 0x000fea0003800000 */
[----:B------:R-:W0:Y:S01]  /*0dc0*/  LDCU.64 UR4, c[0x0][0x380] ;  /* 0x00007000ff0477ac */ /* 0x000e220008000a00 */
[----:B------:R-:W-:-:S05]  /*0dd0*/  IADD3 R10, P0, PT, R28, R11, RZ ;  /* 0x0000000b1c0a7210 */ /* 0x000fca0007f1e0ff */
[----:B-12---:R-:W-:Y:S01]  /*0de0*/  IMAD.X R13, RZ, RZ, R12, P0 ;  /* 0x000000ffff0d7224 */ /* 0x006fe200000e060c */
[----:B0-----:R-:W-:-:S04]  /*0df0*/  LEA R14, P0, R10, UR4, 0x1 ;  /* 0x000000040a0e7c11 */ /* 0x001fc8000f8008ff */
[----:B------:R-:W-:-:S05]  /*0e00*/  LEA.HI.X R15, R10, UR5, R13, 0x1, P0 ;  /* 0x000000050a0f7c11 */ /* 0x000fca00080f0c0d */
[----:B------:R-:W2:Y:S04]  /*0e10*/  LDG.E.U16.CONSTANT R10, desc[UR6][R14.64] ;  /* 0x000000060e0a7981 */ /* 0x000ea8000c1e9500 */
[----:B------:R-:W3:Y:S04]  /*0e20*/  LDG.E.U16.CONSTANT R16, desc[UR6][R14.64+0x200] ;  /* 0x000200060e107981 */ /* 0x000ee8000c1e9500 */
[----:B------:R-:W4:Y:S04]  /*0e30*/  LDG.E.U16.CONSTANT R17, desc[UR6][R14.64+0x400] ;  /* 0x000400060e117981 */ /* 0x000f28000c1e9500 */
[----:B------:R-:W5:Y:S01]  /*0e40*/  LDG.E.U16.CONSTANT R19, desc[UR6][R14.64+0x600] ;  /* 0x000600060e137981 */ /* 0x000f62000c1e9500 */
[----:B------:R-:W0:Y:S01]  /*0e50*/  S2UR UR5, SR_CgaCtaId ;  /* 0x00000000000579c3 */ /* 0x000e220000008800 */
[----:B------:R-:W-:Y:S01]  /*0e60*/  UMOV UR4, 0x400 ;  /* 0x0000040000047882 */ /* 0x000fe20000000000 */
[----:B------:R-:W-:-:S02]  /*0e70*/  IMAD.IADD R13, R11, 0x1, R8 ;  /* 0x000000010b0d7824 */ /* 0x000fc400078e0208 */
[----:B------:R-:W-:Y:S01]  /*0e80*/  VIADD R11, R11, 0x400 ;  /* 0x000004000b0b7836 */ /* 0x000fe20000000000 */
[----:B0-----:R-:W-:-:S06]  /*0e90*/  ULEA UR4, UR5, UR4, 0x18 ;  /* 0x0000000405047291 */ /* 0x001fcc000f8ec0ff */
[----:B------:R-:W-:Y:S02]  /*0ea0*/  LEA R13, R13, UR4, 0x2 ;  /* 0x000000040d0d7c11 */ /* 0x000fe4000f8e10ff */
[----:B--2---:R-:W-:Y:S01]  /*0eb0*/  SHF.L.U32 R10, R10, 0x10, RZ ;  /* 0x000000100a0a7819 */ /* 0x004fe200000006ff */
[----:B---3--:R-:W-:-:S04]  /*0ec0*/  IMAD.U32 R16, R16, 0x10000, RZ ;  /* 0x0001000010107824 */ /* 0x008fc800078e00ff */
[----:B------:R0:W-:Y:S01]  /*0ed0*/  STS [R13+0x4], R10 ;  /* 0x0000040a0d007388 */ /* 0x0001e20000000800 */
[----:B----4-:R-:W-:-:S03]  /*0ee0*/  IMAD.U32 R18, R17, 0x10000, RZ ;  /* 0x0001000011127824 */ /* 0x010fc600078e00ff */
[----:B------:R0:W-:Y:S01]  /*0ef0*/  STS [R13+0x404], R16 ;  /* 0x000404100d007388 */ /* 0x0001e20000000800 */
[----:B-----5:R-:W-:-:S03]  /*0f00*/  SHF.L.U32 R20, R19, 0x10, RZ ;  /* 0x0000001013147819 */ /* 0x020fc600000006ff */
[----:B------:R0:W-:Y:S04]  /*0f10*/  STS [R13+0x804], R18 ;  /* 0x000804120d007388 */ /* 0x0001e80000000800 */
[----:B------:R0:W-:Y:S02]  /*0f20*/  STS [R13+0xc04], R20 ;  /* 0x000c04140d007388 */ /* 0x0001e40000000800 */
.L_x_1050:
[----:B------:R-:W-:Y:S05]  /*0f30*/  BSYNC.RECONVERGENT B1 ;  /* 0x0000000000017941 */ /* 0x000fea0003800200 */
.L_x_1049:
[----:B------:R-:W-:Y:S05]  /*0f40*/  @!P1 BRA `(.L_x_1045) ;  /* 0x0000000000809947 */ /* 0x000fea0003800000 */
[----:B------:R-:W-:Y:S02]  /*0f50*/  ISETP.NE.AND P1, PT, R30, RZ, PT ;  /* 0x000000ff1e00720c */ /* 0x000fe40003f25270 */
[----:B------:R-:W-:-:S11]  /*0f60*/  LOP3.LUT P3, RZ, R6, 0x100, RZ, 0xc0, !PT ;  /* 0x0000010006ff7812 */ /* 0x000fd6000786c0ff */
[----:B--2---:R-:W2:Y:S01]  /*0f70*/  @P1 LDC.64 R14, c[0x0][0x380] ;  /* 0x0000e000ff0e1b82 */ /* 0x004ea20000000a00 */
[----:B01----:R-:W-:Y:S01]  /*0f80*/  @P1 IADD3 R13, P2, PT, R28, R11, RZ ;  /* 0x0000000b1c0d1210 */ /* 0x003fe20007f5e0ff */
[C---:B------:R-:W-:Y:S01]  /*0f90*/  @P1 IMAD.IADD R17, R11.reuse, 0x1, R8 ;  /* 0x000000010b111824 */ /* 0x040fe200078e0208 */
[----:B------:R-:W-:-:S03]  /*0fa0*/  @P1 IADD3 R11, PT, PT, R11, 0x200, RZ ;  /* 0x000002000b0b1810 */ /* 0x000fc60007ffe0ff */
[--C-:B------:R-:W-:Y:S01]  /*0fb0*/  @P1 IMAD.X R16, RZ, RZ, R12.reuse, P2 ;  /* 0x000000ffff101224 */ /* 0x100fe200010e060c */
[----:B------:R-:W-:Y:S01]  /*0fc0*/  @!P3 IADD3 R6, P0, PT, R28, R11, RZ ;  /* 0x0000000b1c06b210 */ /* 0x000fe20007f1e0ff */
[----:B------:R-:W0:Y:S04]  /*0fd0*/  @!P3 LDC.64 R18, c[0x0][0x380] ;  /* 0x0000e000ff12bb82 */ /* 0x000e280000000a00 */
[----:B------:R-:W-:Y:S01]  /*0fe0*/  @!P3 IMAD.X R10, RZ, RZ, R12, P0 ;  /* 0x000000ffff0ab224 */ /* 0x000fe200000e060c */
[----:B--2---:R-:W-:-:S04]  /*0ff0*/  @P1 LEA R14, P2, R13, R14, 0x1 ;  /* 0x0000000e0d0e1211 */ /* 0x004fc800078408ff */
[----:B------:R-:W-:Y:S02]  /*1000*/  @P1 LEA.HI.X R15, R13, R15, R16, 0x1, P2 ;  /* 0x0000000f0d0f1211 */ /* 0x000fe400010f0c10 */
[----:B0-----:R-:W-:-:S03]  /*1010*/  @!P3 LEA R12, P0, R6, R18, 0x1 ;  /* 0x00000012060cb211 */ /* 0x001fc600078008ff */
[----:B------:R-:W2:Y:S01]  /*1020*/  @P1 LDG.E.U16.CONSTANT R18, desc[UR6][R14.64+0x200] ;  /* 0x000200060e121981 */ /* 0x000ea2000c1e9500 */
[----:B------:R-:W-:-:S03]  /*1030*/  @!P3 LEA.HI.X R13, R6, R19, R10, 0x1, P0 ;  /* 0x00000013060db211 */ /* 0x000fc600000f0c0a */
[----:B------:R-:W3:Y:S04]  /*1040*/  @P1 LDG.E.U16.CONSTANT R10, desc[UR6][R14.64] ;  /* 0x000000060e0a1981 */ /* 0x000ee8000c1e9500 */
[----:B------:R-:W4:Y:S01]  /*1050*/  @!P3 LDG.E.U16.CONSTANT R12, desc[UR6][R12.64] ;  /* 0x000000060c0cb981 */ /* 0x000f22000c1e9500 */
        /* <DEDUP_REMOVED lines=8> */
[----:B------:R-:W-:Y:S02]  /*10e0*/  @!P3 IMAD R11, R6, 0x4, R21 ;  /* 0x00000004060bb824 */ /* 0x000fe400078e0215 */
[----:B--2---:R-:W-:Y:S01]  /*10f0*/  @P1 IMAD.U32 R18, R18, 0x10000, RZ ;  /* 0x0001000012121824 */ /* 0x004fe200078e00ff */
[----:B---3--:R-:W-:Y:S01]  /*1100*/  @P1 SHF.L.U32 R10, R10, 0x10, RZ ;  /* 0x000000100a0a1819 */ /* 0x008fe200000006ff */
[----:B----4-:R-:W-:-:S04]  /*1110*/  @!P3 IMAD.U32 R12, R12, 0x10000, RZ ;  /* 0x000100000c0cb824 */ /* 0x010fc800078e00ff */
[----:B------:R3:W-:Y:S04]  /*1120*/  @P1 STS [R17+0x4], R10 ;  /* 0x0000040a11001388 */ /* 0x0007e80000000800 */
[----:B------:R3:W-:Y:S04]  /*1130*/  @P1 STS [R17+0x404], R18 ;  /* 0x0004041211001388 */ /* 0x0007e80000000800 */
[----:B------:R3:W-:Y:S02]  /*1140*/  @!P3 STS [R11+0x4], R12 ;  /* 0x0000040c0b00b388 */ /* 0x0007e40000000800 */
.L_x_1045:
[----:B0-----:R-:W-:Y:S05]  /*1150*/  BSYNC.RECONVERGENT B0 ;  /* 0x0000000000007941 */ /* 0x001fea0003800200 */
.L_x_1044:
[----:B------:R-:W0:Y:S01]  /*1160*/  S2R R6, SR_CgaCtaId ;  /* 0x0000000000067919 */ /* 0x000e220000008800 */
[----:B------:R-:W-:Y:S01]  /*1170*/  SHF.L.U32 R7, R7, 0x2, RZ ;  /* 0x0000000207077819 */ /* 0x000fe200000006ff */
[----:B------:R-:W4:Y:S01]  /*1180*/  LDCU UR5, c[0x0][0x3dc] ;  /* 0x00007b80ff0577ac */ /* 0x000f220008000800 */
[----:B------:R-:W-:Y:S02]  /*1190*/  BSSY.RECONVERGENT B1, `(.L_x_1051) ;  /* 0x0000369000017945 */ /* 0x000fe40003800200 */
[----:B------:R-:W-:Y:S01]  /*11a0*/  LOP3.LUT R46, R7, 0x380, RZ, 0xc0, !PT ;  /* 0x00000380072e7812 */ /* 0x000fe200078ec0ff */
[----:B------:R-:W0:Y:S01]  /*11b0*/  LDCU UR8, c[0x0][0x3d8] ;  /* 0x00007b00ff0877ac */ /* 0x000e220008000800 */
[----:B------:R-:W-:Y:S01]  /*11c0*/  MOV R7, 0x400 ;  /* 0x0000040000077802 */ /* 0x000fe20000000f00 */
[----:B------:R-:W-:Y:S01]  /*11d0*/  BAR.SYNC.DEFER_BLOCKING 0x0 ;  /* 0x0000000000007b1d */ /* 0x000fe20000010000 */
[----:B------:R-:W-:Y:S02]  /*11e0*/  ISETP.GE.AND P0, PT, R46, R9, PT ;  /* 0x000000092e00720c */ /* 0x000fe40003f06270 */
[----:B0-----:R-:W-:-:S05]  /*11f0*/  LEA R7, R6, R7, 0x18 ;  /* 0x0000000706077211 */ /* 0x001fca00078ec0ff */
[----:B------:R-:W-:-:S06]  /*1200*/  IMAD R47, R8, 0x8, R7 ;  /* 0x00000008082f7824 */ /* 0x000fcc00078e0207 */
[----:B----4-:R-:W-:Y:S05]  /*1210*/  @P0 BRA `(.L_x_1052) ;  /* 0x0000003400800947 */ /* 0x010fea0003800000 */
[----:B------:R-:W-:Y:S01]  /*1220*/  LOP3.LUT R44, R8, 0x7ffffffe, RZ, 0xc0, !PT ;  /* 0x7ffffffe082c7812 */ /* 0x000fe200078ec0ff */
[----:B------:R-:W-:Y:S01]  /*1230*/  VIADD R45, R47, 0x8 ;  /* 0x000000082f2d7836 */ /* 0x000fe20000000000 */
[----:B------:R-:W-:-:S07]  /*1240*/  MOV R42, R46 ;  /* 0x0000002e002a7202 */ /* 0x000fce0000000f00 */
.L_x_1110:
[----:B0-----:R-:W0:Y:S01]  /*1250*/  LDCU UR4, c[0x0][0x3d8] ;  /* 0x00007b00ff0477ac */ /* 0x001e220008000800 */
[----:B------:R-:W-:Y:S01]  /*1260*/  IMAD.MOV.U32 R54, RZ, RZ, RZ ;  /* 0x000000ffff367224 */ /* 0x000fe200078e00ff */
[----:B------:R-:W-:Y:S01]  /*1270*/  CS2R R8, SRZ ;  /* 0x0000000000087805 */ /* 0x000fe2000001ff00 */
[----:B------:R-:W-:Y:S01]  /*1280*/  IMAD.MOV.U32 R6, RZ, RZ, RZ ;  /* 0x000000ffff067224 */ /* 0x000fe200078e00ff */
[----:B---34-:R-:W-:Y:S02]  /*1290*/  CS2R R10, SRZ ;  /* 0x00000000000a7805 */ /* 0x018fe4000001ff00 */
[----:B-12---:R-:W-:Y:S02]  /*12a0*/  CS2R R12, SRZ ;  /* 0x00000000000c7805 */ /* 0x006fe4000001ff00 */
[----:B------:R-:W-:Y:S02]  /*12b0*/  CS2R R14, SRZ ;  /* 0x00000000000e7805 */ /* 0x000fe4000001ff00 */
[----:B------:R-:W-:-:S02]  /*12c0*/  CS2R R16, SRZ ;  /* 0x0000000000107805 */ /* 0x000fc4000001ff00 */
[----:B------:R-:W-:Y:S02]  /*12d0*/  CS2R R18, SRZ ;  /* 0x0000000000127805 */ /* 0x000fe4000001ff00 */
[----:B------:R-:W-:Y:S02]  /*12e0*/  CS2R R20, SRZ ;  /* 0x0000000000147805 */ /* 0x000fe4000001ff00 */
[----:B0-----:R-:W-:-:S04]  /*12f0*/  MOV R55, UR4 ;  /* 0x0000000400377c02 */ /* 0x001fc80008000f00 */
[----:B------:R-:W-:-:S13]  /*1300*/  ISETP.GE.AND P0, PT, R55, 0x1, PT ;  /* 0x000000013700780c */ /* 0x000fda0003f06270 */
[----:B------:R-:W-:Y:S05]  /*1310*/  @!P0 BRA `(.L_x_1053) ;  /* 0x0000001000c48947 */ /* 0x000fea0003800000 */
        /* <DEDUP_REMOVED lines=20> */
.L_x_1059:
[----:B------:R-:W0:Y:S01]  /*1460*/  @!P0 LDC.64 R34, c[0x0][0x388] ;  /* 0x0000e200ff228b82 */ /* 0x000e220000000a00 */
[----:B------:R-:W-:Y:S01]  /*1470*/  IMAD R55, R53, UR5, RZ ;  /* 0x0000000535377c24 */ /* 0x000fe2000f8e02ff */
[----:B------:R-:W-:Y:S02]  /*1480*/  ISETP.GE.AND P6, PT, R52, UR5, PT ;  /* 0x0000000534007c0c */ /* 0x000fe4000bfc6270 */
[----:B------:R-:W-:Y:S02]  /*1490*/  ISETP.GE.AND P5, PT, R51, UR5, PT ;  /* 0x0000000533007c0c */ /* 0x000fe4000bfa6270 */
[----:B------:R-:W-:Y:S02]  /*14a0*/  IADD3 R61, P1, PT, R2, R55, RZ ;  /* 0x00000037023d7210 */ /* 0x000fe40007f3e0ff */
[----:B------:R-:W1:Y:S02]  /*14b0*/  @!P0 LDC.64 R38, c[0x0][0x390] ;  /* 0x0000e400ff268b82 */ /* 0x000e640000000a00 */
[----:B------:R-:W-:-:S02]  /*14c0*/  LEA.HI.X.SX32 R60, R55, R4, 0x1, P1 ;  /* 0x00000004373c7211 */ /* 0x000fc400008f0eff */
[----:B------:R-:W-:Y:S02]  /*14d0*/  @!P0 IADD3 R40, P2, PT, R22, R61, RZ ;  /* 0x0000003d16288210 */ /* 0x000fe40007f5e0ff */
[----:B------:R-:W-:Y:S02]  /*14e0*/  ISETP.GE.AND P1, PT, R50, UR5, PT ;  /* 0x0000000532007c0c */ /* 0x000fe4000bf26270 */
[----:B------:R-:W2:Y:S01]  /*14f0*/  @!P6 LDC.64 R30, c[0x0][0x388] ;  /* 0x0000e200ff1eeb82 */ /* 0x000ea20000000a00 */
[----:B------:R-:W-:Y:S02]  /*1500*/  @!P0 IMAD.X R37, RZ, RZ, R60, P2 ;  /* 0x000000ffff258224 */ /* 0x000fe400010e063c */
[----:B------:R-:W-:-:S03]  /*1510*/  @!P0 IMAD.SHL.U32 R67, R40, 0x2, RZ ;  /* 0x0000000228438824 */ /* 0x000fc600078e00ff */
[----:B------:R-:W-:Y:S02]  /*1520*/  @!P0 SHF.L.U64.HI R40, R40, 0x1, R37 ;  /* 0x0000000128288819 */ /* 0x000fe40000010225 */
[C---:B0-----:R-:W-:Y:S01]  /*1530*/  @!P0 IADD3 R68, P2, PT, R67.reuse, R34, RZ ;  /* 0x0000002243448210 */ /* 0x041fe20007f5e0ff */
[----:B------:R-:W0:Y:S03]  /*1540*/  @!P6 LDC.64 R32, c[0x0][0x390] ;  /* 0x0000e400ff20eb82 */ /* 0x000e260000000a00 */
[----:B------:R-:W-:Y:S02]  /*1550*/  @!P0 IADD3.X R69, PT, PT, R40, R35, RZ, P2, !PT ;  /* 0x0000002328458210 */ /* 0x000fe400017fe4ff */
[----:B------:R-:W-:Y:S02]  /*1560*/  @!P6 IADD3 R41, P2, PT, R22, R61, RZ ;  /* 0x0000003d1629e210 */ /* 0x000fe40007f5e0ff */
[----:B-1----:R-:W-:Y:S01]  /*1570*/  @!P0 IADD3 R66, P3, PT, R67, R38, RZ ;  /* 0x0000002643428210 */ /* 0x002fe20007f7e0ff */
[----:B------:R-:W1:Y:S01]  /*1580*/  @!P5 LDC.64 R34, c[0x0][0x388] ;  /* 0x0000e200ff22db82 */ /* 0x000e620000000a00 */
[----:B------:R3:W4:Y:S01]  /*1590*/  @!P0 LDG.E.U16.CONSTANT R58, desc[UR6][R68.64] ;  /* 0x00000006443a8981 */ /* 0x000722000c1e9500 */
[----:B------:R-:W-:-:S02]  /*15a0*/  @!P6 IMAD.X R64, RZ, RZ, R60, P2 ;  /* 0x000000ffff40e224 */ /* 0x000fc400010e063c */
[----:B------:R-:W-:Y:S01]  /*15b0*/  @!P0 IMAD.X R67, R40, 0x1, R39, P3 ;  /* 0x0000000128438824 */ /* 0x000fe200018e0627 */
[----:B------:R-:W-:-:S03]  /*15c0*/  @!P5 IADD3 R63, P2, PT, R22, R61, RZ ;  /* 0x0000003d163fd210 */ /* 0x000fc60007f5e0ff */
[----:B------:R-:W5:Y:S01]  /*15d0*/  @!P1 LDC.64 R38, c[0x0][0x388] ;  /* 0x0000e200ff269b82 */ /* 0x000f620000000a00 */
[C---:B------:R-:W-:Y:S02]  /*15e0*/  @!P6 SHF.L.U64.HI R64, R41.reuse, 0x1, R64 ;  /* 0x000000012940e819 */ /* 0x040fe40000010240 */
[----:B------:R-:W-:-:S05]  /*15f0*/  @!P6 SHF.L.U32 R65, R41, 0x1, RZ ;  /* 0x000000012941e819 */ /* 0x000fca00000006ff */
[----:B------:R-:W3:Y:S01]  /*1600*/  @!P5 LDC.64 R36, c[0x0][0x390] ;  /* 0x0000e400ff24db82 */ /* 0x000ee20000000a00 */
[----:B------:R-:W-:Y:S01]  /*1610*/  @!P5 IMAD.X R62, RZ, RZ, R60, P2 ;  /* 0x000000ffff3ed224 */ /* 0x000fe200010e063c */
[----:B--2---:R-:W-:Y:S01]  /*1620*/  @!P6 IADD3 R30, P2, PT, R65, R30, RZ ;  /* 0x0000001e411ee210 */ /* 0x004fe20007f5e0ff */
[----:B------:R-:W2:Y:S05]  /*1630*/  @!P0 LDG.E.U16.CONSTANT R59, desc[UR6][R66.64] ;  /* 0x00000006423b8981 */ /* 0x000eaa000c1e9500 */
[----:B------:R-:W3:Y:S01]  /*1640*/  @!P1 LDC.64 R40, c[0x0][0x390] ;  /* 0x0000e400ff289b82 */ /* 0x000ee20000000a00 */
[C---:B------:R-:W-:Y:S01]  /*1650*/  @!P5 SHF.L.U64.HI R62, R63.reuse, 0x1, R62 ;  /* 0x000000013f3ed819 */ /* 0x040fe2000001023e */
[----:B------:R-:W-:Y:S01]  /*1660*/  @!P5 IMAD.SHL.U32 R63, R63, 0x2, RZ ;  /* 0x000000023f3fd824 */ /* 0x000fe200078e00ff */
[----:B------:R-:W-:-:S02]  /*1670*/  @!P1 IADD3 R61, P4, PT, R22, R61, RZ ;  /* 0x0000003d163d9210 */ /* 0x000fc40007f9e0ff */
[C---:B------:R-:W-:Y:S02]  /*1680*/  @!P6 IADD3.X R31, PT, PT, R64.reuse, R31, RZ, P2, !PT ;  /* 0x0000001f401fe210 */ /* 0x040fe400017fe4ff */
[----:B0-----:R-:W-:Y:S01]  /*1690*/  @!P6 IADD3 R32, P3, PT, R65, R32, RZ ;  /* 0x000000204120e210 */ /* 0x001fe20007f7e0ff */
[----:B------:R-:W-:Y:S01]  /*16a0*/  @!P1 IMAD.X R60, RZ, RZ, R60, P4 ;  /* 0x000000ffff3c9224 */ /* 0x000fe200020e063c */
[----:B-1----:R-:W-:Y:S01]  /*16b0*/  @!P5 IADD3 R34, P2, PT, R63, R34, RZ ;  /* 0x000000223f22d210 */ /* 0x002fe20007f5e0ff */
[----:B------:R-:W2:Y:S01]  /*16c0*/  @!P6 LDG.E.U16.CONSTANT R30, desc[UR6][R30.64+0x40] ;  /* 0x000040061e1ee981 */ /* 0x000ea2000c1e9500 */
[C---:B------:R-:W-:Y:S01]  /*16d0*/  @!P1 SHF.L.U32 R65, R61.reuse, 0x1, RZ ;  /* 0x000000013d419819 */ /* 0x040fe200000006ff */
[----:B------:R-:W-:Y:S01]  /*16e0*/  @!P6 IMAD.X R33, R64, 0x1, R33, P3 ;  /* 0x000000014021e824 */ /* 0x000fe200018e0621 */
[----:B------:R-:W-:Y:S01]  /*16f0*/  @!P1 SHF.L.U64.HI R64, R61, 0x1, R60 ;  /* 0x000000013d409819 */ /* 0x000fe2000001023c */
[----:B------:R-:W-:Y:S01]  /*1700*/  @!P5 IMAD.X R35, R62, 0x1, R35, P2 ;  /* 0x000000013e23d824 */ /* 0x000fe200010e0623 */
[----:B-----5:R-:W-:-:S02]  /*1710*/  @!P1 IADD3 R60, P2, PT, R65, R38, RZ ;  /* 0x00000026413c9210 */ /* 0x020fc40007f5e0ff */
[----:B---3--:R-:W-:Y:S02]  /*1720*/  @!P5 IADD3 R36, P3, PT, R63, R36, RZ ;  /* 0x000000243f24d210 */ /* 0x008fe40007f7e0ff */
[----:B------:R-:W-:Y:S01]  /*1730*/  @!P1 IADD3.X R61, PT, PT, R64, R39, RZ, P2, !PT ;  /* 0x00000027403d9210 */ /* 0x000fe200017fe4ff */
[----:B------:R-:W3:Y:S01]  /*1740*/  @!P5 LDG.E.U16.CONSTANT R63, desc[UR6][R34.64+0x80] ;  /* 0x00008006223fd981 */ /* 0x000ee2000c1e9500 */
[----:B------:R-:W0:Y:S01]  /*1750*/  @!P6 LDC.64 R38, c[0x0][0x388] ;  /* 0x0000e200ff26eb82 */ /* 0x000e220000000a00 */
[----:B------:R-:W-:Y:S01]  /*1760*/  @!P5 IMAD.X R37, R62, 0x1, R37, P3 ;  /* 0x000000013e25d824 */ /* 0x000fe200018e0625 */
[----:B------:R-:W-:Y:S01]  /*1770*/  @!P1 IADD3 R68, P2, PT, R65, R40, RZ ;  /* 0x0000002841449210 */ /* 0x000fe20007f5e0ff */
[----:B------:R-:W5:Y:S04]  /*1780*/  @!P6 LDG.E.U16.CONSTANT R62, desc[UR6][R32.64+0x40] ;  /* 0x00004006203ee981 */ /* 0x000f68000c1e9500 */
[----:B------:R-:W-:Y:S01]  /*1790*/  @!P1 IMAD.X R69, R64, 0x1, R41, P2 ;  /* 0x0000000140459824 */ /* 0x000fe200010e0629 */
[----:B------:R1:W3:Y:S01]  /*17a0*/  @!P5 LDG.E.U16.CONSTANT R66, desc[UR6][R36.64+0x80] ;  /* 0x000080062442d981 */ /* 0x0002e2000c1e9500 */
[----:B------:R-:W-:Y:S01]  /*17b0*/  VIADD R55, R55, UR5 ;  /* 0x0000000537377c36 */ /* 0x000fe20008000000 */
[----:B------:R-:W2:Y:S02]  /*17c0*/  @!P6 LDC.64 R40, c[0x0][0x390] ;  /* 0x0000e400ff28eb82 */ /* 0x000ea40000000a00 */
[----:B------:R-:W3:Y:S04]  /*17d0*/  @!P1 LDG.E.U16.CONSTANT R60, desc[UR6][R60.64+0xc0] ;  /* 0x0000c0063c3c9981 */ /* 0x000ee8000c1e9500 */
[----:B------:R4:W3:Y:S01]  /*17e0*/  @!P1 LDG.E.U16.CONSTANT R64, desc[UR6][R68.64+0xc0] ;  /* 0x0000c00644409981 */ /* 0x0008e2000c1e9500 */
[----:B------:R-:W-:Y:S01]  /*17f0*/  IADD3 R65, P2, PT, R2, R55, RZ ;  /* 0x0000003702417210 */ /* 0x000fe20007f5e0ff */
[----:B-1----:R-:W1:Y:S08]  /*1800*/  @!P5 LDC.64 R36, c[0x0][0x388] ;  /* 0x0000e200ff24db82 */ /* 0x002e700000000a00 */
[----:B------:R-:W0:Y:S08]  /*1810*/  @!P5 LDC.64 R34, c[0x0][0x390] ;  /* 0x0000e400ff22db82 */ /* 0x000e300000000a00 */
[----:B------:R-:W0:Y:S01]  /*1820*/  @!P1 LDC.64 R32, c[0x0][0x388] ;  /* 0x0000e200ff209b82 */ /* 0x000e220000000a00 */
[----:B----4-:R-:W-:-:S02]  /*1830*/  @!P0 SHF.L.U32 R24, R58, 0x10, RZ ;  /* 0x000000103a188819 */ /* 0x010fc400000006ff */
[----:B------:R-:W-:Y:S02]  /*1840*/  LEA.HI.X.SX32 R58, R55, R4, 0x1, P2 ;  /* 0x00000004373a7211 */ /* 0x000fe400010f0eff */
[----:B------:R-:W-:-:S04]  /*1850*/  @!P6 IADD3 R55, P2, PT, R22, R65, RZ ;  /* 0x000000411637e210 */ /* 0x000fc80007f5e0ff */
[----:B------:R-:W-:-:S04]  /*1860*/  @!P6 IADD3.X R68, PT, PT, RZ, R58, RZ, P2, !PT ;  /* 0x0000003aff44e210 */ /* 0x000fc800017fe4ff */
[C---:B------:R-:W-:Y:S01]  /*1870*/  @!P6 SHF.L.U64.HI R68, R55.reuse, 0x1, R68 ;  /* 0x000000013744e819 */ /* 0x040fe20000010244 */
[----:B------:R-:W-:-:S05]  /*1880*/  @!P6 IMAD.SHL.U32 R55, R55, 0x2, RZ ;  /* 0x000000023737e824 */ /* 0x000fca00078e00ff */
[----:B0-----:R-:W-:-:S04]  /*1890*/  @!P6 IADD3 R38, P3, PT, R55, R38, RZ ;  /* 0x000000263726e210 */ /* 0x001fc80007f7e0ff */
[----:B------:R-:W-:Y:S02]  /*18a0*/  @!P6 IADD3.X R39, PT, PT, R68, R39, RZ, P3, !PT ;  /* 0x000000274427e210 */ /* 0x000fe40001ffe4ff */
[----:B------:R-:W-:Y:S01]  /*18b0*/  ISETP.GE.AND P3, PT, R3, R0, PT ;  /* 0x000000000300720c */ /* 0x000fe20003f66270 */
[----:B--2---:R-:W-:Y:S02]  /*18c0*/  @!P6 IMAD.U32 R23, R30, 0x10000, RZ ;  /* 0x000100001e17e824 */ /* 0x004fe400078e00ff */
[----:B------:R-:W0:Y:S01]  /*18d0*/  @!P1 LDC.64 R30, c[0x0][0x390] ;  /* 0x0000e400ff1e9b82 */ /* 0x000e220000000a00 */
[----:B------:R-:W-:Y:S01]  /*18e0*/  @!P0 IMAD.U32 R26, R59, 0x10000, RZ ;  /* 0x000100003b1a8824 */ /* 0x000fe200078e00ff */
[----:B------:R-:W-:Y:S02]  /*18f0*/  @!P5 IADD3 R59, P2, PT, R22, R65, RZ ;  /* 0x00000041163bd210 */ /* 0x000fe40007f5e0ff */
[----:B------:R-:W-:Y:S01]  /*1900*/  @!P6 IADD3 R40, P4, PT, R55, R40, RZ ;  /* 0x000000283728e210 */ /* 0x000fe20007f9e0ff */
[----:B-----5:R-:W-:-:S02]  /*1910*/  @!P6 IMAD.U32 R25, R62, 0x10000, RZ ;  /* 0x000100003e19e824 */ /* 0x020fc400078e00ff */
[----:B------:R-:W-:Y:S01]  /*1920*/  @!P5 IMAD.X R62, RZ, RZ, R58, P2 ;  /* 0x000000ffff3ed224 */ /* 0x000fe200010e063a */
[----:B------:R-:W-:Y:S01]  /*1930*/  @!P1 IADD3 R55, P2, PT, R22, R65, RZ ;  /* 0x0000004116379210 */ /* 0x000fe20007f5e0ff */
[----:B------:R-:W-:Y:S01]  /*1940*/  @!P6 IMAD.X R41, R68, 0x1, R41, P4 ;  /* 0x000000014429e824 */ /* 0x000fe200020e0629 */
[----:B---3--:R-:W-:Y:S01]  /*1950*/  @!P5 SHF.L.U32 R27, R63, 0x10, RZ ;  /* 0x000000103f1bd819 */ /* 0x008fe200000006ff */
[----:B------:R-:W-:Y:S01]  /*1960*/  @!P5 IMAD.U32 R28, R66, 0x10000, RZ ;  /* 0x00010000421cd824 */ /* 0x000fe200078e00ff */
[C---:B------:R-:W-:Y:S01]  /*1970*/  @!P5 SHF.L.U64.HI R62, R59.reuse, 0x1, R62 ;  /* 0x000000013b3ed819 */ /* 0x040fe2000001023e */
[----:B------:R-:W-:Y:S02]  /*1980*/  @!P5 IMAD.SHL.U32 R59, R59, 0x2, RZ ;  /* 0x000000023b3bd824 */ /* 0x000fe400078e00ff */
[----:B------:R-:W-:Y:S01]  /*1990*/  @!P1 IMAD.U32 R29, R60, 0x10000, RZ ;  /* 0x000100003c1d9824 */ /* 0x000fe200078e00ff */
[----:B------:R-:W-:Y:S01]  /*19a0*/  LEA R60, R53, R7, 0x2 ;  /* 0x00000007353c7211 */ /* 0x000fe200078e10ff */
[----:B------:R-:W-:Y:S01]  /*19b0*/  @!P1 IMAD.X R66, RZ, RZ, R58, P2 ;  /* 0x000000ffff429224 */ /* 0x000fe200010e063a */
[----:B------:R-:W-:Y:S01]  /*19c0*/  @!P1 SHF.L.U32 R43, R64, 0x10, RZ ;  /* 0x00000010402b9819 */ /* 0x000fe200000006ff */
[----:B-1----:R-:W-:Y:S06]  /*19d0*/  @P3 BRA `(.L_x_1055) ;  /* 0x0000000000303947 */ /* 0x002fec0003800000 */
[----:B------:R-:W1:Y:S01]  /*19e0*/  LDS R64, [R60] ;  /* 0x000000003c407984 */ /* 0x000e620000000800 */
[----:B------:R-:W-:Y:S02]  /*19f0*/  ISETP.GE.AND P4, PT, R22, UR5, PT ;  /* 0x0000000516007c0c */ /* 0x000fe4000bf86270 */
[----:B------:R-:W-:-:S11]  /*1a00*/  ISETP.GE.AND P2, PT, R52, UR5, PT ;  /* 0x0000000534007c0c */ /* 0x000fd6000bf46270 */
[-C--:B-1----:R-:W-:Y:S01]  /*1a10*/  @!P4 FFMA R13, R24, R64.reuse, R13 ;  /* 0x00000040180dc223 */ /* 0x082fe2000000000d */
        /* <DEDUP_REMOVED lines=8> */
.L_x_1055:
[----:B------:R-:W-:Y:S01]  /*1aa0*/  @!P5 IADD3 R34, P2, PT, R59, R34, RZ ;  /* 0x000000223b22d210 */ /* 0x000fe20007f5e0ff */
[----:B------:R-:W-:Y:S01]  /*1ab0*/  @!P1 IMAD.SHL.U32 R63, R55, 0x2, RZ ;  /* 0x00000002373f9824 */ /* 0x000fe200078e00ff */
[----:B------:R-:W-:Y:S02]  /*1ac0*/  @!P5 IADD3 R36, P4, PT, R59, R36, RZ ;  /* 0x000000243b24d210 */ /* 0x000fe40007f9e0ff */
[C---:B------:R-:W-:Y:S02]  /*1ad0*/  @!P5 IADD3.X R35, PT, PT, R62.reuse, R35, RZ, P2, !PT ;  /* 0x000000233e23d210 */ /* 0x040fe400017fe4ff */
[----:B------:R-:W-:Y:S01]  /*1ae0*/  ISETP.GE.AND P2, PT, R5, R0, PT ;  /* 0x000000000500720c */ /* 0x000fe20003f46270 */
[----:B------:R-:W-:Y:S01]  /*1af0*/  @!P5 IMAD.X R37, R62, 0x1, R37, P4 ;  /* 0x000000013e25d824 */ /* 0x000fe200020e0625 */
[----:B------:R-:W-:Y:S01]  /*1b00*/  @!P1 SHF.L.U64.HI R66, R55, 0x1, R66 ;  /* 0x0000000137429819 */ /* 0x000fe20000010242 */
[----:B------:R-:W-:Y:S01]  /*1b10*/  IMAD.U32 R55, RZ, RZ, UR8 ;  /* 0x00000008ff377e24 */ /* 0x000fe2000f8e00ff */
[----:B------:R-:W-:-:S03]  /*1b20*/  @!P1 IADD3 R32, P4, PT, R63, R32, RZ ;  /* 0x000000203f209210 */ /* 0x000fc60007f9e0ff */
[----:B------:R-:W-:Y:S02]  /*1b30*/  IMAD R61, R55, 0x4, R60 ;  /* 0x00000004373d7824 */ /* 0x000fe400078e023c */
[----:B------:R-:W-:Y:S01]  /*1b40*/  @!P1 IMAD.X R33, R66, 0x1, R33, P4 ;  /* 0x0000000142219824 */ /* 0x000fe200020e0621 */
[----:B0-----:R-:W-:-:S04]  /*1b50*/  @!P1 IADD3 R62, P4, PT, R63, R30, RZ ;  /* 0x0000001e3f3e9210 */ /* 0x001fc80007f9e0ff */
[----:B------:R-:W-:Y:S01]  /*1b60*/  @!P1 IADD3.X R63, PT, PT, R66, R31, RZ, P4, !PT ;  /* 0x0000001f423f9210 */ /* 0x000fe200027fe4ff */
[----:B------:R-:W-:Y:S08]  /*1b70*/  @P2 BRA `(.L_x_1056) ;  /* 0x0000000000302947 */ /* 0x000ff00003800000 */
[----:B------:R-:W0:Y:S01]  /*1b80*/  LDS R30, [R61+0x4] ;  /* 0x000004003d1e7984 */ /* 0x000e220000000800 */
[----:B------:R-:W-:-:S13]  /*1b90*/  ISETP.GE.AND P4, PT, R22, UR5, PT ;  /* 0x0000000516007c0c */ /* 0x000fda000bf86270 */
[-C--:B0-----:R-:W-:Y:S01]  /*1ba0*/  @!P4 FFMA R9, R24, R30.reuse, R9 ;  /* 0x0000001e1809c223 */ /* 0x081fe20000000009 */
        /* <DEDUP_REMOVED lines=9> */
.L_x_1056:
[----:B------:R-:W-:Y:S01]  /*1c40*/  ISETP.GE.AND P4, PT, R22, UR5, PT ;  /* 0x0000000516007c0c */ /* 0x000fe2000bf86270 */
[----:B------:R-:W2:Y:S01]  /*1c50*/  @!P6 LDG.E.U16.CONSTANT R38, desc[UR6][R38.64+0x40] ;  /* 0x000040062626e981 */ /* 0x000ea2000c1e9500 */
[----:B------:R-:W-:-:S03]  /*1c60*/  P2R R64, PR, RZ, 0x1 ;  /* 0x00000001ff407803 */ /* 0x000fc60000000000 */
[----:B------:R-:W3:Y:S04]  /*1c70*/  @!P6 LDG.E.U16.CONSTANT R40, desc[UR6][R40.64+0x40] ;  /* 0x000040062828e981 */ /* 0x000ee8000c1e9500 */
[----:B------:R-:W4:Y:S04]  /*1c80*/  @!P5 LDG.E.U16.CONSTANT R36, desc[UR6][R36.64+0x80] ;  /* 0x000080062424d981 */ /* 0x000f28000c1e9500 */
[----:B------:R-:W0:Y:S01]  /*1c90*/  @!P4 LDC.64 R30, c[0x0][0x388] ;  /* 0x0000e200ff1ecb82 */ /* 0x000e220000000a00 */
[----:B------:R-:W-:Y:S01]  /*1ca0*/  @!P4 IADD3 R66, P0, PT, R22, R65, RZ ;  /* 0x000000411642c210 */ /* 0x000fe20007f1e0ff */
[----:B------:R-:W5:Y:S03]  /*1cb0*/  @!P5 LDG.E.U16.CONSTANT R34, desc[UR6][R34.64+0x80] ;  /* 0x000080062222d981 */ /* 0x000f66000c1e9500 */
[C---:B------:R-:W-:Y:S01]  /*1cc0*/  @!P4 SHF.L.U32 R65, R66.reuse, 0x1, RZ ;  /* 0x000000014241c819 */ /* 0x040fe200000006ff */
[----:B------:R-:W-:Y:S01]  /*1cd0*/  @!P4 IMAD.X R59, RZ, RZ, R58, P0 ;  /* 0x000000ffff3bc224 */ /* 0x000fe200000e063a */
[----:B------:R-:W5:Y:S04]  /*1ce0*/  @!P1 LDG.E.U16.CONSTANT R32, desc[UR6][R32.64+0xc0] ;  /* 0x0000c00620209981 */ /* 0x000f68000c1e9500 */
[----:B------:R-:W-:Y:S01]  /*1cf0*/  @!P4 SHF.L.U64.HI R66, R66, 0x1, R59 ;  /* 0x000000014242c819 */ /* 0x000fe2000001023b */
[----:B------:R-:W5:Y:S01]  /*1d00*/  @!P1 LDG.E.U16.CONSTANT R62, desc[UR6][R62.64+0xc0] ;  /* 0x0000c0063e3e9981 */ /* 0x000f62000c1e9500 */
[----:B0-----:R-:W-:-:S05]  /*1d10*/  @!P4 IADD3 R58, P0, PT, R65, R30, RZ ;  /* 0x0000001e413ac210 */ /* 0x001fca0007f1e0ff */
[----:B------:R-:W-:Y:S02]  /*1d20*/  @!P4 IMAD.X R59, R66, 0x1, R31, P0 ;  /* 0x00000001423bc824 */ /* 0x000fe400000e061f */
[----:B------:R-:W0:Y:S03]  /*1d30*/  @!P4 LDC.64 R30, c[0x0][0x390] ;  /* 0x0000e400ff1ecb82 */ /* 0x000e260000000a00 */
[----:B------:R-:W5:Y:S01]  /*1d40*/  @!P4 LDG.E.U16.CONSTANT R58, desc[UR6][R58.64] ;  /* 0x000000063a3ac981 */ /* 0x000f62000c1e9500 */
[----:B0-----:R-:W-:-:S05]  /*1d50*/  @!P4 IADD3 R30, P0, PT, R65, R30, RZ ;  /* 0x0000001e411ec210 */ /* 0x001fca0007f1e0ff */
[----:B------:R-:W-:Y:S01]  /*1d60*/  @!P4 IMAD.X R31, R66, 0x1, R31, P0 ;  /* 0x00000001421fc824 */ /* 0x000fe200000e061f */
[----:B------:R-:W-:-:S04]  /*1d70*/  ISETP.NE.AND P0, PT, R64, RZ, PT ;  /* 0x000000ff4000720c */ /* 0x000fc80003f05270 */
[----:B------:R-:W5:Y:S01]  /*1d80*/  @!P4 LDG.E.U16.CONSTANT R30, desc[UR6][R30.64] ;  /* 0x000000061e1ec981 */ /* 0x000f62000c1e9500 */
[----:B--2---:R-:W-:Y:S01]  /*1d90*/  @!P6 SHF.L.U32 R23, R38, 0x10, RZ ;  /* 0x000000102617e819 */ /* 0x004fe200000006ff */
[----:B---3--:R-:W-:Y:S02]  /*1da0*/  @!P6 IMAD.U32 R25, R40, 0x10000, RZ ;  /* 0x000100002819e824 */ /* 0x008fe400078e00ff */
[----:B----4-:R-:W-:Y:S01]  /*1db0*/  @!P5 IMAD.U32 R27, R36, 0x10000, RZ ;  /* 0x00010000241bd824 */ /* 0x010fe200078e00ff */
[----:B-----5:R-:W-:Y:S01]  /*1dc0*/  @!P5 SHF.L.U32 R28, R34, 0x10, RZ ;  /* 0x00000010221cd819 */ /* 0x020fe200000006ff */
[----:B------:R-:W-:Y:S02]  /*1dd0*/  @!P1 IMAD.U32 R29, R32, 0x10000, RZ ;  /* 0x00010000201d9824 */ /* 0x000fe400078e00ff */
[----:B------:R-:W-:Y:S01]  /*1de0*/  @!P1 IMAD.U32 R43, R62, 0x10000, RZ ;  /* 0x000100003e2b9824 */ /* 0x000fe200078e00ff */
[----:B------:R-:W-:Y:S01]  /*1df0*/  @!P4 SHF.L.U32 R24, R58, 0x10, RZ ;  /* 0x000000103a18c819 */ /* 0x000fe200000006ff */
        /* <DEDUP_REMOVED lines=14> */
.L_x_1057:
[----:B------:R-:W-:Y:S05]  /*1ee0*/  @P2 BRA `(.L_x_1058) ;  /* 0x0000000000302947 */ /* 0x000fea0003800000 */
        /* <DEDUP_REMOVED lines=12> */
.L_x_1058:
[----:B------:R-:W-:-:S05]  /*1fb0*/  VIADD R53, R53, 0x2 ;  /* 0x0000000235357836 */ /* 0x000fca0000000000 */
[----:B------:R-:W-:-:S13]  /*1fc0*/  ISETP.NE.AND P1, PT, R53, R44, PT ;  /* 0x0000002c3500720c */ /* 0x000fda0003f25270 */
[----:B------:R-:W-:Y:S05]  /*1fd0*/  @P1 BRA `(.L_x_1059) ;  /* 0xfffffff400201947 */ /* 0x000fea000383ffff */
[----:B------:R-:W-:-:S07]  /*1fe0*/  MOV R58, R44 ;  /* 0x0000002c003a7202 */ /* 0x000fce0000000f00 */
.L_x_1054:
[----:B------:R-:W-:-:S13]  /*1ff0*/  LOP3.LUT P0, RZ, R55, 0x1, RZ, 0xc0, !PT ;  /* 0x0000000137ff7812 */ /* 0x000fda000780c0ff */
[----:B------:R-:W-:Y:S05]  /*2000*/  @!P0 BRA `(.L_x_1053) ;  /* 0x0000000400888947 */ /* 0x000fea0003800000 */
[----:B------:R-:W0:Y:S01]  /*2010*/  LDCU UR4, c[0x0][0x3dc] ;  /* 0x00007b80ff0477ac */ /* 0x000e220008000800 */
[C---:B------:R-:W-:Y:S01]  /*2020*/  VIADD R59, R22.reuse, 0x20 ;  /* 0x00000020163b7836 */ /* 0x040fe20000000000 */
[C---:B------:R-:W-:Y:S01]  /*2030*/  IADD3 R32, PT, PT, R22.reuse, 0x60, RZ ;  /* 0x0000006016207810 */ /* 0x040fe20007ffe0ff */
        /* <DEDUP_REMOVED lines=10> */
[----:B------:R-:W-:-:S03]  /*20e0*/  @!P2 IADD3 R65, P6, PT, R22, R63, RZ ;  /* 0x0000003f1641a210 */ /* 0x000fc60007fde0ff */
[----:B------:R-:W-:Y:S02]  /*20f0*/  @!P1 IMAD.X R39, RZ, RZ, R61, P4 ;  /* 0x000000ffff279224 */ /* 0x000fe400020e063d */
[----:B------:R-:W1:Y:S01]  /*2100*/  @!P1 LDC.64 R34, c[0x0][0x388] ;  /* 0x0000e200ff229b82 */ /* 0x000e620000000a00 */
[C---:B------:R-:W-:Y:S02]  /*2110*/  @!P1 IMAD.SHL.U32 R51, R38.reuse, 0x2, RZ ;  /* 0x0000000226339824 */ /* 0x040fe400078e00ff */
[----:B------:R-:W-:Y:S01]  /*2120*/  @!P1 SHF.L.U64.HI R38, R38, 0x1, R39 ;  /* 0x0000000126269819 */ /* 0x000fe20000010227 */
[----:B------:R-:W-:-:S04]  /*2130*/  @!P2 IMAD.X R62, RZ, RZ, R61, P6 ;  /* 0x000000ffff3ea224 */ /* 0x000fc800030e063d */
[----:B------:R-:W2:Y:S01]  /*2140*/  @!P2 LDC.64 R30, c[0x0][0x388] ;  /* 0x0000e200ff1eab82 */ /* 0x000ea20000000a00 */
[C---:B------:R-:W-:Y:S02]  /*2150*/  @!P2 SHF.L.U64.HI R62, R65.reuse, 0x1, R62 ;  /* 0x00000001413ea819 */ /* 0x040fe4000001023e */
[----:B------:R-:W-:-:S05]  /*2160*/  @!P2 SHF.L.U32 R65, R65, 0x1, RZ ;  /* 0x000000014141a819 */ /* 0x000fca00000006ff */
[----:B------:R-:W3:Y:S01]  /*2170*/  @!P2 LDC.64 R32, c[0x0][0x390] ;  /* 0x0000e400ff20ab82 */ /* 0x000ee20000000a00 */
[C---:B0-----:R-:W-:Y:S02]  /*2180*/  @!P1 IADD3 R50, P5, PT, R51.reuse, R36, RZ ;  /* 0x0000002433329210 */ /* 0x041fe40007fbe0ff */
[----:B-1----:R-:W-:-:S03]  /*2190*/  @!P1 IADD3 R52, P4, PT, R51, R34, RZ ;  /* 0x0000002233349210 */ /* 0x002fc60007f9e0ff */
[C---:B------:R-:W-:Y:S02]  /*21a0*/  @!P1 IMAD.X R51, R38.reuse, 0x1, R37, P5 ;  /* 0x0000000126339824 */ /* 0x040fe400028e0625 */
[----:B------:R-:W0:Y:S01]  /*21b0*/  @!P0 LDC.64 R40, c[0x0][0x390] ;  /* 0x0000e400ff288b82 */ /* 0x000e220000000a00 */
[----:B------:R-:W-:Y:S02]  /*21c0*/  @!P1 IADD3.X R53, PT, PT, R38, R35, RZ, P4, !PT ;  /* 0x0000002326359210 */ /* 0x000fe400027fe4ff */
[CC--:B------:R-:W-:Y:S01]  /*21d0*/  @!P3 IADD3 R64, P6, PT, R22.reuse, R63.reuse, RZ ;  /* 0x0000003f1640b210 */ /* 0x0c0fe20007fde0ff */
[----:B------:R-:W4:Y:S04]  /*21e0*/  @!P1 LDG.E.U16.CONSTANT R50, desc[UR6][R50.64] ;  /* 0x0000000632329981 */ /* 0x000f28000c1e9500 */
[----:B------:R-:W1:Y:S08]  /*21f0*/  @!P3 LDC.64 R36, c[0x0][0x390] ;  /* 0x0000e400ff24bb82 */ /* 0x000e700000000a00 */
[----:B------:R-:W5:Y:S01]  /*2200*/  @!P3 LDC.64 R34, c[0x0][0x388] ;  /* 0x0000e200ff22bb82 */ /* 0x000f620000000a00 */
[C---:B--2---:R-:W-:Y:S01]  /*2210*/  @!P2 IADD3 R30, P5, PT, R65.reuse, R30, RZ ;  /* 0x0000001e411ea210 */ /* 0x044fe20007fbe0ff */
[----:B------:R2:W4:Y:S06]  /*2220*/  @!P1 LDG.E.U16.CONSTANT R52, desc[UR6][R52.64] ;  /* 0x0000000634349981 */ /* 0x00052c000c1e9500 */
[----:B------:R-:W0:Y:S01]  /*2230*/  @!P0 LDC.64 R38, c[0x0][0x388] ;  /* 0x0000e200ff268b82 */ /* 0x000e220000000a00 */
[----:B------:R-:W-:Y:S01]  /*2240*/  @!P0 IADD3 R63, P4, PT, R22, R63, RZ ;  /* 0x0000003f163f8210 */ /* 0x000fe20007f9e0ff */
[----:B------:R-:W-:Y:S01]  /*2250*/  @!P2 IMAD.X R31, R62, 0x1, R31, P5 ;  /* 0x000000013e1fa824 */ /* 0x000fe200028e061f */
[----:B---3--:R-:W-:Y:S01]  /*2260*/  @!P2 IADD3 R32, P5, PT, R65, R32, RZ ;  /* 0x000000204120a210 */ /* 0x008fe20007fbe0ff */
[----:B------:R-:W-:-:S02]  /*2270*/  @!P3 IMAD.X R67, RZ, RZ, R61, P6 ;  /* 0x000000ffff43b224 */ /* 0x000fc400030e063d */
[----:B--2---:R-:W-:Y:S01]  /*2280*/  @!P3 IMAD.SHL.U32 R53, R64, 0x2, RZ ;  /* 0x000000024035b824 */ /* 0x004fe200078e00ff */
[----:B------:R-:W-:Y:S01]  /*2290*/  @!P0 IADD3.X R68, PT, PT, RZ, R61, RZ, P4, !PT ;  /* 0x0000003dff448210 */ /* 0x000fe200027fe4ff */
[----:B------:R-:W-:Y:S01]  /*22a0*/  @!P2 IMAD.X R33, R62, 0x1, R33, P5 ;  /* 0x000000013e21a824 */ /* 0x000fe200028e0621 */
[----:B------:R-:W-:Y:S01]  /*22b0*/  @!P3 SHF.L.U64.HI R66, R64, 0x1, R67 ;  /* 0x000000014042b819 */ /* 0x000fe20000010243 */
[----:B------:R-:W2:Y:S01]  /*22c0*/  @!P2 LDG.E.U16.CONSTANT R30, desc[UR6][R30.64+0x40] ;  /* 0x000040061e1ea981 */ /* 0x000ea2000c1e9500 */
[----:B-1----:R-:W-:Y:S02]  /*22d0*/  @!P3 IADD3 R36, P5, PT, R53, R36, RZ ;  /* 0x000000243524b210 */ /* 0x002fe40007fbe0ff */
[C---:B------:R-:W-:Y:S01]  /*22e0*/  @!P0 SHF.L.U64.HI R62, R63.reuse, 0x1, R68 ;  /* 0x000000013f3e8819 */ /* 0x040fe20000010244 */
[----:B------:R-:W3:Y:S01]  /*22f0*/  @!P2 LDG.E.U16.CONSTANT R32, desc[UR6][R32.64+0x40] ;  /* 0x000040062020a981 */ /* 0x000ee2000c1e9500 */
[----:B------:R-:W-:Y:S02]  /*2300*/  @!P0 SHF.L.U32 R63, R63, 0x1, RZ ;  /* 0x000000013f3f8819 */ /* 0x000fe400000006ff */
[----:B-----5:R-:W-:Y:S01]  /*2310*/  @!P3 IADD3 R34, P4, PT, R53, R34, RZ ;  /* 0x000000223522b210 */ /* 0x020fe20007f9e0ff */
[----:B------:R-:W-:Y:S01]  /*2320*/  @!P3 IMAD.X R37, R66, 0x1, R37, P5 ;  /* 0x000000014225b824 */ /* 0x000fe200028e0625 */
[----:B0-----:R-:W-:-:S03]  /*2330*/  @!P0 IADD3 R40, P5, PT, R63, R40, RZ ;  /* 0x000000283f288210 */ /* 0x001fc60007fbe0ff */
[----:B------:R-:W-:Y:S01]  /*2340*/  @!P3 IMAD.X R35, R66, 0x1, R35, P4 ;  /* 0x000000014223b824 */ /* 0x000fe200020e0623 */
[----:B------:R-:W5:Y:S01]  /*2350*/  @!P3 LDG.E.U16.CONSTANT R36, desc[UR6][R36.64+0x80] ;  /* 0x000080062424b981 */ /* 0x000f62000c1e9500 */
[----:B------:R-:W-:Y:S01]  /*2360*/  @!P0 IADD3 R38, P4, PT, R63, R38, RZ ;  /* 0x000000263f268210 */ /* 0x000fe20007f9e0ff */
[C---:B------:R-:W-:Y:S02]  /*2370*/  @!P0 IMAD.X R41, R62.reuse, 0x1, R41, P5 ;  /* 0x000000013e298824 */ /* 0x040fe400028e0629 */
[----:B------:R-:W5:Y:S01]  /*2380*/  @!P3 LDG.E.U16.CONSTANT R34, desc[UR6][R34.64+0x80] ;  /* 0x000080062222b981 */ /* 0x000f62000c1e9500 */
[----:B------:R-:W-:-:S03]  /*2390*/  @!P0 IADD3.X R39, PT, PT, R62, R39, RZ, P4, !PT ;  /* 0x000000273e278210 */ /* 0x000fc600027fe4ff */
[----:B------:R-:W5:Y:S04]  /*23a0*/  @!P0 LDG.E.U16.CONSTANT R40, desc[UR6][R40.64+0xc0] ;  /* 0x0000c00628288981 */ /* 0x000f68000c1e9500 */
[----:B------:R-:W5:Y:S01]  /*23b0*/  @!P0 LDG.E.U16.CONSTANT R38, desc[UR6][R38.64+0xc0] ;  /* 0x0000c00626268981 */ /* 0x000f62000c1e9500 */
[-C--:B------:R-:W-:Y:S02]  /*23c0*/  ISETP.GE.AND P5, PT, R3, R0.reuse, PT ;  /* 0x000000000300720c */ /* 0x080fe40003fa6270 */
[----:B------:R-:W-:Y:S02]  /*23d0*/  ISETP.GE.AND P4, PT, R5, R0, PT ;  /* 0x000000000500720c */ /* 0x000fe40003f86270 */
[----:B----4-:R-:W-:Y:S01]  /*23e0*/  @!P1 SHF.L.U32 R26, R50, 0x10, RZ ;  /* 0x00000010321a9819 */ /* 0x010fe200000006ff */
[----:B------:R-:W-:-:S02]  /*23f0*/  @!P1 IMAD.U32 R24, R52, 0x10000, RZ ;  /* 0x0001000034189824 */ /* 0x000fc400078e00ff */
[----:B--2---:R-:W-:Y:S02]  /*2400*/  @!P2 IMAD.U32 R23, R30, 0x10000, RZ ;  /* 0x000100001e17a824 */ /* 0x004fe400078e00ff */
[----:B---3--:R-:W-:Y:S02]  /*2410*/  @!P2 IMAD.U32 R25, R32, 0x10000, RZ ;  /* 0x000100002019a824 */ /* 0x008fe400078e00ff */
[----:B-----5:R-:W-:Y:S01]  /*2420*/  @!P3 IMAD.U32 R28, R36, 0x10000, RZ ;  /* 0x00010000241cb824 */ /* 0x020fe200078e00ff */
[----:B------:R-:W-:Y:S02]  /*2430*/  @!P3 SHF.L.U32 R27, R34, 0x10, RZ ;  /* 0x00000010221bb819 */ /* 0x000fe400000006ff */
[----:B------:R-:W-:Y:S01]  /*2440*/  @!P0 SHF.L.U32 R43, R40, 0x10, RZ ;  /* 0x00000010282b8819 */ /* 0x000fe200000006ff */
[----:B------:R-:W-:Y:S01]  /*2450*/  @!P0 IMAD.U32 R29, R38, 0x10000, RZ ;  /* 0x00010000261d8824 */ /* 0x000fe200078e00ff */
[----:B------:R-:W-:Y:S06]  /*2460*/  @P5 BRA `(.L_x_1060) ;  /* 0x0000000000345947 */ /* 0x000fec0003800000 */
[----:B------:R-:W-:Y:S01]  /*2470*/  IMAD R30, R58, 0x4, R7 ;  /* 0x000000043a1e7824 */ /* 0x000fe200078e0207 */
[----:B------:R-:W-:Y:S02]  /*2480*/  ISETP.GE.AND P3, PT, R22, UR4, PT ;  /* 0x0000000416007c0c */ /* 0x000fe4000bf66270 */
[----:B------:R-:W-:Y:S02]  /*2490*/  ISETP.GE.AND P2, PT, R59, UR4, PT ;  /* 0x000000043b007c0c */ /* 0x000fe4000bf46270 */
[----:B------:R-:W-:Y:S01]  /*24a0*/  ISETP.GE.AND P1, PT, R60, UR4, PT ;  /* 0x000000043c007c0c */ /* 0x000fe2000bf26270 */
[----:B------:R-:W0:Y:S08]  /*24b0*/  LDS R30, [R30] ;  /* 0x000000001e1e7984 */ /* 0x000e300000000800 */
        /* <DEDUP_REMOVED lines=8> */
.L_x_1060:
[----:B------:R-:W-:Y:S05]  /*2540*/  @P4 BRA `(.L_x_1053) ;  /* 0x0000000000384947 */ /* 0x000fea0003800000 */
[----:B------:R-:W-:Y:S01]  /*2550*/  IMAD.IADD R30, R58, 0x1, R55 ;  /* 0x000000013a1e7824 */ /* 0x000fe200078e0237 */
[----:B------:R-:W-:Y:S02]  /*2560*/  ISETP.GE.AND P3, PT, R22, UR4, PT ;  /* 0x0000000416007c0c */ /* 0x000fe4000bf66270 */
[----:B------:R-:W-:Y:S02]  /*2570*/  ISETP.GE.AND P2, PT, R59, UR4, PT ;  /* 0x000000043b007c0c */ /* 0x000fe4000bf46270 */
[----:B------:R-:W-:Y:S02]  /*2580*/  LEA R30, R30, R7, 0x2 ;  /* 0x000000071e1e7211 */ /* 0x000fe400078e10ff */
[----:B------:R-:W-:-:S04]  /*2590*/  ISETP.GE.AND P1, PT, R60, UR4, PT ;  /* 0x000000043c007c0c */ /* 0x000fc8000bf26270 */
[----:B------:R-:W0:Y:S03]  /*25a0*/  LDS R30, [R30+0x4] ;  /* 0x000004001e1e7984 */ /* 0x000e260000000800 */
[-C--:B0-----:R-:W-:Y:S01]  /*25b0*/  @!P3 FFMA R9, R24, R30.reuse, R9 ;  /* 0x0000001e1809b223 */ /* 0x081fe20000000009 */
[-C--:B------:R-:W-:Y:S01]  /*25c0*/  @!P3 FFMA R17, R26, R30.reuse, R17 ;  /* 0x0000001e1a11b223 */ /* 0x080fe20000000011 */
[-C--:B------:R-:W-:Y:S01]  /*25d0*/  @!P2 FFMA R8, R23, R30.reuse, R8 ;  /* 0x0000001e1708a223 */ /* 0x080fe20000000008 */
[----:B------:R-:W-:-:S03]  /*25e0*/  @!P2 FFMA R16, R25, R30, R16 ;  /* 0x0000001e1910a223 */ /* 0x000fc60000000010 */
[-C--:B------:R-:W-:Y:S01]  /*25f0*/  @!P1 FFMA R6, R27, R30.reuse, R6 ;  /* 0x0000001e1b069223 */ /* 0x080fe20000000006 */
[-C--:B------:R-:W-:Y:S01]  /*2600*/  @!P1 FFMA R15, R28, R30.reuse, R15 ;  /* 0x0000001e1c0f9223 */ /* 0x080fe2000000000f */
[-C--:B------:R-:W-:Y:S01]  /*2610*/  @!P0 FFMA R54, R29, R30.reuse, R54 ;  /* 0x0000001e1d368223 */ /* 0x080fe20000000036 */
[----:B------:R-:W-:-:S07]  /*2620*/  @!P0 FFMA R14, R43, R30, R14 ;  /* 0x0000001e2b0e8223 */ /* 0x000fce000000000e */
.L_x_1053:
[----:B------:R-:W0:Y:S01]  /*2630*/  LDCU UR4, c[0x0][0x3e4] ;  /* 0x00007c80ff0477ac */ /* 0x000e220008000800 */
[----:B------:R-:W-:Y:S01]  /*2640*/  BSSY.RECONVERGENT B0, `(.L_x_1061) ;  /* 0x0000218000007945 */ /* 0x000fe20003800200 */
[----:B------:R-:W-:Y:S01]  /*2650*/  IMAD.IADD R32, R49, 0x1, R42 ;  /* 0x0000000131207824 */ /* 0x000fe200078e022a */
        /* <DEDUP_REMOVED lines=28> */
[----:B------:R-:W-:Y:S05]  /*2820*/  CALL.REL.NOINC `($__internal_9_$__cuda_sm3x_div_rn_noftz_f32_slowpath) ;  /* 0x0000003400cc7944 */ /* 0x000fea0003c00000 */
[----:B------:R-:W-:-:S07]  /*2830*/  IMAD.MOV.U32 R22, RZ, RZ, R13 ;  /* 0x000000ffff167224 */ /* 0x000fce00078e000d */
.L_x_1068:
[----:B------:R-:W-:Y:S05]  /*2840*/  BSYNC.RECONVERGENT B5 ;  /* 0x0000000000057941 */ /* 0x000fea0003800200 */
.L_x_1067:
[----:B------:R-:W-:-:S05]  /*2850*/  FMUL R22, R22, R21 ;  /* 0x0000001516167220 */ /* 0x000fca0000400000 */
[----:B------:R0:W-:Y:S02]  /*2860*/  STS [R33+0x8], R22 ;  /* 0x0000081621007388 */ /* 0x0001e40000000800 */
.L_x_1066:
[----:B------:R-:W-:Y:S05]  /*2870*/  BSYNC.RECONVERGENT B4 ;  /* 0x0000000000047941 */ /* 0x000fea0003800200 */
.L_x_1065:
        /* <DEDUP_REMOVED lines=23> */
[----:B------:R-:W-:Y:S05]  /*29f0*/  CALL.REL.NOINC `($__internal_9_$__cuda_sm3x_div_rn_noftz_f32_slowpath) ;  /* 0x0000003400587944 */ /* 0x000fea0003c00000 */
.L_x_1072:
[----:B------:R-:W-:Y:S05]  /*2a00*/  BSYNC.RECONVERGENT B5 ;  /* 0x0000000000057941 */ /* 0x000fea0003800200 */
.L_x_1071:
[----:B------:R-:W-:-:S05]  /*2a10*/  FMUL R20, R13, R20 ;  /* 0x000000140d147220 */ /* 0x000fca0000400000 */
[----:B------:R1:W-:Y:S02]  /*2a20*/  STS [R33+0x88], R20 ;  /* 0x0000881421007388 */ /* 0x0003e40000000800 */
.L_x_1070:
[----:B------:R-:W-:Y:S05]  /*2a30*/  BSYNC.RECONVERGENT B4 ;  /* 0x0000000000047941 */ /* 0x000fea0003800200 */
.L_x_1069:
        /* <DEDUP_REMOVED lines=22> */
[----:B------:R-:W-:Y:S05]  /*2ba0*/  CALL.REL.NOINC `($__internal_9_$__cuda_sm3x_div_rn_noftz_f32_slowpath) ;  /* 0x0000003000ec7944 */ /* 0x000fea0003c00000 */
[----:B------:R-:W-:-:S07]  /*2bb0*/  IMAD.MOV.U32 R12, RZ, RZ, R13 ;  /* 0x000000ffff0c7224 */ /* 0x000fce00078e000d */
.L_x_1076:
[----:B------:R-:W-:Y:S05]  /*2bc0*/  BSYNC.RECONVERGENT B5 ;  /* 0x0000000000057941 */ /* 0x000fea0003800200 */
.L_x_1075:
[----:B------:R-:W-:-:S05]  /*2bd0*/  FMUL R12, R12, R19 ;  /* 0x000000130c0c7220 */ /* 0x000fca0000400000 */
[----:B------:R2:W-:Y:S02]  /*2be0*/  STS [R33+0x108], R12 ;  /* 0x0001080c21007388 */ /* 0x0005e40000000800 */
.L_x_1074:
[----:B------:R-:W-:Y:S05]  /*2bf0*/  BSYNC.RECONVERGENT B4 ;  /* 0x0000000000047941 */ /* 0x000fea0003800200 */
.L_x_1073:
        /* <DEDUP_REMOVED lines=22> */
[----:B------:R-:W-:Y:S05]  /*2d60*/  CALL.REL.NOINC `($__internal_9_$__cuda_sm3x_div_rn_noftz_f32_slowpath) ;  /* 0x00000030007c7944 */ /* 0x000fea0003c00000 */
[----:B------:R-:W-:-:S07]  /*2d70*/  IMAD.MOV.U32 R11, RZ, RZ, R13 ;  /* 0x000000ffff0b7224 */ /* 0x000fce00078e000d */
.L_x_1079:
[----:B------:R-:W-:Y:S05]  /*2d80*/  BSYNC.RECONVERGENT B5 ;  /* 0x0000000000057941 */ /* 0x000fea0003800200 */
.L_x_1078:
[----:B------:R-:W-:-:S05]  /*2d90*/  FMUL R18, R11, R18 ;  /* 0x000000120b127220 */ /* 0x000fca0000400000 */
[----:B------:R3:W-:Y:S02]  /*2da0*/  STS [R33+0x188], R18 ;  /* 0x0001881221007388 */ /* 0x0007e40000000800 */
.L_x_1077:
[----:B------:R-:W-:Y:S05]  /*2db0*/  BSYNC.RECONVERGENT B4 ;  /* 0x0000000000047941 */ /* 0x000fea0003800200 */
.L_x_1064:
        /* <DEDUP_REMOVED lines=25> */
[----:B-1----:R-:W-:Y:S05]  /*2f50*/  CALL.REL.NOINC `($__internal_9_$__cuda_sm3x_div_rn_noftz_f32_slowpath) ;  /* 0x0000003000007944 */ /* 0x002fea0003c00000 */
[----:B------:R-:W-:-:S07]  /*2f60*/  IMAD.MOV.U32 R10, RZ, RZ, R13 ;  /* 0x000000ffff0a7224 */ /* 0x000fce00078e000d */
.L_x_1084:
[----:B------:R-:W-:Y:S05]  /*2f70*/  BSYNC.RECONVERGENT B5 ;  /* 0x0000000000057941 */ /* 0x000fea0003800200 */
.L_x_1083:
[----:B------:R-:W-:-:S05]  /*2f80*/  FMUL R10, R10, R17 ;  /* 0x000000110a0a7220 */ /* 0x000fca0000400000 */
[----:B------:R4:W-:Y:S02]  /*2f90*/  STS [R11+0x4], R10 ;  /* 0x0000040a0b007388 */ /* 0x0009e40000000800 */
.L_x_1082:
[----:B------:R-:W-:Y:S05]  /*2fa0*/  BSYNC.RECONVERGENT B4 ;  /* 0x0000000000047941 */ /* 0x000fea0003800200 */
.L_x_1081:
[----:B------:R-:W5:Y:S01]  /*2fb0*/  LDCU UR4, c[0x0][0x3dc] ;  /* 0x00007b80ff0477ac */ /* 0x000f620008000800 */
[----:B------:R-:W-:Y:S01]  /*2fc0*/  IADD3 R9, PT, PT, R32, 0x20, RZ ;  /* 0x0000002020097810 */ /* 0x000fe20007ffe0ff */
[----:B------:R-:W-:Y:S03]  /*2fd0*/  BSSY.RECONVERGENT B4, `(.L_x_1085) ;  /* 0x0000019000047945 */ /* 0x000fe60003800200 */
[----:B-----5:R-:W-:-:S13]  /*2fe0*/  ISETP.GE.AND P0, PT, R9, UR4, PT ;  /* 0x0000000409007c0c */ /* 0x020fda000bf06270 */
[----:B------:R-:W-:Y:S05]  /*2ff0*/  @P0 BRA `(.L_x_1086) ;  /* 0x0000000000580947 */ /* 0x000fea0003800000 */
[----:B----4-:R-:W-:Y:S01]  /*3000*/  FMUL R10, R8, -1.4426950216293334961 ;  /* 0xbfb8aa3b080a7820 */ /* 0x010fe20000400000 */
[----:B------:R-:W-:Y:S04]  /*3010*/  BSSY.RECONVERGENT B5, `(.L_x_1087) ;  /* 0x0000012000057945 */ /* 0x000fe80003800200 */
[----:B------:R-:W-:-:S13]  /*3020*/  FSETP.GEU.AND P0, PT, R10, -126, PT ;  /* 0xc2fc00000a00780b */ /* 0x000fda0003f0e000 */
[----:B------:R-:W-:-:S04]  /*3030*/  @!P0 FMUL R10, R10, 0.5 ;  /* 0x3f0000000a0a8820 */ /* 0x000fc80000400000 */
[----:B------:R-:W4:Y:S02]  /*3040*/  MUFU.EX2 R9, R10 ;  /* 0x0000000a00097308 */ /* 0x000f240000000800 */
[----:B----4-:R-:W-:-:S04]  /*3050*/  @!P0 FMUL R9, R9, R9 ;  /* 0x0000000909098220 */ /* 0x010fc80000400000 */
[----:B0-----:R-:W-:-:S04]  /*3060*/  FADD R22, R9, 1 ;  /* 0x3f80000009167421 */ /* 0x001fc80000000000 */
        /* <DEDUP_REMOVED lines=10> */
[----:B-1-3--:R-:W-:Y:S05]  /*3110*/  CALL.REL.NOINC `($__internal_9_$__cuda_sm3x_div_rn_noftz_f32_slowpath) ;  /* 0x0000002c00907944 */ /* 0x00afea0003c00000 */
[----:B------:R-:W-:-:S07]  /*3120*/  IMAD.MOV.U32 R9, RZ, RZ, R13 ;  /* 0x000000ffff097224 */ /* 0x000fce00078e000d */
.L_x_1088:
[----:B------:R-:W-:Y:S05]  /*3130*/  BSYNC.RECONVERGENT B5 ;  /* 0x0000000000057941 */ /* 0x000fea0003800200 */
.L_x_1087:
[----:B------:R-:W-:-:S05]  /*3140*/  FMUL R16, R9, R16 ;  /* 0x0000001009107220 */ /* 0x000fca0000400000 */
[----:B------:R0:W-:Y:S02]  /*3150*/  STS [R11+0x84], R16 ;  /* 0x000084100b007388 */ /* 0x0001e40000000800 */
.L_x_1086:
[----:B------:R-:W-:Y:S05]  /*3160*/  BSYNC.RECONVERGENT B4 ;  /* 0x0000000000047941 */ /* 0x000fea0003800200 */
.L_x_1085:
[----:B------:R-:W5:Y:S01]  /*3170*/  LDCU UR4, c[0x0][0x3dc] ;  /* 0x00007b80ff0477ac */ /* 0x000f620008000800 */
[----:B------:R-:W-:Y:S01]  /*3180*/  IADD3 R8, PT, PT, R32, 0x40, RZ ;  /* 0x0000004020087810 */ /* 0x000fe20007ffe0ff */
[----:B------:R-:W-:Y:S03]  /*3190*/  BSSY.RECONVERGENT B4, `(.L_x_1089) ;  /* 0x0000019000047945 */ /* 0x000fe60003800200 */
[----:B-----5:R-:W-:-:S13]  /*31a0*/  ISETP.GE.AND P0, PT, R8, UR4, PT ;  /* 0x0000000408007c0c */ /* 0x020fda000bf06270 */
[----:B------:R-:W-:Y:S05]  /*31b0*/  @P0 BRA `(.L_x_1090) ;  /* 0x0000000000580947 */ /* 0x000fea0003800000 */
[----:B------:R-:W-:Y:S01]  /*31c0*/  FMUL R8, R6, -1.4426950216293334961 ;  /* 0xbfb8aa3b06087820 */ /* 0x000fe20000400000 */
[----:B------:R-:W-:Y:S04]  /*31d0*/  BSSY.RECONVERGENT B5, `(.L_x_1091) ;  /* 0x0000012000057945 */ /* 0x000fe80003800200 */
[----:B------:R-:W-:-:S13]  /*31e0*/  FSETP.GEU.AND P0, PT, R8, -126, PT ;  /* 0xc2fc00000800780b */ /* 0x000fda0003f0e000 */
[----:B------:R-:W-:-:S04]  /*31f0*/  @!P0 FMUL R8, R8, 0.5 ;  /* 0x3f00000008088820 */ /* 0x000fc80000400000 */
[----:B------:R-:W5:Y:S02]  /*3200*/  MUFU.EX2 R9, R8 ;  /* 0x0000000800097308 */ /* 0x000f640000000800 */
[----:B-----5:R-:W-:-:S04]  /*3210*/  @!P0 FMUL R9, R9, R9 ;  /* 0x0000000909098220 */ /* 0x020fc80000400000 */
[----:B0-----:R-:W-:-:S04]  /*3220*/  FADD R22, R9, 1 ;  /* 0x3f80000009167421 */ /* 0x001fc80000000000 */
        /* <DEDUP_REMOVED lines=10> */
[----:B-123--:R-:W-:Y:S05]  /*32d0*/  CALL.REL.NOINC `($__internal_9_$__cuda_sm3x_div_rn_noftz_f32_slowpath) ;  /* 0x0000002c00207944 */ /* 0x00efea0003c00000 */
[----:B------:R-:W-:-:S07]  /*32e0*/  IMAD.MOV.U32 R10, RZ, RZ, R13 ;  /* 0x000000ffff0a7224 */ /* 0x000fce00078e000d */
.L_x_1092:
[----:B------:R-:W-:Y:S05]  /*32f0*/  BSYNC.RECONVERGENT B5 ;  /* 0x0000000000057941 */ /* 0x000fea0003800200 */
.L_x_1091:
[----:B------:R-:W-:-:S05]  /*3300*/  FMUL R10, R10, R15 ;  /* 0x0000000f0a0a7220 */ /* 0x000fca0000400000 */
[----:B------:R0:W-:Y:S02]  /*3310*/  STS [R11+0x104], R10 ;  /* 0x0001040a0b007388 */ /* 0x0001e40000000800 */
.L_x_1090:
[----:B------:R-:W-:Y:S05]  /*3320*/  BSYNC.RECONVERGENT B4 ;  /* 0x0000000000047941 */ /* 0x000fea0003800200 */
.L_x_1089:
[----:B------:R-:W5:Y:S01]  /*3330*/  LDCU UR4, c[0x0][0x3dc] ;  /* 0x00007b80ff0477ac */ /* 0x000f620008000800 */
[----:B------:R-:W-:-:S04]  /*3340*/  IADD3 R32, PT, PT, R32, 0x60, RZ ;  /* 0x0000006020207810 */ /* 0x000fc80007ffe0ff */
        /* <DEDUP_REMOVED lines=9> */
[----:B------:R-:W0:Y:S08]  /*33e0*/  MUFU.RCP R9, R22 ;  /* 0x0000001600097308 */ /* 0x000e300000001000 */
[----:B------:R-:W5:Y:S01]  /*33f0*/  FCHK P0, R54, R22 ;  /* 0x0000001636007302 */ /* 0x000f620000000000 */
[----:B0-----:R-:W-:-:S04]  /*3400*/  FFMA R8, -R22, R9, 1 ;  /* 0x3f80000016087423 */ /* 0x001fc80000000109 */
[----:B------:R-:W-:-:S04]  /*3410*/  FFMA R9, R9, R8, R9 ;  /* 0x0000000809097223 */ /* 0x000fc80000000009 */
[----:B------:R-:W-:-:S04]  /*3420*/  FFMA R8, R9, R54, RZ ;  /* 0x0000003609087223 */ /* 0x000fc800000000ff */
[----:B------:R-:W-:-:S04]  /*3430*/  FFMA R13, -R22, R8, R54 ;  /* 0x00000008160d7223 */ /* 0x000fc80000000136 */
[----:B------:R-:W-:Y:S01]  /*3440*/  FFMA R9, R9, R13, R8 ;  /* 0x0000000d09097223 */ /* 0x000fe20000000008 */
[----:B-----5:R-:W-:Y:S06]  /*3450*/  @!P0 BRA `(.L_x_1094) ;  /* 0x0000000000108947 */ /* 0x020fec0003800000 */
[----:B------:R-:W-:Y:S01]  /*3460*/  IMAD.MOV.U32 R13, RZ, RZ, R54 ;  /* 0x000000ffff0d7224 */ /* 0x000fe200078e0036 */
[----:B------:R-:W-:-:S07]  /*3470*/  MOV R30, 0x3490 ;  /* 0x00003490001e7802 */ /* 0x000fce0000000f00 */
[----:B-1234-:R-:W-:Y:S05]  /*3480*/  CALL.REL.NOINC `($__internal_9_$__cuda_sm3x_div_rn_noftz_f32_slowpath) ;  /* 0x0000002800b47944 */ /* 0x01efea0003c00000 */
[----:B------:R-:W-:-:S07]  /*3490*/  IMAD.MOV.U32 R9, RZ, RZ, R13 ;  /* 0x000000ffff097224 */ /* 0x000fce00078e000d */
.L_x_1094:
[----:B------:R-:W-:Y:S05]  /*34a0*/  BSYNC.RECONVERGENT B4 ;  /* 0x0000000000047941 */ /* 0x000fea0003800200 */
.L_x_1093:
[----:B------:R-:W-:-:S05]  /*34b0*/  FMUL R14, R9, R14 ;  /* 0x0000000e090e7220 */ /* 0x000fca0000400000 */
[----:B------:R0:W-:Y:S01]  /*34c0*/  STS [R11+0x184], R14 ;  /* 0x0001840e0b007388 */ /* 0x0001e20000000800 */
[----:B------:R-:W-:Y:S05]  /*34d0*/  BRA `(.L_x_1080) ;  /* 0x0000001000b87947 */ /* 0x000fea0003800000 */
.L_x_1063:
        /* <DEDUP_REMOVED lines=24> */
.L_x_1095:
        /* <DEDUP_REMOVED lines=21> */
[----:B-1----:R-:W-:-:S05]  /*37b0*/  FMNMX R9, RZ, R54, !PT ;  /* 0x00000036ff097209 */ /* 0x002fca0007800000 */
[----:B------:R-:W-:-:S05]  /*37c0*/  FMUL R9, R9, R14 ;  /* 0x0000000e09097220 */ /* 0x000fca0000400000 */
[----:B------:R2:W-:Y:S01]  /*37d0*/  STS [R12+0x184], R9 ;  /* 0x000184090c007388 */ /* 0x0005e20000000800 */
[----:B------:R-:W-:Y:S05]  /*37e0*/  BRA `(.L_x_1080) ;  /* 0x0000000c00f47947 */ /* 0x000fea0003800000 */
.L_x_1062:
[----:B------:R-:W-:-:S13]  /*37f0*/  ISETP.GE.AND P0, PT, R3, R0, PT ;  /* 0x000000000300720c */ /* 0x000fda0003f06270 */
[----:B------:R-:W-:Y:S05]  /*3800*/  @P0 BRA `(.L_x_1096) ;  /* 0x0000000400f40947 */ /* 0x000fea0003800000 */
[----:B------:R-:W0:Y:S01]  /*3810*/  LDC R31, c[0x0][0x3dc] ;  /* 0x0000f700ff1f7b82 */ /* 0x000e220000000800 */
[C---:B------:R-:W-:Y:S01]  /*3820*/  VIADD R30, R32.reuse, 0x40 ;  /* 0x00000040201e7836 */ /* 0x040fe20000000000 */
[C---:B------:R-:W-:Y:S01]  /*3830*/  IADD3 R22, PT, PT, R32.reuse, 0x20, RZ ;  /* 0x0000002020167810 */ /* 0x040fe20007ffe0ff */
[C---:B------:R-:W-:Y:S01]  /*3840*/  VIADD R34, R32.reuse, 0x60 ;  /* 0x0000006020227836 */ /* 0x040fe20000000000 */
[----:B------:R-:W-:Y:S01]  /*3850*/  BSSY.RECONVERGENT B2, `(.L_x_1097) ;  /* 0x0000021000027945 */ /* 0x000fe20003800200 */
[-C--:B0-----:R-:W-:Y:S02]  /*3860*/  ISETP.GE.AND P2, PT, R32, R31.reuse, PT ;  /* 0x0000001f2000720c */ /* 0x081fe40003f46270 */
[-C--:B------:R-:W-:Y:S02]  /*3870*/  ISETP.GE.AND P1, PT, R30, R31.reuse, PT ;  /* 0x0000001f1e00720c */ /* 0x080fe40003f26270 */
[-C--:B------:R-:W-:Y:S02]  /*3880*/  ISETP.GE.AND P4, PT, R22, R31.reuse, PT ;  /* 0x0000001f1600720c */ /* 0x080fe40003f86270 */
[----:B------:R-:W-:-:S02]  /*3890*/  ISETP.GE.AND P0, PT, R34, R31, PT ;  /* 0x0000001f2200720c */ /* 0x000fc40003f06270 */
[----:B------:R-:W-:-:S05]  /*38a0*/  LEA R30, R32, R47, 0x2 ;  /* 0x0000002f201e7211 */ /* 0x000fca00078e10ff */
[----:B------:R-:W-:Y:S06]  /*38b0*/  @P2 BRA `(.L_x_1098) ;  /* 0x0000000000682947 */ /* 0x000fec0003800000 */
        /* <DEDUP_REMOVED lines=26> */
.L_x_1098:
[----:B------:R-:W-:Y:S05]  /*3a60*/  BSYNC.RECONVERGENT B2 ;  /* 0x0000000000027941 */ /* 0x000fea0003800200 */
.L_x_1097:
        /* <DEDUP_REMOVED lines=28> */
.L_x_1100:
[----:B------:R-:W-:Y:S05]  /*3c30*/  BSYNC.RECONVERGENT B2 ;  /* 0x0000000000027941 */ /* 0x000fea0003800200 */
.L_x_1099:
        /* <DEDUP_REMOVED lines=28> */
.L_x_1102:
[----:B------:R-:W-:Y:S05]  /*3e00*/  BSYNC.RECONVERGENT B2 ;  /* 0x0000000000027941 */ /* 0x000fea0003800200 */
.L_x_1101:
[----:B------:R-:W-:Y:S04]  /*3e10*/  BSSY.RECONVERGENT B2, `(.L_x_1096) ;  /* 0x000001c000027945 */ /* 0x000fe80003800200 */
        /* <DEDUP_REMOVED lines=27> */
.L_x_1103:
[----:B------:R-:W-:Y:S05]  /*3fd0*/  BSYNC.RECONVERGENT B2 ;  /* 0x0000000000027941 */ /* 0x000fea0003800200 */
.L_x_1096:
[----:B------:R-:W-:-:S13]  /*3fe0*/  ISETP.GE.AND P0, PT, R5, R0, PT ;  /* 0x000000000500720c */ /* 0x000fda0003f06270 */
[----:B------:R-:W-:Y:S05]  /*3ff0*/  @P0 BRA `(.L_x_1080) ;  /* 0x0000000400f00947 */ /* 0x000fea0003800000 */
[----:B------:R-:W4:Y:S01]  /*4000*/  LDC R11, c[0x0][0x3dc] ;  /* 0x0000f700ff0b7b82 */ /* 0x000f220000000800 */
[C---:B------:R-:W-:Y:S01]  /*4010*/  IADD3 R10, PT, PT, R32.reuse, 0x20, RZ ;  /* 0x00000020200a7810 */ /* 0x040fe20007ffe0ff */
[C---:B------:R-:W-:Y:S01]  /*4020*/  VIADD R12, R32.reuse, 0x40 ;  /* 0x00000040200c7836 */ /* 0x040fe20000000000 */
[----:B------:R-:W-:Y:S01]  /*4030*/  BSSY.RECONVERGENT B2, `(.L_x_1104) ;  /* 0x0000023000027945 */ /* 0x000fe20003800200 */
[C---:B------:R-:W-:Y:S01]  /*4040*/  VIADD R18, R32.reuse, 0x60 ;  /* 0x0000006020127836 */ /* 0x040fe20000000000 */
[CC--:B----4-:R-:W-:Y:S02]  /*4050*/  ISETP.GE.AND P2, PT, R32.reuse, R11.reuse, PT ;  /* 0x0000000b2000720c */ /* 0x0d0fe40003f46270 */
[-C--:B------:R-:W-:Y:S02]  /*4060*/  IADD3 R32, PT, PT, R32, R11.reuse, RZ ;  /* 0x0000000b20207210 */ /* 0x080fe40007ffe0ff */
[-C--:B------:R-:W-:Y:S02]  /*4070*/  ISETP.GE.AND P4, PT, R10, R11.reuse, PT ;  /* 0x0000000b0a00720c */ /* 0x080fe40003f86270 */
[----:B------:R-:W-:-:S02]  /*4080*/  ISETP.GE.AND P1, PT, R12, R11, PT ;  /* 0x0000000b0c00720c */ /* 0x000fc40003f26270 */
[----:B------:R-:W-:Y:S01]  /*4090*/  ISETP.GE.AND P0, PT, R18, R11, PT ;  /* 0x0000000b1200720c */ /* 0x000fe20003f06270 */
[----:B------:R-:W-:-:S04]  /*40a0*/  IMAD R11, R32, 0x4, R45 ;  /* 0x00000004200b7824 */ /* 0x000fc800078e022d */
[----:B------:R-:W-:Y:S08]  /*40b0*/  @P2 BRA `(.L_x_1105) ;  /* 0x0000000000682947 */ /* 0x000ff00003800000 */
        /* <DEDUP_REMOVED lines=26> */
.L_x_1105:
[----:B------:R-:W-:Y:S05]  /*4260*/  BSYNC.RECONVERGENT B2 ;  /* 0x0000000000027941 */ /* 0x000fea0003800200 */
.L_x_1104:
[----:B------:R-:W-:Y:S04]  /*4270*/  BSSY.RECONVERGENT B2, `(.L_x_1106) ;  /* 0x000001c000027945 */ /* 0x000fe80003800200 */
[----:B------:R-:W-:Y:S05]  /*4280*/  @P4 BRA `(.L_x_1107) ;  /* 0x0000000000684947 */ /* 0x000fea0003800000 */
[----:B------:R-:W-:Y:S01]  /*4290*/  FMUL R9, R8, 0.044714998453855514526 ;  /* 0x3d37271308097820 */ /* 0x000fe20000400000 */
[----:B------:R-:W-:Y:S02]  /*42a0*/  IMAD.MOV.U32 R17, RZ, RZ, 0x3c80f082 ;  /* 0x3c80f082ff117424 */ /* 0x000fe400078e00ff */
[----:B-1----:R-:W-:Y:S02]  /*42b0*/  IMAD.MOV.U32 R13, RZ, RZ, 0x3f800000 ;  /* 0x3f800000ff0d7424 */ /* 0x002fe400078e00ff */
        /* <DEDUP_REMOVED lines=23> */
.L_x_1107:
[----:B------:R-:W-:Y:S05]  /*4430*/  BSYNC.RECONVERGENT B2 ;  /* 0x0000000000027941 */ /* 0x000fea0003800200 */
.L_x_1106:
[----:B------:R-:W-:Y:S04]  /*4440*/  BSSY.RECONVERGENT B2, `(.L_x_1108) ;  /* 0x000001c000027945 */ /* 0x000fe80003800200 */
[----:B------:R-:W-:Y:S05]  /*4450*/  @P1 BRA `(.L_x_1109) ;  /* 0x0000000000681947 */ /* 0x000fea0003800000 */
        /* <DEDUP_REMOVED lines=26> */
.L_x_1109:
[----:B------:R-:W-:Y:S05]  /*4600*/  BSYNC.RECONVERGENT B2 ;  /* 0x0000000000027941 */ /* 0x000fea0003800200 */
.L_x_1108:
        /* <DEDUP_REMOVED lines=8> */
[C---:B-1----:R-:W-:Y:S01]  /*4690*/  FMUL R6, |R9|.reuse, 2.8853900432586669922 ;  /* 0x4038aa3b09067820 */ /* 0x042fe20000400200 */
        /* <DEDUP_REMOVED lines=18> */
.L_x_1080:
[----:B------:R-:W-:Y:S05]  /*47c0*/  BSYNC.RECONVERGENT B0 ;  /* 0x0000000000007941 */ /* 0x000fea0003800200 */
.L_x_1061:
[----:B------:R-:W1:Y:S01]  /*47d0*/  LDCU UR4, c[0x0][0x3dc] ;  /* 0x00007b80ff0477ac */ /* 0x000e620008000800 */
[----:B------:R-:W-:Y:S02]  /*47e0*/  VIADD R42, R42, 0x400 ;  /* 0x000004002a2a7836 */ /* 0x000fe40000000000 */
[----:B-12---:R-:W-:-:S05]  /*47f0*/  IMAD.U32 R9, RZ, RZ, UR4 ;  /* 0x00000004ff097e24 */ /* 0x006fca000f8e00ff */
[----:B------:R-:W-:-:S13]  /*4800*/  ISETP.GE.AND P0, PT, R42, R9, PT ;  /* 0x000000092a00720c */ /* 0x000fda0003f06270 */
[----:B------:R-:W-:Y:S05]  /*4810*/  @!P0 BRA `(.L_x_1110) ;  /* 0xffffffc8008c8947 */ /* 0x000fea000383ffff */
.L_x_1052:
[----:B------:R-:W-:Y:S05]  /*4820*/  BSYNC.RECONVERGENT B1 ;  /* 0x0000000000017941 */ /* 0x000fea0003800200 */
.L_x_1051:
[----:B------:R-:W5:Y:S01]  /*4830*/  LDCU UR4, c[0x0][0x3d8] ;  /* 0x00007b00ff0477ac */ /* 0x000f620008000800 */
[----:B------:R-:W-:Y:S01]  /*4840*/  BAR.SYNC.DEFER_BLOCKING 0x0 ;  /* 0x0000000000007b1d */ /* 0x000fe20000010000 */
[----:B-----5:R-:W-:-:S13]  /*4850*/  ISETP.GE.AND P0, PT, R46, UR4, PT ;  /* 0x000000042e007c0c */ /* 0x020fda000bf06270 */
[----:B------:R-:W-:Y:S05]  /*4860*/  @P0 EXIT ;  /* 0x000000000000094d */ /* 0x000fea0003800000 */
[----:B------:R-:W5:Y:S01]  /*4870*/  LDC.64 R6, c[0x0][0x3c0] ;  /* 0x0000f000ff067b82 */ /* 0x000f620000000a00 */
[C---:B------:R-:W-:Y:S01]  /*4880*/  LOP3.LUT R8, R9.reuse, 0x7ffffffe, RZ, 0xc0, !PT ;  /* 0x7ffffffe09087812 */ /* 0x040fe200078ec0ff */
[----:B------:R-:W1:Y:S01]  /*4890*/  LDCU.64 UR4, c[0x0][0x398] ;  /* 0x00007300ff0477ac */ /* 0x000e620008000a00 */
[----:B------:R-:W-:Y:S02]  /*48a0*/  LEA R9, R9, 0xc, 0x2 ;  /* 0x0000000c09097811 */ /* 0x000fe400078e10ff */
[----:B0--34-:R-:W-:Y:S01]  /*48b0*/  IADD3 R10, PT, PT, -R8, RZ, RZ ;  /* 0x000000ff080a7210 */ /* 0x019fe20007ffe1ff */
[----:B-1---5:R-:W-:-:S07]  /*48c0*/  IMAD.WIDE R6, R3, 0x4, R6 ;  /* 0x0000000403067825 */ /* 0x022fce00078e0206 */
.L_x_1144:
[----:B0-----:R-:W0:Y:S01]  /*48d0*/  LDCU UR8, c[0x0][0x3dc] ;  /* 0x00007b80ff0877ac */ /* 0x001e220008000800 */
[----:B--2---:R-:W-:Y:S01]  /*48e0*/  IMAD.MOV.U32 R15, RZ, RZ, RZ ;  /* 0x000000ffff0f7224 */ /* 0x004fe200078e00ff */
[----:B-----5:R-:W-:Y:S01]  /*48f0*/  CS2R R18, SRZ ;  /* 0x0000000000127805 */ /* 0x020fe2000001ff00 */
[----:B------:R-:W-:Y:S01]  /*4900*/  IMAD.MOV.U32 R17, RZ, RZ, RZ ;  /* 0x000000ffff117224 */ /* 0x000fe200078e00ff */
[----:B-1----:R-:W-:Y:S02]  /*4910*/  CS2R R20, SRZ ;  /* 0x0000000000147805 */ /* 0x002fe4000001ff00 */
[----:B------:R-:W-:Y:S01]  /*4920*/  MOV R22, RZ ;  /* 0x000000ff00167202 */ /* 0x000fe20000000f00 */
[----:B------:R-:W-:Y:S01]  /*4930*/  IMAD.MOV.U32 R26, RZ, RZ, RZ ;  /* 0x000000ffff1a7224 */ /* 0x000fe200078e00ff */
[----:B0-----:R-:W-:-:S09]  /*4940*/  UISETP.GE.AND UP0, UPT, UR8, 0x1, UPT ;  /* 0x000000010800788c */ /* 0x001fd2000bf06270 */
[----:B------:R-:W-:Y:S05]  /*4950*/  BRA.U !UP0, `(.L_x_1111) ;  /* 0x0000000908607547 */ /* 0x000fea000b800000 */
[----:B------:R-:W-:Y:S01]  /*4960*/  UISETP.NE.AND UP0, UPT, UR8, 0x1, UPT ;  /* 0x000000010800788c */ /* 0x000fe2000bf05270 */
[----:B------:R-:W-:Y:S02]  /*4970*/  HFMA2 R14, -RZ, RZ, 0, 0 ;  /* 0x00000000ff0e7431 */ /* 0x000fe400000001ff */
[----:B------:R-:W-:Y:S02]  /*4980*/  IMAD.IADD R23, R49, 0x1, R46 ;  /* 0x0000000131177824 */ /* 0x000fe400078e022e */
[----:B------:R-:W-:-:S04]  /*4990*/  IMAD.MOV.U32 R27, RZ, RZ, RZ ;  /* 0x000000ffff1b7224 */ /* 0x000fc800078e00ff */
[----:B------:R-:W-:Y:S05]  /*49a0*/  BRA.U !UP0, `(.L_x_1112) ;  /* 0x0000000508847547 */ /* 0x000fea000b800000 */
[----:B------:R-:W0:Y:S01]  /*49b0*/  LDCU UR9, c[0x0][0x3d8] ;  /* 0x00007b00ff0977ac */ /* 0x000e220008000800 */
[----:B------:R-:W1:Y:S01]  /*49c0*/  LDC R42, c[0x0][0x3d8] ;  /* 0x0000f600ff2a7b82 */ /* 0x000e620000000800 */
[----:B------:R-:W-:Y:S01]  /*49d0*/  BSSY.RECONVERGENT B0, `(.L_x_1113) ;  /* 0x000005d000007945 */ /* 0x000fe20003800200 */
[C---:B------:R-:W-:Y:S01]  /*49e0*/  VIADD R39, R23.reuse, 0x20 ;  /* 0x0000002017277836 */ /* 0x040fe20000000000 */
[----:B------:R-:W2:Y:S01]  /*49f0*/  LDCU UR8, c[0x0][0x3d8] ;  /* 0x00007b00ff0877ac */ /* 0x000ea20008000800 */
[C---:B------:R-:W-:Y:S01]  /*4a00*/  IADD3 R40, PT, PT, R23.reuse, 0x40, RZ ;  /* 0x0000004017287810 */ /* 0x040fe20007ffe0ff */
[----:B------:R-:W-:Y:S01]  /*4a10*/  VIADD R41, R23, 0x60 ;  /* 0x0000006017297836 */ /* 0x000fe20000000000 */
[----:B------:R-:W-:Y:S01]  /*4a20*/  CS2R R26, SRZ ;  /* 0x00000000001a7805 */ /* 0x000fe2000001ff00 */
[----:B------:R-:W-:Y:S01]  /*4a30*/  IMAD.MOV.U32 R28, RZ, RZ, RZ ;  /* 0x000000ffff1c7224 */ /* 0x000fe200078e00ff */
[----:B------:R-:W-:Y:S01]  /*4a40*/  MOV R30, R47 ;  /* 0x0000002f001e7202 */ /* 0x000fe20000000f00 */
[----:B------:R-:W-:Y:S01]  /*4a50*/  IMAD.MOV.U32 R31, RZ, RZ, R10 ;  /* 0x000000ffff1f7224 */ /* 0x000fe200078e000a */
[----:B------:R-:W-:Y:S01]  /*4a60*/  CS2R R18, SRZ ;  /* 0x0000000000127805 */ /* 0x000fe2000001ff00 */
[----:B------:R-:W-:Y:S01]  /*4a70*/  IMAD.MOV.U32 R17, RZ, RZ, RZ ;  /* 0x000000ffff117224 */ /* 0x000fe200078e00ff */
[----:B------:R-:W-:-:S02]  /*4a80*/  CS2R R20, SRZ ;  /* 0x0000000000147805 */ /* 0x000fc4000001ff00 */
[----:B------:R-:W-:Y:S02]  /*4a90*/  MOV R22, RZ ;  /* 0x000000ff00167202 */ /* 0x000fe40000000f00 */
[----:B0-----:R-:W-:-:S04]  /*4aa0*/  ISETP.GE.AND P0, PT, R23, UR9, PT ;  /* 0x0000000917007c0c */ /* 0x001fc8000bf06270 */
[----:B------:R-:W-:Y:S01]  /*4ab0*/  P2R R43, PR, RZ, 0x1 ;  /* 0x00000001ff2b7803 */ /* 0x000fe20000000000 */
[----:B--2---:R-:W-:-:S08]  /*4ac0*/  IMAD.U32 R29, RZ, RZ, UR8 ;  /* 0x00000008ff1d7e24 */ /* 0x004fd0000f8e00ff */
.L_x_1118:
[----:B------:R-:W-:Y:S02]  /*4ad0*/  SHF.R.S32.HI R15, RZ, 0x1f, R28 ;  /* 0x0000001fff0f7819 */ /* 0x000fe4000001141c */
[----:B------:R-:W-:Y:S02]  /*4ae0*/  IADD3 R14, P2, P3, R23, R28, R2 ;  /* 0x0000001c170e7210 */ /* 0x000fe40007b5e002 */
[----:B------:R-:W-:Y:S02]  /*4af0*/  ISETP.NE.AND P6, PT, R43, RZ, PT ;  /* 0x000000ff2b00720c */ /* 0x000fe40003fc5270 */
[----:B------:R-:W-:Y:S02]  /*4b00*/  IADD3.X R25, PT, PT, RZ, R15, R4, P2, P3 ;  /* 0x0000000fff197210 */ /* 0x000fe400017e6404 */
[----:B------:R-:W-:Y:S02]  /*4b10*/  LEA R24, P3, R14, UR4, 0x1 ;  /* 0x000000040e187c11 */ /* 0x000fe4000f8608ff */
[----:B-1----:R-:W-:-:S02]  /*4b20*/  ISETP.GE.AND P0, PT, R39, R42, PT ;  /* 0x0000002a2700720c */ /* 0x002fc40003f06270 */
[-C--:B------:R-:W-:Y:S02]  /*4b30*/  ISETP.GE.AND P1, PT, R40, R42.reuse, PT ;  /* 0x0000002a2800720c */ /* 0x080fe40003f26270 */
[-C--:B------:R-:W-:Y:S02]  /*4b40*/  ISETP.GE.AND P2, PT, R41, R42.reuse, PT ;  /* 0x0000002a2900720c */ /* 0x080fe40003f46270 */
[----:B------:R-:W-:Y:S02]  /*4b50*/  SHF.R.S32.HI R15, RZ, 0x1f, R29 ;  /* 0x0000001fff0f7819 */ /* 0x000fe4000001141d */
[C---:B------:R-:W-:Y:S02]  /*4b60*/  IADD3 R32, P4, P5, R23.reuse, R29, R2 ;  /* 0x0000001d17207210 */ /* 0x040fe40007d9e002 */
[----:B------:R-:W-:Y:S02]  /*4b70*/  LEA.HI.X R25, R14, UR5, R25, 0x1, P3 ;  /* 0x000000050e197c11 */ /* 0x000fe400098f0c19 */
[----:B------:R-:W-:-:S02]  /*4b80*/  ISETP.GE.AND P3, PT, R23, R42, PT ;  /* 0x0000002a1700720c */ /* 0x000fc40003f66270 */
        /* <DEDUP_REMOVED lines=12> */
[----:B--2---:R-:W-:-:S02]  /*4c50*/  @!P6 IMAD.U32 R13, R44, 0x10000, RZ ;  /* 0x000100002c0de824 */ /* 0x004fc400078e00ff */
[----:B---3--:R-:W-:Y:S01]  /*4c60*/  @!P1 IMAD.U32 R11, R33, 0x10000, RZ ;  /* 0x00010000210b9824 */ /* 0x008fe200078e00ff */
[----:B----4-:R-:W-:Y:S01]  /*4c70*/  @!P0 SHF.L.U32 R12, R32, 0x10, RZ ;  /* 0x00000010200c8819 */ /* 0x010fe200000006ff */
[----:B------:R-:W-:-:S08]  /*4c80*/  @!P2 IMAD.U32 R16, R34, 0x10000, RZ ;  /* 0x000100002210a824 */ /* 0x000fd000078e00ff */
[----:B0-----:R-:W-:Y:S05]  /*4c90*/  @P4 BRA `(.L_x_1114) ;  /* 0x0000000000204947 */ /* 0x001fea0003800000 */
[----:B------:R-:W0:Y:S01]  /*4ca0*/  LDS R14, [R30+0x8] ;  /* 0x000008001e0e7984 */ /* 0x000e220000000800 */
[----:B------:R-:W-:-:S13]  /*4cb0*/  ISETP.GE.AND P5, PT, R23, R42, PT ;  /* 0x0000002a1700720c */ /* 0x000fda0003fa6270 */
[----:B0-----:R-:W-:Y:S01]  /*4cc0*/  @!P5 FFMA R26, R13, R14, R26 ;  /* 0x0000000e0d1ad223 */ /* 0x001fe2000000001a */
[----:B------:R-:W-:Y:S01]  /*4cd0*/  ISETP.GE.AND P5, PT, R39, R42, PT ;  /* 0x0000002a2700720c */ /* 0x000fe20003fa6270 */
[----:B------:R-:W-:-:S12]  /*4ce0*/  @!P2 FFMA R19, R16, R14, R19 ;  /* 0x0000000e1013a223 */ /* 0x000fd80000000013 */
[----:B------:R-:W-:Y:S01]  /*4cf0*/  @!P5 FFMA R21, R12, R14, R21 ;  /* 0x0000000e0c15d223 */ /* 0x000fe20000000015 */
[----:B------:R-:W-:-:S13]  /*4d00*/  ISETP.GE.AND P5, PT, R40, R42, PT ;  /* 0x0000002a2800720c */ /* 0x000fda0003fa6270 */
[----:B------:R-:W-:-:S07]  /*4d10*/  @!P5 FFMA R22, R11, R14, R22 ;  /* 0x0000000e0b16d223 */ /* 0x000fce0000000016 */
.L_x_1114:
[----:B------:R-:W-:Y:S02]  /*4d20*/  ISETP.GE.AND P5, PT, R5, R0, PT ;  /* 0x000000000500720c */ /* 0x000fe40003fa6270 */
[----:B------:R-:W-:-:S11]  /*4d30*/  IADD3 R31, PT, PT, R31, 0x2, RZ ;  /* 0x000000021f1f7810 */ /* 0x000fd60007ffe0ff */
[----:B------:R-:W-:Y:S05]  /*4d40*/  @P5 BRA `(.L_x_1115) ;  /* 0x0000000000245947 */ /* 0x000fea0003800000 */
[----:B------:R-:W-:Y:S01]  /*4d50*/  IMAD.IADD R14, R9, 0x1, R30 ;  /* 0x00000001090e7824 */ /* 0x000fe200078e021e */
[----:B------:R-:W-:-:S05]  /*4d60*/  ISETP.GE.AND P6, PT, R23, R42, PT ;  /* 0x0000002a1700720c */ /* 0x000fca0003fc6270 */
[----:B------:R-:W0:Y:S08]  /*4d70*/  LDS R14, [R14] ;  /* 0x000000000e0e7984 */ /* 0x000e300000000800 */
[----:B0-----:R-:W-:Y:S01]  /*4d80*/  @!P6 FFMA R20, R13, R14, R20 ;  /* 0x0000000e0d14e223 */ /* 0x001fe20000000014 */
[----:B------:R-:W-:Y:S01]  /*4d90*/  ISETP.GE.AND P6, PT, R39, R42, PT ;  /* 0x0000002a2700720c */ /* 0x000fe20003fc6270 */
[----:B------:R-:W-:-:S12]  /*4da0*/  @!P2 FFMA R27, R16, R14, R27 ;  /* 0x0000000e101ba223 */ /* 0x000fd8000000001b */
[----:B------:R-:W-:Y:S01]  /*4db0*/  @!P6 FFMA R17, R12, R14, R17 ;  /* 0x0000000e0c11e223 */ /* 0x000fe20000000011 */
[----:B------:R-:W-:-:S13]  /*4dc0*/  ISETP.GE.AND P6, PT, R40, R42, PT ;  /* 0x0000002a2800720c */ /* 0x000fda0003fc6270 */
[----:B------:R-:W-:-:S07]  /*4dd0*/  @!P6 FFMA R18, R11, R14, R18 ;  /* 0x0000000e0b12e223 */ /* 0x000fce0000000012 */
.L_x_1115:
[----:B-----5:R-:W-:Y:S01]  /*4de0*/  @!P3 IMAD.U32 R13, R35, 0x10000, RZ ;  /* 0x00010000230db824 */ /* 0x020fe200078e00ff */
[----:B------:R-:W-:Y:S01]  /*4df0*/  ISETP.NE.AND P3, PT, R31, RZ, PT ;  /* 0x000000ff1f00720c */ /* 0x000fe20003f65270 */
[----:B------:R-:W-:Y:S01]  /*4e00*/  @!P1 IMAD.U32 R11, R37, 0x10000, RZ ;  /* 0x00010000250b9824 */ /* 0x000fe200078e00ff */
[----:B------:R-:W-:Y:S01]  /*4e10*/  @!P0 SHF.L.U32 R12, R36, 0x10, RZ ;  /* 0x00000010240c8819 */ /* 0x000fe200000006ff */
[----:B------:R-:W-:Y:S01]  /*4e20*/  @!P2 IMAD.U32 R16, R38, 0x10000, RZ ;  /* 0x000100002610a824 */ /* 0x000fe200078e00ff */
[----:B------:R-:W-:Y:S09]  /*4e30*/  @P4 BRA `(.L_x_1116) ;  /* 0x0000000000204947 */ /* 0x000ff20003800000 */
[----:B------:R-:W0:Y:S01]  /*4e40*/  LDS R14, [R30+0xc] ;  /* 0x00000c001e0e7984 */ /* 0x000e220000000800 */
[-C--:B------:R-:W-:Y:S02]  /*4e50*/  ISETP.GE.AND P4, PT, R23, R42.reuse, PT ;  /* 0x0000002a1700720c */ /* 0x080fe40003f86270 */
[-C--:B------:R-:W-:Y:S02]  /*4e60*/  ISETP.GE.AND P1, PT, R39, R42.reuse, PT ;  /* 0x0000002a2700720c */ /* 0x080fe40003f26270 */
[----:B------:R-:W-:-:S09]  /*4e70*/  ISETP.GE.AND P0, PT, R40, R42, PT ;  /* 0x0000002a2800720c */ /* 0x000fd20003f06270 */
[-C--:B0-----:R-:W-:Y:S02]  /*4e80*/  @!P4 FFMA R26, R13, R14.reuse, R26 ;  /* 0x0000000e0d1ac223 */ /* 0x081fe4000000001a */
[-C--:B------:R-:W-:Y:S02]  /*4e90*/  @!P1 FFMA R21, R12, R14.reuse, R21 ;  /* 0x0000000e0c159223 */ /* 0x080fe40000000015 */
[-C--:B------:R-:W-:Y:S01]  /*4ea0*/  @!P0 FFMA R22, R11, R14.reuse, R22 ;  /* 0x0000000e0b168223 */ /* 0x080fe20000000016 */
[----:B------:R-:W-:-:S07]  /*4eb0*/  @!P2 FFMA R19, R16, R14, R19 ;  /* 0x0000000e1013a223 */ /* 0x000fce0000000013 */
.L_x_1116:
[----:B------:R-:W-:Y:S05]  /*4ec0*/  @P5 BRA `(.L_x_1117) ;  /* 0x0000000000245947 */ /* 0x000fea0003800000 */
[----:B------:R-:W-:Y:S02]  /*4ed0*/  IADD3 R14, PT, PT, R9, R30, RZ ;  /* 0x0000001e090e7210 */ /* 0x000fe40007ffe0ff */
[-C--:B------:R-:W-:Y:S02]  /*4ee0*/  ISETP.GE.AND P4, PT, R23, R42.reuse, PT ;  /* 0x0000002a1700720c */ /* 0x080fe40003f86270 */
[-C--:B------:R-:W-:Y:S02]  /*4ef0*/  ISETP.GE.AND P1, PT, R39, R42.reuse, PT ;  /* 0x0000002a2700720c */ /* 0x080fe40003f26270 */
[----:B------:R-:W0:Y:S01]  /*4f00*/  LDS R14, [R14+0x4] ;  /* 0x000004000e0e7984 */ /* 0x000e220000000800 */
[----:B------:R-:W-:-:S08]  /*4f10*/  ISETP.GE.AND P0, PT, R40, R42, PT ;  /* 0x0000002a2800720c */ /* 0x000fd00003f06270 */
[-C--:B0-----:R-:W-:Y:S02]  /*4f20*/  @!P4 FFMA R20, R13, R14.reuse, R20 ;  /* 0x0000000e0d14c223 */ /* 0x081fe40000000014 */
[----:B------:R-:W-:-:S03]  /*4f30*/  @!P1 FFMA R17, R12, R14, R17 ;  /* 0x0000000e0c119223 */ /* 0x000fc60000000011 */
[-C--:B------:R-:W-:Y:S01]  /*4f40*/  @!P0 FFMA R18, R11, R14.reuse, R18 ;  /* 0x0000000e0b128223 */ /* 0x080fe20000000012 */
[----:B------:R-:W-:-:S07]  /*4f50*/  @!P2 FFMA R27, R16, R14, R27 ;  /* 0x0000000e101ba223 */ /* 0x000fce000000001b */
.L_x_1117:
[C---:B------:R-:W-:Y:S01]  /*4f60*/  IMAD R28, R42.reuse, 0x2, R28 ;  /* 0x000000022a1c7824 */ /* 0x040fe200078e021c */
[----:B------:R-:W-:Y:S01]  /*4f70*/  LEA R29, R42, R29, 0x1 ;  /* 0x0000001d2a1d7211 */ /* 0x000fe200078e08ff */
[----:B------:R-:W-:Y:S01]  /*4f80*/  VIADD R30, R30, 0x8 ;  /* 0x000000081e1e7836 */ /* 0x000fe20000000000 */
[----:B------:R-:W-:Y:S06]  /*4f90*/  @P3 BRA `(.L_x_1118) ;  /* 0xfffffff800cc3947 */ /* 0x000fec000383ffff */
[----:B------:R-:W-:Y:S05]  /*4fa0*/  BSYNC.RECONVERGENT B0 ;  /* 0x0000000000007941 */ /* 0x000fea0003800200 */
.L_x_1113:
[----:B------:R-:W-:-:S07]  /*4fb0*/  IMAD.MOV.U32 R14, RZ, RZ, R8 ;  /* 0x000000ffff0e7224 */ /* 0x000fce00078e0008 */
.L_x_1112:
        /* <DEDUP_REMOVED lines=23> */
[----:B------:R-:W-:-:S02]  /*5130*/  ISETP.GE.AND P5, PT, R3, R0, PT ;  /* 0x000000000300720c */ /* 0x000fc40003fa6270 */
[----:B------:R-:W-:Y:S02]  /*5140*/  ISETP.GE.AND P4, PT, R5, R0, PT ;  /* 0x000000000500720c */ /* 0x000fe40003f86270 */
[----:B--2---:R-:W-:Y:S01]  /*5150*/  @!P1 SHF.L.U32 R13, R30, 0x10, RZ ;  /* 0x000000101e0d9819 */ /* 0x004fe200000006ff */
[----:B---3--:R-:W-:Y:S02]  /*5160*/  @!P2 IMAD.U32 R12, R27, 0x10000, RZ ;  /* 0x000100001b0ca824 */ /* 0x008fe400078e00ff */
[----:B----4-:R-:W-:Y:S01]  /*5170*/  @!P3 IMAD.U32 R11, R28, 0x10000, RZ ;  /* 0x000100001c0bb824 */ /* 0x010fe200078e00ff */
[----:B-----5:R-:W-:-:S05]  /*5180*/  @!P0 SHF.L.U32 R16, R29, 0x10, RZ ;  /* 0x000000101d108819 */ /* 0x020fca00000006ff */
[----:B------:R-:W-:Y:S05]  /*5190*/  @P5 BRA `(.L_x_1119) ;  /* 0x0000000000245947 */ /* 0x000fea0003800000 */
[----:B------:R-:W-:Y:S01]  /*51a0*/  IMAD R24, R14, 0x4, R47 ;  /* 0x000000040e187824 */ /* 0x000fe200078e022f */
[----:B------:R-:W-:Y:S02]  /*51b0*/  ISETP.GE.AND P3, PT, R23, UR9, PT ;  /* 0x0000000917007c0c */ /* 0x000fe4000bf66270 */
[----:B------:R-:W-:Y:S02]  /*51c0*/  ISETP.GE.AND P2, PT, R31, UR9, PT ;  /* 0x000000091f007c0c */ /* 0x000fe4000bf46270 */
[----:B------:R-:W-:Y:S01]  /*51d0*/  ISETP.GE.AND P1, PT, R32, UR9, PT ;  /* 0x0000000920007c0c */ /* 0x000fe2000bf26270 */
[----:B------:R-:W0:Y:S08]  /*51e0*/  LDS R24, [R24+0x8] ;  /* 0x0000080018187984 */ /* 0x000e300000000800 */
[----:B0-----:R-:W-:-:S02]  /*51f0*/  @!P3 FFMA R26, R13, R24, R26 ;  /* 0x000000180d1ab223 */ /* 0x001fc4000000001a */
[-C--:B------:R-:W-:Y:S02]  /*5200*/  @!P2 FFMA R21, R12, R24.reuse, R21 ;  /* 0x000000180c15a223 */ /* 0x080fe40000000015 */
[-C--:B------:R-:W-:Y:S01]  /*5210*/  @!P1 FFMA R22, R11, R24.reuse, R22 ;  /* 0x000000180b169223 */ /* 0x080fe20000000016 */
[----:B------:R-:W-:-:S07]  /*5220*/  @!P0 FFMA R19, R16, R24, R19 ;  /* 0x0000001810138223 */ /* 0x000fce0000000013 */
.L_x_1119:
[----:B------:R-:W-:Y:S05]  /*5230*/  @P4 BRA `(.L_x_1111) ;  /* 0x0000000000284947 */ /* 0x000fea0003800000 */
[----:B------:R-:W-:Y:S01]  /*5240*/  VIADD R14, R14, UR8 ;  /* 0x000000080e0e7c36 */ /* 0x000fe20008000000 */
[----:B------:R-:W-:Y:S02]  /*5250*/  ISETP.GE.AND P3, PT, R23, UR9, PT ;  /* 0x0000000917007c0c */ /* 0x000fe4000bf66270 */
[----:B------:R-:W-:Y:S02]  /*5260*/  ISETP.GE.AND P2, PT, R31, UR9, PT ;  /* 0x000000091f007c0c */ /* 0x000fe4000bf46270 */
[----:B------:R-:W-:Y:S02]  /*5270*/  LEA R14, R14, R47, 0x2 ;  /* 0x0000002f0e0e7211 */ /* 0x000fe400078e10ff */
[----:B------:R-:W-:-:S04]  /*5280*/  ISETP.GE.AND P1, PT, R32, UR9, PT ;  /* 0x0000000920007c0c */ /* 0x000fc8000bf26270 */
[----:B------:R-:W0:Y:S03]  /*5290*/  LDS R14, [R14+0xc] ;  /* 0x00000c000e0e7984 */ /* 0x000e260000000800 */
[-C--:B0-----:R-:W-:Y:S02]  /*52a0*/  @!P3 FFMA R20, R13, R14.reuse, R20 ;  /* 0x0000000e0d14b223 */ /* 0x081fe40000000014 */
[----:B------:R-:W-:-:S04]  /*52b0*/  @!P2 FFMA R17, R12, R14, R17 ;  /* 0x0000000e0c11a223 */ /* 0x000fc80000000011 */
[-C--:B------:R-:W-:Y:S01]  /*52c0*/  @!P1 FFMA R18, R11, R14.reuse, R18 ;  /* 0x0000000e0b129223 */ /* 0x080fe20000000012 */
[----:B------:R-:W-:-:S07]  /*52d0*/  @!P0 FFMA R15, R16, R14, R15 ;  /* 0x0000000e100f8223 */ /* 0x000fce000000000f */
.L_x_1111:
[----:B------:R-:W-:Y:S01]  /*52e0*/  ISETP.GE.AND P0, PT, R3, R0, PT ;  /* 0x000000000300720c */ /* 0x000fe20003f06270 */
[----:B------:R-:W-:-:S12]  /*52f0*/  IMAD.IADD R14, R49, 0x1, R46 ;  /* 0x00000001310e7824 */ /* 0x000fd800078e022e */
[----:B------:R-:W-:Y:S05]  /*5300*/  @P0 BRA `(.L_x_1120) ;  /* 0x00000004007c0947 */ /* 0x000fea0003800000 */
[----:B------:R-:W2:Y:S01]  /*5310*/  LDG.E.CONSTANT R30, desc[UR6][R56.64] ;  /* 0x00000006381e7981 */ /* 0x000ea2000c1e9900 */
[----:B------:R-:W2:Y:S01]  /*5320*/  LDCU UR8, c[0x0][0x3e0] ;  /* 0x00007c00ff0877ac */ /* 0x000ea20008000800 */
[----:B------:R-:W0:Y:S02]  /*5330*/  LDC R29, c[0x0][0x3d8] ;  /* 0x0000f600ff1d7b82 */ /* 0x000e240000000800 */
[----:B------:R-:W2:Y:S06]  /*5340*/  LDG.E.CONSTANT R23, desc[UR6][R6.64] ;  /* 0x0000000606177981 */ /* 0x000eac000c1e9900 */
[----:B------:R-:W1:Y:S01]  /*5350*/  LDC.64 R24, c[0x0][0x3a0] ;  /* 0x0000e800ff187b82 */ /* 0x000e620000000a00 */
[C---:B------:R-:W-:Y:S01]  /*5360*/  IADD3 R28, PT, PT, R14.reuse, 0x40, RZ ;  /* 0x000000400e1c7810 */ /* 0x040fe20007ffe0ff */
[C---:B------:R-:W-:Y:S01]  /*5370*/  VIADD R27, R14.reuse, 0x20 ;  /* 0x000000200e1b7836 */ /* 0x040fe20000000000 */
[----:B------:R-:W-:Y:S01]  /*5380*/  BSSY.RECONVERGENT B0, `(.L_x_1121) ;  /* 0x000001e000007945 */ /* 0x000fe20003800200 */
[----:B0-----:R-:W-:-:S02]  /*5390*/  ISETP.GE.AND P3, PT, R14, R29, PT ;  /* 0x0000001d0e00720c */ /* 0x001fc40003f66270 */
[-C--:B------:R-:W-:Y:S02]  /*53a0*/  ISETP.GE.AND P1, PT, R28, R29.reuse, PT ;  /* 0x0000001d1c00720c */ /* 0x080fe40003f26270 */
[----:B------:R-:W-:Y:S01]  /*53b0*/  ISETP.GE.AND P2, PT, R27, R29, PT ;  /* 0x0000001d1b00720c */ /* 0x000fe20003f46270 */
[----:B------:R-:W-:-:S05]  /*53c0*/  VIADD R27, R14, 0x60 ;  /* 0x000000600e1b7836 */ /* 0x000fca0000000000 */
[-C--:B------:R-:W-:Y:S01]  /*53d0*/  ISETP.GE.AND P0, PT, R27, R29.reuse, PT ;  /* 0x0000001d1b00720c */ /* 0x080fe20003f06270 */
[C---:B--2---:R-:W-:Y:S01]  /*53e0*/  IMAD R23, R30.reuse, UR8, R23 ;  /* 0x000000081e177c24 */ /* 0x044fe2000f8e0217 */
[----:B------:R-:W0:Y:S01]  /*53f0*/  LDCU.64 UR8, c[0x0][0x3c8] ;  /* 0x00007900ff0877ac */ /* 0x000e220008000a00 */
[----:B------:R-:W-:Y:S02]  /*5400*/  IMAD R31, R30, R29, RZ ;  /* 0x0000001d1e1f7224 */ /* 0x000fe400078e02ff */
[----:B-1----:R-:W-:-:S03]  /*5410*/  IMAD.WIDE R24, R23, 0x4, R24 ;  /* 0x0000000417187825 */ /* 0x002fc600078e0218 */
[----:B------:R-:W-:Y:S02]  /*5420*/  IADD3 R28, P4, PT, R14, R31, RZ ;  /* 0x0000001f0e1c7210 */ /* 0x000fe40007f9e0ff */
[----:B------:R1:W5:Y:S02]  /*5430*/  LDG.E.CONSTANT R23, desc[UR6][R24.64] ;  /* 0x0000000618177981 */ /* 0x000364000c1e9900 */
[----:B-1----:R-:W-:Y:S02]  /*5440*/  LEA.HI.X.SX32 R25, R31, RZ, 0x1, P4 ;  /* 0x000000ff1f197211 */ /* 0x002fe400020f0eff */
[----:B0-----:R-:W-:-:S04]  /*5450*/  LEA R31, P4, R28, UR8, 0x1 ;  /* 0x000000081c1f7c11 */ /* 0x001fc8000f8808ff */
[----:B------:R-:W-:Y:S01]  /*5460*/  LEA.HI.X R25, R28, UR9, R25, 0x1, P4 ;  /* 0x000000091c197c11 */ /* 0x000fe2000a0f0c19 */
[----:B------:R-:W-:Y:S08]  /*5470*/  @P3 BRA `(.L_x_1122) ;  /* 0x0000000000383947 */ /* 0x000ff00003800000 */
[----:B------:R-:W-:Y:S01]  /*5480*/  LOP3.LUT R24, R31, 0xfffffffd, RZ, 0xc0, !PT ;  /* 0xfffffffd1f187812 */ /* 0x000fe200078ec0ff */
[----:B-----5:R-:W-:Y:S01]  /*5490*/  FMUL R26, R23, R26 ;  /* 0x0000001a171a7220 */ /* 0x020fe20000400000 */
[----:B------:R-:W-:-:S03]  /*54a0*/  LOP3.LUT R27, R31, 0x2, RZ, 0xc0, !PT ;  /* 0x000000021f1b7812 */ /* 0x000fc600078ec0ff */
[----:B------:R0:W5:Y:S01]  /*54b0*/  LD.E R29, desc[UR6][R24.64] ;  /* 0x00000006181d7980 */ /* 0x000162000c101900 */
[----:B------:R-:W-:Y:S01]  /*54c0*/  ISETP.EQ.U32.AND P3, PT, R27, RZ, PT ;  /* 0x000000ff1b00720c */ /* 0x000fe20003f62070 */
[----:B------:R-:W-:Y:S01]  /*54d0*/  IMAD.MOV.U32 R27, RZ, RZ, 0x3254 ;  /* 0x00003254ff1b7424 */ /* 0x000fe200078e00ff */
[----:B------:R-:W-:-:S04]  /*54e0*/  F2FP.BF16.F32.PACK_AB R28, RZ, R26 ;  /* 0x0000001aff1c723e */ /* 0x000fc800000010ff */
[----:B------:R-:W-:-:S07]  /*54f0*/  SEL R27, R27, 0x7610, P3 ;  /* 0x000076101b1b7807 */ /* 0x000fce0001800000 */
.L_x_1123:
[----:B-----5:R-:W-:-:S05]  /*5500*/  HADD2.BF16_V2 R26, R29, R28.H0_H0 ;  /* 0x2000001c1d1a7230 */ /* 0x020fca0000200000 */
[----:B------:R-:W-:-:S06]  /*5510*/  PRMT R26, R29, R27, R26 ;  /* 0x0000001b1d1a7216 */ /* 0x000fcc000000001a */
[----:B------:R-:W2:Y:S02]  /*5520*/  ATOM.E.CAS.STRONG.GPU PT, R26, [R24], R29, R26 ;  /* 0x0000001d181a738b */ /* 0x000ea400001ee11a */
[----:B--2---:R-:W-:Y:S02]  /*5530*/  ISETP.NE.U32.AND P3, PT, R26, R29, PT ;  /* 0x0000001d1a00720c */ /* 0x004fe40003f65070 */
[----:B------:R-:W-:-:S11]  /*5540*/  MOV R29, R26 ;  /* 0x0000001a001d7202 */ /* 0x000fd60000000f00 */
[----:B------:R-:W-:Y:S05]  /*5550*/  @P3 BRA `(.L_x_1123) ;  /* 0xfffffffc00e83947 */ /* 0x000fea000383ffff */
.L_x_1122:
[----:B------:R-:W-:Y:S05]  /*5560*/  BSYNC.RECONVERGENT B0 ;  /* 0x0000000000007941 */ /* 0x000fea0003800200 */
.L_x_1121:
        /* <DEDUP_REMOVED lines=12> */
.L_x_1126:
[----:B-----5:R-:W-:-:S05]  /*5630*/  HADD2.BF16_V2 R28, R29, R21.H0_H0 ;  /* 0x200000151d1c7230 */ /* 0x020fca0000200000 */
[----:B------:R-:W-:-:S06]  /*5640*/  PRMT R28, R29, R30, R28 ;  /* 0x0000001e1d1c7216 */ /* 0x000fcc000000001c */
[----:B------:R-:W2:Y:S02]  /*5650*/  ATOM.E.CAS.STRONG.GPU PT, R28, [R26], R29, R28 ;  /* 0x0000001d1a1c738b */ /* 0x000ea400001ee11c */
[----:B--2---:R-:W-:Y:S02]  /*5660*/  ISETP.NE.U32.AND P2, PT, R28, R29, PT ;  /* 0x0000001d1c00720c */ /* 0x004fe40003f45070 */
[----:B------:R-:W-:-:S11]  /*5670*/  MOV R29, R28 ;  /* 0x0000001c001d7202 */ /* 0x000fd60000000f00 */
[----:B------:R-:W-:Y:S05]  /*5680*/  @P2 BRA `(.L_x_1126) ;  /* 0xfffffffc00e82947 */ /* 0x000fea000383ffff */
.L_x_1125:
[----:B------:R-:W-:Y:S05]  /*5690*/  BSYNC.RECONVERGENT B0 ;  /* 0x0000000000007941 */ /* 0x000fea0003800200 */
.L_x_1124:
[----:B------:R-:W-:Y:S04]  /*56a0*/  BSSY.RECONVERGENT B0, `(.L_x_1127) ;  /* 0x0000012000007945 */ /* 0x000fe80003800200 */
[----:B------:R-:W-:Y:S05]  /*56b0*/  @P1 BRA `(.L_x_1128) ;  /* 0x0000000000401947 */ /* 0x000fea0003800000 */
[----:B------:R-:W-:Y:S01]  /*56c0*/  IADD3 R33, P1, PT, R31, 0x80, RZ ;  /* 0x000000801f217810 */ /* 0x000fe20007f3e0ff */
[----:B-----5:R-:W-:Y:S01]  /*56d0*/  FMUL R22, R23, R22 ;  /* 0x0000001617167220 */ /* 0x020fe20000400000 */
[----:B------:R-:W-:Y:S02]  /*56e0*/  IMAD.MOV.U32 R28, RZ, RZ, 0x3254 ;  /* 0x00003254ff1c7424 */ /* 0x000fe400078e00ff */
[C---:B-1----:R-:W-:Y:S01]  /*56f0*/  LOP3.LUT R26, R33.reuse, 0xfffffffd, RZ, 0xc0, !PT ;  /* 0xfffffffd211a7812 */ /* 0x042fe200078ec0ff */
[----:B------:R-:W-:Y:S01]  /*5700*/  IMAD.X R27, RZ, RZ, R25, P1 ;  /* 0x000000ffff1b7224 */ /* 0x000fe200008e0619 */
[----:B------:R-:W-:-:S04]  /*5710*/  LOP3.LUT R21, R33, 0x2, RZ, 0xc0, !PT ;  /* 0x0000000221157812 */ /* 0x000fc800078ec0ff */
[----:B------:R1:W5:Y:S01]  /*5720*/  LD.E R29, desc[UR6][R26.64] ;  /* 0x000000061a1d7980 */ /* 0x000362000c101900 */
[----:B------:R-:W-:Y:S02]  /*5730*/  ISETP.EQ.U32.AND P1, PT, R21, RZ, PT ;  /* 0x000000ff1500720c */ /* 0x000fe40003f22070 */
[----:B------:R-:W-:Y:S02]  /*5740*/  F2FP.BF16.F32.PACK_AB R21, RZ, R22 ;  /* 0x00000016ff15723e */ /* 0x000fe400000010ff */
[----:B------:R-:W-:-:S09]  /*5750*/  SEL R28, R28, 0x7610, P1 ;  /* 0x000076101c1c7807 */ /* 0x000fd20000800000 */
.L_x_1129:
[----:B-----5:R-:W-:-:S05]  /*5760*/  HADD2.BF16_V2 R22, R29, R21.H0_H0 ;  /* 0x200000151d167230 */ /* 0x020fca0000200000 */
[----:B------:R-:W-:-:S06]  /*5770*/  PRMT R22, R29, R28, R22 ;  /* 0x0000001c1d167216 */ /* 0x000fcc0000000016 */
[----:B------:R-:W2:Y:S02]  /*5780*/  ATOM.E.CAS.STRONG.GPU PT, R22, [R26], R29, R22 ;  /* 0x0000001d1a16738b */ /* 0x000ea400001ee116 */
[----:B--2---:R-:W-:Y:S02]  /*5790*/  ISETP.NE.U32.AND P1, PT, R22, R29, PT ;  /* 0x0000001d1600720c */ /* 0x004fe40003f25070 */
[----:B------:R-:W-:-:S11]  /*57a0*/  MOV R29, R22 ;  /* 0x00000016001d7202 */ /* 0x000fd60000000f00 */
[----:B------:R-:W-:Y:S05]  /*57b0*/  @P1 BRA `(.L_x_1129) ;  /* 0xfffffffc00e81947 */ /* 0x000fea000383ffff */
.L_x_1128:
[----:B------:R-:W-:Y:S05]  /*57c0*/  BSYNC.RECONVERGENT B0 ;  /* 0x0000000000007941 */ /* 0x000fea0003800200 */
.L_x_1127:
[----:B------:R-:W-:Y:S04]  /*57d0*/  BSSY.RECONVERGENT B0, `(.L_x_1120) ;  /* 0x0000012000007945 */ /* 0x000fe80003800200 */
[----:B------:R-:W-:Y:S05]  /*57e0*/  @P0 BRA `(.L_x_1130) ;  /* 0x0000000000400947 */ /* 0x000fea0003800000 */
[----:B------:R-:W-:Y:S01]  /*57f0*/  IADD3 R31, P0, PT, R31, 0xc0, RZ ;  /* 0x000000c01f1f7810 */ /* 0x000fe20007f1e0ff */
[----:B-----5:R-:W-:-:S03]  /*5800*/  FMUL R19, R23, R19 ;  /* 0x0000001317137220 */ /* 0x020fc60000400000 */
[C---:B0-----:R-:W-:Y:S01]  /*5810*/  LOP3.LUT R24, R31.reuse, 0xfffffffd, RZ, 0xc0, !PT ;  /* 0xfffffffd1f187812 */ /* 0x041fe200078ec0ff */
[----:B------:R-:W-:Y:S01]  /*5820*/  IMAD.X R25, RZ, RZ, R25, P0 ;  /* 0x000000ffff197224 */ /* 0x000fe200000e0619 */
[----:B------:R-:W-:Y:S02]  /*5830*/  LOP3.LUT R21, R31, 0x2, RZ, 0xc0, !PT ;  /* 0x000000021f157812 */ /* 0x000fe400078ec0ff */
[----:B------:R-:W-:Y:S02]  /*5840*/  F2FP.BF16.F32.PACK_AB R19, RZ, R19 ;  /* 0x00000013ff13723e */ /* 0x000fe400000010ff */
[----:B-1----:R0:W5:Y:S01]  /*5850*/  LD.E R27, desc[UR6][R24.64] ;  /* 0x00000006181b7980 */ /* 0x002162000c101900 */
[----:B------:R-:W-:Y:S01]  /*5860*/  ISETP.EQ.U32.AND P0, PT, R21, RZ, PT ;  /* 0x000000ff1500720c */ /* 0x000fe20003f02070 */
[----:B------:R-:W-:-:S05]  /*5870*/  IMAD.MOV.U32 R21, RZ, RZ, 0x3254 ;  /* 0x00003254ff157424 */ /* 0x000fca00078e00ff */
[----:B------:R-:W-:-:S07]  /*5880*/  SEL R21, R21, 0x7610, P0 ;  /* 0x0000761015157807 */ /* 0x000fce0000000000 */
.L_x_1131:
[----:B-----5:R-:W-:-:S05]  /*5890*/  HADD2.BF16_V2 R22, R27, R19.H0_H0 ;  /* 0x200000131b167230 */ /* 0x020fca0000200000 */
[----:B------:R-:W-:-:S06]  /*58a0*/  PRMT R22, R27, R21, R22 ;  /* 0x000000151b167216 */ /* 0x000fcc0000000016 */
[----:B------:R-:W2:Y:S02]  /*58b0*/  ATOM.E.CAS.STRONG.GPU PT, R22, [R24], R27, R22 ;  /* 0x0000001b1816738b */ /* 0x000ea400001ee116 */
[----:B--2---:R-:W-:Y:S02]  /*58c0*/  ISETP.NE.U32.AND P0, PT, R22, R27, PT ;  /* 0x0000001b1600720c */ /* 0x004fe40003f05070 */
[----:B------:R-:W-:-:S11]  /*58d0*/  MOV R27, R22 ;  /* 0x00000016001b7202 */ /* 0x000fd60000000f00 */
[----:B------:R-:W-:Y:S05]  /*58e0*/  @P0 BRA `(.L_x_1131) ;  /* 0xfffffffc00e80947 */ /* 0x000fea000383ffff */
.L_x_1130:
[----:B------:R-:W-:Y:S05]  /*58f0*/  BSYNC.RECONVERGENT B0 ;  /* 0x0000000000007941 */ /* 0x000fea0003800200 */
.L_x_1120:
[----:B------:R-:W-:-:S13]  /*5900*/  ISETP.GE.AND P0, PT, R5, R0, PT ;  /* 0x000000000500720c */ /* 0x000fda0003f06270 */
[----:B------:R-:W-:Y:S05]  /*5910*/  @P0 BRA `(.L_x_1132) ;  /* 0x00000004007c0947 */ /* 0x000fea0003800000 */
[----:B0-----:R-:W2:Y:S01]  /*5920*/  LDG.E.CONSTANT R24, desc[UR6][R56.64+0x4] ;  /* 0x0000040638187981 */ /* 0x001ea2000c1e9900 */
[----:B------:R-:W2:Y:S01]  /*5930*/  LDCU UR8, c[0x0][0x3e0] ;  /* 0x00007c00ff0877ac */ /* 0x000ea20008000800 */
[----:B------:R-:W0:Y:S02]  /*5940*/  LDC R21, c[0x0][0x3d8] ;  /* 0x0000f600ff157b82 */ /* 0x000e240000000800 */
[----:B------:R-:W2:Y:S06]  /*5950*/  LDG.E.CONSTANT R19, desc[UR6][R6.64+0x4] ;  /* 0x0000040606137981 */ /* 0x000eac000c1e9900 */
[----:B-----5:R-:W3:Y:S01]  /*5960*/  LDC.64 R22, c[0x0][0x3a0] ;  /* 0x0000e800ff167b82 */ /* 0x020ee20000000a00 */
[C---:B-1----:R-:W-:Y:S01]  /*5970*/  VIADD R26, R14.reuse, 0x20 ;  /* 0x000000200e1a7836 */ /* 0x042fe20000000000 */
[----:B------:R-:W-:Y:S01]  /*5980*/  BSSY.RECONVERGENT B0, `(.L_x_1133) ;  /* 0x000001f000007945 */ /* 0x000fe20003800200 */
[----:B0-----:R-:W-:-:S03]  /*5990*/  ISETP.GE.AND P4, PT, R14, R21, PT ;  /* 0x000000150e00720c */ /* 0x001fc60003f86270 */
[----:B------:R-:W-:Y:S02]  /*59a0*/  ISETP.GE.AND P2, PT, R26, R21, PT ;  /* 0x000000151a00720c */ /* 0x000fe40003f46270 */
[----:B------:R-:W-:-:S04]  /*59b0*/  IADD3 R26, PT, PT, R14, 0x60, RZ ;  /* 0x000000600e1a7810 */ /* 0x000fc80007ffe0ff */
[-C--:B------:R-:W-:Y:S01]  /*59c0*/  ISETP.GE.AND P0, PT, R26, R21.reuse, PT ;  /* 0x000000151a00720c */ /* 0x080fe20003f06270 */
[C---:B--2---:R-:W-:Y:S01]  /*59d0*/  IMAD R19, R24.reuse, UR8, R19 ;  /* 0x0000000818137c24 */ /* 0x044fe2000f8e0213 */
[----:B------:R-:W0:Y:S01]  /*59e0*/  LDCU.64 UR8, c[0x0][0x3c8] ;  /* 0x00007900ff0877ac */ /* 0x000e220008000a00 */
[----:B------:R-:W-:Y:S02]  /*59f0*/  IMAD R25, R24, R21, RZ ;  /* 0x0000001518197224 */ /* 0x000fe400078e02ff */
[----:B---3--:R-:W-:-:S04]  /*5a00*/  IMAD.WIDE R22, R19, 0x4, R22 ;  /* 0x0000000413167825 */ /* 0x008fc800078e0216 */
[C---:B------:R-:W-:Y:S01]  /*5a10*/  VIADD R24, R14.reuse, 0x40 ;  /* 0x000000400e187836 */ /* 0x040fe20000000000 */
[----:B------:R-:W-:Y:S01]  /*5a20*/  IADD3 R14, P3, PT, R14, R25, RZ ;  /* 0x000000190e0e7210 */ /* 0x000fe20007f7e0ff */
[----:B------:R1:W5:Y:S03]  /*5a30*/  LDG.E.CONSTANT R19, desc[UR6][R22.64] ;  /* 0x0000000616137981 */ /* 0x000366000c1e9900 */
[----:B------:R-:W-:Y:S02]  /*5a40*/  ISETP.GE.AND P1, PT, R24, R21, PT ;  /* 0x000000151800720c */ /* 0x000fe40003f26270 */
[----:B-1----:R-:W-:Y:S02]  /*5a50*/  LEA.HI.X.SX32 R23, R25, RZ, 0x1, P3 ;  /* 0x000000ff19177211 */ /* 0x002fe400018f0eff */
[----:B0-----:R-:W-:-:S04]  /*5a60*/  LEA R27, P3, R14, UR8, 0x1 ;  /* 0x000000080e1b7c11 */ /* 0x001fc8000f8608ff */
[----:B------:R-:W-:Y:S01]  /*5a70*/  LEA.HI.X R23, R14, UR9, R23, 0x1, P3 ;  /* 0x000000090e177c11 */ /* 0x000fe200098f0c17 */
[----:B------:R-:W-:Y:S08]  /*5a80*/  @P4 BRA `(.L_x_1134) ;  /* 0x0000000000384947 */ /* 0x000ff00003800000 */
[----:B------:R-:W-:Y:S01]  /*5a90*/  LOP3.LUT R22, R27, 0xfffffffd, RZ, 0xc0, !PT ;  /* 0xfffffffd1b167812 */ /* 0x000fe200078ec0ff */
[----:B-----5:R-:W-:Y:S01]  /*5aa0*/  FMUL R20, R19, R20 ;  /* 0x0000001413147220 */ /* 0x020fe20000400000 */
[----:B------:R-:W-:Y:S01]  /*5ab0*/  LOP3.LUT R14, R27, 0x2, RZ, 0xc0, !PT ;  /* 0x000000021b0e7812 */ /* 0x000fe200078ec0ff */
[----:B------:R-:W-:Y:S02]  /*5ac0*/  IMAD.MOV.U32 R24, RZ, RZ, 0x3254 ;  /* 0x00003254ff187424 */ /* 0x000fe400078e00ff */
[----:B------:R0:W5:Y:S01]  /*5ad0*/  LD.E R21, desc[UR6][R22.64] ;  /* 0x0000000616157980 */ /* 0x000162000c101900 */
[----:B------:R-:W-:Y:S02]  /*5ae0*/  ISETP.EQ.U32.AND P3, PT, R14, RZ, PT ;  /* 0x000000ff0e00720c */ /* 0x000fe40003f62070 */
[----:B------:R-:W-:Y:S02]  /*5af0*/  F2FP.BF16.F32.PACK_AB R20, RZ, R20 ;  /* 0x00000014ff14723e */ /* 0x000fe400000010ff */
[----:B------:R-:W-:-:S09]  /*5b00*/  SEL R24, R24, 0x7610, P3 ;  /* 0x0000761018187807 */ /* 0x000fd20001800000 */
.L_x_1135:
[----:B-----5:R-:W-:-:S05]  /*5b10*/  HADD2.BF16_V2 R14, R21, R20.H0_H0 ;  /* 0x20000014150e7230 */ /* 0x020fca0000200000 */
[----:B------:R-:W-:-:S06]  /*5b20*/  PRMT R14, R21, R24, R14 ;  /* 0x00000018150e7216 */ /* 0x000fcc000000000e */
[----:B------:R-:W2:Y:S02]  /*5b30*/  ATOM.E.CAS.STRONG.GPU PT, R14, [R22], R21, R14 ;  /* 0x00000015160e738b */ /* 0x000ea400001ee10e */
[----:B--2---:R-:W-:Y:S01]  /*5b40*/  ISETP.NE.U32.AND P3, PT, R14, R21, PT ;  /* 0x000000150e00720c */ /* 0x004fe20003f65070 */
[----:B------:R-:W-:-:S12]  /*5b50*/  IMAD.MOV.U32 R21, RZ, RZ, R14 ;  /* 0x000000ffff157224 */ /* 0x000fd800078e000e */
[----:B------:R-:W-:Y:S05]  /*5b60*/  @P3 BRA `(.L_x_1135) ;  /* 0xfffffffc00e83947 */ /* 0x000fea000383ffff */
.L_x_1134:
[----:B------:R-:W-:Y:S05]  /*5b70*/  BSYNC.RECONVERGENT B0 ;  /* 0x0000000000007941 */ /* 0x000fea0003800200 */
.L_x_1133:
[----:B------:R-:W-:Y:S04]  /*5b80*/  BSSY.RECONVERGENT B0, `(.L_x_1136) ;  /* 0x0000012000007945 */ /* 0x000fe80003800200 */
[----:B------:R-:W-:Y:S05]  /*5b90*/  @P2 BRA `(.L_x_1137) ;  /* 0x0000000000402947 */ /* 0x000fea0003800000 */
[----:B------:R-:W-:Y:S01]  /*5ba0*/  IADD3 R29, P2, PT, R27, 0x40, RZ ;  /* 0x000000401b1d7810 */ /* 0x000fe20007f5e0ff */
[----:B-----5:R-:W-:Y:S01]  /*5bb0*/  FMUL R17, R19, R17 ;  /* 0x0000001113117220 */ /* 0x020fe20000400000 */
[----:B------:R-:W-:Y:S02]  /*5bc0*/  IMAD.MOV.U32 R24, RZ, RZ, 0x3254 ;  /* 0x00003254ff187424 */ /* 0x000fe400078e00ff */
[----:B------:R-:W-:Y:S02]  /*5bd0*/  IADD3.X R21, PT, PT, RZ, R23, RZ, P2, !PT ;  /* 0x00000017ff157210 */ /* 0x000fe400017fe4ff */
[C---:B------:R-:W-:Y:S02]  /*5be0*/  LOP3.LUT R20, R29.reuse, 0xfffffffd, RZ, 0xc0, !PT ;  /* 0xfffffffd1d147812 */ /* 0x040fe400078ec0ff */
[----:B------:R-:W-:Y:S02]  /*5bf0*/  LOP3.LUT R14, R29, 0x2, RZ, 0xc0, !PT ;  /* 0x000000021d0e7812 */ /* 0x000fe400078ec0ff */
[----:B------:R-:W-:Y:S01]  /*5c00*/  F2FP.BF16.F32.PACK_AB R17, RZ, R17 ;  /* 0x00000011ff11723e */ /* 0x000fe200000010ff */
[----:B------:R1:W5:Y:S01]  /*5c10*/  LD.E R25, desc[UR6][R20.64] ;  /* 0x0000000614197980 */ /* 0x000362000c101900 */
[----:B------:R-:W-:-:S04]  /*5c20*/  ISETP.EQ.U32.AND P2, PT, R14, RZ, PT ;  /* 0x000000ff0e00720c */ /* 0x000fc80003f42070 */
[----:B------:R-:W-:-:S09]  /*5c30*/  SEL R24, R24, 0x7610, P2 ;  /* 0x0000761018187807 */ /* 0x000fd20001000000 */
.L_x_1138:
[----:B-----5:R-:W-:-:S05]  /*5c40*/  HADD2.BF16_V2 R14, R25, R17.H0_H0 ;  /* 0x20000011190e7230 */ /* 0x020fca0000200000 */
[----:B------:R-:W-:-:S06]  /*5c50*/  PRMT R14, R25, R24, R14 ;  /* 0x00000018190e7216 */ /* 0x000fcc000000000e */
[----:B------:R-:W2:Y:S02]  /*5c60*/  ATOM.E.CAS.STRONG.GPU PT, R14, [R20], R25, R14 ;  /* 0x00000019140e738b */ /* 0x000ea400001ee10e */
[----:B--2---:R-:W-:Y:S01]  /*5c70*/  ISETP.NE.U32.AND P2, PT, R14, R25, PT ;  /* 0x000000190e00720c */ /* 0x004fe20003f45070 */
[----:B------:R-:W-:-:S12]  /*5c80*/  IMAD.MOV.U32 R25, RZ, RZ, R14 ;  /* 0x000000ffff197224 */ /* 0x000fd800078e000e */
[----:B------:R-:W-:Y:S05]  /*5c90*/  @P2 BRA `(.L_x_1138) ;  /* 0xfffffffc00e82947 */ /* 0x000fea000383ffff */
.L_x_1137:
[----:B------:R-:W-:Y:S05]  /*5ca0*/  BSYNC.RECONVERGENT B0 ;  /* 0x0000000000007941 */ /* 0x000fea0003800200 */
.L_x_1136:
[----:B------:R-:W-:Y:S04]  /*5cb0*/  BSSY.RECONVERGENT B0, `(.L_x_1139) ;  /* 0x0000012000007945 */ /* 0x000fe80003800200 */
[----:B------:R-:W-:Y:S05]  /*5cc0*/  @P1 BRA `(.L_x_1140) ;  /* 0x0000000000401947 */ /* 0x000fea0003800000 */
[----:B------:R-:W-:Y:S01]  /*5cd0*/  IADD3 R25, P1, PT, R27, 0x80, RZ ;  /* 0x000000801b197810 */ /* 0x000fe20007f3e0ff */
[----:B-----5:R-:W-:Y:S01]  /*5ce0*/  FMUL R18, R19, R18 ;  /* 0x0000001213127220 */ /* 0x020fe20000400000 */
[----:B------:R-:W-:Y:S02]  /*5cf0*/  IMAD.MOV.U32 R24, RZ, RZ, 0x3254 ;  /* 0x00003254ff187424 */ /* 0x000fe400078e00ff */
[----:B-1----:R-:W-:Y:S02]  /*5d00*/  IADD3.X R21, PT, PT, RZ, R23, RZ, P1, !PT ;  /* 0x00000017ff157210 */ /* 0x002fe40000ffe4ff */
[C---:B------:R-:W-:Y:S02]  /*5d10*/  LOP3.LUT R20, R25.reuse, 0xfffffffd, RZ, 0xc0, !PT ;  /* 0xfffffffd19147812 */ /* 0x040fe400078ec0ff */
[----:B------:R-:W-:Y:S02]  /*5d20*/  LOP3.LUT R14, R25, 0x2, RZ, 0xc0, !PT ;  /* 0x00000002190e7812 */ /* 0x000fe400078ec0ff */
[----:B------:R-:W-:Y:S01]  /*5d30*/  F2FP.BF16.F32.PACK_AB R18, RZ, R18 ;  /* 0x00000012ff12723e */ /* 0x000fe200000010ff */
[----:B------:R1:W5:Y:S01]  /*5d40*/  LD.E R17, desc[UR6][R20.64] ;  /* 0x0000000614117980 */ /* 0x000362000c101900 */
[----:B------:R-:W-:-:S04]  /*5d50*/  ISETP.EQ.U32.AND P1, PT, R14, RZ, PT ;  /* 0x000000ff0e00720c */ /* 0x000fc80003f22070 */
[----:B------:R-:W-:-:S09]  /*5d60*/  SEL R24, R24, 0x7610, P1 ;  /* 0x0000761018187807 */ /* 0x000fd20000800000 */
.L_x_1141:
[----:B-----5:R-:W-:-:S05]  /*5d70*/  HADD2.BF16_V2 R14, R17, R18.H0_H0 ;  /* 0x20000012110e7230 */ /* 0x020fca0000200000 */
[----:B------:R-:W-:-:S06]  /*5d80*/  PRMT R14, R17, R24, R14 ;  /* 0x00000018110e7216 */ /* 0x000fcc000000000e */
[----:B------:R-:W2:Y:S02]  /*5d90*/  ATOM.E.CAS.STRONG.GPU PT, R14, [R20], R17, R14 ;  /* 0x00000011140e738b */ /* 0x000ea400001ee10e */
[----:B--2---:R-:W-:Y:S01]  /*5da0*/  ISETP.NE.U32.AND P1, PT, R14, R17, PT ;  /* 0x000000110e00720c */ /* 0x004fe20003f25070 */
[----:B------:R-:W-:-:S12]  /*5db0*/  IMAD.MOV.U32 R17, RZ, RZ, R14 ;  /* 0x000000ffff117224 */ /* 0x000fd800078e000e */
[----:B------:R-:W-:Y:S05]  /*5dc0*/  @P1 BRA `(.L_x_1141) ;  /* 0xfffffffc00e81947 */ /* 0x000fea000383ffff */
.L_x_1140:
[----:B------:R-:W-:Y:S05]  /*5dd0*/  BSYNC.RECONVERGENT B0 ;  /* 0x0000000000007941 */ /* 0x000fea0003800200 */
.L_x_1139:
[----:B------:R-:W-:Y:S04]  /*5de0*/  BSSY.RECONVERGENT B0, `(.L_x_1132) ;  /* 0x0000012000007945 */ /* 0x000fe80003800200 */
[----:B------:R-:W-:Y:S05]  /*5df0*/  @P0 BRA `(.L_x_1142) ;  /* 0x0000000000400947 */ /* 0x000fea0003800000 */
[----:B------:R-:W-:Y:S01]  /*5e00*/  IADD3 R27, P0, PT, R27, 0xc0, RZ ;  /* 0x000000c01b1b7810 */ /* 0x000fe20007f1e0ff */
[----:B-----5:R-:W-:Y:S01]  /*5e10*/  FMUL R15, R19, R15 ;  /* 0x0000000f130f7220 */ /* 0x020fe20000400000 */
[----:B------:R-:W-:Y:S02]  /*5e20*/  IMAD.MOV.U32 R18, RZ, RZ, 0x3254 ;  /* 0x00003254ff127424 */ /* 0x000fe400078e00ff */
[----:B0-----:R-:W-:Y:S02]  /*5e30*/  IADD3.X R23, PT, PT, RZ, R23, RZ, P0, !PT ;  /* 0x00000017ff177210 */ /* 0x001fe400007fe4ff */
[C---:B------:R-:W-:Y:S02]  /*5e40*/  LOP3.LUT R22, R27.reuse, 0xfffffffd, RZ, 0xc0, !PT ;  /* 0xfffffffd1b167812 */ /* 0x040fe400078ec0ff */
[----:B------:R-:W-:Y:S02]  /*5e50*/  LOP3.LUT R14, R27, 0x2, RZ, 0xc0, !PT ;  /* 0x000000021b0e7812 */ /* 0x000fe400078ec0ff */
[----:B------:R-:W-:Y:S01]  /*5e60*/  F2FP.BF16.F32.PACK_AB R15, RZ, R15 ;  /* 0x0000000fff0f723e */ /* 0x000fe200000010ff */
[----:B------:R0:W5:Y:S01]  /*5e70*/  LD.E R17, desc[UR6][R22.64] ;  /* 0x0000000616117980 */ /* 0x000162000c101900 */
[----:B------:R-:W-:-:S04]  /*5e80*/  ISETP.EQ.U32.AND P0, PT, R14, RZ, PT ;  /* 0x000000ff0e00720c */ /* 0x000fc80003f02070 */
[----:B------:R-:W-:-:S09]  /*5e90*/  SEL R18, R18, 0x7610, P0 ;  /* 0x0000761012127807 */ /* 0x000fd20000000000 */
.L_x_1143:
[----:B-----5:R-:W-:-:S05]  /*5ea0*/  HADD2.BF16_V2 R14, R17, R15.H0_H0 ;  /* 0x2000000f110e7230 */ /* 0x020fca0000200000 */
[----:B------:R-:W-:-:S06]  /*5eb0*/  PRMT R14, R17, R18, R14 ;  /* 0x00000012110e7216 */ /* 0x000fcc000000000e */
[----:B------:R-:W2:Y:S02]  /*5ec0*/  ATOM.E.CAS.STRONG.GPU PT, R14, [R22], R17, R14 ;  /* 0x00000011160e738b */ /* 0x000ea400001ee10e */
[----:B--2---:R-:W-:Y:S01]  /*5ed0*/  ISETP.NE.U32.AND P0, PT, R14, R17, PT ;  /* 0x000000110e00720c */ /* 0x004fe20003f05070 */
[----:B------:R-:W-:-:S12]  /*5ee0*/  IMAD.MOV.U32 R17, RZ, RZ, R14 ;  /* 0x000000ffff117224 */ /* 0x000fd800078e000e */
[----:B------:R-:W-:Y:S05]  /*5ef0*/  @P0 BRA `(.L_x_1143) ;  /* 0xfffffffc00e80947 */ /* 0x000fea000383ffff */
.L_x_1142:
[----:B------:R-:W-:Y:S05]  /*5f00*/  BSYNC.RECONVERGENT B0 ;  /* 0x0000000000007941 */ /* 0x000fea0003800200 */
.L_x_1132:
[----:B------:R-:W2:Y:S01]  /*5f10*/  LDCU UR8, c[0x0][0x3d8] ;  /* 0x00007b00ff0877ac */ /* 0x000ea20008000800 */
[----:B------:R-:W-:-:S04]  /*5f20*/  IADD3 R46, PT, PT, R46, 0x400, RZ ;  /* 0x000004002e2e7810 */ /* 0x000fc80007ffe0ff */
[----:B--2---:R-:W-:-:S13]  /*5f30*/  ISETP.GE.AND P0, PT, R46, UR8, PT ;  /* 0x000000082e007c0c */ /* 0x004fda000bf06270 */
[----:B------:R-:W-:Y:S05]  /*5f40*/  @!P0 BRA `(.L_x_1144) ;  /* 0xffffffe800608947 */ /* 0x000fea000383ffff */
[----:B------:R-:W-:Y:S05]  /*5f50*/  EXIT ;  /* 0x000000000000794d */ /* 0x000fea0003800000 */
        .weak           $__internal_9_$__cuda_sm3x_div_rn_noftz_f32_slowpath
        .type           $__internal_9_$__cuda_sm3x_div_rn_noftz_f32_slowpath,@function
        .size           $__internal_9_$__cuda_sm3x_div_rn_noftz_f32_slowpath,(.L_x_4631 - $__internal_9_$__cuda_sm3x_div_rn_noftz_f32_slowpath)
$__internal_9_$__cuda_sm3x_div_rn_noftz_f32_slowpath:
[----:B------:R-:W-:Y:S01]  /*5f60*/  SHF.R.U32.HI R34, RZ, 0x17, R22 ;  /* 0x00000017ff227819 */ /* 0x000fe20000011616 */
[----:B------:R-:W-:Y:S01]  /*5f70*/  BSSY.RECONVERGENT B2, `(.L_x_1145) ;  /* 0x0000062000027945 */ /* 0x000fe20003800200 */
[----:B------:R-:W-:Y:S02]  /*5f80*/  SHF.R.U32.HI R31, RZ, 0x17, R13 ;  /* 0x00000017ff1f7819 */ /* 0x000fe4000001160d */
[----:B------:R-:W-:Y:S02]  /*5f90*/  LOP3.LUT R39, R34, 0xff, RZ, 0xc0, !PT ;  /* 0x000000ff22277812 */ /* 0x000fe400078ec0ff */
[----:B------:R-:W-:-:S03]  /*5fa0*/  LOP3.LUT R37, R31, 0xff, RZ, 0xc0, !PT ;  /* 0x000000ff1f257812 */ /* 0x000fc600078ec0ff */
[----:B------:R-:W-:Y:S02]  /*5fb0*/  VIADD R35, R39, 0xffffffff ;  /* 0xffffffff27237836 */ /* 0x000fe40000000000 */
[----:B------:R-:W-:-:S03]  /*5fc0*/  VIADD R34, R37, 0xffffffff ;  /* 0xffffffff25227836 */ /* 0x000fc60000000000 */
        /* <DEDUP_REMOVED lines=27> */
.L_x_1146:
        /* <DEDUP_REMOVED lines=13> */
[----:B------:R-:W-:Y:S01]  /*6250*/  FFMA R37, R36, R38, R13 ;  /* 0x0000002624257223 */ /* 0x000fe2000000000d */
[----:B------:R-:W-:-:S03]  /*6260*/  IADD3 R34, PT, PT, R34, R31, RZ ;  /* 0x0000001f22227210 */ /* 0x000fc60007ffe0ff */
[----:B------:R-:W-:-:S05]  /*6270*/  FFMA R13, R41, R37, R38 ;  /* 0x00000025290d7223 */ /* 0x000fca0000000026 */
[----:B------:R-:W-:-:S04]  /*6280*/  SHF.R.U32.HI R22, RZ, 0x17, R13 ;  /* 0x00000017ff167819 */ /* 0x000fc8000001160d */
[----:B------:R-:W-:-:S05]  /*6290*/  LOP3.LUT R22, R22, 0xff, RZ, 0xc0, !PT ;  /* 0x000000ff16167812 */ /* 0x000fca00078ec0ff */
[----:B------:R-:W-:-:S04]  /*62a0*/  IMAD.IADD R36, R22, 0x1, R34 ;  /* 0x0000000116247824 */ /* 0x000fc800078e0222 */
        /* <DEDUP_REMOVED lines=32> */
.L_x_1153:
[----:B------:R-:W-:-:S04]  /*64b0*/  LOP3.LUT R13, R13, 0x80000000, RZ, 0xc0, !PT ;  /* 0x800000000d0d7812 */ /* 0x000fc800078ec0ff */
[----:B------:R-:W-:Y:S01]  /*64c0*/  LOP3.LUT R13, R13, 0x7f800000, RZ, 0xfc, !PT ;  /* 0x7f8000000d0d7812 */ /* 0x000fe200078efcff */
[----:B------:R-:W-:Y:S06]  /*64d0*/  BRA `(.L_x_1154) ;  /* 0x0000000000047947 */ /* 0x000fec0003800000 */
.L_x_1152:
[----:B------:R-:W-:-:S07]  /*64e0*/  IMAD R13, R34, 0x800000, R13 ;  /* 0x00800000220d7824 */ /* 0x000fce00078e020d */
.L_x_1154:
[----:B------:R-:W-:Y:S05]  /*64f0*/  BSYNC.RECONVERGENT B3 ;  /* 0x0000000000037941 */ /* 0x000fea0003800200 */
.L_x_1151:
[----:B------:R-:W-:Y:S05]  /*6500*/  BRA `(.L_x_1155) ;  /* 0x0000000000207947 */ /* 0x000fea0003800000 */
.L_x_1150:
[----:B------:R-:W-:-:S04]  /*6510*/  LOP3.LUT R13, R22, 0x80000000, R13, 0x48, !PT ;  /* 0x80000000160d7812 */ /* 0x000fc800078e480d */
[----:B------:R-:W-:Y:S01]  /*6520*/  LOP3.LUT R13, R13, 0x7f800000, RZ, 0xfc, !PT ;  /* 0x7f8000000d0d7812 */ /* 0x000fe200078efcff */
[----:B------:R-:W-:Y:S06]  /*6530*/  BRA `(.L_x_1155) ;  /* 0x0000000000147947 */ /* 0x000fec0003800000 */
.L_x_1149:
[----:B------:R-:W-:Y:S01]  /*6540*/  LOP3.LUT R13, R22, 0x80000000, R13, 0x48, !PT ;  /* 0x80000000160d7812 */ /* 0x000fe200078e480d */
[----:B------:R-:W-:Y:S06]  /*6550*/  BRA `(.L_x_1155) ;  /* 0x00000000000c7947 */ /* 0x000fec0003800000 */
.L_x_1148:
[----:B------:R-:W0:Y:S01]  /*6560*/  MUFU.RSQ R13, -QNAN ;  /* 0xffc00000000d7908 */ /* 0x000e220000001400 */
[----:B------:R-:W-:Y:S05]  /*6570*/  BRA `(.L_x_1155) ;  /* 0x0000000000047947 */ /* 0x000fea0003800000 */
.L_x_1147:
[----:B------:R-:W-:-:S07]  /*6580*/  FADD.FTZ R13, R13, R22 ;  /* 0x000000160d0d7221 */ /* 0x000fce0000010000 */
.L_x_1155:
[----:B------:R-:W-:Y:S05]  /*6590*/  BSYNC.RECONVERGENT B2 ;  /* 0x0000000000027941 */ /* 0x000fea0003800200 */
.L_x_1145:
[----:B------:R-:W-:-:S04]  /*65a0*/  HFMA2 R31, -RZ, RZ, 0, 0 ;  /* 0x00000000ff1f7431 */ /* 0x000fc800000001ff */
[----:B0-----:R-:W-:Y:S05]  /*65b0*/  RET.REL.NODEC R30 `(_Z15moe_mega_kernelI13__nv_bfloat16Lb1ELi2EEvPKT_S3_S3_S3_PKfPKiS7_S7_S7_PS1_iiiiii) ;  /* 0xffffff981e907950 */ /* 0x001fea0003c3ffff */
.L_x_1156:
        /* <DEDUP_REMOVED lines=12> */
.L_x_4631:


//--------------------- .text._Z15moe_mega_kernelI13__nv_bfloat16Lb0ELi4EEvPKT_S3_S3_S3_PKfPKiS7_S7_S7_PS1_iiiiii --------------------------
	.section	.text._Z15moe_mega_kernelI13__nv_bfloat16Lb0ELi4EEvPKT_S3_S3_S3_PKfPKiS7_S7_S7_PS1_iiiiii,"ax",@progbits
	.align	128
        .global         _Z15moe_mega_kernelI13__nv_bfloat16Lb0ELi4EEvPKT_S3_S3_S3_PKfPKiS7_S7_S7_PS1_iiiiii
        .type           _Z15moe_mega_kernelI13__nv_bfloat16Lb0ELi4EEvPKT_S3_S3_S3_PKfPKiS7_S7_S7_PS1_iiiiii,@function
        .size           _Z15moe_mega_kernelI13__nv_bfloat16Lb0ELi4EEvPKT_S3_S3_S3_PKfPKiS7_S7_S7_PS1_iiiiii,(.L_x_4632 - _Z15moe_mega_kernelI13__nv_bfloat16Lb0ELi4EEvPKT_S3_S3_S3_PKfPKiS7_S7_S7_PS1_iiiiii)
        .other          _Z15moe_mega_kernelI13__nv_bfloat16Lb0ELi4EEvPKT_S3_S3_S3_PKfPKiS7_S7_S7_PS1_iiiiii,@"STO_CUDA_ENTRY STV_DEFAULT"
_Z15moe_mega_kernelI13__nv_bfloat16Lb0ELi4EEvPKT_S3_S3_S3_PKfPKiS7_S7_S7_PS1_iiiiii:
.text._Z15moe_mega_kernelI13__nv_bfloat16Lb0ELi4EEvPKT_S3_S3_S3_PKfPKiS7_S7_S7_PS1_iiiiii:
        /* <DEDUP_REMOVED lines=15> */
.L_x_1158:
        /* <DEDUP_REMOVED lines=9> */
.L_x_1157:
[----:B------:R-:W-:-:S04]  /*0180*/  IMAD.WIDE.U32 R6, R5, 0x4, R6 ;  /* 0x0000000405067825 */ /* 0x000fc800078e0006 */
[----:B0-----:R-:W-:Y:S01]  /*0190*/  IMAD.WIDE.U32 R8, R5, 0x4, R8 ;  /* 0x0000000405087825 */ /* 0x001fe200078e0008 */
[----:B------:R-:W0:Y:S01]  /*01a0*/  S2R R0, SR_TID.X ;  /* 0x0000000000007919 */ /* 0x000e220000002100 */
[----:B------:R-:W1:Y:S01]  /*01b0*/  LDCU.64 UR8, c[0x0][0x3d8] ;  /* 0x00007b00ff0877ac */ /* 0x000e620008000a00 */
[----:B------:R-:W2:Y:S01]  /*01c0*/  LDC.64 R10, c[0x0][0x3b8] ;  /* 0x0000ee00ff0a7b82 */ /* 0x000ea20000000a00 */
[----:B------:R-:W3:Y:S04]  /*01d0*/  LDG.E.CONSTANT R6, desc[UR6][R6.64] ;  /* 0x0000000606067981 */ /* 0x000ee8000c1e9900 */
[----:B------:R-:W4:Y:S04]  /*01e0*/  LDG.E.CONSTANT R12, desc[UR6][R8.64] ;  /* 0x00000006080c7981 */ /* 0x000f28000c1e9900 */
[----:B------:R-:W5:Y:S01]  /*01f0*/  LDG.E.CONSTANT R4, desc[UR6][R8.64+0x4] ;  /* 0x0000040608047981 */ /* 0x000f62000c1e9900 */
[----:B-1----:R-:W-:Y:S01]  /*0200*/  IMAD.U32 R30, RZ, RZ, UR9 ;  /* 0x00000009ff1e7e24 */ /* 0x002fe2000f8e00ff */
[----:B------:R-:W-:-:S02]  /*0210*/  UIADD3 UR9, UPT, UPT, UR8, -0x1, URZ ;  /* 0xffffffff08097890 */ /* 0x000fc4000fffe0ff */
[----:B------:R-:W-:Y:S02]  /*0220*/  USHF.L.U32 UR12, UR8, 0x2, URZ ;  /* 0x00000002080c7899 */ /* 0x000fe400080006ff */
[----:B------:R-:W-:-:S04]  /*0230*/  IMAD R14, R30, UR8, RZ ;  /* 0x000000081e0e7c24 */ /* 0x000fc8000f8e02ff */
[----:B------:R-:W-:Y:S01]  /*0240*/  IMAD R14, R14, R5, RZ ;  /* 0x000000050e0e7224 */ /* 0x000fe200078e02ff */
[----:B0-----:R-:W-:Y:S02]  /*0250*/  IADD3 R2, PT, PT, -R0, UR9, RZ ;  /* 0x0000000900027c10 */ /* 0x001fe4000fffe1ff */
[----:B------:R-:W-:Y:S02]  /*0260*/  SHF.R.U32.HI R17, RZ, 0x5, R0 ;  /* 0x00000005ff117819 */ /* 0x000fe40000011600 */
[----:B------:R-:W-:Y:S02]  /*0270*/  LEA.HI R3, R2, 0x1, RZ, 0x18 ;  /* 0x0000000102037811 */ /* 0x000fe400078fc0ff */
[----:B------:R-:W-:Y:S02]  /*0280*/  LOP3.LUT R16, R0, 0x1f, RZ, 0xc0, !PT ;  /* 0x0000001f00107812 */ /* 0x000fe400078ec0ff */
[C---:B------:R-:W-:Y:S02]  /*0290*/  LOP3.LUT R32, R3.reuse, 0x3, RZ, 0xc0, !PT ;  /* 0x0000000303207812 */ /* 0x040fe400078ec0ff */
[----:B------:R-:W-:-:S02]  /*02a0*/  LOP3.LUT R33, R3, 0x7, RZ, 0xc0, !PT ;  /* 0x0000000703217812 */ /* 0x000fc400078ec0ff */
[----:B------:R-:W-:Y:S02]  /*02b0*/  SHF.R.S32.HI R18, RZ, 0x1f, R14 ;  /* 0x0000001fff127819 */ /* 0x000fe4000001140e */
[----:B------:R-:W-:Y:S02]  /*02c0*/  IADD3 R31, PT, PT, R32, -0x1, RZ ;  /* 0xffffffff201f7810 */ /* 0x000fe40007ffe0ff */
[----:B---3--:R-:W-:-:S05]  /*02d0*/  IADD3 R15, PT, PT, -R6, R15, RZ ;  /* 0x0000000f060f7210 */ /* 0x008fca0007ffe1ff */
[----:B----4-:R-:W-:-:S04]  /*02e0*/  IMAD R15, R15, 0x4, R12 ;  /* 0x000000040f0f7824 */ /* 0x010fc800078e020c */
[C---:B--2---:R-:W-:Y:S01]  /*02f0*/  IMAD.WIDE R6, R15.reuse, 0x4, R10 ;  /* 0x000000040f067825 */ /* 0x044fe200078e020a */
[----:B-----5:R-:W-:-:S13]  /*0300*/  ISETP.GE.AND P0, PT, R15, R4, PT ;  /* 0x000000040f00720c */ /* 0x020fda0003f06270 */
        /* <DEDUP_REMOVED lines=9> */
[----:B--2---:R-:W-:Y:S02]  /*03a0*/  IMAD R34, R5, UR8, RZ ;  /* 0x0000000805227c24 */ /* 0x004fe4000f8e02ff */
[----:B------:R-:W-:-:S03]  /*03b0*/  IMAD.MOV.U32 R5, RZ, RZ, R0 ;  /* 0x000000ffff057224 */ /* 0x000fc600078e0000 */
[----:B------:R-:W-:-:S05]  /*03c0*/  SHF.R.S32.HI R35, RZ, 0x1f, R34 ;  /* 0x0000001fff237819 */ /* 0x000fca0000011422 */
[----:B------:R-:W-:Y:S05]  /*03d0*/  @!P0 BRA `(.L_x_1162) ;  /* 0x00000000009c8947 */ /* 0x000fea0003800000 */
[----:B------:R-:W1:Y:S01]  /*03e0*/  S2R R12, SR_CgaCtaId ;  /* 0x00000000000c7919 */ /* 0x000e620000008800 */
[----:B------:R-:W-:Y:S02]  /*03f0*/  MOV R5, 0x400 ;  /* 0x0000040000057802 */ /* 0x000fe40000000f00 */
[----:B------:R-:W-:Y:S02]  /*0400*/  LOP3.LUT R10, R3, 0x1fffff8, RZ, 0xc0, !PT ;  /* 0x01fffff8030a7812 */ /* 0x000fe400078ec0ff */
[----:B------:R-:W-:Y:S02]  /*0410*/  MOV R11, RZ ;  /* 0x000000ff000b7202 */ /* 0x000fe40000000f00 */
[----:B-1----:R-:W-:Y:S01]  /*0420*/  LEA R12, R12, R5, 0x18 ;  /* 0x000000050c0c7211 */ /* 0x002fe200078ec0ff */
[----:B------:R-:W-:-:S07]  /*0430*/  IMAD.MOV.U32 R5, RZ, RZ, R0 ;  /* 0x000000ffff057224 */ /* 0x000fce00078e0000 */
.L_x_1163:
        /* <DEDUP_REMOVED lines=12> */
[----:B------:R-:W-:Y:S01]  /*0500*/  IMAD R20, R5, 0x4, R12 ;  /* 0x0000000405147824 */ /* 0x000fe200078e020c */
[----:B------:R-:W-:Y:S01]  /*0510*/  IADD3 R11, PT, PT, R11, 0x8, RZ ;  /* 0x000000080b0b7810 */ /* 0x000fe20007ffe0ff */
[----:B------:R-:W-:-:S03]  /*0520*/  VIADD R5, R5, 0x800 ;  /* 0x0000080005057836 */ /* 0x000fc60000000000 */
[----:B------:R-:W-:Y:S02]  /*0530*/  ISETP.NE.AND P0, PT, R11, R10, PT ;  /* 0x0000000a0b00720c */ /* 0x000fe40003f05270 */
[----:B--2---:R-:W-:Y:S01]  /*0540*/  SHF.L.U32 R13, R13, 0x10, RZ ;  /* 0x000000100d0d7819 */ /* 0x004fe200000006ff */
[----:B---3--:R-:W-:-:S04]  /*0550*/  IMAD.U32 R19, R19, 0x10000, RZ ;  /* 0x0001000013137824 */ /* 0x008fc800078e00ff */
[----:B------:R1:W-:Y:S01]  /*0560*/  STS [R20], R13 ;  /* 0x0000000d14007388 */ /* 0x0003e20000000800 */
[----:B----4-:R-:W-:-:S03]  /*0570*/  SHF.L.U32 R21, R21, 0x10, RZ ;  /* 0x0000001015157819 */ /* 0x010fc600000006ff */
[----:B------:R1:W-:Y:S01]  /*0580*/  STS [R20+0x400], R19 ;  /* 0x0004001314007388 */ /* 0x0003e20000000800 */
[----:B-----5:R-:W-:-:S03]  /*0590*/  IMAD.U32 R23, R22, 0x10000, RZ ;  /* 0x0001000016177824 */ /* 0x020fc600078e00ff */
[----:B------:R1:W-:Y:S01]  /*05a0*/  STS [R20+0x800], R21 ;  /* 0x0008001514007388 */ /* 0x0003e20000000800 */
[----:B------:R-:W-:-:S03]  /*05b0*/  SHF.L.U32 R25, R24, 0x10, RZ ;  /* 0x0000001018197819 */ /* 0x000fc600000006ff */
[----:B------:R1:W-:Y:S01]  /*05c0*/  STS [R20+0xc00], R23 ;  /* 0x000c001714007388 */ /* 0x0003e20000000800 */
[----:B------:R-:W-:-:S03]  /*05d0*/  IMAD.U32 R27, R26, 0x10000, RZ ;  /* 0x000100001a1b7824 */ /* 0x000fc600078e00ff */
[----:B------:R1:W-:Y:S01]  /*05e0*/  STS [R20+0x1000], R25 ;  /* 0x0010001914007388 */ /* 0x0003e20000000800 */
[----:B0-----:R-:W-:-:S03]  /*05f0*/  SHF.L.U32 R9, R28, 0x10, RZ ;  /* 0x000000101c097819 */ /* 0x001fc600000006ff */
[----:B------:R1:W-:Y:S01]  /*0600*/  STS [R20+0x1400], R27 ;  /* 0x0014001b14007388 */ /* 0x0003e20000000800 */
[----:B------:R-:W-:-:S03]  /*0610*/  IMAD.U32 R29, R29, 0x10000, RZ ;  /* 0x000100001d1d7824 */ /* 0x000fc600078e00ff */
[----:B------:R1:W-:Y:S04]  /*0620*/  STS [R20+0x1800], R9 ;  /* 0x0018000914007388 */ /* 0x0003e80000000800 */
[----:B------:R1:W-:Y:S01]  /*0630*/  STS [R20+0x1c00], R29 ;  /* 0x001c001d14007388 */ /* 0x0003e20000000800 */
[----:B------:R-:W-:Y:S05]  /*0640*/  @P0 BRA `(.L_x_1163) ;  /* 0xfffffffc007c0947 */ /* 0x000fea000383ffff */
.L_x_1162:
[----:B0-----:R-:W-:Y:S05]  /*0650*/  BSYNC.RECONVERGENT B1 ;  /* 0x0000000000017941 */ /* 0x001fea0003800200 */
.L_x_1161:
        /* <DEDUP_REMOVED lines=19> */
[----:B--2---:R-:W-:Y:S01]  /*0790*/  IMAD.U32 R10, R10, 0x10000, RZ ;  /* 0x000100000a0a7824 */ /* 0x004fe200078e00ff */
[----:B---3--:R-:W-:-:S04]  /*07a0*/  SHF.L.U32 R12, R12, 0x10, RZ ;  /* 0x000000100c0c7819 */ /* 0x008fc800000006ff */
[----:B------:R0:W-:Y:S01]  /*07b0*/  STS [R11], R10 ;  /* 0x0000000a0b007388 */ /* 0x0001e20000000800 */
[----:B----4-:R-:W-:-:S03]  /*07c0*/  IMAD.U32 R20, R13, 0x10000, RZ ;  /* 0x000100000d147824 */ /* 0x010fc600078e00ff */
[----:B------:R0:W-:Y:S01]  /*07d0*/  STS [R11+0x400], R12 ;  /* 0x0004000c0b007388 */ /* 0x0001e20000000800 */
[----:B-----5:R-:W-:-:S03]  /*07e0*/  SHF.L.U32 R22, R19, 0x10, RZ ;  /* 0x0000001013167819 */ /* 0x020fc600000006ff */
[----:B------:R0:W-:Y:S04]  /*07f0*/  STS [R11+0x800], R20 ;  /* 0x000800140b007388 */ /* 0x0001e80000000800 */
[----:B------:R0:W-:Y:S02]  /*0800*/  STS [R11+0xc00], R22 ;  /* 0x000c00160b007388 */ /* 0x0001e40000000800 */
.L_x_1165:
[----:B------:R-:W-:Y:S05]  /*0810*/  BSYNC.RECONVERGENT B1 ;  /* 0x0000000000017941 */ /* 0x000fea0003800200 */
.L_x_1164:
[----:B------:R-:W-:Y:S05]  /*0820*/  @!P1 BRA `(.L_x_1160) ;  /* 0x0000000000789947 */ /* 0x000fea0003800000 */
[----:B------:R-:W-:Y:S02]  /*0830*/  ISETP.NE.AND P1, PT, R31, RZ, PT ;  /* 0x000000ff1f00720c */ /* 0x000fe40003f25270 */
[----:B------:R-:W-:-:S11]  /*0840*/  LOP3.LUT P0, RZ, R2, 0x100, RZ, 0xc0, !PT ;  /* 0x0000010002ff7812 */ /* 0x000fd6000780c0ff */
[----:B-1----:R-:W1:Y:S01]  /*0850*/  @P1 S2R R9, SR_CgaCtaId ;  /* 0x0000000000091919 */ /* 0x002e620000008800 */
[----:B0-----:R-:W0:Y:S01]  /*0860*/  @P1 LDC.64 R12, c[0x0][0x380] ;  /* 0x0000e000ff0c1b82 */ /* 0x001e220000000a00 */
[----:B------:R-:W-:Y:S02]  /*0870*/  @P1 MOV R8, 0x400 ;  /* 0x0000040000081802 */ /* 0x000fe40000000f00 */
[----:B------:R-:W-:-:S04]  /*0880*/  @P1 IADD3 R11, P3, PT, R34, R5, RZ ;  /* 0x00000005220b1210 */ /* 0x000fc80007f7e0ff */
[----:B------:R-:W-:Y:S01]  /*0890*/  @P1 IADD3.X R20, PT, PT, RZ, R35, RZ, P3, !PT ;  /* 0x00000023ff141210 */ /* 0x000fe20001ffe4ff */
[----:B------:R-:W2:Y:S01]  /*08a0*/  @!P0 LDC.64 R24, c[0x0][0x380] ;  /* 0x0000e000ff188b82 */ /* 0x000ea20000000a00 */
[----:B0-----:R-:W-:-:S04]  /*08b0*/  @P1 LEA R10, P3, R11, R12, 0x1 ;  /* 0x0000000c0b0a1211 */ /* 0x001fc800078608ff */
[----:B------:R-:W-:Y:S02]  /*08c0*/  @P1 LEA.HI.X R11, R11, R13, R20, 0x1, P3 ;  /* 0x0000000d0b0b1211 */ /* 0x000fe400018f0c14 */
[----:B-1----:R-:W-:-:S03]  /*08d0*/  @P1 LEA R8, R9, R8, 0x18 ;  /* 0x0000000809081211 */ /* 0x002fc600078ec0ff */
[----:B------:R-:W3:Y:S01]  /*08e0*/  @P1 LDG.E.U16.CONSTANT R13, desc[UR6][R10.64] ;  /* 0x000000060a0d1981 */ /* 0x000ee2000c1e9500 */
[C---:B------:R-:W-:Y:S01]  /*08f0*/  @P1 LEA R22, R5.reuse, R8, 0x2 ;  /* 0x0000000805161211 */ /* 0x040fe200078e10ff */
[----:B------:R-:W-:Y:S02]  /*0900*/  @P1 VIADD R5, R5, 0x200 ;  /* 0x0000020005051836 */ /* 0x000fe40000000000 */
[----:B------:R-:W4:Y:S03]  /*0910*/  @P1 LDG.E.U16.CONSTANT R19, desc[UR6][R10.64+0x200] ;  /* 0x000200060a131981 */ /* 0x000f26000c1e9500 */
[----:B------:R-:W-:-:S05]  /*0920*/  @!P0 IADD3 R9, P2, PT, R34, R5, RZ ;  /* 0x0000000522098210 */ /* 0x000fca0007f5e0ff */
[----:B------:R-:W-:Y:S01]  /*0930*/  @!P0 IMAD.X R12, RZ, RZ, R35, P2 ;  /* 0x000000ffff0c8224 */ /* 0x000fe200010e0623 */
[----:B--2---:R-:W-:-:S04]  /*0940*/  @!P0 LEA R8, P2, R9, R24, 0x1 ;  /* 0x0000001809088211 */ /* 0x004fc800078408ff */
[----:B------:R-:W-:-:S05]  /*0950*/  @!P0 LEA.HI.X R9, R9, R25, R12, 0x1, P2 ;  /* 0x0000001909098211 */ /* 0x000fca00010f0c0c */
[----:B------:R-:W2:Y:S01]  /*0960*/  @!P0 LDG.E.U16.CONSTANT R8, desc[UR6][R8.64] ;  /* 0x0000000608088981 */ /* 0x000ea2000c1e9500 */
[----:B------:R-:W0:Y:S01]  /*0970*/  @!P0 S2R R21, SR_CgaCtaId ;  /* 0x0000000000158919 */ /* 0x000e220000008800 */
[----:B------:R-:W-:-:S04]  /*0980*/  @!P0 MOV R12, 0x400 ;  /* 0x00000400000c8802 */ /* 0x000fc80000000f00 */
[----:B0-----:R-:W-:-:S04]  /*0990*/  @!P0 LEA R12, R21, R12, 0x18 ;  /* 0x0000000c150c8211 */ /* 0x001fc800078ec0ff */
[----:B------:R-:W-:Y:S01]  /*09a0*/  @!P0 LEA R12, R5, R12, 0x2 ;  /* 0x0000000c050c8211 */ /* 0x000fe200078e10ff */
[----:B---3--:R-:W-:Y:S01]  /*09b0*/  @P1 IMAD.U32 R13, R13, 0x10000, RZ ;  /* 0x000100000d0d1824 */ /* 0x008fe200078e00ff */
[----:B----4-:R-:W-:-:S04]  /*09c0*/  @P1 SHF.L.U32 R19, R19, 0x10, RZ ;  /* 0x0000001013131819 */ /* 0x010fc800000006ff */
[----:B------:R3:W-:Y:S04]  /*09d0*/  @P1 STS [R22], R13 ;  /* 0x0000000d16001388 */ /* 0x0007e80000000800 */
[----:B------:R3:W-:Y:S01]  /*09e0*/  @P1 STS [R22+0x400], R19 ;  /* 0x0004001316001388 */ /* 0x0007e20000000800 */
[----:B--2---:R-:W-:-:S05]  /*09f0*/  @!P0 IMAD.U32 R5, R8, 0x10000, RZ ;  /* 0x0001000008058824 */ /* 0x004fca00078e00ff */
[----:B------:R3:W-:Y:S02]  /*0a00*/  @!P0 STS [R12], R5 ;  /* 0x000000050c008388 */ /* 0x0007e40000000800 */
.L_x_1160:
[----:B0-----:R-:W-:Y:S05]  /*0a10*/  BSYNC.RECONVERGENT B0 ;  /* 0x0000000000007941 */ /* 0x001fea0003800200 */
.L_x_1159:
[----:B-1-3--:R-:W-:-:S04]  /*0a20*/  IADD3 R19, PT, PT, R15, 0x1, RZ ;  /* 0x000000010f137810 */ /* 0x00afc80007ffe0ff */
        /* <DEDUP_REMOVED lines=15> */
[----:B------:R-:W-:Y:S01]  /*0b20*/  MOV R5, 0x400 ;  /* 0x0000040000057802 */ /* 0x000fe20000000f00 */
[----:B------:R-:W-:Y:S01]  /*0b30*/  HFMA2 R10, -RZ, RZ, 0, 0 ;  /* 0x00000000ff0a7431 */ /* 0x000fe200000001ff */
[----:B------:R-:W-:Y:S02]  /*0b40*/  LOP3.LUT R37, R3, 0x1fffff8, RZ, 0xc0, !PT ;  /* 0x01fffff803257812 */ /* 0x000fe400078ec0ff */
[----:B-1----:R-:W-:Y:S01]  /*0b50*/  LEA R39, R8, R5, 0x18 ;  /* 0x0000000508277211 */ /* 0x002fe200078ec0ff */
[----:B------:R-:W-:-:S07]  /*0b60*/  IMAD.MOV.U32 R5, RZ, RZ, R0 ;  /* 0x000000ffff057224 */ /* 0x000fce00078e0000 */
.L_x_1170:
        /* <DEDUP_REMOVED lines=12> */
[C---:B------:R-:W-:Y:S01]  /*0c30*/  VIADD R12, R5.reuse, UR8 ;  /* 0x00000008050c7c36 */ /* 0x040fe20008000000 */
[----:B------:R-:W-:Y:S01]  /*0c40*/  IADD3 R5, PT, PT, R5, 0x800, RZ ;  /* 0x0000080005057810 */ /* 0x000fe20007ffe0ff */
[----:B------:R-:W-:-:S03]  /*0c50*/  VIADD R10, R10, 0x8 ;  /* 0x000000080a0a7836 */ /* 0x000fc60000000000 */
[----:B------:R-:W-:Y:S02]  /*0c60*/  LEA R12, R12, R39, 0x2 ;  /* 0x000000270c0c7211 */ /* 0x000fe400078e10ff */
[----:B------:R-:W-:Y:S01]  /*0c70*/  ISETP.NE.AND P0, PT, R10, R37, PT ;  /* 0x000000250a00720c */ /* 0x000fe20003f05270 */
[----:B--2---:R-:W-:Y:S01]  /*0c80*/  IMAD.U32 R11, R11, 0x10000, RZ ;  /* 0x000100000b0b7824 */ /* 0x004fe200078e00ff */
[----:B---3--:R-:W-:-:S04]  /*0c90*/  SHF.L.U32 R13, R13, 0x10, RZ ;  /* 0x000000100d0d7819 */ /* 0x008fc800000006ff */
[----:B------:R1:W-:Y:S01]  /*0ca0*/  STS [R12+0x4], R11 ;  /* 0x0000040b0c007388 */ /* 0x0003e20000000800 */
[----:B----4-:R-:W-:-:S03]  /*0cb0*/  IMAD.U32 R21, R20, 0x10000, RZ ;  /* 0x0001000014157824 */ /* 0x010fc600078e00ff */
[----:B------:R1:W-:Y:S01]  /*0cc0*/  STS [R12+0x404], R13 ;  /* 0x0004040d0c007388 */ /* 0x0003e20000000800 */
[----:B-----5:R-:W-:-:S03]  /*0cd0*/  SHF.L.U32 R23, R22, 0x10, RZ ;  /* 0x0000001016177819 */ /* 0x020fc600000006ff */
[----:B------:R1:W-:Y:S01]  /*0ce0*/  STS [R12+0x804], R21 ;  /* 0x000804150c007388 */ /* 0x0003e20000000800 */
[----:B------:R-:W-:-:S03]  /*0cf0*/  IMAD.U32 R25, R24, 0x10000, RZ ;  /* 0x0001000018197824 */ /* 0x000fc600078e00ff */
[----:B------:R1:W-:Y:S01]  /*0d00*/  STS [R12+0xc04], R23 ;  /* 0x000c04170c007388 */ /* 0x0003e20000000800 */
[----:B0-----:R-:W-:-:S03]  /*0d10*/  SHF.L.U32 R9, R26, 0x10, RZ ;  /* 0x000000101a097819 */ /* 0x001fc600000006ff */
[----:B------:R1:W-:Y:S01]  /*0d20*/  STS [R12+0x1004], R25 ;  /* 0x001004190c007388 */ /* 0x0003e20000000800 */
[----:B------:R-:W-:-:S03]  /*0d30*/  IMAD.U32 R27, R27, 0x10000, RZ ;  /* 0x000100001b1b7824 */ /* 0x000fc600078e00ff */
[----:B------:R1:W-:Y:S01]  /*0d40*/  STS [R12+0x1404], R9 ;  /* 0x001404090c007388 */ /* 0x0003e20000000800 */
[----:B------:R-:W-:-:S03]  /*0d50*/  SHF.L.U32 R29, R28, 0x10, RZ ;  /* 0x000000101c1d7819 */ /* 0x000fc600000006ff */
[----:B------:R1:W-:Y:S04]  /*0d60*/  STS [R12+0x1804], R27 ;  /* 0x0018041b0c007388 */ /* 0x0003e80000000800 */
[----:B------:R1:W-:Y:S01]  /*0d70*/  STS [R12+0x1c04], R29 ;  /* 0x001c041d0c007388 */ /* 0x0003e20000000800 */
[----:B------:R-:W-:Y:S05]  /*0d80*/  @P0 BRA `(.L_x_1170) ;  /* 0xfffffffc00780947 */ /* 0x000fea000383ffff */
.L_x_1169:
[----:B0-----:R-:W-:Y:S05]  /*0d90*/  BSYNC.RECONVERGENT B1 ;  /* 0x0000000000017941 */ /* 0x001fea0003800200 */
.L_x_1168:
[----:B------:R-:W-:Y:S05]  /*0da0*/  @!P1 BRA `(.L_x_1167) ;  /* 0x0000000000f49947 */ /* 0x000fea0003800000 */
[----:B------:R-:W-:Y:S01]  /*0db0*/  ISETP.GE.U32.AND P0, PT, R33, 0x4, PT ;  /* 0x000000042100780c */ /* 0x000fe20003f06070 */
[----:B------:R-:W-:Y:S01]  /*0dc0*/  BSSY.RECONVERGENT B1, `(.L_x_1171) ;  /* 0x000001a000017945 */ /* 0x000fe20003800200 */
[----:B------:R-:W-:-:S11]  /*0dd0*/  ISETP.NE.AND P1, PT, R32, RZ, PT ;  /* 0x000000ff2000720c */ /* 0x000fd60003f25270 */
[----:B------:R-:W-:Y:S05]  /*0de0*/  @!P0 BRA `(.L_x_1172) ;  /* 0x00000000005c8947 */ /* 0x000fea0003800000 */
[----:B------:R-:W0:Y:S01]  /*0df0*/  LDCU.64 UR4, c[0x0][0x380] ;  /* 0x00007000ff0477ac */ /* 0x000e220008000a00 */
[----:B-1----:R-:W-:-:S05]  /*0e00*/  IADD3 R9, P0, PT, R34, R5, RZ ;  /* 0x0000000522097210 */ /* 0x002fca0007f1e0ff */
[----:B------:R-:W-:Y:S01]  /*0e10*/  IMAD.X R10, RZ, RZ, R35, P0 ;  /* 0x000000ffff0a7224 */ /* 0x000fe200000e0623 */
        /* <DEDUP_REMOVED lines=8> */
[C---:B------:R-:W-:Y:S01]  /*0ea0*/  IADD3 R11, PT, PT, R5.reuse, UR8, RZ ;  /* 0x00000008050b7c10 */ /* 0x040fe2000fffe0ff */
[----:B------:R-:W-:Y:S01]  /*0eb0*/  VIADD R5, R5, 0x400 ;  /* 0x0000040005057836 */ /* 0x000fe20000000000 */
[----:B0-----:R-:W-:-:S06]  /*0ec0*/  ULEA UR4, UR5, UR4, 0x18 ;  /* 0x0000000405047291 */ /* 0x001fcc000f8ec0ff */
[----:B------:R-:W-:Y:S01]  /*0ed0*/  LEA R11, R11, UR4, 0x2 ;  /* 0x000000040b0b7c11 */ /* 0x000fe2000f8e10ff */
[----:B--2---:R-:W-:Y:S01]  /*0ee0*/  IMAD.U32 R10, R10, 0x10000, RZ ;  /* 0x000100000a0a7824 */ /* 0x004fe200078e00ff */
[----:B---3--:R-:W-:-:S04]  /*0ef0*/  SHF.L.U32 R12, R12, 0x10, RZ ;  /* 0x000000100c0c7819 */ /* 0x008fc800000006ff */
[----:B------:R0:W-:Y:S01]  /*0f00*/  STS [R11+0x4], R10 ;  /* 0x0000040a0b007388 */ /* 0x0001e20000000800 */
[----:B----4-:R-:W-:-:S03]  /*0f10*/  IMAD.U32 R20, R13, 0x10000, RZ ;  /* 0x000100000d147824 */ /* 0x010fc600078e00ff */
[----:B------:R0:W-:Y:S01]  /*0f20*/  STS [R11+0x404], R12 ;  /* 0x0004040c0b007388 */ /* 0x0001e20000000800 */
[----:B-----5:R-:W-:-:S03]  /*0f30*/  SHF.L.U32 R22, R21, 0x10, RZ ;  /* 0x0000001015167819 */ /* 0x020fc600000006ff */
[----:B------:R0:W-:Y:S04]  /*0f40*/  STS [R11+0x804], R20 ;  /* 0x000804140b007388 */ /* 0x0001e80000000800 */
[----:B------:R0:W-:Y:S02]  /*0f50*/  STS [R11+0xc04], R22 ;  /* 0x000c04160b007388 */ /* 0x0001e40000000800 */
.L_x_1172:
[----:B------:R-:W-:Y:S05]  /*0f60*/  BSYNC.RECONVERGENT B1 ;  /* 0x0000000000017941 */ /* 0x000fea0003800200 */
.L_x_1171:
[----:B------:R-:W-:Y:S05]  /*0f70*/  @!P1 BRA `(.L_x_1167) ;  /* 0x0000000000809947 */ /* 0x000fea0003800000 */
[----:B------:R-:W-:Y:S02]  /*0f80*/  ISETP.NE.AND P1, PT, R31, RZ, PT ;  /* 0x000000ff1f00720c */ /* 0x000fe40003f25270 */
[----:B------:R-:W-:-:S11]  /*0f90*/  LOP3.LUT P3, RZ, R2, 0x100, RZ, 0xc0, !PT ;  /* 0x0000010002ff7812 */ /* 0x000fd6000786c0ff */
[----:B01----:R-:W0:Y:S01]  /*0fa0*/  @P1 LDC.64 R12, c[0x0][0x380] ;  /* 0x0000e000ff0c1b82 */ /* 0x003e220000000a00 */
[----:B------:R-:W-:Y:S02]  /*0fb0*/  @P1 IADD3 R11, P2, PT, R34, R5, RZ ;  /* 0x00000005220b1210 */ /* 0x000fe40007f5e0ff */
[C---:B------:R-:W-:Y:S01]  /*0fc0*/  @P1 IADD3 R21, PT, PT, R5.reuse, UR8, RZ ;  /* 0x0000000805151c10 */ /* 0x040fe2000fffe0ff */
[----:B------:R-:W-:Y:S01]  /*0fd0*/  @P1 VIADD R5, R5, 0x200 ;  /* 0x0000020005051836 */ /* 0x000fe20000000000 */
[----:B------:R-:W-:-:S03]  /*0fe0*/  @P1 IADD3.X R20, PT, PT, RZ, R35, RZ, P2, !PT ;  /* 0x00000023ff141210 */ /* 0x000fc600017fe4ff */
[----:B------:R-:W1:Y:S01]  /*0ff0*/  @!P3 LDC.64 R22, c[0x0][0x380] ;  /* 0x0000e000ff16bb82 */ /* 0x000e620000000a00 */
[----:B------:R-:W-:Y:S02]  /*1000*/  @!P3 IADD3 R9, P0, PT, R34, R5, RZ ;  /* 0x000000052209b210 */ /* 0x000fe40007f1e0ff */
[----:B0-----:R-:W-:-:S03]  /*1010*/  @P1 LEA R10, P2, R11, R12, 0x1 ;  /* 0x0000000c0b0a1211 */ /* 0x001fc600078408ff */
[----:B------:R-:W-:Y:S01]  /*1020*/  @!P3 IMAD.X R12, RZ, RZ, R35, P0 ;  /* 0x000000ffff0cb224 */ /* 0x000fe200000e0623 */
        /* <DEDUP_REMOVED lines=14> */
[----:B------:R-:W-:Y:S02]  /*1110*/  @!P3 LEA R5, R5, R24, 0x2 ;  /* 0x000000180505b211 */ /* 0x000fe400078e10ff */
[----:B--2---:R-:W-:Y:S01]  /*1120*/  @P1 SHF.L.U32 R22, R22, 0x10, RZ ;  /* 0x0000001016161819 */ /* 0x004fe200000006ff */
[----:B---3--:R-:W-:Y:S02]  /*1130*/  @P1 IMAD.U32 R12, R12, 0x10000, RZ ;  /* 0x000100000c0c1824 */ /* 0x008fe400078e00ff */
[----:B----4-:R-:W-:-:S03]  /*1140*/  @!P3 IMAD.U32 R8, R8, 0x10000, RZ ;  /* 0x000100000808b824 */ /* 0x010fc600078e00ff */
[----:B------:R2:W-:Y:S04]  /*1150*/  @P1 STS [R21+0x4], R12 ;  /* 0x0000040c15001388 */ /* 0x0005e80000000800 */
[----:B------:R2:W-:Y:S04]  /*1160*/  @P1 STS [R21+0x404], R22 ;  /* 0x0004041615001388 */ /* 0x0005e80000000800 */
[----:B------:R2:W-:Y:S02]  /*1170*/  @!P3 STS [R5+0x4], R8 ;  /* 0x000004080500b388 */ /* 0x0005e40000000800 */
.L_x_1167:
[----:B0-----:R-:W-:Y:S05]  /*1180*/  BSYNC.RECONVERGENT B0 ;  /* 0x0000000000007941 */ /* 0x001fea0003800200 */
.L_x_1166:
[----:B-12---:R-:W-:Y:S01]  /*1190*/  IADD3 R21, PT, PT, R15, 0x2, RZ ;  /* 0x000000020f157810 */ /* 0x006fe20007ffe0ff */
[----:B------:R-:W-:-:S03]  /*11a0*/  UIADD3 UR13, UPT, UPT, UR8, 0x1, URZ ;  /* 0x00000001080d7890 */ /* 0x000fc6000fffe0ff */
        /* <DEDUP_REMOVED lines=20> */
.L_x_1177:
        /* <DEDUP_REMOVED lines=12> */
[----:B------:R-:W-:Y:S01]  /*13b0*/  IMAD.U32 R12, RZ, RZ, UR13 ;  /* 0x0000000dff0c7e24 */ /* 0x000fe2000f8e00ff */
[----:B------:R-:W-:-:S04]  /*13c0*/  IADD3 R10, PT, PT, R10, 0x8, RZ ;  /* 0x000000080a0a7810 */ /* 0x000fc80007ffe0ff */
[----:B------:R-:W-:Y:S01]  /*13d0*/  LEA R12, R12, R5, 0x1 ;  /* 0x000000050c0c7211 */ /* 0x000fe200078e08ff */
[----:B------:R-:W-:Y:S01]  /*13e0*/  VIADD R5, R5, 0x800 ;  /* 0x0000080005057836 */ /* 0x000fe20000000000 */
[----:B------:R-:W-:-:S03]  /*13f0*/  ISETP.NE.AND P0, PT, R10, R39, PT ;  /* 0x000000270a00720c */ /* 0x000fc60003f05270 */
[----:B------:R-:W-:Y:S01]  /*1400*/  IMAD R12, R12, 0x4, R41 ;  /* 0x000000040c0c7824 */ /* 0x000fe200078e0229 */
[----:B--2---:R-:W-:Y:S01]  /*1410*/  SHF.L.U32 R11, R11, 0x10, RZ ;  /* 0x000000100b0b7819 */ /* 0x004fe200000006ff */
[----:B---3--:R-:W-:-:S04]  /*1420*/  IMAD.U32 R13, R13, 0x10000, RZ ;  /* 0x000100000d0d7824 */ /* 0x008fc800078e00ff */
[----:B------:R1:W-:Y:S01]  /*1430*/  STS [R12], R11 ;  /* 0x0000000b0c007388 */ /* 0x0003e20000000800 */
[----:B----4-:R-:W-:-:S03]  /*1440*/  SHF.L.U32 R23, R20, 0x10, RZ ;  /* 0x0000001014177819 */ /* 0x010fc600000006ff */
[----:B------:R1:W-:Y:S01]  /*1450*/  STS [R12+0x400], R13 ;  /* 0x0004000d0c007388 */ /* 0x0003e20000000800 */
[----:B-----5:R-:W-:-:S03]  /*1460*/  IMAD.U32 R25, R22, 0x10000, RZ ;  /* 0x0001000016197824 */ /* 0x020fc600078e00ff */
[----:B------:R1:W-:Y:S01]  /*1470*/  STS [R12+0x800], R23 ;  /* 0x000800170c007388 */ /* 0x0003e20000000800 */
[----:B0-----:R-:W-:-:S03]  /*1480*/  SHF.L.U32 R9, R24, 0x10, RZ ;  /* 0x0000001018097819 */ /* 0x001fc600000006ff */
[----:B------:R1:W-:Y:S01]  /*1490*/  STS [R12+0xc00], R25 ;  /* 0x000c00190c007388 */ /* 0x0003e20000000800 */
[----:B------:R-:W-:-:S03]  /*14a0*/  IMAD.U32 R27, R26, 0x10000, RZ ;  /* 0x000100001a1b7824 */ /* 0x000fc600078e00ff */
[----:B------:R1:W-:Y:S01]  /*14b0*/  STS [R12+0x1000], R9 ;  /* 0x001000090c007388 */ /* 0x0003e20000000800 */
[----:B------:R-:W-:-:S03]  /*14c0*/  SHF.L.U32 R29, R28, 0x10, RZ ;  /* 0x000000101c1d7819 */ /* 0x000fc600000006ff */
[----:B------:R1:W-:Y:S01]  /*14d0*/  STS [R12+0x1400], R27 ;  /* 0x0014001b0c007388 */ /* 0x0003e20000000800 */
[----:B------:R-:W-:-:S03]  /*14e0*/  IMAD.U32 R35, R34, 0x10000, RZ ;  /* 0x0001000022237824 */ /* 0x000fc600078e00ff */
[----:B------:R1:W-:Y:S04]  /*14f0*/  STS [R12+0x1800], R29 ;  /* 0x0018001d0c007388 */ /* 0x0003e80000000800 */
[----:B------:R1:W-:Y:S01]  /*1500*/  STS [R12+0x1c00], R35 ;  /* 0x001c00230c007388 */ /* 0x0003e20000000800 */
[----:B------:R-:W-:Y:S05]  /*1510*/  @P0 BRA `(.L_x_1177) ;  /* 0xfffffffc00740947 */ /* 0x000fea000383ffff */
.L_x_1176:
[----:B0-----:R-:W-:Y:S05]  /*1520*/  BSYNC.RECONVERGENT B1 ;  /* 0x0000000000017941 */ /* 0x001fea0003800200 */
.L_x_1175:
        /* <DEDUP_REMOVED lines=15> */
[----:B------:R-:W-:Y:S01]  /*1620*/  IMAD.U32 R20, RZ, RZ, UR13 ;  /* 0x0000000dff147e24 */ /* 0x000fe2000f8e00ff */
[----:B------:R-:W-:-:S04]  /*1630*/  UMOV UR4, 0x400 ;  /* 0x0000040000047882 */ /* 0x000fc80000000000 */
[----:B------:R-:W-:Y:S01]  /*1640*/  LEA R11, R20, R5, 0x1 ;  /* 0x00000005140b7211 */ /* 0x000fe200078e08ff */
[----:B------:R-:W-:Y:S01]  /*1650*/  VIADD R5, R5, 0x400 ;  /* 0x0000040005057836 */ /* 0x000fe20000000000 */
[----:B0-----:R-:W-:-:S06]  /*1660*/  ULEA UR4, UR5, UR4, 0x18 ;  /* 0x0000000405047291 */ /* 0x001fcc000f8ec0ff */
[----:B------:R-:W-:Y:S01]  /*1670*/  LEA R11, R11, UR4, 0x2 ;  /* 0x000000040b0b7c11 */ /* 0x000fe2000f8e10ff */
        /* <DEDUP_REMOVED lines=8> */
.L_x_1179:
[----:B------:R-:W-:Y:S05]  /*1700*/  BSYNC.RECONVERGENT B1 ;  /* 0x0000000000017941 */ /* 0x000fea0003800200 */
.L_x_1178:
[----:B------:R-:W-:Y:S05]  /*1710*/  @!P1 BRA `(.L_x_1174) ;  /* 0x0000000000849947 */ /* 0x000fea0003800000 */
[----:B------:R-:W-:Y:S02]  /*1720*/  ISETP.NE.AND P1, PT, R31, RZ, PT ;  /* 0x000000ff1f00720c */ /* 0x000fe40003f25270 */
[----:B------:R-:W-:Y:S02]  /*1730*/  LOP3.LUT P3, RZ, R2, 0x100, RZ, 0xc0, !PT ;  /* 0x0000010002ff7812 */ /* 0x000fe4000786c0ff */
[----:B------:R-:W-:-:S09]  /*1740*/  MOV R26, UR13 ;  /* 0x0000000d001a7c02 */ /* 0x000fd20008000f00 */
[----:B01----:R-:W0:Y:S01]  /*1750*/  @P1 LDC.64 R12, c[0x0][0x380] ;  /* 0x0000e000ff0c1b82 */ /* 0x003e220000000a00 */
[----:B------:R-:W-:Y:S01]  /*1760*/  @P1 IADD3 R11, P2, PT, R36, R5, RZ ;  /* 0x00000005240b1210 */ /* 0x000fe20007f5e0ff */
[----:B------:R-:W-:Y:S01]  /*1770*/  @P1 IMAD R22, R26, 0x2, R5 ;  /* 0x000000021a161824 */ /* 0x000fe200078e0205 */
[----:B------:R-:W-:-:S03]  /*1780*/  @P1 IADD3 R5, PT, PT, R5, 0x200, RZ ;  /* 0x0000020005051810 */ /* 0x000fc60007ffe0ff */
[----:B------:R-:W-:Y:S01]  /*1790*/  @P1 IMAD.X R20, RZ, RZ, R37, P2 ;  /* 0x000000ffff141224 */ /* 0x000fe200010e0625 */
[----:B------:R-:W-:Y:S01]  /*17a0*/  @!P3 IADD3 R9, P0, PT, R36, R5, RZ ;  /* 0x000000052409b210 */ /* 0x000fe20007f1e0ff */
[----:B------:R-:W1:Y:S01]  /*17b0*/  @!P3 LDC.64 R24, c[0x0][0x380] ;  /* 0x0000e000ff18bb82 */ /* 0x000e620000000a00 */
[C---:B0-----:R-:W-:Y:S02]  /*17c0*/  @P1 LEA R10, P2, R11.reuse, R12, 0x1 ;  /* 0x0000000c0b0a1211 */ /* 0x041fe400078408ff */
[----:B------:R-:W-:Y:S02]  /*17d0*/  @!P3 IADD3.X R12, PT, PT, RZ, R37, RZ, P0, !PT ;  /* 0x00000025ff0cb210 */ /* 0x000fe400007fe4ff */
[----:B------:R-:W-:Y:S02]  /*17e0*/  @P1 LEA.HI.X R11, R11, R13, R20, 0x1, P2 ;  /* 0x0000000d0b0b1211 */ /* 0x000fe400010f0c14 */
[----:B-1----:R-:W-:-:S03]  /*17f0*/  @!P3 LEA R8, P0, R9, R24, 0x1 ;  /* 0x000000180908b211 */ /* 0x002fc600078008ff */
[----:B------:R-:W2:Y:S01]  /*1800*/  @P1 LDG.E.U16.CONSTANT R23, desc[UR6][R10.64+0x200] ;  /* 0x000200060a171981 */ /* 0x000ea2000c1e9500 */
[----:B------:R-:W-:-:S03]  /*1810*/  @!P3 LEA.HI.X R9, R9, R25, R12, 0x1, P0 ;  /* 0x000000190909b211 */ /* 0x000fc600000f0c0c */
[----:B------:R2:W3:Y:S04]  /*1820*/  @P1 LDG.E.U16.CONSTANT R12, desc[UR6][R10.64] ;  /* 0x000000060a0c1981 */ /* 0x0004e8000c1e9500 */
[----:B------:R-:W4:Y:S01]  /*1830*/  @!P3 LDG.E.U16.CONSTANT R8, desc[UR6][R8.64] ;  /* 0x000000060808b981 */ /* 0x000f22000c1e9500 */
[----:B------:R-:W0:Y:S01]  /*1840*/  @P1 S2R R20, SR_CgaCtaId ;  /* 0x0000000000141919 */ /* 0x000e220000008800 */
[----:B------:R-:W1:Y:S01]  /*1850*/  @!P3 S2R R25, SR_CgaCtaId ;  /* 0x000000000019b919 */ /* 0x000e620000008800 */
[----:B------:R-:W-:Y:S02]  /*1860*/  @P1 MOV R13, 0x400 ;  /* 0x00000400000d1802 */ /* 0x000fe40000000f00 */
[----:B------:R-:W-:Y:S01]  /*1870*/  @!P3 MOV R24, 0x400 ;  /* 0x000004000018b802 */ /* 0x000fe20000000f00 */
[----:B------:R-:W-:Y:S01]  /*1880*/  @!P3 IMAD R5, R26, 0x2, R5 ;  /* 0x000000021a05b824 */ /* 0x000fe200078e0205 */
[----:B0-----:R-:W-:-:S02]  /*1890*/  @P1 LEA R13, R20, R13, 0x18 ;  /* 0x0000000d140d1211 */ /* 0x001fc400078ec0ff */
[----:B-1----:R-:W-:Y:S02]  /*18a0*/  @!P3 LEA R24, R25, R24, 0x18 ;  /* 0x000000181918b211 */ /* 0x002fe400078ec0ff */
[----:B------:R-:W-:-:S03]  /*18b0*/  @P1 LEA R13, R22, R13, 0x2 ;  /* 0x0000000d160d1211 */ /* 0x000fc600078e10ff */
[----:B------:R-:W-:Y:S02]  /*18c0*/  @!P3 IMAD R5, R5, 0x4, R24 ;  /* 0x000000040505b824 */ /* 0x000fe400078e0218 */
[----:B--2---:R-:W-:Y:S01]  /*18d0*/  @P1 IMAD.U32 R10, R23, 0x10000, RZ ;  /* 0x00010000170a1824 */ /* 0x004fe200078e00ff */
[----:B---3--:R-:W-:Y:S02]  /*18e0*/  @P1 SHF.L.U32 R12, R12, 0x10, RZ ;  /* 0x000000100c0c1819 */ /* 0x008fe400000006ff */
[----:B----4-:R-:W-:-:S03]  /*18f0*/  @!P3 SHF.L.U32 R8, R8, 0x10, RZ ;  /* 0x000000100808b819 */ /* 0x010fc600000006ff */
[----:B------:R2:W-:Y:S04]  /*1900*/  @P1 STS [R13], R12 ;  /* 0x0000000c0d001388 */ /* 0x0005e80000000800 */
[----:B------:R2:W-:Y:S04]  /*1910*/  @P1 STS [R13+0x400], R10 ;  /* 0x0004000a0d001388 */ /* 0x0005e80000000800 */
[----:B------:R2:W-:Y:S02]  /*1920*/  @!P3 STS [R5], R8 ;  /* 0x000000080500b388 */ /* 0x0005e40000000800 */
.L_x_1174:
[----:B0-----:R-:W-:Y:S05]  /*1930*/  BSYNC.RECONVERGENT B0 ;  /* 0x0000000000007941 */ /* 0x001fea0003800200 */
.L_x_1173:
[----:B-1----:R-:W-:-:S05]  /*1940*/  VIADD R23, R15, 0x3 ;  /* 0x000000030f177836 */ /* 0x002fca0000000000 */
[----:B------:R-:W-:-:S13]  /*1950*/  ISETP.GE.AND P0, PT, R23, R4, PT ;  /* 0x000000041700720c */ /* 0x000fda0003f06270 */
[----:B------:R-:W-:Y:S05]  /*1960*/  @P0 BRA `(.L_x_1180) ;  /* 0x0000000400d40947 */ /* 0x000fea0003800000 */
[----:B------:R-:W-:Y:S01]  /*1970*/  ISETP.GE.AND P0, PT, R0, UR8, PT ;  /* 0x0000000800007c0c */ /* 0x000fe2000bf06270 */
[----:B------:R-:W0:Y:S01]  /*1980*/  LDCU.64 UR10, c[0x0][0x380] ;  /* 0x00007000ff0a77ac */ /* 0x000e220008000a00 */
[----:B------:R-:W-:Y:S11]  /*1990*/  BSSY.RECONVERGENT B0, `(.L_x_1180) ;  /* 0x0000072000007945 */ /* 0x000ff60003800200 */
[----:B------:R-:W-:Y:S05]  /*19a0*/  @P0 BRA `(.L_x_1181) ;  /* 0x0000000400c00947 */ /* 0x000fea0003800000 */
[----:B--2---:R-:W2:Y:S01]  /*19b0*/  LDG.E.CONSTANT R5, desc[UR6][R6.64+0xc] ;  /* 0x00000c0606057981 */ /* 0x004ea2000c1e9900 */
[----:B------:R-:W-:Y:S01]  /*19c0*/  ISETP.GE.U32.AND P0, PT, R2, 0x700, PT ;  /* 0x000007000200780c */ /* 0x000fe20003f06070 */
[----:B------:R-:W-:Y:S02]  /*19d0*/  HFMA2 R37, -RZ, RZ, 0, 1.78813934326171875e-07 ;  /* 0x00000003ff257431 */ /* 0x000fe400000001ff */
[----:B------:R-:W-:Y:S01]  /*19e0*/  IMAD.U32 R8, RZ, RZ, UR8 ;  /* 0x00000008ff087e24 */ /* 0x000fe2000f8e00ff */
[----:B------:R-:W-:Y:S01]  /*19f0*/  BSSY.RECONVERGENT B1, `(.L_x_1182) ;  /* 0x000002d000017945 */ /* 0x000fe20003800200 */
[----:B------:R-:W-:Y:S02]  /*1a00*/  ISETP.NE.AND P1, PT, R33, RZ, PT ;  /* 0x000000ff2100720c */ /* 0x000fe40003f25270 */
[----:B------:R-:W-:Y:S02]  /*1a10*/  IMAD R37, R8, R37, 0x3 ;  /* 0x0000000308257424 */ /* 0x000fe400078e0225 */
[----:B--2---:R-:W-:-:S05]  /*1a20*/  IMAD R39, R5, UR8, RZ ;  /* 0x0000000805277c24 */ /* 0x004fca000f8e02ff */
[----:B------:R-:W-:Y:S01]  /*1a30*/  SHF.R.S32.HI R34, RZ, 0x1f, R39 ;  /* 0x0000001fff227819 */ /* 0x000fe20000011427 */
[----:B------:R-:W-:Y:S06]  /*1a40*/  @!P0 BRA `(.L_x_1183) ;  /* 0x00000000009c8947 */ /* 0x000fec0003800000 */
[----:B------:R-:W1:Y:S01]  /*1a50*/  S2R R8, SR_CgaCtaId ;  /* 0x0000000000087919 */ /* 0x000e620000008800 */
[----:B------:R-:W-:Y:S02]  /*1a60*/  MOV R5, 0x400 ;  /* 0x0000040000057802 */ /* 0x000fe40000000f00 */
[----:B------:R-:W-:Y:S02]  /*1a70*/  LOP3.LUT R36, R3, 0x1fffff8, RZ, 0xc0, !PT ;  /* 0x01fffff803247812 */ /* 0x000fe400078ec0ff */
[----:B------:R-:W-:Y:S02]  /*1a80*/  MOV R3, RZ ;  /* 0x000000ff00037202 */ /* 0x000fe40000000f00 */
[----:B-1----:R-:W-:-:S07]  /*1a90*/  LEA R41, R8, R5, 0x18 ;  /* 0x0000000508297211 */ /* 0x002fce00078ec0ff */
.L_x_1184:
        /* <DEDUP_REMOVED lines=34> */
.L_x_1183:
[----:B0-----:R-:W-:Y:S05]  /*1cc0*/  BSYNC.RECONVERGENT B1 ;  /* 0x0000000000017941 */ /* 0x001fea0003800200 */
.L_x_1182:
[----:B------:R-:W-:Y:S05]  /*1cd0*/  @!P1 BRA `(.L_x_1181) ;  /* 0x0000000000f49947 */ /* 0x000fea0003800000 */
[----:B------:R-:W-:Y:S01]  /*1ce0*/  ISETP.GE.U32.AND P0, PT, R33, 0x4, PT ;  /* 0x000000042100780c */ /* 0x000fe20003f06070 */
[----:B------:R-:W-:Y:S01]  /*1cf0*/  BSSY.RECONVERGENT B1, `(.L_x_1185) ;  /* 0x000001a000017945 */ /* 0x000fe20003800200 */
[----:B------:R-:W-:-:S11]  /*1d00*/  ISETP.NE.AND P1, PT, R32, RZ, PT ;  /* 0x000000ff2000720c */ /* 0x000fd60003f25270 */
[----:B------:R-:W-:Y:S05]  /*1d10*/  @!P0 BRA `(.L_x_1186) ;  /* 0x00000000005c8947 */ /* 0x000fea0003800000 */
[----:B------:R-:W0:Y:S01]  /*1d20*/  LDCU.64 UR4, c[0x0][0x380] ;  /* 0x00007000ff0477ac */ /* 0x000e220008000a00 */
[----:B------:R-:W-:-:S04]  /*1d30*/  IADD3 R3, P0, PT, R0, R39, RZ ;  /* 0x0000002700037210 */ /* 0x000fc80007f1e0ff */
[----:B-1----:R-:W-:Y:S02]  /*1d40*/  IADD3.X R10, PT, PT, RZ, R34, RZ, P0, !PT ;  /* 0x00000022ff0a7210 */ /* 0x002fe400007fe4ff */
        /* <DEDUP_REMOVED lines=20> */
.L_x_1186:
[----:B------:R-:W-:Y:S05]  /*1e90*/  BSYNC.RECONVERGENT B1 ;  /* 0x0000000000017941 */ /* 0x000fea0003800200 */
.L_x_1185:
[----:B------:R-:W-:Y:S05]  /*1ea0*/  @!P1 BRA `(.L_x_1181) ;  /* 0x0000000000809947 */ /* 0x000fea0003800000 */
[----:B------:R-:W-:Y:S02]  /*1eb0*/  ISETP.NE.AND P1, PT, R31, RZ, PT ;  /* 0x000000ff1f00720c */ /* 0x000fe40003f25270 */
[----:B------:R-:W-:-:S11]  /*1ec0*/  LOP3.LUT P3, RZ, R2, 0x100, RZ, 0xc0, !PT ;  /* 0x0000010002ff7812 */ /* 0x000fd6000786c0ff */
[----:B-1----:R-:W1:Y:S01]  /*1ed0*/  @P1 LDC.64 R8, c[0x0][0x380] ;  /* 0x0000e000ff081b82 */ /* 0x002e620000000a00 */
[C---:B0-----:R-:W-:Y:S01]  /*1ee0*/  @P1 IADD3 R5, P2, PT, R0.reuse, R39, RZ ;  /* 0x0000002700051210 */ /* 0x041fe20007f5e0ff */
[C---:B------:R-:W-:Y:S01]  /*1ef0*/  @P1 IMAD.IADD R11, R0.reuse, 0x1, R37 ;  /* 0x00000001000b1824 */ /* 0x040fe200078e0225 */
[----:B------:R-:W-:-:S03]  /*1f00*/  @P1 IADD3 R0, PT, PT, R0, 0x200, RZ ;  /* 0x0000020000001810 */ /* 0x000fc60007ffe0ff */
[----:B------:R-:W-:Y:S01]  /*1f10*/  @P1 IMAD.X R12, RZ, RZ, R34, P2 ;  /* 0x000000ffff0c1224 */ /* 0x000fe200010e0622 */
[----:B------:R-:W-:Y:S01]  /*1f20*/  @!P3 IADD3 R3, P0, PT, R39, R0, RZ ;  /* 0x000000002703b210 */ /* 0x000fe20007f1e0ff */
[----:B------:R-:W0:Y:S03]  /*1f30*/  @!P3 LDC.64 R24, c[0x0][0x380] ;  /* 0x0000e000ff18bb82 */ /* 0x000e260000000a00 */
[----:B------:R-:W-:Y:S02]  /*1f40*/  @!P3 IADD3.X R10, PT, PT, RZ, R34, RZ, P0, !PT ;  /* 0x00000022ff0ab210 */ /* 0x000fe400007fe4ff */
[----:B-1----:R-:W-:-:S04]  /*1f50*/  @P1 LEA R8, P2, R5, R8, 0x1 ;  /* 0x0000000805081211 */ /* 0x002fc800078408ff */
        /* <DEDUP_REMOVED lines=21> */
.L_x_1181:
[----:B0-----:R-:W-:Y:S05]  /*20b0*/  BSYNC.RECONVERGENT B0 ;  /* 0x0000000000007941 */ /* 0x001fea0003800200 */
.L_x_1180:
[----:B-123--:R-:W-:Y:S01]  /*20c0*/  IMAD.SHL.U32 R5, R17, 0x80, RZ ;  /* 0x0000008011057824 */ /* 0x00efe200078e00ff */
[----:B------:R-:W-:Y:S01]  /*20d0*/  BAR.SYNC.DEFER_BLOCKING 0x0 ;  /* 0x0000000000007b1d */ /* 0x000fe20000010000 */
[----:B------:R-:W-:-:S03]  /*20e0*/  ULEA UR16, UR8, 0x4, 0x2 ;  /* 0x0000000408107891 */ /* 0x000fc6000f8e10ff */
[----:B------:R-:W-:Y:S02]  /*20f0*/  ISETP.GE.AND P0, PT, R5, R30, PT ;  /* 0x0000001e0500720c */ /* 0x000fe40003f06270 */
[----:B------:R-:W0:Y:S01]  /*2100*/  LDCU UR14, c[0x0][0x3dc] ;  /* 0x00007b80ff0e77ac */ /* 0x000e220008000800 */
[----:B------:R-:W-:Y:S01]  /*2110*/  BSSY.RECONVERGENT B1, `(.L_x_1187) ;  /* 0x0000540000017945 */ /* 0x000fe20003800200 */
[----:B------:R-:W1:Y:S01]  /*2120*/  LDCU UR15, c[0x0][0x3d8] ;  /* 0x00007b00ff0f77ac */ /* 0x000e620008000800 */
[----:B------:R-:W2:Y:S08]  /*2130*/  LDCU.64 UR10, c[0x0][0x388] ;  /* 0x00007100ff0a77ac */ /* 0x000eb00008000a00 */
[----:B------:R-:W-:Y:S05]  /*2140*/  @P0 BRA `(.L_x_1188) ;  /* 0x0000005000f00947 */ /* 0x000fea0003800000 */
[----:B------:R-:W-:Y:S01]  /*2150*/  MOV R9, 0x3 ;  /* 0x0000000300097802 */ /* 0x000fe20000000f00 */
[----:B------:R-:W-:Y:S01]  /*2160*/  IMAD.U32 R8, RZ, RZ, UR8 ;  /* 0x00000008ff087e24 */ /* 0x000fe2000f8e00ff */
[----:B------:R-:W-:Y:S02]  /*2170*/  MOV R11, UR8 ;  /* 0x00000008000b7c02 */ /* 0x000fe40008000f00 */
[----:B------:R-:W-:Y:S01]  /*2180*/  LEA R10, R30, 0x2, 0x1 ;  /* 0x000000021e0a7811 */ /* 0x000fe200078e08ff */
[-C--:B------:R-:W-:Y:S01]  /*2190*/  IMAD R8, R8, R9.reuse, 0x3 ;  /* 0x0000000308087424 */ /* 0x080fe200078e0209 */
[----:B------:R-:W-:Y:S01]  /*21a0*/  LOP3.LUT R11, R11, 0x7ffffffe, RZ, 0xc0, !PT ;  /* 0x7ffffffe0b0b7812 */ /* 0x000fe200078ec0ff */
[----:B------:R-:W-:-:S07]  /*21b0*/  IMAD R9, R30, R9, 0x3 ;  /* 0x000000031e097424 */ /* 0x000fce00078e0209 */
.L_x_1302:
[----:B------:R-:W3:Y:S01]  /*21c0*/  LDCU UR4, c[0x0][0x3d8] ;  /* 0x00007b00ff0477ac */ /* 0x000ee20008000800 */
[----:B------:R-:W-:Y:S02]  /*21d0*/  HFMA2 R33, -RZ, RZ, 0, 0 ;  /* 0x00000000ff217431 */ /* 0x000fe400000001ff */
[----:B------:R-:W-:Y:S02]  /*21e0*/  IMAD.MOV.U32 R37, RZ, RZ, RZ ;  /* 0x000000ffff257224 */ /* 0x000fe400078e00ff */
[----:B------:R-:W-:Y:S01]  /*21f0*/  HFMA2 R41, -RZ, RZ, 0, 0 ;  /* 0x00000000ff297431 */ /* 0x000fe200000001ff */
[----:B------:R-:W-:Y:S01]  /*2200*/  CS2R R24, SRZ ;  /* 0x0000000000187805 */ /* 0x000fe2000001ff00 */
[----:B------:R-:W-:Y:S01]  /*2210*/  HFMA2 R47, -RZ, RZ, 0, 0 ;  /* 0x00000000ff2f7431 */ /* 0x000fe200000001ff */
[----:B------:R-:W-:Y:S01]  /*2220*/  CS2R R30, SRZ ;  /* 0x00000000001e7805 */ /* 0x000fe2000001ff00 */
[----:B------:R-:W-:Y:S01]  /*2230*/  IMAD.MOV.U32 R35, RZ, RZ, RZ ;  /* 0x000000ffff237224 */ /* 0x000fe200078e00ff */
[----:B------:R-:W-:-:S02]  /*2240*/  CS2R R26, SRZ ;  /* 0x00000000001a7805 */ /* 0x000fc4000001ff00 */
[----:B------:R-:W-:Y:S01]  /*2250*/  MOV R39, RZ ;  /* 0x000000ff00277202 */ /* 0x000fe20000000f00 */
[----:B------:R-:W-:Y:S01]  /*2260*/  IMAD.MOV.U32 R43, RZ, RZ, RZ ;  /* 0x000000ffff2b7224 */ /* 0x000fe200078e00ff */
[----:B------:R-:W-:Y:S01]  /*2270*/  MOV R45, RZ ;  /* 0x000000ff002d7202 */ /* 0x000fe20000000f00 */
[----:B------:R-:W-:Y:S01]  /*2280*/  IMAD.MOV.U32 R29, RZ, RZ, RZ ;  /* 0x000000ffff1d7224 */ /* 0x000fe200078e00ff */
[----:B------:R-:W-:Y:S01]  /*2290*/  MOV R22, RZ ;  /* 0x000000ff00167202 */ /* 0x000fe20000000f00 */
[----:B---3--:R-:W-:-:S05]  /*22a0*/  IMAD.U32 R40, RZ, RZ, UR4 ;  /* 0x00000004ff287e24 */ /* 0x008fca000f8e00ff */
[----:B------:R-:W-:-:S13]  /*22b0*/  ISETP.GE.AND P0, PT, R40, 0x1, PT ;  /* 0x000000012800780c */ /* 0x000fda0003f06270 */
[----:B------:R-:W-:Y:S05]  /*22c0*/  @!P0 BRA `(.L_x_1189) ;  /* 0x0000000c00b08947 */ /* 0x000fea0003800000 */
[----:B------:R-:W-:Y:S01]  /*22d0*/  UISETP.NE.AND UP0, UPT, UR9, URZ, UPT ;  /* 0x000000ff0900728c */ /* 0x000fe2000bf05270 */
[----:B------:R-:W-:Y:S01]  /*22e0*/  IADD3 R3, PT, PT, R16, R5, RZ ;  /* 0x0000000510037210 */ /* 0x000fe20007ffe0ff */
[----:B------:R-:W-:Y:S01]  /*22f0*/  IMAD.MOV.U32 R51, RZ, RZ, RZ ;  /* 0x000000ffff337224 */ /* 0x000fe200078e00ff */
[----:B------:R-:W-:-:S06]  /*2300*/  MOV R49, RZ ;  /* 0x000000ff00317202 */ /* 0x000fcc0000000f00 */
[----:B------:R-:W-:Y:S05]  /*2310*/  BRA.U !UP0, `(.L_x_1190) ;  /* 0x0000000908447547 */ /* 0x000fea000b800000 */
[----:B------:R-:W3:Y:S01]  /*2320*/  LDCU UR4, c[0x0][0x3dc] ;  /* 0x00007b80ff0477ac */ /* 0x000ee20008000800 */
[----:B------:R-:W-:Y:S01]  /*2330*/  HFMA2 R0, -RZ, RZ, 0, 0 ;  /* 0x00000000ff007431 */ /* 0x000fe200000001ff */
[C---:B------:R-:W-:Y:S01]  /*2340*/  IADD3 R46, PT, PT, R3.reuse, 0x20, RZ ;  /* 0x00000020032e7810 */ /* 0x040fe20007ffe0ff */
[----:B------:R-:W-:Y:S02]  /*2350*/  HFMA2 R35, -RZ, RZ, 0, 0 ;  /* 0x00000000ff237431 */ /* 0x000fe400000001ff */
[C---:B------:R-:W-:Y:S02]  /*2360*/  VIADD R48, R3.reuse, 0x40 ;  /* 0x0000004003307836 */ /* 0x040fe40000000000 */
[----:B------:R-:W-:Y:S01]  /*2370*/  HFMA2 R43, -RZ, RZ, 0, 0 ;  /* 0x00000000ff2b7431 */ /* 0x000fe200000001ff */
[----:B------:R-:W-:Y:S01]  /*2380*/  IADD3 R50, PT, PT, R3, 0x60, RZ ;  /* 0x0000006003327810 */ /* 0x000fe20007ffe0ff */
[----:B------:R-:W-:Y:S02]  /*2390*/  HFMA2 R29, -RZ, RZ, 0, 0 ;  /* 0x00000000ff1d7431 */ /* 0x000fe400000001ff */
[----:B------:R-:W-:Y:S01]  /*23a0*/  IMAD.MOV.U32 R49, RZ, RZ, RZ ;  /* 0x000000ffff317224 */ /* 0x000fe200078e00ff */
[----:B------:R-:W-:-:S02]  /*23b0*/  CS2R R24, SRZ ;  /* 0x0000000000187805 */ /* 0x000fc4000001ff00 */
[----:B------:R-:W-:Y:S02]  /*23c0*/  CS2R R30, SRZ ;  /* 0x00000000001e7805 */ /* 0x000fe4000001ff00 */
[----:B------:R-:W-:Y:S02]  /*23d0*/  MOV R33, RZ ;  /* 0x000000ff00217202 */ /* 0x000fe40000000f00 */
[----:B------:R-:W-:Y:S01]  /*23e0*/  CS2R R26, SRZ ;  /* 0x00000000001a7805 */ /* 0x000fe2000001ff00 */
[----:B------:R-:W-:Y:S01]  /*23f0*/  IMAD.MOV.U32 R39, RZ, RZ, RZ ;  /* 0x000000ffff277224 */ /* 0x000fe200078e00ff */
[----:B------:R-:W-:Y:S01]  /*2400*/  MOV R41, RZ ;  /* 0x000000ff00297202 */ /* 0x000fe20000000f00 */
[----:B------:R-:W-:Y:S01]  /*2410*/  IMAD.MOV.U32 R45, RZ, RZ, RZ ;  /* 0x000000ffff2d7224 */ /* 0x000fe200078e00ff */
[----:B------:R-:W-:Y:S01]  /*2420*/  MOV R47, RZ ;  /* 0x000000ff002f7202 */ /* 0x000fe20000000f00 */
[----:B------:R-:W-:Y:S01]  /*2430*/  IMAD.MOV.U32 R22, RZ, RZ, RZ ;  /* 0x000000ffff167224 */ /* 0x000fe200078e00ff */
[----:B---3--:R-:W-:-:S04]  /*2440*/  ISETP.GE.AND P0, PT, R3, UR4, PT ;  /* 0x0000000403007c0c */ /* 0x008fc8000bf06270 */
[----:B------:R-:W-:-:S09]  /*2450*/  P2R R42, PR, RZ, 0x1 ;  /* 0x00000001ff2a7803 */ /* 0x000fd20000000000 */
.L_x_1199:
[----:B0-----:R-:W-:Y:S01]  /*2460*/  IMAD R38, R0, UR14, RZ ;  /* 0x0000000e00267c24 */ /* 0x001fe2000f8e02ff */
[----:B------:R-:W-:Y:S02]  /*2470*/  ISETP.NE.AND P4, PT, R42, RZ, PT ;  /* 0x000000ff2a00720c */ /* 0x000fe40003f85270 */
[----:B------:R-:W-:Y:S02]  /*2480*/  ISETP.GE.AND P0, PT, R46, UR14, PT ;  /* 0x0000000e2e007c0c */ /* 0x000fe4000bf06270 */
[----:B------:R-:W-:Y:S02]  /*2490*/  SHF.R.S32.HI R37, RZ, 0x1f, R38 ;  /* 0x0000001fff257819 */ /* 0x000fe40000011426 */
[----:B------:R-:W-:-:S04]  /*24a0*/  IADD3 R28, P1, P2, R3, R38, R14 ;  /* 0x00000026031c7210 */ /* 0x000fc80007a3e00e */
[----:B------:R-:W-:Y:S02]  /*24b0*/  IADD3.X R37, PT, PT, RZ, R37, R18, P1, P2 ;  /* 0x00000025ff257210 */ /* 0x000fe40000fe4412 */
[----:B--2---:R-:W-:Y:S02]  /*24c0*/  LEA R36, P3, R28, UR10, 0x1 ;  /* 0x0000000a1c247c11 */ /* 0x004fe4000f8608ff */
[----:B------:R-:W-:Y:S02]  /*24d0*/  ISETP.GE.AND P1, PT, R48, UR14, PT ;  /* 0x0000000e30007c0c */ /* 0x000fe4000bf26270 */
[----:B------:R-:W-:Y:S02]  /*24e0*/  ISETP.GE.AND P2, PT, R50, UR14, PT ;  /* 0x0000000e32007c0c */ /* 0x000fe4000bf46270 */
[----:B------:R-:W-:-:S05]  /*24f0*/  LEA.HI.X R37, R28, UR11, R37, 0x1, P3 ;  /* 0x0000000b1c257c11 */ /* 0x000fca00098f0c25 */
[----:B------:R-:W2:Y:S04]  /*2500*/  @!P4 LDG.E.U16.CONSTANT R44, desc[UR6][R36.64] ;  /* 0x00000006242cc981 */ /* 0x000ea8000c1e9500 */
[----:B------:R-:W3:Y:S04]  /*2510*/  @!P0 LDG.E.U16.CONSTANT R28, desc[UR6][R36.64+0x40] ;  /* 0x00004006241c8981 */ /* 0x000ee8000c1e9500 */
[----:B------:R-:W4:Y:S04]  /*2520*/  @!P1 LDG.E.U16.CONSTANT R32, desc[UR6][R36.64+0x80] ;  /* 0x0000800624209981 */ /* 0x000f28000c1e9500 */
[----:B------:R-:W5:Y:S01]  /*2530*/  @!P2 LDG.E.U16.CONSTANT R34, desc[UR6][R36.64+0xc0] ;  /* 0x0000c0062422a981 */ /* 0x000f62000c1e9500 */
[----:B------:R-:W-:-:S02]  /*2540*/  ISETP.GE.AND P5, PT, R15, R4, PT ;  /* 0x000000040f00720c */ /* 0x000fc40003fa6270 */
[----:B------:R-:W-:Y:S01]  /*2550*/  MOV R40, 0x400 ;  /* 0x0000040000287802 */ /* 0x000fe20000000f00 */
[----:B------:R-:W0:Y:S01]  /*2560*/  S2R R51, SR_CgaCtaId ;  /* 0x0000000000337919 */ /* 0x000e220000008800 */
[----:B------:R-:W-:Y:S02]  /*2570*/  IADD3 R38, PT, PT, R38, UR14, RZ ;  /* 0x0000000e26267c10 */ /* 0x000fe4000fffe0ff */
[----:B0-----:R-:W-:Y:S02]  /*2580*/  LEA R53, R51, R40, 0x18 ;  /* 0x0000002833357211 */ /* 0x001fe400078ec0ff */
[----:B------:R-:W-:-:S03]  /*2590*/  SHF.R.S32.HI R51, RZ, 0x1f, R38 ;  /* 0x0000001fff337819 */ /* 0x000fc60000011426 */
[----:B------:R-:W-:Y:S01]  /*25a0*/  IMAD R53, R0, 0x4, R53 ;  /* 0x0000000400357824 */ /* 0x000fe200078e0235 */
[----:B--2---:R-:W-:Y:S02]  /*25b0*/  @!P4 SHF.L.U32 R2, R44, 0x10, RZ ;  /* 0x000000102c02c819 */ /* 0x004fe400000006ff */
[----:B------:R-:W-:Y:S02]  /*25c0*/  IADD3 R38, P3, P4, R3, R38, R14 ;  /* 0x0000002603267210 */ /* 0x000fe40007c7e00e */
[----:B------:R-:W-:Y:S01]  /*25d0*/  P2R R44, PR, RZ, 0x20 ;  /* 0x00000020ff2c7803 */ /* 0x000fe20000000000 */
[----:B---3--:R-:W-:Y:S01]  /*25e0*/  @!P0 IMAD.U32 R12, R28, 0x10000, RZ ;  /* 0x000100001c0c8824 */ /* 0x008fe200078e00ff */
[----:B------:R-:W-:Y:S02]  /*25f0*/  IADD3.X R51, PT, PT, RZ, R51, R18, P3, P4 ;  /* 0x00000033ff337210 */ /* 0x000fe40001fe8412 */
[----:B----4-:R-:W-:Y:S02]  /*2600*/  @!P1 SHF.L.U32 R13, R32, 0x10, RZ ;  /* 0x00000010200d9819 */ /* 0x010fe400000006ff */
        /* <DEDUP_REMOVED lines=10> */
.L_x_1191:
        /* <DEDUP_REMOVED lines=8> */
[-C--:B0-----:R-:W-:Y:S01]  /*2730*/  @!P4 FFMA R41, R2, R32.reuse, R41 ;  /* 0x000000200229c223 */ /* 0x081fe20000000029 */
[----:B------:R-:W-:Y:S01]  /*2740*/  ISETP.GE.AND P4, PT, R46, UR14, PT ;  /* 0x0000000e2e007c0c */ /* 0x000fe2000bf86270 */
[----:B------:R-:W-:-:S12]  /*2750*/  @!P2 FFMA R35, R20, R32, R35 ;  /* 0x000000201423a223 */ /* 0x000fd80000000023 */
[----:B------:R-:W-:Y:S01]  /*2760*/  @!P4 FFMA R39, R12, R32, R39 ;  /* 0x000000200c27c223 */ /* 0x000fe20000000027 */
[----:B------:R-:W-:-:S13]  /*2770*/  ISETP.GE.AND P4, PT, R48, UR14, PT ;  /* 0x0000000e30007c0c */ /* 0x000fda000bf86270 */
[----:B------:R-:W-:-:S07]  /*2780*/  @!P4 FFMA R26, R13, R32, R26 ;  /* 0x000000200d1ac223 */ /* 0x000fce000000001a */
.L_x_1192:
        /* <DEDUP_REMOVED lines=8> */
[-C--:B0-----:R-:W-:Y:S01]  /*2810*/  @!P5 FFMA R33, R2, R28.reuse, R33 ;  /* 0x0000001c0221d223 */ /* 0x081fe20000000021 */
[----:B------:R-:W-:Y:S01]  /*2820*/  ISETP.GE.AND P5, PT, R46, UR14, PT ;  /* 0x0000000e2e007c0c */ /* 0x000fe2000bfa6270 */
[----:B------:R-:W-:-:S12]  /*2830*/  @!P2 FFMA R49, R20, R28, R49 ;  /* 0x0000001c1431a223 */ /* 0x000fd80000000031 */
[----:B------:R-:W-:Y:S01]  /*2840*/  @!P5 FFMA R31, R12, R28, R31 ;  /* 0x0000001c0c1fd223 */ /* 0x000fe2000000001f */
[----:B------:R-:W-:-:S13]  /*2850*/  ISETP.GE.AND P5, PT, R48, UR14, PT ;  /* 0x0000000e30007c0c */ /* 0x000fda000bfa6270 */
[----:B------:R-:W-:-:S07]  /*2860*/  @!P5 FFMA R24, R13, R28, R24 ;  /* 0x0000001c0d18d223 */ /* 0x000fce0000000018 */
.L_x_1193:
[----:B------:R-:W-:-:S13]  /*2870*/  ISETP.GE.AND P5, PT, R23, R4, PT ;  /* 0x000000041700720c */ /* 0x000fda0003fa6270 */
        /* <DEDUP_REMOVED lines=9> */
.L_x_1194:
[----:B------:R-:W-:Y:S01]  /*2910*/  ISETP.GE.AND P6, PT, R3, UR14, PT ;  /* 0x0000000e03007c0c */ /* 0x000fe2000bfc6270 */
[----:B------:R-:W2:-:S12]  /*2920*/  @!P2 LDG.E.U16.CONSTANT R32, desc[UR6][R36.64+0xc0] ;  /* 0x0000c0062420a981 */ /* 0x000e98000c1e9500 */
[----:B------:R-:W3:Y:S02]  /*2930*/  @!P6 LDG.E.U16.CONSTANT R28, desc[UR6][R36.64] ;  /* 0x00000006241ce981 */ /* 0x000ee4000c1e9500 */
[----:B---3--:R-:W-:Y:S01]  /*2940*/  @!P6 IMAD.U32 R2, R28, 0x10000, RZ ;  /* 0x000100001c02e824 */ /* 0x008fe200078e00ff */
[----:B------:R-:W-:Y:S01]  /*2950*/  ISETP.NE.AND P6, PT, R44, RZ, PT ;  /* 0x000000ff2c00720c */ /* 0x000fe20003fc5270 */
[----:B------:R-:W3:Y:S02]  /*2960*/  @!P0 LDG.E.U16.CONSTANT R28, desc[UR6][R36.64+0x40] ;  /* 0x00004006241c8981 */ /* 0x000ee4000c1e9500 */
[----:B---3--:R-:W-:Y:S02]  /*2970*/  @!P0 SHF.L.U32 R12, R28, 0x10, RZ ;  /* 0x000000101c0c8819 */ /* 0x008fe400000006ff */
[----:B------:R-:W3:Y:S01]  /*2980*/  @!P1 LDG.E.U16.CONSTANT R28, desc[UR6][R36.64+0x80] ;  /* 0x00008006241c9981 */ /* 0x000ee2000c1e9500 */
[----:B--2---:R-:W-:Y:S01]  /*2990*/  @!P2 IMAD.U32 R20, R32, 0x10000, RZ ;  /* 0x000100002014a824 */ /* 0x004fe200078e00ff */
[----:B---3--:R-:W-:-:S06]  /*29a0*/  @!P1 SHF.L.U32 R13, R28, 0x10, RZ ;  /* 0x000000101c0d9819 */ /* 0x008fcc00000006ff */
[----:B------:R-:W-:Y:S05]  /*29b0*/  @P6 BRA `(.L_x_1195) ;  /* 0x0000000000206947 */ /* 0x000fea0003800000 */
[----:B------:R-:W0:Y:S01]  /*29c0*/  LDS R28, [R53+0x4] ;  /* 0x00000400351c7984 */ /* 0x000e220000000800 */
[----:B------:R-:W-:Y:S02]  /*29d0*/  ISETP.GE.AND P1, PT, R3, UR14, PT ;  /* 0x0000000e03007c0c */ /* 0x000fe4000bf26270 */
[----:B------:R-:W-:-:S11]  /*29e0*/  ISETP.GE.AND P0, PT, R46, UR14, PT ;  /* 0x0000000e2e007c0c */ /* 0x000fd6000bf06270 */
[-C--:B0-----:R-:W-:Y:S01]  /*29f0*/  @!P1 FFMA R47, R2, R28.reuse, R47 ;  /* 0x0000001c022f9223 */ /* 0x081fe2000000002f */
[----:B------:R-:W-:Y:S01]  /*2a00*/  ISETP.GE.AND P1, PT, R48, UR14, PT ;  /* 0x0000000e30007c0c */ /* 0x000fe2000bf26270 */
[-C--:B------:R-:W-:Y:S01]  /*2a10*/  @!P0 FFMA R45, R12, R28.reuse, R45 ;  /* 0x0000001c0c2d8223 */ /* 0x080fe2000000002d */
[----:B------:R-:W-:-:S11]  /*2a20*/  @!P2 FFMA R43, R20, R28, R43 ;  /* 0x0000001c142ba223 */ /* 0x000fd6000000002b */
[----:B------:R-:W-:-:S07]  /*2a30*/  @!P1 FFMA R30, R13, R28, R30 ;  /* 0x0000001c0d1e9223 */ /* 0x000fce000000001e */
.L_x_1195:
[----:B------:R-:W-:Y:S05]  /*2a40*/  @P3 BRA `(.L_x_1196) ;  /* 0x0000000000203947 */ /* 0x000fea0003800000 */
[----:B------:R-:W0:Y:S01]  /*2a50*/  LDS R53, [R53+UR12+0x8] ;  /* 0x0000080c35357984 */ /* 0x000e220008000800 */
[----:B------:R-:W-:Y:S02]  /*2a60*/  ISETP.GE.AND P3, PT, R3, UR14, PT ;  /* 0x0000000e03007c0c */ /* 0x000fe4000bf66270 */
[----:B------:R-:W-:Y:S02]  /*2a70*/  ISETP.GE.AND P1, PT, R46, UR14, PT ;  /* 0x0000000e2e007c0c */ /* 0x000fe4000bf26270 */
[----:B------:R-:W-:-:S09]  /*2a80*/  ISETP.GE.AND P0, PT, R48, UR14, PT ;  /* 0x0000000e30007c0c */ /* 0x000fd2000bf06270 */
[-C--:B0-----:R-:W-:Y:S02]  /*2a90*/  @!P3 FFMA R41, R2, R53.reuse, R41 ;  /* 0x000000350229b223 */ /* 0x081fe40000000029 */
[-C--:B------:R-:W-:Y:S02]  /*2aa0*/  @!P1 FFMA R39, R12, R53.reuse, R39 ;  /* 0x000000350c279223 */ /* 0x080fe40000000027 */
[-C--:B------:R-:W-:Y:S01]  /*2ab0*/  @!P0 FFMA R26, R13, R53.reuse, R26 ;  /* 0x000000350d1a8223 */ /* 0x080fe2000000001a */
[----:B------:R-:W-:-:S07]  /*2ac0*/  @!P2 FFMA R35, R20, R53, R35 ;  /* 0x000000351423a223 */ /* 0x000fce0000000023 */
.L_x_1196:
        /* <DEDUP_REMOVED lines=9> */
.L_x_1197:
        /* <DEDUP_REMOVED lines=9> */
.L_x_1198:
[----:B------:R-:W-:-:S04]  /*2bf0*/  IADD3 R0, PT, PT, R0, 0x2, RZ ;  /* 0x0000000200007810 */ /* 0x000fc80007ffe0ff */
[----:B------:R-:W-:-:S13]  /*2c00*/  ISETP.NE.AND P0, PT, R0, R11, PT ;  /* 0x0000000b0000720c */ /* 0x000fda0003f05270 */
[----:B------:R-:W-:Y:S05]  /*2c10*/  @P0 BRA `(.L_x_1199) ;  /* 0xfffffff800100947 */ /* 0x000fea000383ffff */
[----:B------:R-:W-:-:S07]  /*2c20*/  MOV R51, R11 ;  /* 0x0000000b00337202 */ /* 0x000fce0000000f00 */
.L_x_1190:
[----:B------:R-:W-:Y:S01]  /*2c30*/  LOP3.LUT P0, RZ, R40, 0x1, RZ, 0xc0, !PT ;  /* 0x0000000128ff7812 */ /* 0x000fe2000780c0ff */
[----:B------:R-:W-:-:S12]  /*2c40*/  IMAD.MOV.U32 R37, RZ, RZ, R49 ;  /* 0x000000ffff257224 */ /* 0x000fd800078e0031 */
[----:B------:R-:W-:Y:S05]  /*2c50*/  @!P0 BRA `(.L_x_1189) ;  /* 0x00000004004c8947 */ /* 0x000fea0003800000 */
[----:B------:R-:W3:Y:S01]  /*2c60*/  LDCU UR17, c[0x0][0x3dc] ;  /* 0x00007b80ff1177ac */ /* 0x000ee20008000800 */
[C---:B------:R-:W-:Y:S02]  /*2c70*/  IADD3 R36, PT, PT, R3.reuse, 0x20, RZ ;  /* 0x0000002003247810 */ /* 0x040fe40007ffe0ff */
[----:B------:R-:W-:Y:S01]  /*2c80*/  IADD3 R38, PT, PT, R3, 0x40, RZ ;  /* 0x0000004003267810 */ /* 0x000fe20007ffe0ff */
[----:B------:R-:W4:Y:S01]  /*2c90*/  LDCU.64 UR4, c[0x0][0x388] ;  /* 0x00007100ff0477ac */ /* 0x000f220008000a00 */
[----:B---3--:R-:W-:Y:S01]  /*2ca0*/  IMAD R0, R51, UR17, RZ ;  /* 0x0000001133007c24 */ /* 0x008fe2000f8e02ff */
[----:B------:R-:W-:Y:S02]  /*2cb0*/  ISETP.GE.AND P2, PT, R3, UR17, PT ;  /* 0x0000001103007c0c */ /* 0x000fe4000bf46270 */
[----:B------:R-:W-:Y:S02]  /*2cc0*/  ISETP.GE.AND P5, PT, R36, UR17, PT ;  /* 0x0000001124007c0c */ /* 0x000fe4000bfa6270 */
[----:B------:R-:W-:-:S02]  /*2cd0*/  SHF.R.S32.HI R49, RZ, 0x1f, R0 ;  /* 0x0000001fff317819 */ /* 0x000fc40000011400 */
[----:B------:R-:W-:Y:S02]  /*2ce0*/  IADD3 R0, P0, P1, R3, R0, R14 ;  /* 0x0000000003007210 */ /* 0x000fe4000791e00e */
[----:B------:R-:W-:Y:S02]  /*2cf0*/  ISETP.GE.AND P4, PT, R38, UR17, PT ;  /* 0x0000001126007c0c */ /* 0x000fe4000bf86270 */
[----:B------:R-:W-:Y:S02]  /*2d00*/  IADD3.X R49, PT, PT, RZ, R49, R18, P0, P1 ;  /* 0x00000031ff317210 */ /* 0x000fe400007e2412 */
[----:B----4-:R-:W-:-:S04]  /*2d10*/  LEA R48, P0, R0, UR4, 0x1 ;  /* 0x0000000400307c11 */ /* 0x010fc8000f8008ff */
[----:B------:R-:W-:Y:S01]  /*2d20*/  LEA.HI.X R49, R0, UR5, R49, 0x1, P0 ;  /* 0x0000000500317c11 */ /* 0x000fe200080f0c31 */
[----:B------:R-:W-:-:S04]  /*2d30*/  VIADD R0, R3, 0x60 ;  /* 0x0000006003007836 */ /* 0x000fc80000000000 */
[----:B------:R-:W3:Y:S01]  /*2d40*/  @!P2 LDG.E.U16.CONSTANT R34, desc[UR6][R48.64] ;  /* 0x000000063022a981 */ /* 0x000ee2000c1e9500 */
[----:B------:R-:W-:-:S03]  /*2d50*/  ISETP.GE.AND P0, PT, R0, UR17, PT ;  /* 0x0000001100007c0c */ /* 0x000fc6000bf06270 */
[----:B------:R-:W4:Y:S04]  /*2d60*/  @!P5 LDG.E.U16.CONSTANT R0, desc[UR6][R48.64+0x40] ;  /* 0x000040063000d981 */ /* 0x000f28000c1e9500 */
[----:B------:R-:W5:Y:S06]  /*2d70*/  @!P4 LDG.E.U16.CONSTANT R28, desc[UR6][R48.64+0x80] ;  /* 0x00008006301cc981 */ /* 0x000f6c000c1e9500 */
[----:B------:R-:W2:Y:S01]  /*2d80*/  @!P0 LDG.E.U16.CONSTANT R32, desc[UR6][R48.64+0xc0] ;  /* 0x0000c00630208981 */ /* 0x000ea2000c1e9500 */
[----:B------:R-:W-:-:S02]  /*2d90*/  ISETP.GE.AND P6, PT, R15, R4, PT ;  /* 0x000000040f00720c */ /* 0x000fc40003fc6270 */
[-C--:B------:R-:W-:Y:S02]  /*2da0*/  ISETP.GE.AND P1, PT, R19, R4.reuse, PT ;  /* 0x000000041300720c */ /* 0x080fe40003f26270 */
[-C--:B------:R-:W-:Y:S02]  /*2db0*/  ISETP.GE.AND P3, PT, R23, R4.reuse, PT ;  /* 0x000000041700720c */ /* 0x080fe40003f66270 */
[----:B---3--:R-:W-:Y:S02]  /*2dc0*/  @!P2 SHF.L.U32 R2, R34, 0x10, RZ ;  /* 0x000000102202a819 */ /* 0x008fe400000006ff */
[----:B------:R-:W-:Y:S02]  /*2dd0*/  ISETP.GE.AND P2, PT, R21, R4, PT ;  /* 0x000000041500720c */ /* 0x000fe40003f46270 */
[----:B----4-:R-:W-:Y:S01]  /*2de0*/  @!P5 SHF.L.U32 R12, R0, 0x10, RZ ;  /* 0x00000010000cd819 */ /* 0x010fe200000006ff */
[----:B-----5:R-:W-:Y:S01]  /*2df0*/  @!P4 IMAD.U32 R13, R28, 0x10000, RZ ;  /* 0x000100001c0dc824 */ /* 0x020fe200078e00ff */
[----:B--2---:R-:W-:Y:S01]  /*2e00*/  @!P0 SHF.L.U32 R20, R32, 0x10, RZ ;  /* 0x0000001020148819 */ /* 0x004fe200000006ff */
        /* <DEDUP_REMOVED lines=13> */
.L_x_1200:
        /* <DEDUP_REMOVED lines=14> */
.L_x_1201:
[----:B------:R-:W-:Y:S05]  /*2fc0*/  @P2 BRA `(.L_x_1202) ;  /* 0x0000000000382947 */ /* 0x000fea0003800000 */
[----:B------:R-:W2:Y:S01]  /*2fd0*/  S2R R49, SR_CgaCtaId ;  /* 0x0000000000317919 */ /* 0x000ea20000008800 */
[----:B------:R-:W-:Y:S02]  /*2fe0*/  MOV R0, 0x400 ;  /* 0x0000040000007802 */ /* 0x000fe40000000f00 */
[----:B------:R-:W-:Y:S02]  /*2ff0*/  MOV R28, UR13 ;  /* 0x0000000d001c7c02 */ /* 0x000fe40008000f00 */
[----:B------:R-:W-:Y:S02]  /*3000*/  ISETP.GE.AND P4, PT, R3, UR17, PT ;  /* 0x0000001103007c0c */ /* 0x000fe4000bf86270 */
[----:B------:R-:W-:Y:S02]  /*3010*/  ISETP.GE.AND P2, PT, R36, UR17, PT ;  /* 0x0000001124007c0c */ /* 0x000fe4000bf46270 */
[----:B------:R-:W-:Y:S02]  /*3020*/  ISETP.GE.AND P1, PT, R38, UR17, PT ;  /* 0x0000001126007c0c */ /* 0x000fe4000bf26270 */
[----:B--2---:R-:W-:-:S02]  /*3030*/  LEA R49, R49, R0, 0x18 ;  /* 0x0000000031317211 */ /* 0x004fc400078ec0ff */
[----:B------:R-:W-:-:S05]  /*3040*/  LEA R0, R28, R51, 0x1 ;  /* 0x000000331c007211 */ /* 0x000fca00078e08ff */
[----:B------:R-:W-:-:S06]  /*3050*/  IMAD R0, R0, 0x4, R49 ;  /* 0x0000000400007824 */ /* 0x000fcc00078e0231 */
[----:B------:R-:W2:Y:S02]  /*3060*/  LDS R0, [R0] ;  /* 0x0000000000007984 */ /* 0x000ea40000000800 */
[-C--:B--2---:R-:W-:Y:S01]  /*3070*/  @!P4 FFMA R33, R2, R0.reuse, R33 ;  /* 0x000000000221c223 */ /* 0x084fe20000000021 */
[-C--:B------:R-:W-:Y:S01]  /*3080*/  @!P2 FFMA R31, R12, R0.reuse, R31 ;  /* 0x000000000c1fa223 */ /* 0x080fe2000000001f */
[-C--:B------:R-:W-:Y:S01]  /*3090*/  @!P1 FFMA R24, R13, R0.reuse, R24 ;  /* 0x000000000d189223 */ /* 0x080fe20000000018 */
[----:B------:R-:W-:-:S07]  /*30a0*/  @!P0 FFMA R37, R20, R0, R37 ;  /* 0x0000000014258223 */ /* 0x000fce0000000025 */
.L_x_1202:
[----:B------:R-:W-:Y:S05]  /*30b0*/  @P3 BRA `(.L_x_1189) ;  /* 0x0000000000343947 */ /* 0x000fea0003800000 */
[----:B------:R-:W2:Y:S01]  /*30c0*/  S2R R49, SR_CgaCtaId ;  /* 0x0000000000317919 */ /* 0x000ea20000008800 */
[----:B------:R-:W-:Y:S02]  /*30d0*/  MOV R28, 0x400 ;  /* 0x00000400001c7802 */ /* 0x000fe40000000f00 */
[----:B------:R-:W-:Y:S02]  /*30e0*/  IADD3 R0, PT, PT, R51, R8, RZ ;  /* 0x0000000833007210 */ /* 0x000fe40007ffe0ff */
[----:B------:R-:W-:Y:S02]  /*30f0*/  ISETP.GE.AND P3, PT, R3, UR17, PT ;  /* 0x0000001103007c0c */ /* 0x000fe4000bf66270 */
[----:B------:R-:W-:Y:S02]  /*3100*/  ISETP.GE.AND P2, PT, R36, UR17, PT ;  /* 0x0000001124007c0c */ /* 0x000fe4000bf46270 */
[----:B------:R-:W-:Y:S02]  /*3110*/  ISETP.GE.AND P1, PT, R38, UR17, PT ;  /* 0x0000001126007c0c */ /* 0x000fe4000bf26270 */
[----:B--2---:R-:W-:-:S04]  /*3120*/  LEA R49, R49, R28, 0x18 ;  /* 0x0000001c31317211 */ /* 0x004fc800078ec0ff */
[----:B------:R-:W-:-:S06]  /*3130*/  LEA R0, R0, R49, 0x2 ;  /* 0x0000003100007211 */ /* 0x000fcc00078e10ff */
[----:B------:R-:W2:Y:S02]  /*3140*/  LDS R0, [R0] ;  /* 0x0000000000007984 */ /* 0x000ea40000000800 */
[-C--:B--2---:R-:W-:Y:S01]  /*3150*/  @!P3 FFMA R29, R2, R0.reuse, R29 ;  /* 0x00000000021db223 */ /* 0x084fe2000000001d */
[-C--:B------:R-:W-:Y:S01]  /*3160*/  @!P2 FFMA R27, R12, R0.reuse, R27 ;  /* 0x000000000c1ba223 */ /* 0x080fe2000000001b */
[-C--:B------:R-:W-:Y:S01]  /*3170*/  @!P1 FFMA R22, R13, R0.reuse, R22 ;  /* 0x000000000d169223 */ /* 0x080fe20000000016 */
[----:B------:R-:W-:-:S07]  /*3180*/  @!P0 FFMA R25, R20, R0, R25 ;  /* 0x0000000014198223 */ /* 0x000fce0000000019 */
.L_x_1189:
        /* <DEDUP_REMOVED lines=11> */
[C---:B------:R-:W-:Y:S01]  /*3240*/  IADD3 R32, PT, PT, R28.reuse, UR12, RZ ;  /* 0x0000000c1c207c10 */ /* 0x040fe2000fffe0ff */
        /* <DEDUP_REMOVED lines=24> */
[----:B012---:R-:W-:Y:S05]  /*33d0*/  CALL.REL.NOINC `($__internal_10_$__cuda_sm3x_div_rn_noftz_f32_slowpath) ;  /* 0x0000007000447944 */ /* 0x007fea0003c00000 */
[----:B------:R-:W-:-:S07]  /*33e0*/  MOV R49, R38 ;  /* 0x0000002600317202 */ /* 0x000fce0000000f00 */
.L_x_1210:
[----:B012---:R-:W-:Y:S05]  /*33f0*/  BSYNC.RECONVERGENT B5 ;  /* 0x0000000000057941 */ /* 0x007fea0003800200 */
.L_x_1209:
[----:B------:R3:W-:Y:S02]  /*3400*/  STS [R32+0x10], R49 ;  /* 0x0000103120007388 */ /* 0x0007e40000000800 */
.L_x_1208:
[----:B012---:R-:W-:Y:S05]  /*3410*/  BSYNC.RECONVERGENT B4 ;  /* 0x0000000000047941 */ /* 0x007fea0003800200 */
.L_x_1207:
        /* <DEDUP_REMOVED lines=23> */
[----:B---3--:R-:W-:Y:S05]  /*3590*/  CALL.REL.NOINC `($__internal_10_$__cuda_sm3x_div_rn_noftz_f32_slowpath) ;  /* 0x0000006c00d47944 */ /* 0x008fea0003c00000 */
[----:B------:R-:W-:-:S07]  /*35a0*/  MOV R47, R38 ;  /* 0x00000026002f7202 */ /* 0x000fce0000000f00 */
.L_x_1214:
[----:B------:R-:W-:Y:S05]  /*35b0*/  BSYNC.RECONVERGENT B5 ;  /* 0x0000000000057941 */ /* 0x000fea0003800200 */
.L_x_1213:
[----:B------:R0:W-:Y:S02]  /*35c0*/  STS [R32+0x90], R47 ;  /* 0x0000902f20007388 */ /* 0x0001e40000000800 */
.L_x_1212:
[----:B------:R-:W-:Y:S05]  /*35d0*/  BSYNC.RECONVERGENT B4 ;  /* 0x0000000000047941 */ /* 0x000fea0003800200 */
.L_x_1211:
        /* <DEDUP_REMOVED lines=13> */
[----:B------:R-:W2:Y:S01]  /*36b0*/  FCHK P0, R30, R3 ;  /* 0x000000031e007302 */ /* 0x000ea20000000000 */
[----:B-1----:R-:W-:-:S04]  /*36c0*/  FFMA R45, -R3, R0, 1 ;  /* 0x3f800000032d7423 */ /* 0x002fc80000000100 */
[----:B------:R-:W-:-:S04]  /*36d0*/  FFMA R0, R0, R45, R0 ;  /* 0x0000002d00007223 */ /* 0x000fc80000000000 */
[----:B------:R-:W-:-:S04]  /*36e0*/  FFMA R45, R0, R30, RZ ;  /* 0x0000001e002d7223 */ /* 0x000fc800000000ff */
[----:B------:R-:W-:-:S04]  /*36f0*/  FFMA R34, -R3, R45, R30 ;  /* 0x0000002d03227223 */ /* 0x000fc8000000011e */
[----:B------:R-:W-:Y:S01]  /*3700*/  FFMA R45, R0, R34, R45 ;  /* 0x00000022002d7223 */ /* 0x000fe2000000002d */
[----:B--2---:R-:W-:Y:S06]  /*3710*/  @!P0 BRA `(.L_x_1218) ;  /* 0x0000000000108947 */ /* 0x004fec0003800000 */
[----:B------:R-:W-:Y:S02]  /*3720*/  MOV R0, R30 ;  /* 0x0000001e00007202 */ /* 0x000fe40000000f00 */
[----:B------:R-:W-:-:S07]  /*3730*/  MOV R46, 0x3750 ;  /* 0x00003750002e7802 */ /* 0x000fce0000000f00 */
[----:B0--3--:R-:W-:Y:S05]  /*3740*/  CALL.REL.NOINC `($__internal_10_$__cuda_sm3x_div_rn_noftz_f32_slowpath) ;  /* 0x0000006c00687944 */ /* 0x009fea0003c00000 */
[----:B------:R-:W-:-:S07]  /*3750*/  MOV R45, R38 ;  /* 0x00000026002d7202 */ /* 0x000fce0000000f00 */
.L_x_1218:
[----:B------:R-:W-:Y:S05]  /*3760*/  BSYNC.RECONVERGENT B5 ;  /* 0x0000000000057941 */ /* 0x000fea0003800200 */
.L_x_1217:
[----:B------:R1:W-:Y:S02]  /*3770*/  STS [R32+0x110], R45 ;  /* 0x0001102d20007388 */ /* 0x0003e40000000800 */
.L_x_1216:
[----:B------:R-:W-:Y:S05]  /*3780*/  BSYNC.RECONVERGENT B4 ;  /* 0x0000000000047941 */ /* 0x000fea0003800200 */
.L_x_1215:
        /* <DEDUP_REMOVED lines=21> */
[----:B------:R-:W-:Y:S02]  /*38e0*/  MOV R3, R34 ;  /* 0x0000002200037202 */ /* 0x000fe40000000f00 */
[----:B------:R-:W-:-:S07]  /*38f0*/  MOV R46, 0x3910 ;  /* 0x00003910002e7802 */ /* 0x000fce0000000f00 */
[----:B0--3--:R-:W-:Y:S05]  /*3900*/  CALL.REL.NOINC `($__internal_10_$__cuda_sm3x_div_rn_noftz_f32_slowpath) ;  /* 0x0000006800f87944 */ /* 0x009fea0003c00000 */
[----:B------:R-:W-:-:S07]  /*3910*/  IMAD.MOV.U32 R45, RZ, RZ, R38 ;  /* 0x000000ffff2d7224 */ /* 0x000fce00078e0026 */
.L_x_1221:
[----:B------:R-:W-:Y:S05]  /*3920*/  BSYNC.RECONVERGENT B5 ;  /* 0x0000000000057941 */ /* 0x000fea0003800200 */
.L_x_1220:
[----:B------:R2:W-:Y:S02]  /*3930*/  STS [R32+0x190], R45 ;  /* 0x0001902d20007388 */ /* 0x0005e40000000800 */
.L_x_1219:
[----:B------:R-:W-:Y:S05]  /*3940*/  BSYNC.RECONVERGENT B4 ;  /* 0x0000000000047941 */ /* 0x000fea0003800200 */
.L_x_1206:
[----:B------:R-:W-:-:S13]  /*3950*/  ISETP.GE.AND P0, PT, R19, R4, PT ;  /* 0x000000041300720c */ /* 0x000fda0003f06270 */
[----:B------:R-:W-:Y:S05]  /*3960*/  @P0 BRA `(.L_x_1222) ;  /* 0x0000000400cc0947 */ /* 0x000fea0003800000 */
[----:B------:R-:W4:Y:S01]  /*3970*/  LDC R3, c[0x0][0x3dc] ;  /* 0x0000f700ff037b82 */ /* 0x000f220000000800 */
[----:B------:R-:W-:Y:S01]  /*3980*/  UMOV UR4, 0x400 ;  /* 0x0000040000047882 */ /* 0x000fe20000000000 */
[----:B------:R-:W-:Y:S06]  /*3990*/  BSSY.RECONVERGENT B4, `(.L_x_1223) ;  /* 0x000001d000047945 */ /* 0x000fec0003800200 */
[----:B------:R-:W5:Y:S01]  /*39a0*/  S2UR UR5, SR_CgaCtaId ;  /* 0x00000000000579c3 */ /* 0x000f620000008800 */
[C---:B----4-:R-:W-:Y:S02]  /*39b0*/  ISETP.GE.AND P0, PT, R28.reuse, R3, PT ;  /* 0x000000031c00720c */ /* 0x050fe40003f06270 */
[----:B------:R-:W-:Y:S01]  /*39c0*/  IADD3 R30, PT, PT, R28, UR16, R3 ;  /* 0x000000101c1e7c10 */ /* 0x000fe2000fffe003 */
[----:B-----5:R-:W-:-:S06]  /*39d0*/  ULEA UR4, UR5, UR4, 0x18 ;  /* 0x0000000405047291 */ /* 0x020fcc000f8ec0ff */
        /* <DEDUP_REMOVED lines=17> */
[----:B------:R-:W-:Y:S02]  /*3af0*/  MOV R0, R41 ;  /* 0x0000002900007202 */ /* 0x000fe40000000f00 */
[----:B------:R-:W-:Y:S02]  /*3b00*/  MOV R3, R34 ;  /* 0x0000002200037202 */ /* 0x000fe40000000f00 */
[----:B------:R-:W-:-:S07]  /*3b10*/  MOV R46, 0x3b30 ;  /* 0x00003b30002e7802 */ /* 0x000fce0000000f00 */
[----:B------:R-:W-:Y:S05]  /*3b20*/  CALL.REL.NOINC `($__internal_10_$__cuda_sm3x_div_rn_noftz_f32_slowpath) ;  /* 0x0000006800707944 */ /* 0x000fea0003c00000 */
[----:B------:R-:W-:-:S07]  /*3b30*/  IMAD.MOV.U32 R43, RZ, RZ, R38 ;  /* 0x000000ffff2b7224 */ /* 0x000fce00078e0026 */
.L_x_1226:
[----:B------:R-:W-:Y:S05]  /*3b40*/  BSYNC.RECONVERGENT B5 ;  /* 0x0000000000057941 */ /* 0x000fea0003800200 */
.L_x_1225:
[----:B------:R4:W-:Y:S02]  /*3b50*/  STS [R30+0x4], R43 ;  /* 0x0000042b1e007388 */ /* 0x0009e40000000800 */
.L_x_1224:
[----:B012---:R-:W-:Y:S05]  /*3b60*/  BSYNC.RECONVERGENT B4 ;  /* 0x0000000000047941 */ /* 0x007fea0003800200 */
.L_x_1223:
        /* <DEDUP_REMOVED lines=16> */
[----:B---3--:R-:W-:-:S04]  /*3c70*/  FFMA R32, R0, R39, RZ ;  /* 0x0000002700207223 */ /* 0x008fc800000000ff */
[----:B------:R-:W-:-:S04]  /*3c80*/  FFMA R41, -R34, R32, R39 ;  /* 0x0000002022297223 */ /* 0x000fc80000000127 */
[----:B------:R-:W-:Y:S01]  /*3c90*/  FFMA R41, R0, R41, R32 ;  /* 0x0000002900297223 */ /* 0x000fe20000000020 */
[----:B-1----:R-:W-:Y:S06]  /*3ca0*/  @!P0 BRA `(.L_x_1230) ;  /* 0x0000000000148947 */ /* 0x002fec0003800000 */
[----:B------:R-:W-:Y:S01]  /*3cb0*/  MOV R0, R39 ;  /* 0x0000002700007202 */ /* 0x000fe20000000f00 */
[----:B------:R-:W-:Y:S01]  /*3cc0*/  IMAD.MOV.U32 R3, RZ, RZ, R34 ;  /* 0x000000ffff037224 */ /* 0x000fe200078e0022 */
[----:B------:R-:W-:-:S07]  /*3cd0*/  MOV R46, 0x3cf0 ;  /* 0x00003cf0002e7802 */ /* 0x000fce0000000f00 */
[----:B----4-:R-:W-:Y:S05]  /*3ce0*/  CALL.REL.NOINC `($__internal_10_$__cuda_sm3x_div_rn_noftz_f32_slowpath) ;  /* 0x0000006800007944 */ /* 0x010fea0003c00000 */
[----:B------:R-:W-:-:S07]  /*3cf0*/  MOV R41, R38 ;  /* 0x0000002600297202 */ /* 0x000fce0000000f00 */
.L_x_1230:
[----:B------:R-:W-:Y:S05]  /*3d00*/  BSYNC.RECONVERGENT B5 ;  /* 0x0000000000057941 */ /* 0x000fea0003800200 */
.L_x_1229:
[----:B------:R0:W-:Y:S02]  /*3d10*/  STS [R30+0x84], R41 ;  /* 0x000084291e007388 */ /* 0x0001e40000000800 */
.L_x_1228:
[----:B------:R-:W-:Y:S05]  /*3d20*/  BSYNC.RECONVERGENT B4 ;  /* 0x0000000000047941 */ /* 0x000fea0003800200 */
.L_x_1227:
        /* <DEDUP_REMOVED lines=17> */
[----:B---3--:R-:W-:-:S04]  /*3e40*/  FFMA R32, -R3, R39, R26 ;  /* 0x0000002703207223 */ /* 0x008fc8000000011a */
[----:B------:R-:W-:Y:S01]  /*3e50*/  FFMA R39, R0, R32, R39 ;  /* 0x0000002000277223 */ /* 0x000fe20000000027 */
[----:B--2---:R-:W-:Y:S06]  /*3e60*/  @!P0 BRA `(.L_x_1234) ;  /* 0x0000000000108947 */ /* 0x004fec0003800000 */
[----:B------:R-:W-:Y:S01]  /*3e70*/  IMAD.MOV.U32 R0, RZ, RZ, R26 ;  /* 0x000000ffff007224 */ /* 0x000fe200078e001a */
[----:B------:R-:W-:-:S07]  /*3e80*/  MOV R46, 0x3ea0 ;  /* 0x00003ea0002e7802 */ /* 0x000fce0000000f00 */
[----:B0---4-:R-:W-:Y:S05]  /*3e90*/  CALL.REL.NOINC `($__internal_10_$__cuda_sm3x_div_rn_noftz_f32_slowpath) ;  /* 0x0000006400947944 */ /* 0x011fea0003c00000 */
[----:B------:R-:W-:-:S07]  /*3ea0*/  MOV R39, R38 ;  /* 0x0000002600277202 */ /* 0x000fce0000000f00 */
.L_x_1234:
[----:B------:R-:W-:Y:S05]  /*3eb0*/  BSYNC.RECONVERGENT B5 ;  /* 0x0000000000057941 */ /* 0x000fea0003800200 */
.L_x_1233:
[----:B------:R1:W-:Y:S02]  /*3ec0*/  STS [R30+0x104], R39 ;  /* 0x000104271e007388 */ /* 0x0003e40000000800 */
.L_x_1232:
[----:B------:R-:W-:Y:S05]  /*3ed0*/  BSYNC.RECONVERGENT B4 ;  /* 0x0000000000047941 */ /* 0x000fea0003800200 */
.L_x_1231:
[----:B------:R-:W2:Y:S01]  /*3ee0*/  LDCU UR4, c[0x0][0x3dc] ;  /* 0x00007b80ff0477ac */ /* 0x000ea20008000800 */
[----:B------:R-:W-:Y:S01]  /*3ef0*/  IADD3 R0, PT, PT, R28, 0x60, RZ ;  /* 0x000000601c007810 */ /* 0x000fe20007ffe0ff */
[----:B------:R-:W-:Y:S03]  /*3f00*/  BSSY.RECONVERGENT B4, `(.L_x_1222) ;  /* 0x0000019000047945 */ /* 0x000fe60003800200 */
        /* <DEDUP_REMOVED lines=8> */
[----:B---3--:R-:W-:-:S04]  /*3f90*/  FADD R32, R0, 1 ;  /* 0x3f80000000207421 */ /* 0x008fc80000000000 */
        /* <DEDUP_REMOVED lines=8> */
[----:B------:R-:W-:Y:S01]  /*4020*/  IMAD.MOV.U32 R0, RZ, RZ, R35 ;  /* 0x000000ffff007224 */ /* 0x000fe200078e0023 */
[----:B------:R-:W-:Y:S02]  /*4030*/  MOV R3, R32 ;  /* 0x0000002000037202 */ /* 0x000fe40000000f00 */
[----:B------:R-:W-:-:S07]  /*4040*/  MOV R46, 0x4060 ;  /* 0x00004060002e7802 */ /* 0x000fce0000000f00 */
[----:B0---4-:R-:W-:Y:S05]  /*4050*/  CALL.REL.NOINC `($__internal_10_$__cuda_sm3x_div_rn_noftz_f32_slowpath) ;  /* 0x0000006400247944 */ /* 0x011fea0003c00000 */
[----:B------:R-:W-:-:S07]  /*4060*/  MOV R39, R38 ;  /* 0x0000002600277202 */ /* 0x000fce0000000f00 */
.L_x_1237:
[----:B------:R-:W-:Y:S05]  /*4070*/  BSYNC.RECONVERGENT B5 ;  /* 0x0000000000057941 */ /* 0x000fea0003800200 */
.L_x_1236:
[----:B------:R2:W-:Y:S02]  /*4080*/  STS [R30+0x184], R39 ;  /* 0x000184271e007388 */ /* 0x0005e40000000800 */
.L_x_1235:
[----:B------:R-:W-:Y:S05]  /*4090*/  BSYNC.RECONVERGENT B4 ;  /* 0x0000000000047941 */ /* 0x000fea0003800200 */
.L_x_1222:
[----:B------:R-:W-:-:S13]  /*40a0*/  ISETP.GE.AND P0, PT, R21, R4, PT ;  /* 0x000000041500720c */ /* 0x000fda0003f06270 */
[----:B------:R-:W-:Y:S05]  /*40b0*/  @P0 BRA `(.L_x_1238) ;  /* 0x0000000400cc0947 */ /* 0x000fea0003800000 */
[----:B------:R-:W5:Y:S01]  /*40c0*/  S2UR UR5, SR_CgaCtaId ;  /* 0x00000000000579c3 */ /* 0x000f620000008800 */
[----:B------:R-:W0:Y:S01]  /*40d0*/  LDCU UR17, c[0x0][0x3dc] ;  /* 0x00007b80ff1177ac */ /* 0x000e220008000800 */
[C---:B------:R-:W-:Y:S01]  /*40e0*/  IADD3 R26, PT, PT, R28.reuse, UR12, R10 ;  /* 0x0000000c1c1a7c10 */ /* 0x040fe2000fffe00a */
[----:B------:R-:W-:Y:S01]  /*40f0*/  BSSY.RECONVERGENT B4, `(.L_x_1239) ;  /* 0x000001c000047945 */ /* 0x000fe20003800200 */
[----:B------:R-:W-:Y:S01]  /*4100*/  UMOV UR4, 0x400 ;  /* 0x0000040000047882 */ /* 0x000fe20000000000 */
[----:B0-----:R-:W-:Y:S01]  /*4110*/  ISETP.GE.AND P0, PT, R28, UR17, PT ;  /* 0x000000111c007c0c */ /* 0x001fe2000bf06270 */
[----:B-----5:R-:W-:-:S06]  /*4120*/  ULEA UR4, UR5, UR4, 0x18 ;  /* 0x0000000405047291 */ /* 0x020fcc000f8ec0ff */
        /* <DEDUP_REMOVED lines=8> */
[----:B-123--:R-:W-:-:S04]  /*41b0*/  FADD R32, R0, 1 ;  /* 0x3f80000000207421 */ /* 0x00efc80000000000 */
[----:B------:R-:W0:Y:S08]  /*41c0*/  MUFU.RCP R0, R32 ;  /* 0x0000002000007308 */ /* 0x000e300000001000 */
[----:B------:R-:W1:Y:S01]  /*41d0*/  FCHK P0, R33, R32 ;  /* 0x0000002021007302 */ /* 0x000e620000000000 */
[----:B0-----:R-:W-:-:S04]  /*41e0*/  FFMA R35, -R32, R0, 1 ;  /* 0x3f80000020237423 */ /* 0x001fc80000000100 */
[----:B------:R-:W-:-:S04]  /*41f0*/  FFMA R0, R0, R35, R0 ;  /* 0x0000002300007223 */ /* 0x000fc80000000000 */
[----:B----4-:R-:W-:-:S04]  /*4200*/  FFMA R30, R0, R33, RZ ;  /* 0x00000021001e7223 */ /* 0x010fc800000000ff */
[----:B------:R-:W-:-:S04]  /*4210*/  FFMA R35, -R32, R30, R33 ;  /* 0x0000001e20237223 */ /* 0x000fc80000000121 */
[----:B------:R-:W-:Y:S01]  /*4220*/  FFMA R35, R0, R35, R30 ;  /* 0x0000002300237223 */ /* 0x000fe2000000001e */
[----:B-1----:R-:W-:Y:S06]  /*4230*/  @!P0 BRA `(.L_x_1242) ;  /* 0x0000000000148947 */ /* 0x002fec0003800000 */
[----:B------:R-:W-:Y:S01]  /*4240*/  IMAD.MOV.U32 R0, RZ, RZ, R33 ;  /* 0x000000ffff007224 */ /* 0x000fe200078e0021 */
[----:B------:R-:W-:Y:S02]  /*4250*/  MOV R3, R32 ;  /* 0x0000002000037202 */ /* 0x000fe40000000f00 */
[----:B------:R-:W-:-:S07]  /*4260*/  MOV R46, 0x4280 ;  /* 0x00004280002e7802 */ /* 0x000fce0000000f00 */
[----:B------:R-:W-:Y:S05]  /*4270*/  CALL.REL.NOINC `($__internal_10_$__cuda_sm3x_div_rn_noftz_f32_slowpath) ;  /* 0x00000060009c7944 */ /* 0x000fea0003c00000 */
[----:B------:R-:W-:-:S07]  /*4280*/  MOV R35, R38 ;  /* 0x0000002600237202 */ /* 0x000fce0000000f00 */
.L_x_1242:
[----:B------:R-:W-:Y:S05]  /*4290*/  BSYNC.RECONVERGENT B5 ;  /* 0x0000000000057941 */ /* 0x000fea0003800200 */
.L_x_1241:
[----:B------:R0:W-:Y:S02]  /*42a0*/  STS [R26+0x10], R35 ;  /* 0x000010231a007388 */ /* 0x0001e40000000800 */
.L_x_1240:
[----:B-12---:R-:W-:Y:S05]  /*42b0*/  BSYNC.RECONVERGENT B4 ;  /* 0x0000000000047941 */ /* 0x006fea0003800200 */
.L_x_1239:
        /* <DEDUP_REMOVED lines=11> */
[----:B---3--:R-:W-:-:S04]  /*4370*/  FADD R32, R0, 1 ;  /* 0x3f80000000207421 */ /* 0x008fc80000000000 */
[----:B------:R-:W1:Y:S08]  /*4380*/  MUFU.RCP R0, R32 ;  /* 0x0000002000007308 */ /* 0x000e700000001000 */
[----:B------:R-:W2:Y:S01]  /*4390*/  FCHK P0, R31, R32 ;  /* 0x000000201f007302 */ /* 0x000ea20000000000 */
[----:B-1----:R-:W-:-:S04]  /*43a0*/  FFMA R33, -R32, R0, 1 ;  /* 0x3f80000020217423 */ /* 0x002fc80000000100 */
[----:B------:R-:W-:-:S04]  /*43b0*/  FFMA R0, R0, R33, R0 ;  /* 0x0000002100007223 */ /* 0x000fc80000000000 */
[----:B----4-:R-:W-:-:S04]  /*43c0*/  FFMA R30, R0, R31, RZ ;  /* 0x0000001f001e7223 */ /* 0x010fc800000000ff */
[----:B------:R-:W-:-:S04]  /*43d0*/  FFMA R33, -R32, R30, R31 ;  /* 0x0000001e20217223 */ /* 0x000fc8000000011f */
[----:B------:R-:W-:Y:S01]  /*43e0*/  FFMA R33, R0, R33, R30 ;  /* 0x0000002100217223 */ /* 0x000fe2000000001e */
[----:B--2---:R-:W-:Y:S06]  /*43f0*/  @!P0 BRA `(.L_x_1246) ;  /* 0x0000000000148947 */ /* 0x004fec0003800000 */
[----:B------:R-:W-:Y:S02]  /*4400*/  MOV R0, R31 ;  /* 0x0000001f00007202 */ /* 0x000fe40000000f00 */
[----:B------:R-:W-:Y:S02]  /*4410*/  MOV R3, R32 ;  /* 0x0000002000037202 */ /* 0x000fe40000000f00 */
[----:B------:R-:W-:-:S07]  /*4420*/  MOV R46, 0x4440 ;  /* 0x00004440002e7802 */ /* 0x000fce0000000f00 */
[----:B0-----:R-:W-:Y:S05]  /*4430*/  CALL.REL.NOINC `($__internal_10_$__cuda_sm3x_div_rn_noftz_f32_slowpath) ;  /* 0x00000060002c7944 */ /* 0x001fea0003c00000 */
[----:B------:R-:W-:-:S07]  /*4440*/  IMAD.MOV.U32 R33, RZ, RZ, R38 ;  /* 0x000000ffff217224 */ /* 0x000fce00078e0026 */
.L_x_1246:
[----:B------:R-:W-:Y:S05]  /*4450*/  BSYNC.RECONVERGENT B5 ;  /* 0x0000000000057941 */ /* 0x000fea0003800200 */
.L_x_1245:
[----:B------:R1:W-:Y:S02]  /*4460*/  STS [R26+0x90], R33 ;  /* 0x000090211a007388 */ /* 0x0003e40000000800 */
.L_x_1244:
[----:B------:R-:W-:Y:S05]  /*4470*/  BSYNC.RECONVERGENT B4 ;  /* 0x0000000000047941 */ /* 0x000fea0003800200 */
.L_x_1243:
        /* <DEDUP_REMOVED lines=13> */
[----:B------:R-:W5:Y:S01]  /*4550*/  FCHK P0, R24, R3 ;  /* 0x0000000318007302 */ /* 0x000f620000000000 */
[----:B--2---:R-:W-:-:S04]  /*4560*/  FFMA R31, -R3, R0, 1 ;  /* 0x3f800000031f7423 */ /* 0x004fc80000000100 */
[----:B------:R-:W-:-:S04]  /*4570*/  FFMA R0, R0, R31, R0 ;  /* 0x0000001f00007223 */ /* 0x000fc80000000000 */
[----:B------:R-:W-:-:S04]  /*4580*/  FFMA R31, R0, R24, RZ ;  /* 0x00000018001f7223 */ /* 0x000fc800000000ff */
[----:B----4-:R-:W-:-:S04]  /*4590*/  FFMA R30, -R3, R31, R24 ;  /* 0x0000001f031e7223 */ /* 0x010fc80000000118 */
[----:B------:R-:W-:Y:S01]  /*45a0*/  FFMA R31, R0, R30, R31 ;  /* 0x0000001e001f7223 */ /* 0x000fe2000000001f */
[----:B-----5:R-:W-:Y:S06]  /*45b0*/  @!P0 BRA `(.L_x_1250) ;  /* 0x0000000000108947 */ /* 0x020fec0003800000 */
[----:B------:R-:W-:Y:S02]  /*45c0*/  MOV R0, R24 ;  /* 0x0000001800007202 */ /* 0x000fe40000000f00 */
[----:B------:R-:W-:-:S07]  /*45d0*/  MOV R46, 0x45f0 ;  /* 0x000045f0002e7802 */ /* 0x000fce0000000f00 */
[----:B01-3--:R-:W-:Y:S05]  /*45e0*/  CALL.REL.NOINC `($__internal_10_$__cuda_sm3x_div_rn_noftz_f32_slowpath) ;  /* 0x0000005c00c07944 */ /* 0x00bfea0003c00000 */
[----:B------:R-:W-:-:S07]  /*45f0*/  IMAD.MOV.U32 R31, RZ, RZ, R38 ;  /* 0x000000ffff1f7224 */ /* 0x000fce00078e0026 */
.L_x_1250:
[----:B------:R-:W-:Y:S05]  /*4600*/  BSYNC.RECONVERGENT B5 ;  /* 0x0000000000057941 */ /* 0x000fea0003800200 */
.L_x_1249:
[----:B------:R2:W-:Y:S02]  /*4610*/  STS [R26+0x110], R31 ;  /* 0x0001101f1a007388 */ /* 0x0005e40000000800 */
.L_x_1248:
[----:B------:R-:W-:Y:S05]  /*4620*/  BSYNC.RECONVERGENT B4 ;  /* 0x0000000000047941 */ /* 0x000fea0003800200 */
.L_x_1247:
        /* <DEDUP_REMOVED lines=11> */
[----:B----4-:R-:W-:-:S04]  /*46e0*/  FADD R30, R0, 1 ;  /* 0x3f800000001e7421 */ /* 0x010fc80000000000 */
        /* <DEDUP_REMOVED lines=11> */
[----:B01-3--:R-:W-:Y:S05]  /*47a0*/  CALL.REL.NOINC `($__internal_10_$__cuda_sm3x_div_rn_noftz_f32_slowpath) ;  /* 0x0000005c00507944 */ /* 0x00bfea0003c00000 */
[----:B------:R-:W-:-:S07]  /*47b0*/  MOV R31, R38 ;  /* 0x00000026001f7202 */ /* 0x000fce0000000f00 */
.L_x_1253:
[----:B------:R-:W-:Y:S05]  /*47c0*/  BSYNC.RECONVERGENT B5 ;  /* 0x0000000000057941 */ /* 0x000fea0003800200 */
.L_x_1252:
[----:B------:R2:W-:Y:S02]  /*47d0*/  STS [R26+0x190], R31 ;  /* 0x0001901f1a007388 */ /* 0x0005e40000000800 */
.L_x_1251:
[----:B------:R-:W-:Y:S05]  /*47e0*/  BSYNC.RECONVERGENT B4 ;  /* 0x0000000000047941 */ /* 0x000fea0003800200 */
.L_x_1238:
        /* <DEDUP_REMOVED lines=17> */
[----:B-12-4-:R-:W-:-:S04]  /*4900*/  FADD R30, R0, 1 ;  /* 0x3f800000001e7421 */ /* 0x016fc80000000000 */
        /* <DEDUP_REMOVED lines=11> */
[----:B---3--:R-:W-:Y:S05]  /*49c0*/  CALL.REL.NOINC `($__internal_10_$__cuda_sm3x_div_rn_noftz_f32_slowpath) ;  /* 0x0000005800c87944 */ /* 0x008fea0003c00000 */
[----:B------:R-:W-:-:S07]  /*49d0*/  MOV R31, R38 ;  /* 0x00000026001f7202 */ /* 0x000fce0000000f00 */
.L_x_1258:
[----:B------:R-:W-:Y:S05]  /*49e0*/  BSYNC.RECONVERGENT B5 ;  /* 0x0000000000057941 */ /* 0x000fea0003800200 */
.L_x_1257:
[----:B------:R0:W-:Y:S02]  /*49f0*/  STS [R24+0x10], R31 ;  /* 0x0000101f18007388 */ /* 0x0001e40000000800 */
.L_x_1256:
[----:B-12---:R-:W-:Y:S05]  /*4a00*/  BSYNC.RECONVERGENT B4 ;  /* 0x0000000000047941 */ /* 0x006fea0003800200 */
.L_x_1255:
        /* <DEDUP_REMOVED lines=11> */
[----:B----4-:R-:W-:-:S04]  /*4ac0*/  FADD R30, R0, 1 ;  /* 0x3f800000001e7421 */ /* 0x010fc80000000000 */
        /* <DEDUP_REMOVED lines=11> */
[----:B0--3--:R-:W-:Y:S05]  /*4b80*/  CALL.REL.NOINC `($__internal_10_$__cuda_sm3x_div_rn_noftz_f32_slowpath) ;  /* 0x0000005800587944 */ /* 0x009fea0003c00000 */
[----:B------:R-:W-:-:S07]  /*4b90*/  MOV R29, R38 ;  /* 0x00000026001d7202 */ /* 0x000fce0000000f00 */
.L_x_1262:
[----:B------:R-:W-:Y:S05]  /*4ba0*/  BSYNC.RECONVERGENT B5 ;  /* 0x0000000000057941 */ /* 0x000fea0003800200 */
.L_x_1261:
[----:B------:R1:W-:Y:S02]  /*4bb0*/  STS [R24+0x90], R29 ;  /* 0x0000901d18007388 */ /* 0x0003e40000000800 */
.L_x_1260:
[----:B------:R-:W-:Y:S05]  /*4bc0*/  BSYNC.RECONVERGENT B4 ;  /* 0x0000000000047941 */ /* 0x000fea0003800200 */
.L_x_1259:
        /* <DEDUP_REMOVED lines=17> */
[----:B------:R-:W-:-:S04]  /*4ce0*/  FFMA R26, -R3, R27, R22 ;  /* 0x0000001b031a7223 */ /* 0x000fc80000000116 */
[----:B------:R-:W-:Y:S01]  /*4cf0*/  FFMA R27, R0, R26, R27 ;  /* 0x0000001a001b7223 */ /* 0x000fe2000000001b */
[----:B-----5:R-:W-:Y:S06]  /*4d00*/  @!P0 BRA `(.L_x_1266) ;  /* 0x0000000000108947 */ /* 0x020fec0003800000 */
[----:B------:R-:W-:Y:S02]  /*4d10*/  MOV R0, R22 ;  /* 0x0000001600007202 */ /* 0x000fe40000000f00 */
[----:B------:R-:W-:-:S07]  /*4d20*/  MOV R46, 0x4d40 ;  /* 0x00004d40002e7802 */ /* 0x000fce0000000f00 */
[----:B01-34-:R-:W-:Y:S05]  /*4d30*/  CALL.REL.NOINC `($__internal_10_$__cuda_sm3x_div_rn_noftz_f32_slowpath) ;  /* 0x0000005400ec7944 */ /* 0x01bfea0003c00000 */
[----:B------:R-:W-:-:S07]  /*4d40*/  MOV R27, R38 ;  /* 0x00000026001b7202 */ /* 0x000fce0000000f00 */
.L_x_1266:
[----:B------:R-:W-:Y:S05]  /*4d50*/  BSYNC.RECONVERGENT B5 ;  /* 0x0000000000057941 */ /* 0x000fea0003800200 */
.L_x_1265:
[----:B------:R2:W-:Y:S02]  /*4d60*/  STS [R24+0x110], R27 ;  /* 0x0001101b18007388 */ /* 0x0005e40000000800 */
.L_x_1264:
[----:B------:R-:W-:Y:S05]  /*4d70*/  BSYNC.RECONVERGENT B4 ;  /* 0x0000000000047941 */ /* 0x000fea0003800200 */
.L_x_1263:
[----:B------:R-:W5:Y:S01]  /*4d80*/  LDCU UR4, c[0x0][0x3dc] ;  /* 0x00007b80ff0477ac */ /* 0x000f620008000800 */
[----:B------:R-:W-:-:S05]  /*4d90*/  VIADD R28, R28, 0x60 ;  /* 0x000000601c1c7836 */ /* 0x000fca0000000000 */
        /* <DEDUP_REMOVED lines=18> */
[----:B------:R-:W-:Y:S02]  /*4ec0*/  MOV R3, R26 ;  /* 0x0000001a00037202 */ /* 0x000fe40000000f00 */
[----:B------:R-:W-:-:S07]  /*4ed0*/  MOV R46, 0x4ef0 ;  /* 0x00004ef0002e7802 */ /* 0x000fce0000000f00 */
[----:B01-34-:R-:W-:Y:S05]  /*4ee0*/  CALL.REL.NOINC `($__internal_10_$__cuda_sm3x_div_rn_noftz_f32_slowpath) ;  /* 0x0000005400807944 */ /* 0x01bfea0003c00000 */
[----:B------:R-:W-:-:S07]  /*4ef0*/  IMAD.MOV.U32 R27, RZ, RZ, R38 ;  /* 0x000000ffff1b7224 */ /* 0x000fce00078e0026 */
.L_x_1268:
[----:B------:R-:W-:Y:S05]  /*4f00*/  BSYNC.RECONVERGENT B4 ;  /* 0x0000000000047941 */ /* 0x000fea0003800200 */
.L_x_1267:
[----:B------:R2:W-:Y:S01]  /*4f10*/  STS [R24+0x190], R27 ;  /* 0x0001901b18007388 */ /* 0x0005e20000000800 */
[----:B------:R-:W-:Y:S05]  /*4f20*/  BRA `(.L_x_1254) ;  /* 0x0000002400607947 */ /* 0x000fea0003800000 */
.L_x_1205:
[-C--:B------:R-:W-:Y:S02]  /*4f30*/  ISETP.GE.AND P3, PT, R15, R4.reuse, PT ;  /* 0x000000040f00720c */ /* 0x080fe40003f66270 */
[-C--:B------:R-:W-:Y:S02]  /*4f40*/  ISETP.GE.AND P0, PT, R19, R4.reuse, PT ;  /* 0x000000041300720c */ /* 0x080fe40003f06270 */
[-C--:B------:R-:W-:Y:S02]  /*4f50*/  ISETP.GE.AND P1, PT, R21, R4.reuse, PT ;  /* 0x000000041500720c */ /* 0x080fe40003f26270 */
[----:B------:R-:W-:-:S07]  /*4f60*/  ISETP.GE.AND P2, PT, R23, R4, PT ;  /* 0x000000041700720c */ /* 0x000fce0003f46270 */
[----:B------:R-:W-:Y:S06]  /*4f70*/  @P3 BRA `(.L_x_1269) ;  /* 0x0000000000543947 */ /* 0x000fec0003800000 */
[----:B------:R-:W3:Y:S01]  /*4f80*/  LDCU UR4, c[0x0][0x3dc] ;  /* 0x00007b80ff0477ac */ /* 0x000ee20008000800 */
[----:B------:R-:W4:Y:S01]  /*4f90*/  S2UR UR5, SR_CgaCtaId ;  /* 0x00000000000579c3 */ /* 0x000f220000008800 */
[C---:B------:R-:W-:Y:S01]  /*4fa0*/  VIADD R32, R28.reuse, 0x60 ;  /* 0x000000601c207836 */ /* 0x040fe20000000000 */
[C---:B------:R-:W-:Y:S02]  /*4fb0*/  IADD3 R0, PT, PT, R28.reuse, 0x20, RZ ;  /* 0x000000201c007810 */ /* 0x040fe40007ffe0ff */
[C---:B------:R-:W-:Y:S02]  /*4fc0*/  IADD3 R3, PT, PT, R28.reuse, 0x40, RZ ;  /* 0x000000401c037810 */ /* 0x040fe40007ffe0ff */
[----:B---3--:R-:W-:Y:S02]  /*4fd0*/  ISETP.GE.AND P3, PT, R28, UR4, PT ;  /* 0x000000041c007c0c */ /* 0x008fe4000bf66270 */
[----:B------:R-:W-:Y:S02]  /*4fe0*/  ISETP.GE.AND P4, PT, R0, UR4, PT ;  /* 0x0000000400007c0c */ /* 0x000fe4000bf86270 */
[----:B------:R-:W-:-:S02]  /*4ff0*/  ISETP.GE.AND P5, PT, R3, UR4, PT ;  /* 0x0000000403007c0c */ /* 0x000fc4000bfa6270 */
[----:B------:R-:W-:Y:S01]  /*5000*/  ISETP.GE.AND P6, PT, R32, UR4, PT ;  /* 0x0000000420007c0c */ /* 0x000fe2000bfc6270 */
[----:B------:R-:W-:Y:S01]  /*5010*/  UMOV UR4, 0x400 ;  /* 0x0000040000047882 */ /* 0x000fe20000000000 */
[----:B------:R-:W-:Y:S01]  /*5020*/  IADD3 R0, PT, PT, R28, UR12, RZ ;  /* 0x0000000c1c007c10 */ /* 0x000fe2000fffe0ff */
        /* <DEDUP_REMOVED lines=10> */
.L_x_1269:
[----:B------:R-:W-:Y:S05]  /*50d0*/  @P0 BRA `(.L_x_1270) ;  /* 0x0000000000540947 */ /* 0x000fea0003800000 */
[----:B------:R-:W4:Y:S01]  /*50e0*/  LDC R3, c[0x0][0x3dc] ;  /* 0x0000f700ff037b82 */ /* 0x000f220000000800 */
[C---:B---3--:R-:W-:Y:S01]  /*50f0*/  VIADD R30, R28.reuse, 0x40 ;  /* 0x000000401c1e7836 */ /* 0x048fe20000000000 */
[C---:B------:R-:W-:Y:S01]  /*5100*/  IADD3 R0, PT, PT, R28.reuse, 0x20, RZ ;  /* 0x000000201c007810 */ /* 0x040fe20007ffe0ff */
[----:B------:R-:W-:Y:S01]  /*5110*/  UMOV UR4, 0x400 ;  /* 0x0000040000047882 */ /* 0x000fe20000000000 */
[----:B------:R-:W-:-:S04]  /*5120*/  IADD3 R32, PT, PT, R28, 0x60, RZ ;  /* 0x000000601c207810 */ /* 0x000fc80007ffe0ff */
[----:B------:R-:W3:Y:S01]  /*5130*/  S2UR UR5, SR_CgaCtaId ;  /* 0x00000000000579c3 */ /* 0x000ee20000008800 */
[-C--:B----4-:R-:W-:Y:S02]  /*5140*/  ISETP.GE.AND P0, PT, R28, R3.reuse, PT ;  /* 0x000000031c00720c */ /* 0x090fe40003f06270 */
[-C--:B------:R-:W-:Y:S02]  /*5150*/  ISETP.GE.AND P3, PT, R0, R3.reuse, PT ;  /* 0x000000030000720c */ /* 0x080fe40003f66270 */
[-C--:B------:R-:W-:Y:S02]  /*5160*/  ISETP.GE.AND P4, PT, R30, R3.reuse, PT ;  /* 0x000000031e00720c */ /* 0x080fe40003f86270 */
[----:B------:R-:W-:Y:S01]  /*5170*/  ISETP.GE.AND P5, PT, R32, R3, PT ;  /* 0x000000032000720c */ /* 0x000fe20003fa6270 */
[----:B---3--:R-:W-:Y:S01]  /*5180*/  ULEA UR4, UR5, UR4, 0x18 ;  /* 0x0000000405047291 */ /* 0x008fe2000f8ec0ff */
        /* <DEDUP_REMOVED lines=10> */
.L_x_1270:
[----:B------:R-:W-:Y:S05]  /*5230*/  @P1 BRA `(.L_x_1271) ;  /* 0x0000000000541947 */ /* 0x000fea0003800000 */
[----:B------:R-:W5:Y:S01]  /*5240*/  LDCU UR4, c[0x0][0x3dc] ;  /* 0x00007b80ff0477ac */ /* 0x000f620008000800 */
[----:B------:R-:W0:Y:S01]  /*5250*/  S2UR UR5, SR_CgaCtaId ;  /* 0x00000000000579c3 */ /* 0x000e220000008800 */
[C---:B------:R-:W-:Y:S01]  /*5260*/  VIADD R3, R28.reuse, 0x40 ;  /* 0x000000401c037836 */ /* 0x040fe20000000000 */
[C---:B---34-:R-:W-:Y:S02]  /*5270*/  IADD3 R0, PT, PT, R28.reuse, 0x20, RZ ;  /* 0x000000201c007810 */ /* 0x058fe40007ffe0ff */
[C---:B------:R-:W-:Y:S02]  /*5280*/  IADD3 R26, PT, PT, R28.reuse, 0x60, RZ ;  /* 0x000000601c1a7810 */ /* 0x040fe40007ffe0ff */
[----:B-----5:R-:W-:Y:S02]  /*5290*/  ISETP.GE.AND P0, PT, R28, UR4, PT ;  /* 0x000000041c007c0c */ /* 0x020fe4000bf06270 */
[----:B------:R-:W-:Y:S02]  /*52a0*/  ISETP.GE.AND P1, PT, R0, UR4, PT ;  /* 0x0000000400007c0c */ /* 0x000fe4000bf26270 */
[----:B------:R-:W-:-:S02]  /*52b0*/  ISETP.GE.AND P3, PT, R3, UR4, PT ;  /* 0x0000000403007c0c */ /* 0x000fc4000bf66270 */
[----:B------:R-:W-:Y:S01]  /*52c0*/  ISETP.GE.AND P4, PT, R26, UR4, PT ;  /* 0x000000041a007c0c */ /* 0x000fe2000bf86270 */
[----:B------:R-:W-:Y:S01]  /*52d0*/  UMOV UR4, 0x400 ;  /* 0x0000040000047882 */ /* 0x000fe20000000000 */
[----:B------:R-:W-:Y:S01]  /*52e0*/  IADD3 R0, PT, PT, R28, UR12, R10 ;  /* 0x0000000c1c007c10 */ /* 0x000fe2000fffe00a */
[----:B0-----:R-:W-:-:S04]  /*52f0*/  ULEA UR4, UR5, UR4, 0x18 ;  /* 0x0000000405047291 */ /* 0x001fc8000f8ec0ff */
        /* <DEDUP_REMOVED lines=9> */
.L_x_1271:
[----:B------:R-:W-:Y:S05]  /*5390*/  @P2 BRA `(.L_x_1254) ;  /* 0x0000002000442947 */ /* 0x000fea0003800000 */
[----:B------:R-:W5:Y:S01]  /*53a0*/  LDCU UR17, c[0x0][0x3dc] ;  /* 0x00007b80ff1177ac */ /* 0x000f620008000800 */
[----:B------:R-:W1:Y:S01]  /*53b0*/  S2UR UR5, SR_CgaCtaId ;  /* 0x00000000000579c3 */ /* 0x000e620000008800 */
[C---:B------:R-:W-:Y:S01]  /*53c0*/  VIADD R3, R28.reuse, 0x40 ;  /* 0x000000401c037836 */ /* 0x040fe20000000000 */
[----:B0--34-:R-:W-:Y:S01]  /*53d0*/  IADD3 R0, PT, PT, R28, 0x20, RZ ;  /* 0x000000201c007810 */ /* 0x019fe20007ffe0ff */
[----:B------:R-:W-:-:S03]  /*53e0*/  UMOV UR4, 0x400 ;  /* 0x0000040000047882 */ /* 0x000fc60000000000 */
[----:B-----5:R-:W-:Y:S02]  /*53f0*/  ISETP.GE.AND P1, PT, R0, UR17, PT ;  /* 0x0000001100007c0c */ /* 0x020fe4000bf26270 */
[----:B------:R-:W-:Y:S02]  /*5400*/  ISETP.GE.AND P2, PT, R3, UR17, PT ;  /* 0x0000001103007c0c */ /* 0x000fe4000bf46270 */
[C---:B------:R-:W-:Y:S02]  /*5410*/  ISETP.GE.AND P0, PT, R28.reuse, UR17, PT ;  /* 0x000000111c007c0c */ /* 0x040fe4000bf06270 */
[C---:B------:R-:W-:Y:S01]  /*5420*/  IADD3 R0, PT, PT, R28.reuse, UR12, R9 ;  /* 0x0000000c1c007c10 */ /* 0x040fe2000fffe009 */
[----:B-1----:R-:W-:Y:S01]  /*5430*/  ULEA UR4, UR5, UR4, 0x18 ;  /* 0x0000000405047291 */ /* 0x002fe2000f8ec0ff */
        /* <DEDUP_REMOVED lines=13> */
.L_x_1204:
[----:B------:R-:W-:-:S13]  /*5510*/  ISETP.GE.AND P0, PT, R15, R4, PT ;  /* 0x000000040f00720c */ /* 0x000fda0003f06270 */
[----:B------:R-:W-:Y:S05]  /*5520*/  @P0 BRA `(.L_x_1272) ;  /* 0x0000000400f40947 */ /* 0x000fea0003800000 */
[----:B------:R-:W3:Y:S01]  /*5530*/  LDC R3, c[0x0][0x3dc] ;  /* 0x0000f700ff037b82 */ /* 0x000ee20000000800 */
[C---:B------:R-:W-:Y:S01]  /*5540*/  IADD3 R0, PT, PT, R28.reuse, 0x20, RZ ;  /* 0x000000201c007810 */ /* 0x040fe20007ffe0ff */
[C---:B------:R-:W-:Y:S01]  /*5550*/  VIADD R32, R28.reuse, 0x40 ;  /* 0x000000401c207836 */ /* 0x040fe20000000000 */
[----:B------:R-:W-:Y:S01]  /*5560*/  UMOV UR4, 0x400 ;  /* 0x0000040000047882 */ /* 0x000fe20000000000 */
[----:B------:R-:W-:Y:S04]  /*5570*/  BSSY.RECONVERGENT B2, `(.L_x_1273) ;  /* 0x0000024000027945 */ /* 0x000fe80003800200 */
[----:B------:R-:W4:Y:S01]  /*5580*/  S2UR UR5, SR_CgaCtaId ;  /* 0x00000000000579c3 */ /* 0x000f220000008800 */
[-C--:B---3--:R-:W-:Y:S02]  /*5590*/  ISETP.GE.AND P2, PT, R28, R3.reuse, PT ;  /* 0x000000031c00720c */ /* 0x088fe40003f46270 */
[----:B------:R-:W-:-:S02]  /*55a0*/  ISETP.GE.AND P4, PT, R0, R3, PT ;  /* 0x000000030000720c */ /* 0x000fc40003f86270 */
[----:B------:R-:W-:Y:S02]  /*55b0*/  IADD3 R0, PT, PT, R28, 0x60, RZ ;  /* 0x000000601c007810 */ /* 0x000fe40007ffe0ff */
[-C--:B------:R-:W-:Y:S01]  /*55c0*/  ISETP.GE.AND P1, PT, R32, R3.reuse, PT ;  /* 0x000000032000720c */ /* 0x080fe20003f26270 */
[----:B----4-:R-:W-:Y:S01]  /*55d0*/  ULEA UR4, UR5, UR4, 0x18 ;  /* 0x0000000405047291 */ /* 0x010fe2000f8ec0ff */
        /* <DEDUP_REMOVED lines=29> */
.L_x_1274:
[----:B012---:R-:W-:Y:S05]  /*57b0*/  BSYNC.RECONVERGENT B2 ;  /* 0x0000000000027941 */ /* 0x007fea0003800200 */
.L_x_1273:
[----:B------:R-:W-:Y:S04]  /*57c0*/  BSSY.RECONVERGENT B2, `(.L_x_1275) ;  /* 0x000001b000027945 */ /* 0x000fe80003800200 */
[----:B------:R-:W-:Y:S05]  /*57d0*/  @P4 BRA `(.L_x_1276) ;  /* 0x0000000000644947 */ /* 0x000fea0003800000 */
[----:B---3--:R-:W-:Y:S01]  /*57e0*/  FMUL R0, R45, 0.044714998453855514526 ;  /* 0x3d3727132d007820 */ /* 0x008fe20000400000 */
        /* <DEDUP_REMOVED lines=24> */
.L_x_1276:
[----:B------:R-:W-:Y:S05]  /*5970*/  BSYNC.RECONVERGENT B2 ;  /* 0x0000000000027941 */ /* 0x000fea0003800200 */
.L_x_1275:
        /* <DEDUP_REMOVED lines=27> */
.L_x_1278:
[----:B------:R-:W-:Y:S05]  /*5b30*/  BSYNC.RECONVERGENT B2 ;  /* 0x0000000000027941 */ /* 0x000fea0003800200 */
.L_x_1277:
[----:B------:R-:W-:Y:S04]  /*5b40*/  BSSY.RECONVERGENT B2, `(.L_x_1272) ;  /* 0x000001b000027945 */ /* 0x000fe80003800200 */
[----:B------:R-:W-:Y:S05]  /*5b50*/  @P0 BRA `(.L_x_1279) ;  /* 0x0000000000640947 */ /* 0x000fea0003800000 */
[----:B0--3--:R-:W-:Y:S01]  /*5b60*/  FMUL R0, R43, 0.044714998453855514526 ;  /* 0x3d3727132b007820 */ /* 0x009fe20000400000 */
[----:B------:R-:W-:Y:S02]  /*5b70*/  IMAD.MOV.U32 R36, RZ, RZ, 0x3c80f082 ;  /* 0x3c80f082ff247424 */ /* 0x000fe400078e00ff */
[----:B------:R-:W-:Y:S02]  /*5b80*/  HFMA2 R45, -RZ, RZ, 1.875, 0 ;  /* 0x3f800000ff2d7431 */ /* 0x000fe400000001ff */
        /* <DEDUP_REMOVED lines=22> */
.L_x_1279:
[----:B------:R-:W-:Y:S05]  /*5cf0*/  BSYNC.RECONVERGENT B2 ;  /* 0x0000000000027941 */ /* 0x000fea0003800200 */
.L_x_1272:
[----:B------:R-:W-:-:S13]  /*5d00*/  ISETP.GE.AND P0, PT, R19, R4, PT ;  /* 0x000000041300720c */ /* 0x000fda0003f06270 */
[----:B------:R-:W-:Y:S05]  /*5d10*/  @P0 BRA `(.L_x_1280) ;  /* 0x0000000400f40947 */ /* 0x000fea0003800000 */
[----:B0123--:R-:W0:Y:S01]  /*5d20*/  LDC R3, c[0x0][0x3dc] ;  /* 0x0000f700ff037b82 */ /* 0x00fe220000000800 */
[C---:B------:R-:W-:Y:S01]  /*5d30*/  IADD3 R0, PT, PT, R28.reuse, 0x20, RZ ;  /* 0x000000201c007810 */ /* 0x040fe20007ffe0ff */
[C---:B------:R-:W-:Y:S01]  /*5d40*/  VIADD R30, R28.reuse, 0x40 ;  /* 0x000000401c1e7836 */ /* 0x040fe20000000000 */
[----:B------:R-:W-:Y:S01]  /*5d50*/  UMOV UR4, 0x400 ;  /* 0x0000040000047882 */ /* 0x000fe20000000000 */
[----:B------:R-:W-:Y:S04]  /*5d60*/  BSSY.RECONVERGENT B2, `(.L_x_1281) ;  /* 0x0000024000027945 */ /* 0x000fe80003800200 */
[----:B------:R-:W1:Y:S01]  /*5d70*/  S2UR UR5, SR_CgaCtaId ;  /* 0x00000000000579c3 */ /* 0x000e620000008800 */
[-C--:B0-----:R-:W-:Y:S02]  /*5d80*/  ISETP.GE.AND P2, PT, R28, R3.reuse, PT ;  /* 0x000000031c00720c */ /* 0x081fe40003f46270 */
[----:B------:R-:W-:-:S02]  /*5d90*/  ISETP.GE.AND P4, PT, R0, R3, PT ;  /* 0x000000030000720c */ /* 0x000fc40003f86270 */
[----:B------:R-:W-:Y:S02]  /*5da0*/  IADD3 R0, PT, PT, R28, 0x60, RZ ;  /* 0x000000601c007810 */ /* 0x000fe40007ffe0ff */
[-C--:B------:R-:W-:Y:S01]  /*5db0*/  ISETP.GE.AND P1, PT, R30, R3.reuse, PT ;  /* 0x000000031e00720c */ /* 0x080fe20003f26270 */
[----:B-1----:R-:W-:Y:S01]  /*5dc0*/  ULEA UR4, UR5, UR4, 0x18 ;  /* 0x0000000405047291 */ /* 0x002fe2000f8ec0ff */
[----:B------:R-:W-:Y:S02]  /*5dd0*/  ISETP.GE.AND P0, PT, R0, R3, PT ;  /* 0x000000030000720c */ /* 0x000fe40003f06270 */
[----:B------:R-:W-:-:S04]  /*5de0*/  IADD3 R3, PT, PT, R28, UR16, R3 ;  /* 0x000000101c037c10 */ /* 0x000fc8000fffe003 */
[----:B------:R-:W-:Y:S01]  /*5df0*/  LEA R3, R3, UR4, 0x2 ;  /* 0x0000000403037c11 */ /* 0x000fe2000f8e10ff */
[----:B------:R-:W-:Y:S06]  /*5e00*/  @P2 BRA `(.L_x_1282) ;  /* 0x0000000000642947 */ /* 0x000fec0003800000 */
        /* <DEDUP_REMOVED lines=25> */
.L_x_1282:
[----:B------:R-:W-:Y:S05]  /*5fa0*/  BSYNC.RECONVERGENT B2 ;  /* 0x0000000000027941 */ /* 0x000fea0003800200 */
.L_x_1281:
[----:B------:R-:W-:Y:S04]  /*5fb0*/  BSSY.RECONVERGENT B2, `(.L_x_1283) ;  /* 0x000001b000027945 */ /* 0x000fe80003800200 */
[----:B------:R-:W-:Y:S05]  /*5fc0*/  @P4 BRA `(.L_x_1284) ;  /* 0x0000000000644947 */ /* 0x000fea0003800000 */
[----:B0-----:R-:W-:Y:S01]  /*5fd0*/  FMUL R0, R39, 0.044714998453855514526 ;  /* 0x3d37271327007820 */ /* 0x001fe20000400000 */
        /* <DEDUP_REMOVED lines=24> */
.L_x_1284:
[----:B------:R-:W-:Y:S05]  /*6160*/  BSYNC.RECONVERGENT B2 ;  /* 0x0000000000027941 */ /* 0x000fea0003800200 */
.L_x_1283:
        /* <DEDUP_REMOVED lines=9> */
[C---:B01----:R-:W-:Y:S01]  /*6200*/  FMUL R0, |R39|.reuse, 2.8853900432586669922 ;  /* 0x4038aa3b27007820 */ /* 0x043fe20000400200 */
        /* <DEDUP_REMOVED lines=17> */
.L_x_1286:
[----:B------:R-:W-:Y:S05]  /*6320*/  BSYNC.RECONVERGENT B2 ;  /* 0x0000000000027941 */ /* 0x000fea0003800200 */
.L_x_1285:
[----:B------:R-:W-:Y:S04]  /*6330*/  BSSY.RECONVERGENT B2, `(.L_x_1280) ;  /* 0x000001b000027945 */ /* 0x000fe80003800200 */
[----:B------:R-:W-:Y:S05]  /*6340*/  @P0 BRA `(.L_x_1287) ;  /* 0x0000000000640947 */ /* 0x000fea0003800000 */
[----:B01----:R-:W-:Y:S01]  /*6350*/  FMUL R0, R35, 0.044714998453855514526 ;  /* 0x3d37271323007820 */ /* 0x003fe20000400000 */
[----:B------:R-:W-:Y:S01]  /*6360*/  MOV R34, 0x3c80f082 ;  /* 0x3c80f08200227802 */ /* 0x000fe20000000f00 */
        /* <DEDUP_REMOVED lines=23> */
.L_x_1287:
[----:B------:R-:W-:Y:S05]  /*64e0*/  BSYNC.RECONVERGENT B2 ;  /* 0x0000000000027941 */ /* 0x000fea0003800200 */
.L_x_1280:
[----:B------:R-:W-:-:S13]  /*64f0*/  ISETP.GE.AND P0, PT, R21, R4, PT ;  /* 0x000000041500720c */ /* 0x000fda0003f06270 */
[----:B------:R-:W-:Y:S05]  /*6500*/  @P0 BRA `(.L_x_1288) ;  /* 0x0000000400f40947 */ /* 0x000fea0003800000 */
[----:B0123--:R-:W0:Y:S01]  /*6510*/  LDC R3, c[0x0][0x3dc] ;  /* 0x0000f700ff037b82 */ /* 0x00fe220000000800 */
[C---:B------:R-:W-:Y:S01]  /*6520*/  IADD3 R0, PT, PT, R28.reuse, 0x20, RZ ;  /* 0x000000201c007810 */ /* 0x040fe20007ffe0ff */
[----:B------:R-:W-:Y:S01]  /*6530*/  UMOV UR4, 0x400 ;  /* 0x0000040000047882 */ /* 0x000fe20000000000 */
[C---:B------:R-:W-:Y:S01]  /*6540*/  IADD3 R26, PT, PT, R28.reuse, 0x40, RZ ;  /* 0x000000401c1a7810 */ /* 0x040fe20007ffe0ff */
[----:B------:R-:W-:Y:S04]  /*6550*/  BSSY.RECONVERGENT B2, `(.L_x_1289) ;  /* 0x0000024000027945 */ /* 0x000fe80003800200 */
[----:B------:R-:W1:Y:S01]  /*6560*/  S2UR UR5, SR_CgaCtaId ;  /* 0x00000000000579c3 */ /* 0x000e620000008800 */
[-C--:B0-----:R-:W-:Y:S02]  /*6570*/  ISETP.GE.AND P2, PT, R28, R3.reuse, PT ;  /* 0x000000031c00720c */ /* 0x081fe40003f46270 */
[-C--:B------:R-:W-:Y:S01]  /*6580*/  ISETP.GE.AND P4, PT, R0, R3.reuse, PT ;  /* 0x000000030000720c */ /* 0x080fe20003f86270 */
[----:B------:R-:W-:Y:S01]  /*6590*/  VIADD R0, R28, 0x60 ;  /* 0x000000601c007836 */ /* 0x000fe20000000000 */
[----:B------:R-:W-:Y:S01]  /*65a0*/  ISETP.GE.AND P1, PT, R26, R3, PT ;  /* 0x000000031a00720c */ /* 0x000fe20003f26270 */
[----:B-1----:R-:W-:-:S03]  /*65b0*/  ULEA UR4, UR5, UR4, 0x18 ;  /* 0x0000000405047291 */ /* 0x002fc6000f8ec0ff */
[----:B------:R-:W-:Y:S02]  /*65c0*/  ISETP.GE.AND P0, PT, R0, R3, PT ;  /* 0x000000030000720c */ /* 0x000fe40003f06270 */
[----:B------:R-:W-:-:S04]  /*65d0*/  IADD3 R3, PT, PT, R28, UR12, R10 ;  /* 0x0000000c1c037c10 */ /* 0x000fc8000fffe00a */
[----:B------:R-:W-:Y:S01]  /*65e0*/  LEA R3, R3, UR4, 0x2 ;  /* 0x0000000403037c11 */ /* 0x000fe2000f8e10ff */
[----:B------:R-:W-:Y:S06]  /*65f0*/  @P2 BRA `(.L_x_1290) ;  /* 0x0000000000642947 */ /* 0x000fec0003800000 */
        /* <DEDUP_REMOVED lines=25> */
.L_x_1290:
[----:B------:R-:W-:Y:S05]  /*6790*/  BSYNC.RECONVERGENT B2 ;  /* 0x0000000000027941 */ /* 0x000fea0003800200 */
.L_x_1289:
        /* <DEDUP_REMOVED lines=27> */
.L_x_1292:
[----:B------:R-:W-:Y:S05]  /*6950*/  BSYNC.RECONVERGENT B2 ;  /* 0x0000000000027941 */ /* 0x000fea0003800200 */
.L_x_1291:
        /* <DEDUP_REMOVED lines=27> */
.L_x_1294:
[----:B------:R-:W-:Y:S05]  /*6b10*/  BSYNC.RECONVERGENT B2 ;  /* 0x0000000000027941 */ /* 0x000fea0003800200 */
.L_x_1293:
[----:B------:R-:W-:Y:S04]  /*6b20*/  BSSY.RECONVERGENT B2, `(.L_x_1288) ;  /* 0x000001b000027945 */ /* 0x000fe80003800200 */
[----:B------:R-:W-:Y:S05]  /*6b30*/  @P0 BRA `(.L_x_1295) ;  /* 0x0000000000640947 */ /* 0x000fea0003800000 */
[----:B01----:R-:W-:Y:S01]  /*6b40*/  FMUL R0, R37, 0.044714998453855514526 ;  /* 0x3d37271325007820 */ /* 0x003fe20000400000 */
[----:B------:R-:W-:Y:S01]  /*6b50*/  HFMA2 R32, -RZ, RZ, 1.125, -9232 ;  /* 0x3c80f082ff207431 */ /* 0x000fe200000001ff */
[----:B------:R-:W-:Y:S02]  /*6b60*/  MOV R31, 0x3f800000 ;  /* 0x3f800000001f7802 */ /* 0x000fe40000000f00 */
        /* <DEDUP_REMOVED lines=22> */
.L_x_1295:
[----:B------:R-:W-:Y:S05]  /*6cd0*/  BSYNC.RECONVERGENT B2 ;  /* 0x0000000000027941 */ /* 0x000fea0003800200 */
.L_x_1288:
[----:B------:R-:W-:-:S13]  /*6ce0*/  ISETP.GE.AND P0, PT, R23, R4, PT ;  /* 0x000000041700720c */ /* 0x000fda0003f06270 */
[----:B------:R-:W-:Y:S05]  /*6cf0*/  @P0 BRA `(.L_x_1254) ;  /* 0x0000000400ec0947 */ /* 0x000fea0003800000 */
[----:B0123--:R-:W0:Y:S01]  /*6d00*/  LDC R3, c[0x0][0x3dc] ;  /* 0x0000f700ff037b82 */ /* 0x00fe220000000800 */
[C---:B------:R-:W-:Y:S01]  /*6d10*/  VIADD R0, R28.reuse, 0x20 ;  /* 0x000000201c007836 */ /* 0x040fe20000000000 */
[C---:B------:R-:W-:Y:S01]  /*6d20*/  IADD3 R24, PT, PT, R28.reuse, 0x40, RZ ;  /* 0x000000401c187810 */ /* 0x040fe20007ffe0ff */
        /* <DEDUP_REMOVED lines=37> */
.L_x_1297:
[----:B------:R-:W-:Y:S05]  /*6f80*/  BSYNC.RECONVERGENT B2 ;  /* 0x0000000000027941 */ /* 0x000fea0003800200 */
.L_x_1296:
        /* <DEDUP_REMOVED lines=27> */
.L_x_1299:
[----:B------:R-:W-:Y:S05]  /*7140*/  BSYNC.RECONVERGENT B2 ;  /* 0x0000000000027941 */ /* 0x000fea0003800200 */
.L_x_1298:
        /* <DEDUP_REMOVED lines=27> */
.L_x_1301:
[----:B------:R-:W-:Y:S05]  /*7300*/  BSYNC.RECONVERGENT B2 ;  /* 0x0000000000027941 */ /* 0x000fea0003800200 */
.L_x_1300:
[----:B------:R-:W-:Y:S05]  /*7310*/  @P0 BRA `(.L_x_1254) ;  /* 0x0000000000640947 */ /* 0x000fea0003800000 */
[----:B01----:R-:W-:Y:S01]  /*7320*/  FMUL R0, R25, 0.044714998453855514526 ;  /* 0x3d37271319007820 */ /* 0x003fe20000400000 */
[----:B------:R-:W-:Y:S02]  /*7330*/  IMAD.MOV.U32 R28, RZ, RZ, 0x3c80f082 ;  /* 0x3c80f082ff1c7424 */ /* 0x000fe400078e00ff */
        /* <DEDUP_REMOVED lines=23> */
.L_x_1254:
[----:B012---:R-:W-:Y:S05]  /*74b0*/  BSYNC.RECONVERGENT B0 ;  /* 0x0000000000007941 */ /* 0x007fea0003800200 */
.L_x_1203:
[----:B------:R-:W3:Y:S01]  /*74c0*/  LDCU UR4, c[0x0][0x3dc] ;  /* 0x00007b80ff0477ac */ /* 0x000ee20008000800 */
[----:B------:R-:W-:Y:S01]  /*74d0*/  IADD3 R5, PT, PT, R5, 0x400, RZ ;  /* 0x0000040005057810 */ /* 0x000fe20007ffe0ff */
[----:B---34-:R-:W-:-:S05]  /*74e0*/  IMAD.U32 R30, RZ, RZ, UR4 ;  /* 0x00000004ff1e7e24 */ /* 0x018fca000f8e00ff */
[----:B------:R-:W-:-:S13]  /*74f0*/  ISETP.GE.AND P0, PT, R5, R30, PT ;  /* 0x0000001e0500720c */ /* 0x000fda0003f06270 */
[----:B------:R-:W-:Y:S05]  /*7500*/  @!P0 BRA `(.L_x_1302) ;  /* 0xffffffac002c8947 */ /* 0x000fea000383ffff */
.L_x_1188:
[----:B012---:R-:W-:Y:S05]  /*7510*/  BSYNC.RECONVERGENT B1 ;  /* 0x0000000000017941 */ /* 0x007fea0003800200 */
.L_x_1187:
[----:B------:R-:W0:Y:S08]  /*7520*/  LDC.64 R2, c[0x0][0x3c0] ;  /* 0x0000f000ff027b82 */ /* 0x000e300000000a00 */
        /* <DEDUP_REMOVED lines=16> */
[----:B------:R0:W4:Y:S01]  /*7630*/  @!P3 LDG.E.CONSTANT R27, desc[UR6][R26.64+0x8] ;  /* 0x000008061a1bb981 */ /* 0x000122000c1e9900 */
[----:B---3--:R-:W-:-:S02]  /*7640*/  @!P4 IMAD.WIDE R32, R15, 0x4, R28 ;  /* 0x000000040f20c825 */ /* 0x008fc400078e021c */
[----:B------:R-:W4:Y:S04]  /*7650*/  @!P3 LDC R38, c[0x0][0x3e0] ;  /* 0x0000f800ff26bb82 */ /* 0x000f280000000800 */
[----:B------:R1:W3:Y:S01]  /*7660*/  @!P4 LDG.E.CONSTANT R32, desc[UR6][R32.64+0xc] ;  /* 0x00000c062020c981 */ /* 0x0002e2000c1e9900 */
[----:B------:R-:W-:-:S03]  /*7670*/  @!P2 IMAD.WIDE R10, R15, 0x4, R8 ;  /* 0x000000040f0aa825 */ /* 0x000fc600078e0208 */
[----:B------:R-:W3:Y:S03]  /*7680*/  @!P4 LDC R39, c[0x0][0x3e0] ;  /* 0x0000f800ff27cb82 */ /* 0x000ee60000000800 */
[----:B------:R3:W3:Y:S05]  /*7690*/  @!P2 LDG.E.CONSTANT R10, desc[UR6][R10.64+0x4] ;  /* 0x000004060a0aa981 */ /* 0x0006ea000c1e9900 */
[----:B------:R-:W3:Y:S08]  /*76a0*/  @!P2 LDC R36, c[0x0][0x3e0] ;  /* 0x0000f800ff24ab82 */ /* 0x000ef00000000800 */
[----:B------:R-:W2:Y:S08]  /*76b0*/  @!P1 LDC.64 R8, c[0x0][0x3a0] ;  /* 0x0000e800ff089b82 */ /* 0x000eb00000000a00 */
[----:B------:R-:W3:Y:S08]  /*76c0*/  @!P3 LDC.64 R28, c[0x0][0x3a0] ;  /* 0x0000e800ff1cbb82 */ /* 0x000ef00000000a00 */
[----:B------:R-:W3:Y:S08]  /*76d0*/  @!P4 LDC.64 R34, c[0x0][0x3a0] ;  /* 0x0000e800ff22cb82 */ /* 0x000ef00000000a00 */
[----:B------:R-:W3:Y:S08]  /*76e0*/  @!P2 LDC.64 R12, c[0x0][0x3a0] ;  /* 0x0000e800ff0cab82 */ /* 0x000ef00000000a00 */
[----:B0-----:R-:W0:Y:S01]  /*76f0*/  LDC R26, c[0x0][0x3d8] ;  /* 0x0000f600ff1a7b82 */ /* 0x001e220000000800 */
[----:B-1----:R-:W-:-:S02]  /*7700*/  @!P3 MOV R33, 0x400 ;  /* 0x000004000021b802 */ /* 0x002fc40000000f00 */
[----:B0-----:R-:W-:Y:S01]  /*7710*/  ISETP.GE.AND P0, PT, R17, R26, PT ;  /* 0x0000001a1100720c */ /* 0x001fe20003f06270 */
[----:B--2---:R-:W-:-:S04]  /*7720*/  @!P1 IMAD R3, R31, R5, R2 ;  /* 0x000000051f039224 */ /* 0x004fc800078e0202 */
[----:B------:R-:W-:-:S04]  /*7730*/  @!P1 IMAD.WIDE R2, R3, 0x4, R8 ;  /* 0x0000000403029825 */ /* 0x000fc800078e0208 */
[----:B----4-:R-:W-:Y:S01]  /*7740*/  @!P3 IMAD R27, R0, R38, R27 ;  /* 0x00000026001bb224 */ /* 0x010fe200078e021b */
[----:B------:R0:W5:Y:S01]  /*7750*/  @!P1 LDG.E.CONSTANT R25, desc[UR6][R2.64] ;  /* 0x0000000602199981 */ /* 0x000162000c1e9900 */
[----:B---3--:R-:W-:Y:S02]  /*7760*/  @!P4 IMAD R11, R41, R39, R32 ;  /* 0x00000027290bc224 */ /* 0x008fe400078e0220 */
[----:B------:R-:W-:-:S04]  /*7770*/  @!P3 IMAD.WIDE R8, R27, 0x4, R28 ;  /* 0x000000041b08b825 */ /* 0x000fc800078e021c */
[----:B------:R-:W-:Y:S01]  /*7780*/  @!P2 IMAD R7, R37, R36, R10 ;  /* 0x000000242507a224 */ /* 0x000fe200078e020a */
[----:B------:R1:W5:Y:S01]  /*7790*/  @!P3 LDG.E.CONSTANT R22, desc[UR6][R8.64] ;  /* 0x000000060816b981 */ /* 0x000362000c1e9900 */
[----:B------:R-:W-:Y:S01]  /*77a0*/  @!P4 IMAD.WIDE R10, R11, 0x4, R34 ;  /* 0x000000040b0ac825 */ /* 0x000fe200078e0222 */
[----:B0-----:R-:W0:Y:S01]  /*77b0*/  LDC.64 R2, c[0x0][0x3c8] ;  /* 0x0000f200ff027b82 */ /* 0x001e220000000a00 */
[----:B------:R-:W2:Y:S02]  /*77c0*/  @!P2 S2R R32, SR_CgaCtaId ;  /* 0x000000000020a919 */ /* 0x000ea40000008800 */
[----:B------:R-:W-:Y:S01]  /*77d0*/  @!P2 IMAD.WIDE R6, R7, 0x4, R12 ;  /* 0x000000040706a825 */ /* 0x000fe200078e020c */
[----:B------:R3:W5:Y:S04]  /*77e0*/  @!P4 LDG.E.CONSTANT R20, desc[UR6][R10.64] ;  /* 0x000000060a14c981 */ /* 0x000768000c1e9900 */
[----:B------:R-:W4:Y:S01]  /*77f0*/  LDC.64 R12, c[0x0][0x3c8] ;  /* 0x0000f200ff0c7b82 */ /* 0x000f220000000a00 */
[----:B------:R-:W0:Y:S01]  /*7800*/  @!P3 S2R R34, SR_CgaCtaId ;  /* 0x000000000022b919 */ /* 0x000e220000008800 */
[----:B------:R-:W0:Y:S06]  /*7810*/  @!P1 S2R R27, SR_CgaCtaId ;  /* 0x00000000001b9919 */ /* 0x000e2c0000008800 */
[----:B-1----:R-:W1:Y:S01]  /*7820*/  LDC.64 R8, c[0x0][0x3c8] ;  /* 0x0000f200ff087b82 */ /* 0x002e620000000a00 */
[----:B------:R-:W0:Y:S01]  /*7830*/  @!P4 S2R R39, SR_CgaCtaId ;  /* 0x000000000027c919 */ /* 0x000e220000008800 */
[----:B------:R-:W-:-:S02]  /*7840*/  IADD3 R5, PT, PT, R30, 0x1, RZ ;  /* 0x000000011e057810 */ /* 0x000fc40007ffe0ff */
[----:B------:R-:W-:Y:S01]  /*7850*/  MOV R28, UR12 ;  /* 0x0000000c001c7c02 */ /* 0x000fe20008000f00 */
[----:B------:R2:W5:Y:S03]  /*7860*/  @!P2 LDG.E.CONSTANT R24, desc[UR6][R6.64] ;  /* 0x000000060618a981 */ /* 0x000566000c1e9900 */
[----:B---3--:R-:W3:Y:S01]  /*7870*/  LDC.64 R10, c[0x0][0x3c8] ;  /* 0x0000f200ff0a7b82 */ /* 0x008ee20000000a00 */
[----:B------:R-:W-:Y:S01]  /*7880*/  @!P2 MOV R29, 0x400 ;  /* 0x00000400001da802 */ /* 0x000fe20000000f00 */
[C---:B--2---:R-:W-:Y:S01]  /*7890*/  @!P4 IMAD R7, R5.reuse, 0x3, R28 ;  /* 0x000000030507c824 */ /* 0x044fe200078e021c */
[----:B------:R-:W-:Y:S01]  /*78a0*/  @!P3 LEA R6, R5, UR12, 0x1 ;  /* 0x0000000c0506bc11 */ /* 0x000fe2000f8e08ff */
[----:B------:R-:W-:Y:S01]  /*78b0*/  @!P2 VIADD R5, R30, UR16 ;  /* 0x000000101e05ac36 */ /* 0x000fe20008000000 */
[----:B------:R-:W-:Y:S06]  /*78c0*/  @P0 EXIT ;  /* 0x000000000000094d */ /* 0x000fec0003800000 */
[----:B------:R-:W2:Y:S01]  /*78d0*/  LDCU.64 UR4, c[0x0][0x390] ;  /* 0x00007200ff0477ac */ /* 0x000ea20008000a00 */
[----:B------:R-:W-:Y:S01]  /*78e0*/  @!P4 MOV R36, 0x400 ;  /* 0x000004000024c802 */ /* 0x000fe20000000f00 */
[-C--:B------:R-:W-:Y:S01]  /*78f0*/  @!P1 IMAD R31, R31, R26.reuse, RZ ;  /* 0x0000001a1f1f9224 */ /* 0x080fe200078e02ff */
[----:B------:R-:W-:Y:S01]  /*7900*/  @!P1 MOV R28, 0x400 ;  /* 0x00000400001c9802 */ /* 0x000fe20000000f00 */
[----:B------:R-:W-:Y:S01]  /*7910*/  @!P2 IMAD R37, R37, R26, RZ ;  /* 0x0000001a2525a224 */ /* 0x000fe200078e02ff */
[----:B0-----:R-:W-:Y:S01]  /*7920*/  @!P4 LEA R36, R39, R36, 0x18 ;  /* 0x000000242724c211 */ /* 0x001fe200078ec0ff */
[----:B------:R-:W-:Y:S01]  /*7930*/  @!P4 IMAD R41, R41, R26, RZ ;  /* 0x0000001a2929c224 */ /* 0x000fe200078e02ff */
[----:B------:R-:W-:Y:S01]  /*7940*/  @!P3 LEA R35, R34, R33, 0x18 ;  /* 0x000000212223b211 */ /* 0x000fe200078ec0ff */
[----:B-1----:R-:W-:Y:S01]  /*7950*/  @!P2 IMAD.WIDE R8, R37, 0x2, R8 ;  /* 0x000000022508a825 */ /* 0x002fe200078e0208 */
[----:B------:R-:W-:Y:S02]  /*7960*/  @!P2 LEA R32, R32, R29, 0x18 ;  /* 0x0000001d2020a211 */ /* 0x000fe400078ec0ff */
[----:B------:R-:W-:Y:S01]  /*7970*/  @!P1 LEA R33, R27, R28, 0x18 ;  /* 0x0000001c1b219211 */ /* 0x000fe200078ec0ff */
[----:B------:R-:W-:Y:S01]  /*7980*/  @!P4 IMAD R39, R7, 0x4, R36 ;  /* 0x000000040727c824 */ /* 0x000fe200078e0224 */
[----:B------:R-:W-:Y:S01]  /*7990*/  @!P3 LEA R29, R6, R35, 0x2 ;  /* 0x00000023061db211 */ /* 0x000fe200078e10ff */
[----:B----4-:R-:W-:Y:S01]  /*79a0*/  @!P1 IMAD.WIDE R6, R31, 0x2, R12 ;  /* 0x000000021f069825 */ /* 0x010fe200078e020c */
[----:B------:R-:W-:-:S02]  /*79b0*/  LOP3.LUT R31, RZ, R16, RZ, 0x33, !PT ;  /* 0x00000010ff1f7212 */ /* 0x000fc400078e33ff */
[----:B------:R-:W-:Y:S01]  /*79c0*/  @!P2 LEA R27, R5, R32, 0x2 ;  /* 0x00000020051ba211 */ /* 0x000fe200078e10ff */
[----:B--2---:R-:W-:Y:S01]  /*79d0*/  UIADD3 UR4, UP0, UPT, UR4, 0x80, URZ ;  /* 0x0000008004047890 */ /* 0x004fe2000ff1e0ff */
[----:B------:R-:W-:Y:S01]  /*79e0*/  @!P1 LEA R5, R26, R33, 0x4 ;  /* 0x000000211a059211 */ /* 0x000fe200078e20ff */
[----:B------:R-:W-:Y:S01]  /*79f0*/  @!P3 IMAD R33, R0, R26, RZ ;  /* 0x0000001a0021b224 */ /* 0x000fe200078e02ff */
[----:B------:R-:W-:Y:S01]  /*7a00*/  IADD3 R30, PT, PT, R31, R30, RZ ;  /* 0x0000001e1f1e7210 */ /* 0x000fe20007ffe0ff */
[----:B------:R-:W-:Y:S01]  /*7a10*/  @!P4 IMAD.WIDE R12, R41, 0x2, R2 ;  /* 0x00000002290cc825 */ /* 0x000fe200078e0202 */
[----:B------:R-:W-:Y:S01]  /*7a20*/  IADD3 R38, PT, PT, R39, 0x110, RZ ;  /* 0x0000011027267810 */ /* 0x000fe20007ffe0ff */
[----:B------:R-:W-:Y:S01]  /*7a30*/  UIADD3.X UR5, UPT, UPT, URZ, UR5, URZ, UP0, !UPT ;  /* 0x00000005ff057290 */ /* 0x000fe200087fe4ff */
[----:B------:R-:W-:Y:S01]  /*7a40*/  IADD3 R32, PT, PT, R5, 0x110, RZ ;  /* 0x0000011005207810 */ /* 0x000fe20007ffe0ff */
[----:B---3--:R-:W-:Y:S01]  /*7a50*/  @!P3 IMAD.WIDE R10, R33, 0x2, R10 ;  /* 0x00000002210ab825 */ /* 0x008fe200078e020a */
[----:B------:R-:W-:-:S02]  /*7a60*/  LEA R33, R16, R27, 0x2 ;  /* 0x0000001b10217211 */ /* 0x000fc400078e10ff */
[C---:B------:R-:W-:Y:S01]  /*7a70*/  LEA R35, R16.reuse, R29, 0x2 ;  /* 0x0000001d10237211 */ /* 0x040fe200078e10ff */
[C---:B------:R-:W-:Y:S01]  /*7a80*/  IMAD R37, R16.reuse, 0x4, R39 ;  /* 0x0000000410257824 */ /* 0x040fe200078e0227 */
[----:B------:R-:W-:Y:S01]  /*7a90*/  IADD3 R36, PT, PT, R29, 0x110, RZ ;  /* 0x000001101d247810 */ /* 0x000fe20007ffe0ff */
[C---:B------:R-:W-:Y:S01]  /*7aa0*/  IMAD R31, R16.reuse, 0x4, R5 ;  /* 0x00000004101f7824 */ /* 0x040fe200078e0205 */
[C---:B------:R-:W-:Y:S01]  /*7ab0*/  LOP3.LUT R39, R16.reuse, 0x20, RZ, 0xfc, !PT ;  /* 0x0000002010277812 */ /* 0x040fe200078efcff */
[----:B------:R-:W-:Y:S01]  /*7ac0*/  VIADD R34, R27, 0x104 ;  /* 0x000001041b227836 */ /* 0x000fe20000000000 */
[C---:B------:R-:W-:Y:S02]  /*7ad0*/  LOP3.LUT R40, R16.reuse, 0x40, RZ, 0xfc, !PT ;  /* 0x0000004010287812 */ /* 0x040fe400078efcff */
[----:B------:R-:W-:Y:S02]  /*7ae0*/  LOP3.LUT R41, R16, 0x60, RZ, 0xfc, !PT ;  /* 0x0000006010297812 */ /* 0x000fe400078efcff */
[----:B------:R-:W-:-:S07]  /*7af0*/  LOP3.LUT R78, R30, 0x60, RZ, 0xc0, !PT ;  /* 0x000000601e4e7812 */ /* 0x000fce00078ec0ff */
.L_x_1322:
[----:B0-----:R-:W0:Y:S01]  /*7b00*/  LDC R48, c[0x0][0x3dc] ;  /* 0x0000f700ff307b82 */ /* 0x001e220000000800 */
[----:B------:R-:W-:Y:S01]  /*7b10*/  BSSY.RECONVERGENT B0, `(.L_x_1303) ;  /* 0x0000198000007945 */ /* 0x000fe20003800200 */
[----:B------:R-:W-:Y:S02]  /*7b20*/  CS2R R28, SRZ ;  /* 0x00000000001c7805 */ /* 0x000fe4000001ff00 */
[----:B------:R-:W-:Y:S02]  /*7b30*/  CS2R R26, SRZ ;  /* 0x00000000001a7805 */ /* 0x000fe4000001ff00 */
        /* <DEDUP_REMOVED lines=16> */
[-C--:B------:R-:W-:Y:S02]  /*7c40*/  ISETP.GE.AND P1, PT, R15, R4.reuse, PT ;  /* 0x000000040f00720c */ /* 0x080fe40003f26270 */
[----:B------:R-:W-:Y:S02]  /*7c50*/  CS2R R28, SRZ ;  /* 0x00000000001c7805 */ /* 0x000fe4000001ff00 */
[-C--:B------:R-:W-:Y:S02]  /*7c60*/  ISETP.GE.AND P2, PT, R19, R4.reuse, PT ;  /* 0x000000041300720c */ /* 0x080fe40003f46270 */
[----:B------:R-:W-:Y:S02]  /*7c70*/  CS2R R26, SRZ ;  /* 0x00000000001a7805 */ /* 0x000fe4000001ff00 */
[-C--:B------:R-:W-:Y:S02]  /*7c80*/  ISETP.GE.AND P3, PT, R21, R4.reuse, PT ;  /* 0x000000041500720c */ /* 0x080fe40003f66270 */
[----:B------:R-:W-:-:S02]  /*7c90*/  ISETP.GE.AND P4, PT, R23, R4, PT ;  /* 0x000000041700720c */ /* 0x000fc40003f86270 */
[----:B------:R-:W-:Y:S01]  /*7ca0*/  ISETP.NE.AND P0, PT, R78, RZ, PT ;  /* 0x000000ff4e00720c */ /* 0x000fe20003f05270 */
[----:B------:R-:W0:Y:S04]  /*7cb0*/  @!P1 LDS R44, [R31+0x10] ;  /* 0x000010001f2c9984 */ /* 0x000e280000000800 */
[----:B------:R-:W1:Y:S04]  /*7cc0*/  @!P2 LDS R0, [R33+0x4] ;  /* 0x000004002100a984 */ /* 0x000e680000000800 */
[----:B------:R-:W3:Y:S04]  /*7cd0*/  @!P3 LDS R2, [R35+0x10] ;  /* 0x000010002302b984 */ /* 0x000ee80000000800 */
[----:B------:R-:W4:Y:S01]  /*7ce0*/  @!P4 LDS R3, [R37+0x10] ;  /* 0x000010002503c984 */ /* 0x000f220000000800 */
[----:B--2---:R-:W-:-:S05]  /*7cf0*/  SHF.L.U32 R5, R5, 0x10, RZ ;  /* 0x0000001005057819 */ /* 0x004fca00000006ff */
[C---:B0-----:R-:W-:Y:S01]  /*7d00*/  @!P1 FFMA R28, R5.reuse, R44, RZ ;  /* 0x0000002c051c9223 */ /* 0x041fe200000000ff */
[C---:B-1----:R-:W-:Y:S01]  /*7d10*/  @!P2 FFMA R27, R5.reuse, R0, RZ ;  /* 0x00000000051ba223 */ /* 0x042fe200000000ff */
[C---:B---3--:R-:W-:Y:S01]  /*7d20*/  @!P3 FFMA R26, R5.reuse, R2, RZ ;  /* 0x00000002051ab223 */ /* 0x048fe200000000ff */
[----:B----4-:R-:W-:Y:S01]  /*7d30*/  @!P4 FFMA R29, R5, R3, RZ ;  /* 0x00000003051dc223 */ /* 0x010fe200000000ff */
[----:B------:R-:W-:Y:S01]  /*7d40*/  IMAD.MOV.U32 R5, RZ, RZ, R39 ;  /* 0x000000ffff057224 */ /* 0x000fe200078e0027 */
[----:B------:R-:W-:Y:S06]  /*7d50*/  @!P0 BRA `(.L_x_1306) ;  /* 0x0000000000648947 */ /* 0x000fec0003800000 */
[----:B------:R-:W2:Y:S01]  /*7d60*/  LDG.E.U16.CONSTANT R0, desc[UR6][R42.64+0x40] ;  /* 0x000040062a007981 */ /* 0x000ea2000c1e9500 */
[----:B------:R-:W-:-:S03]  /*7d70*/  ISETP.NE.AND P0, PT, R78, 0x20, PT ;  /* 0x000000204e00780c */ /* 0x000fc60003f05270 */
[----:B------:R-:W0:Y:S04]  /*7d80*/  @!P3 LDS R5, [R35+0x90] ;  /* 0x000090002305b984 */ /* 0x000e280000000800 */
[----:B------:R-:W1:Y:S04]  /*7d90*/  @!P1 LDS R3, [R31+0x90] ;  /* 0x000090001f039984 */ /* 0x000e680000000800 */
[----:B------:R-:W3:Y:S04]  /*7da0*/  @!P2 LDS R2, [R33+0x84] ;  /* 0x000084002102a984 */ /* 0x000ee80000000800 */
[----:B------:R-:W4:Y:S01]  /*7db0*/  @!P4 LDS R44, [R37+0x90] ;  /* 0x00009000252cc984 */ /* 0x000f220000000800 */
[----:B--2---:R-:W-:-:S05]  /*7dc0*/  SHF.L.U32 R45, R0, 0x10, RZ ;  /* 0x00000010002d7819 */ /* 0x004fca00000006ff */
[C---:B0-----:R-:W-:Y:S01]  /*7dd0*/  @!P3 FFMA R26, R45.reuse, R5, R26 ;  /* 0x000000052d1ab223 */ /* 0x041fe2000000001a */
[C---:B-1----:R-:W-:Y:S01]  /*7de0*/  @!P1 FFMA R28, R45.reuse, R3, R28 ;  /* 0x000000032d1c9223 */ /* 0x042fe2000000001c */
[C---:B---3--:R-:W-:Y:S01]  /*7df0*/  @!P2 FFMA R27, R45.reuse, R2, R27 ;  /* 0x000000022d1ba223 */ /* 0x048fe2000000001b */
[----:B----4-:R-:W-:Y:S01]  /*7e00*/  @!P4 FFMA R29, R45, R44, R29 ;  /* 0x0000002c2d1dc223 */ /* 0x010fe2000000001d */
[----:B------:R-:W-:Y:S01]  /*7e10*/  MOV R5, R40 ;  /* 0x0000002800057202 */ /* 0x000fe20000000f00 */
[----:B------:R-:W-:Y:S06]  /*7e20*/  @!P0 BRA `(.L_x_1306) ;  /* 0x0000000000308947 */ /* 0x000fec0003800000 */
[----:B------:R-:W2:Y:S01]  /*7e30*/  LDG.E.U16.CONSTANT R42, desc[UR6][R42.64+0x80] ;  /* 0x000080062a2a7981 */ /* 0x000ea2000c1e9500 */
[-C--:B------:R-:W-:Y:S02]  /*7e40*/  MOV R5, R41.reuse ;  /* 0x0000002900057202 */ /* 0x080fe40000000f00 */
[----:B------:R-:W-:Y:S01]  /*7e50*/  @!P4 MOV R5, R41 ;  /* 0x000000290005c202 */ /* 0x000fe20000000f00 */
[----:B------:R-:W0:Y:S04]  /*7e60*/  @!P1 LDS R3, [R31+0x110] ;  /* 0x000110001f039984 */ /* 0x000e280000000800 */
[----:B------:R-:W1:Y:S04]  /*7e70*/  @!P2 LDS R0, [R33+0x104] ;  /* 0x000104002100a984 */ /* 0x000e680000000800 */
[----:B------:R-:W3:Y:S04]  /*7e80*/  @!P3 LDS R45, [R35+0x110] ;  /* 0x00011000232db984 */ /* 0x000ee80000000800 */
[----:B------:R-:W4:Y:S01]  /*7e90*/  @!P4 LDS R2, [R37+0x110] ;  /* 0x000110002502c984 */ /* 0x000f220000000800 */
[----:B--2---:R-:W-:-:S04]  /*7ea0*/  IMAD.U32 R49, R42, 0x10000, RZ ;  /* 0x000100002a317824 */ /* 0x004fc800078e00ff */
[C---:B0-----:R-:W-:Y:S01]  /*7eb0*/  @!P1 FFMA R28, R49.reuse, R3, R28 ;  /* 0x00000003311c9223 */ /* 0x041fe2000000001c */
[C---:B-1----:R-:W-:Y:S01]  /*7ec0*/  @!P2 FFMA R27, R49.reuse, R0, R27 ;  /* 0x00000000311ba223 */ /* 0x042fe2000000001b */
[C---:B---3--:R-:W-:Y:S01]  /*7ed0*/  @!P3 FFMA R26, R49.reuse, R45, R26 ;  /* 0x0000002d311ab223 */ /* 0x048fe2000000001a */
[----:B----4-:R-:W-:-:S07]  /*7ee0*/  @!P4 FFMA R29, R49, R2, R29 ;  /* 0x00000002311dc223 */ /* 0x010fce000000001d */
.L_x_1306:
[----:B------:R-:W-:Y:S05]  /*7ef0*/  BSYNC.RECONVERGENT B1 ;  /* 0x0000000000017941 */ /* 0x000fea0003800200 */
.L_x_1305:
        /* <DEDUP_REMOVED lines=19> */
.L_x_1309:
        /* <DEDUP_REMOVED lines=16> */
[-C--:B------:R-:W-:Y:S01]  /*8130*/  ISETP.GE.AND P5, PT, R19, R4.reuse, PT ;  /* 0x000000041300720c */ /* 0x080fe20003fa6270 */
[----:B------:R-:W-:Y:S01]  /*8140*/  VIADD R5, R5, 0x200 ;  /* 0x0000020005057836 */ /* 0x000fe20000000000 */
[-C--:B------:R-:W-:Y:S01]  /*8150*/  ISETP.GE.AND P2, PT, R21, R4.reuse, PT ;  /* 0x000000041500720c */ /* 0x080fe20003f46270 */
[----:B------:R-:W-:Y:S01]  /*8160*/  @!P1 LDS R89, [R45+-0x100] ;  /* 0xffff00002d599984 */ /* 0x000fe20000000800 */
[----:B------:R-:W-:-:S02]  /*8170*/  ISETP.GE.AND P6, PT, R15, R4, PT ;  /* 0x000000040f00720c */ /* 0x000fc40003fc6270 */
[----:B------:R-:W-:Y:S02]  /*8180*/  ISETP.GE.AND P3, PT, R23, R4, PT ;  /* 0x000000041700720c */ /* 0x000fe40003f66270 */
[----:B-1----:R-:W-:-:S05]  /*8190*/  IADD3 R2, P4, PT, R2, 0x400, RZ ;  /* 0x0000040002027810 */ /* 0x002fca0007f9e0ff */
[----:B------:R-:W1:Y:S01]  /*81a0*/  @!P5 LDS R86, [R42+-0x100] ;  /* 0xffff00002a56d984 */ /* 0x000e620000000800 */
[----:B------:R-:W-:Y:S02]  /*81b0*/  IADD3.X R3, PT, PT, RZ, R3, RZ, P4, !PT ;  /* 0x00000003ff037210 */ /* 0x000fe400027fe4ff */
[----:B------:R-:W-:Y:S01]  /*81c0*/  ISETP.GE.AND P4, PT, R5, R46, PT ;  /* 0x0000002e0500720c */ /* 0x000fe20003f86270 */
[----:B------:R-:W0:Y:S04]  /*81d0*/  @!P2 LDS R87, [R44+-0x100] ;  /* 0xffff00002c57a984 */ /* 0x000e280000000800 */
[----:B------:R-:W-:Y:S04]  /*81e0*/  @!P5 LDS R70, [R42+-0x80] ;  /* 0xffff80002a46d984 */ /* 0x000fe80000000800 */
[----:B------:R-:W-:Y:S04]  /*81f0*/  @!P6 LDS R85, [R45+-0x80] ;  /* 0xffff80002d55e984 */ /* 0x000fe80000000800 */
[----:B------:R-:W-:Y:S04]  /*8200*/  @!P2 LDS R83, [R44+-0x80] ;  /* 0xffff80002c53a984 */ /* 0x000fe80000000800 */
[----:B------:R-:W0:Y:S04]  /*8210*/  @!P3 LDS R84, [R43+-0x100] ;  /* 0xffff00002b54b984 */ /* 0x000e280000000800 */
[----:B------:R-:W-:Y:S04]  /*8220*/  @!P2 LDS R79, [R44] ;  /* 0x000000002c4fa984 */ /* 0x000fe80000000800 */
[----:B------:R-:W-:Y:S04]  /*8230*/  @!P6 LDS R77, [R45] ;  /* 0x000000002d4de984 */ /* 0x000fe80000000800 */
[----:B------:R-:W4:Y:S04]  /*8240*/  @!P3 LDS R82, [R43+-0x80] ;  /* 0xffff80002b52b984 */ /* 0x000f280000000800 */
[----:B------:R-:W4:Y:S04]  /*8250*/  @!P2 LDS R75, [R44+0x80] ;  /* 0x000080002c4ba984 */ /* 0x000f280000000800 */
[----:B------:R-:W4:Y:S04]  /*8260*/  @!P3 LDS R80, [R43] ;  /* 0x000000002b50b984 */ /* 0x000f280000000800 */
[----:B------:R-:W4:Y:S04]  /*8270*/  @!P2 LDS R67, [R44+0x100] ;  /* 0x000100002c43a984 */ /* 0x000f280000000800 */
[----:B------:R-:W4:Y:S04]  /*8280*/  @!P5 LDS R76, [R42] ;  /* 0x000000002a4cd984 */ /* 0x000f280000000800 */
[----:B------:R-:W-:Y:S04]  /*8290*/  @!P3 LDS R64, [R43+0x80] ;  /* 0x000080002b40b984 */ /* 0x000fe80000000800 */
[----:B------:R-:W-:Y:S04]  /*82a0*/  @!P2 LDS R61, [R44+0x180] ;  /* 0x000180002c3da984 */ /* 0x000fe80000000800 */
[----:B------:R-:W4:Y:S04]  /*82b0*/  @!P6 LDS R81, [R45+0x80] ;  /* 0x000080002d51e984 */ /* 0x000f280000000800 */
[----:B------:R-:W4:Y:S04]  /*82c0*/  @!P5 LDS R74, [R42+0x80] ;  /* 0x000080002a4ad984 */ /* 0x000f280000000800 */
[----:B------:R-:W4:Y:S04]  /*82d0*/  @!P6 LDS R65, [R45+0x100] ;  /* 0x000100002d41e984 */ /* 0x000f280000000800 */
[----:B------:R-:W-:Y:S04]  /*82e0*/  @!P5 LDS R66, [R42+0x100] ;  /* 0x000100002a42d984 */ /* 0x000fe80000000800 */
[----:B------:R-:W-:Y:S04]  /*82f0*/  @!P6 LDS R69, [R45+0x180] ;  /* 0x000180002d45e984 */ /* 0x000fe80000000800 */
[----:B------:R-:W-:Y:S04]  /*8300*/  @!P5 LDS R60, [R42+0x180] ;  /* 0x000180002a3cd984 */ /* 0x000fe80000000800 */
[----:B------:R-:W4:Y:S04]  /*8310*/  @!P3 LDS R68, [R43+0x100] ;  /* 0x000100002b44b984 */ /* 0x000f280000000800 */
[----:B------:R-:W-:Y:S04]  /*8320*/  @!P6 LDS R57, [R45+0x200] ;  /* 0x000200002d39e984 */ /* 0x000fe80000000800 */
[----:B------:R-:W4:Y:S04]  /*8330*/  @!P3 LDS R62, [R43+0x180] ;  /* 0x000180002b3eb984 */ /* 0x000f280000000800 */
[----:B------:R-:W-:Y:S01]  /*8340*/  @!P2 LDS R59, [R44+0x200] ;  /* 0x000200002c3ba984 */ /* 0x000fe20000000800 */
[----:B--2---:R-:W-:-:S03]  /*8350*/  SHF.L.U32 R91, R56, 0x10, RZ ;  /* 0x00000010385b7819 */ /* 0x004fc600000006ff */
[----:B------:R-:W2:Y:S01]  /*8360*/  @!P5 LDS R56, [R42+0x200] ;  /* 0x000200002a38d984 */ /* 0x000ea20000000800 */
[----:B---3--:R-:W-:Y:S02]  /*8370*/  IMAD.U32 R93, R88, 0x10000, RZ ;  /* 0x00010000585d7824 */ /* 0x008fe400078e00ff */
[C---:B-1----:R-:W-:Y:S01]  /*8380*/  @!P5 FFMA R27, R91.reuse, R86, R27 ;  /* 0x000000565b1bd223 */ /* 0x042fe2000000001b */
[C---:B------:R-:W-:Y:S01]  /*8390*/  @!P1 FFMA R28, R91.reuse, R89, R28 ;  /* 0x000000595b1c9223 */ /* 0x040fe2000000001c */
[C---:B0-----:R-:W-:Y:S01]  /*83a0*/  @!P2 FFMA R26, R91.reuse, R87, R26 ;  /* 0x000000575b1aa223 */ /* 0x041fe2000000001a */
[----:B------:R-:W-:Y:S01]  /*83b0*/  @!P3 FFMA R29, R91, R84, R29 ;  /* 0x000000545b1db223 */ /* 0x000fe2000000001d */
[C---:B------:R-:W-:Y:S01]  /*83c0*/  @!P5 FFMA R27, R93.reuse, R70, R27 ;  /* 0x000000465d1bd223 */ /* 0x040fe2000000001b */
[----:B------:R-:W-:Y:S01]  /*83d0*/  @!P6 FFMA R28, R93, R85, R28 ;  /* 0x000000555d1ce223 */ /* 0x000fe2000000001c */
[----:B------:R-:W0:Y:S01]  /*83e0*/  @!P3 LDS R70, [R43+0x200] ;  /* 0x000200002b46b984 */ /* 0x000e220000000800 */
[----:B----4-:R-:W-:Y:S01]  /*83f0*/  SHF.L.U32 R85, R71, 0x10, RZ ;  /* 0x0000001047557819 */ /* 0x010fe200000006ff */
[C---:B------:R-:W-:Y:S01]  /*8400*/  @!P2 FFMA R26, R93.reuse, R83, R26 ;  /* 0x000000535d1aa223 */ /* 0x040fe2000000001a */
[----:B------:R-:W-:Y:S01]  /*8410*/  SHF.L.U32 R83, R72, 0x10, RZ ;  /* 0x0000001048537819 */ /* 0x000fe200000006ff */
[----:B------:R-:W1:Y:S01]  /*8420*/  @!P6 LDS R71, [R45+0x280] ;  /* 0x000280002d47e984 */ /* 0x000e620000000800 */
[----:B------:R-:W-:Y:S01]  /*8430*/  @!P3 FFMA R29, R93, R82, R29 ;  /* 0x000000525d1db223 */ /* 0x000fe2000000001d */
[C---:B------:R-:W-:Y:S01]  /*8440*/  @!P2 FFMA R26, R85.reuse, R79, R26 ;  /* 0x0000004f551aa223 */ /* 0x040fe2000000001a */
[----:B------:R-:W-:Y:S01]  /*8450*/  @!P6 FFMA R28, R85, R77, R28 ;  /* 0x0000004d551ce223 */ /* 0x000fe2000000001c */
[----:B------:R-:W3:Y:S01]  /*8460*/  @!P5 LDS R72, [R42+0x280] ;  /* 0x000280002a48d984 */ /* 0x000ee20000000800 */
[----:B------:R-:W-:-:S02]  /*8470*/  IMAD.U32 R77, R73, 0x10000, RZ ;  /* 0x00010000494d7824 */ /* 0x000fc400078e00ff */
[----:B------:R-:W-:Y:S01]  /*8480*/  @!P2 FFMA R26, R83, R75, R26 ;  /* 0x0000004b531aa223 */ /* 0x000fe2000000001a */
[----:B------:R-:W-:Y:S01]  /*8490*/  SHF.L.U32 R63, R63, 0x10, RZ ;  /* 0x000000103f3f7819 */ /* 0x000fe200000006ff */
[----:B------:R-:W4:Y:S01]  /*84a0*/  @!P2 LDS R73, [R44+0x280] ;  /* 0x000280002c49a984 */ /* 0x000f220000000800 */
[----:B------:R-:W-:Y:S01]  /*84b0*/  @!P3 FFMA R29, R85, R80, R29 ;  /* 0x00000050551db223 */ /* 0x000fe2000000001d */
[----:B------:R-:W-:Y:S01]  /*84c0*/  @!P2 FFMA R26, R77, R67, R26 ;  /* 0x000000434d1aa223 */ /* 0x000fe2000000001a */
[----:B------:R-:W-:Y:S01]  /*84d0*/  @!P5 FFMA R27, R85, R76, R27 ;  /* 0x0000004c551bd223 */ /* 0x000fe2000000001b */
[C---:B------:R-:W-:Y:S01]  /*84e0*/  @!P6 FFMA R28, R83.reuse, R81, R28 ;  /* 0x00000051531ce223 */ /* 0x040fe2000000001c */
[----:B------:R-:W-:Y:S01]  /*84f0*/  @!P3 FFMA R29, R83, R64, R29 ;  /* 0x00000040531db223 */ /* 0x000fe2000000001d */
[----:B------:R-:W-:Y:S01]  /*8500*/  @!P2 FFMA R26, R63, R61, R26 ;  /* 0x0000003d3f1aa223 */ /* 0x000fe2000000001a */
[----:B------:R-:W-:Y:S01]  /*8510*/  @!P5 FFMA R27, R83, R74, R27 ;  /* 0x0000004a531bd223 */ /* 0x000fe2000000001b */
[----:B------:R-:W4:Y:S01]  /*8520*/  @!P3 LDS R64, [R43+0x280] ;  /* 0x000280002b40b984 */ /* 0x000f220000000800 */
[C---:B------:R-:W-:Y:S01]  /*8530*/  @!P6 FFMA R28, R77.reuse, R65, R28 ;  /* 0x000000414d1ce223 */ /* 0x040fe2000000001c */
[C---:B------:R-:W-:Y:S01]  /*8540*/  @!P3 FFMA R29, R77.reuse, R68, R29 ;  /* 0x000000444d1db223 */ /* 0x040fe2000000001d */
[----:B------:R-:W-:Y:S01]  /*8550*/  @!P5 FFMA R27, R77, R66, R27 ;  /* 0x000000424d1bd223 */ /* 0x000fe2000000001b */
[----:B------:R-:W4:Y:S01]  /*8560*/  @!P6 LDS R61, [R45+0x300] ;  /* 0x000300002d3de984 */ /* 0x000f220000000800 */
[----:B------:R-:W-:Y:S01]  /*8570*/  SHF.L.U32 R66, R58, 0x10, RZ ;  /* 0x000000103a427819 */ /* 0x000fe200000006ff */
[C---:B------:R-:W-:Y:S01]  /*8580*/  @!P6 FFMA R28, R63.reuse, R69, R28 ;  /* 0x000000453f1ce223 */ /* 0x040fe2000000001c */
[C---:B------:R-:W-:Y:S01]  /*8590*/  @!P5 FFMA R27, R63.reuse, R60, R27 ;  /* 0x0000003c3f1bd223 */ /* 0x040fe2000000001b */
[----:B------:R-:W4:Y:S01]  /*85a0*/  @!P3 LDS R58, [R43+0x300] ;  /* 0x000300002b3ab984 */ /* 0x000f220000000800 */
[----:B------:R-:W-:Y:S01]  /*85b0*/  @!P3 FFMA R29, R63, R62, R29 ;  /* 0x0000003e3f1db223 */ /* 0x000fe2000000001d */
[C---:B------:R-:W-:Y:S01]  /*85c0*/  @!P6 FFMA R28, R66.reuse, R57, R28 ;  /* 0x00000039421ce223 */ /* 0x040fe2000000001c */
[C---:B--2---:R-:W-:Y:S01]  /*85d0*/  @!P5 FFMA R27, R66.reuse, R56, R27 ;  /* 0x00000038421bd223 */ /* 0x044fe2000000001b */
[----:B------:R-:W2:Y:S01]  /*85e0*/  @!P2 LDS R57, [R44+0x300] ;  /* 0x000300002c39a984 */ /* 0x000ea20000000800 */
[----:B------:R-:W-:Y:S01]  /*85f0*/  @!P2 FFMA R26, R66, R59, R26 ;  /* 0x0000003b421aa223 */ /* 0x000fe2000000001a */
[----:B------:R-:W-:Y:S01]  /*8600*/  IMAD.U32 R84, R48, 0x10000, RZ ;  /* 0x0001000030547824 */ /* 0x000fe200078e00ff */
[----:B------:R-:W-:Y:S01]  /*8610*/  SHF.L.U32 R86, R50, 0x10, RZ ;  /* 0x0000001032567819 */ /* 0x000fe200000006ff */
[----:B------:R-:W2:Y:S01]  /*8620*/  @!P5 LDS R56, [R42+0x300] ;  /* 0x000300002a38d984 */ /* 0x000ea20000000800 */
[----:B------:R-:W-:-:S02]  /*8630*/  SHF.L.U32 R47, R47, 0x10, RZ ;  /* 0x000000102f2f7819 */ /* 0x000fc400000006ff */
[----:B------:R-:W-:Y:S01]  /*8640*/  SHF.L.U32 R53, R53, 0x10, RZ ;  /* 0x0000001035357819 */ /* 0x000fe200000006ff */
[----:B------:R-:W2:Y:S01]  /*8650*/  @!P6 LDS R59, [R45+0x380] ;  /* 0x000380002d3be984 */ /* 0x000ea20000000800 */
[----:B0-----:R-:W-:Y:S01]  /*8660*/  @!P3 FFMA R29, R66, R70, R29 ;  /* 0x00000046421db223 */ /* 0x001fe2000000001d */
[----:B------:R-:W-:Y:S01]  /*8670*/  SHF.L.U32 R55, R55, 0x10, RZ ;  /* 0x0000001037377819 */ /* 0x000fe200000006ff */
[----:B------:R-:W-:Y:S01]  /*8680*/  IMAD.U32 R49, R49, 0x10000, RZ ;  /* 0x0001000031317824 */ /* 0x000fe200078e00ff */
[----:B------:R-:W0:Y:S01]  /*8690*/  @!P5 LDS R60, [R42+0x380] ;  /* 0x000380002a3cd984 */ /* 0x000e220000000800 */
[----:B-1----:R-:W-:-:S03]  /*86a0*/  @!P6 FFMA R28, R84, R71, R28 ;  /* 0x00000047541ce223 */ /* 0x002fc6000000001c */
[----:B------:R-:W1:Y:S01]  /*86b0*/  @!P2 LDS R63, [R44+0x380] ;  /* 0x000380002c3fa984 */ /* 0x000e620000000800 */
[C---:B---3--:R-:W-:Y:S01]  /*86c0*/  @!P5 FFMA R27, R84.reuse, R72, R27 ;  /* 0x00000048541bd223 */ /* 0x048fe2000000001b */
[----:B------:R-:W-:Y:S02]  /*86d0*/  SHF.L.U32 R51, R51, 0x10, RZ ;  /* 0x0000001033337819 */ /* 0x000fe400000006ff */
[----:B------:R-:W3:Y:S01]  /*86e0*/  @!P3 LDS R62, [R43+0x380] ;  /* 0x000380002b3eb984 */ /* 0x000ee20000000800 */
[----:B----4-:R-:W-:-:S03]  /*86f0*/  @!P2 FFMA R26, R84, R73, R26 ;  /* 0x00000049541aa223 */ /* 0x010fc6000000001a */
[----:B------:R-:W4:Y:S04]  /*8700*/  @!P6 LDS R65, [R45+0x400] ;  /* 0x000400002d41e984 */ /* 0x000f280000000800 */
[----:B------:R-:W4:Y:S01]  /*8710*/  @!P5 LDS R48, [R42+0x400] ;  /* 0x000400002a30d984 */ /* 0x000f220000000800 */
[----:B------:R-:W-:-:S03]  /*8720*/  @!P3 FFMA R29, R84, R64, R29 ;  /* 0x00000040541db223 */ /* 0x000fc6000000001d */
[----:B------:R-:W4:Y:S01]  /*8730*/  @!P2 LDS R67, [R44+0x400] ;  /* 0x000400002c43a984 */ /* 0x000f220000000800 */
[----:B------:R-:W-:-:S03]  /*8740*/  @!P6 FFMA R28, R86, R61, R28 ;  /* 0x0000003d561ce223 */ /* 0x000fc6000000001c */
[----:B------:R-:W4:Y:S01]  /*8750*/  @!P3 LDS R66, [R43+0x400] ;  /* 0x000400002b42b984 */ /* 0x000f220000000800 */
[----:B------:R-:W-:-:S03]  /*8760*/  @!P3 FFMA R29, R86, R58, R29 ;  /* 0x0000003a561db223 */ /* 0x000fc6000000001d */
[----:B------:R-:W4:Y:S01]  /*8770*/  @!P6 LDS R69, [R45+0x480] ;  /* 0x000480002d45e984 */ /* 0x000f220000000800 */
[----:B--2---:R-:W-:Y:S01]  /*8780*/  @!P2 FFMA R26, R86, R57, R26 ;  /* 0x00000039561aa223 */ /* 0x004fe2000000001a */
[----:B------:R-:W-:Y:S02]  /*8790*/  IMAD.U32 R57, R52, 0x10000, RZ ;  /* 0x0001000034397824 */ /* 0x000fe400078e00ff */
[----:B------:R-:W2:Y:S01]  /*87a0*/  @!P5 LDS R70, [R42+0x480] ;  /* 0x000480002a46d984 */ /* 0x000ea20000000800 */
[----:B------:R-:W-:-:S03]  /*87b0*/  @!P5 FFMA R27, R86, R56, R27 ;  /* 0x00000038561bd223 */ /* 0x000fc6000000001b */
[----:B------:R-:W2:Y:S01]  /*87c0*/  @!P2 LDS R75, [R44+0x480] ;  /* 0x000480002c4ba984 */ /* 0x000ea20000000800 */
[----:B------:R-:W-:-:S03]  /*87d0*/  @!P6 FFMA R28, R47, R59, R28 ;  /* 0x0000003b2f1ce223 */ /* 0x000fc6000000001c */
[----:B------:R-:W2:Y:S01]  /*87e0*/  @!P3 LDS R68, [R43+0x480] ;  /* 0x000480002b44b984 */ /* 0x000ea20000000800 */
[----:B0-----:R-:W-:-:S03]  /*87f0*/  @!P5 FFMA R27, R47, R60, R27 ;  /* 0x0000003c2f1bd223 */ /* 0x001fc6000000001b */
[----:B------:R-:W0:Y:S01]  /*8800*/  @!P6 LDS R71, [R45+0x500] ;  /* 0x000500002d47e984 */ /* 0x000e220000000800 */
[----:B-1----:R-:W-:-:S03]  /*8810*/  @!P2 FFMA R26, R47, R63, R26 ;  /* 0x0000003f2f1aa223 */ /* 0x002fc6000000001a */
[----:B------:R-:W1:Y:S01]  /*8820*/  @!P5 LDS R72, [R42+0x500] ;  /* 0x000500002a48d984 */ /* 0x000e620000000800 */
[----:B---3--:R-:W-:Y:S01]  /*8830*/  @!P3 FFMA R29, R47, R62, R29 ;  /* 0x0000003e2f1db223 */ /* 0x008fe2000000001d */
[----:B------:R-:W-:Y:S02]  /*8840*/  SHF.L.U32 R47, R54, 0x10, RZ ;  /* 0x00000010362f7819 */ /* 0x000fe400000006ff */
[----:B------:R-:W3:Y:S01]  /*8850*/  @!P2 LDS R77, [R44+0x500] ;  /* 0x000500002c4da984 */ /* 0x000ee20000000800 */
[----:B----4-:R-:W-:-:S03]  /*8860*/  @!P6 FFMA R28, R57, R65, R28 ;  /* 0x00000041391ce223 */ /* 0x010fc6000000001c */
[----:B------:R-:W4:Y:S01]  /*8870*/  @!P3 LDS R74, [R43+0x500] ;  /* 0x000500002b4ab984 */ /* 0x000f220000000800 */
[----:B------:R-:W-:-:S03]  /*8880*/  @!P5 FFMA R27, R57, R48, R27 ;  /* 0x00000030391bd223 */ /* 0x000fc6000000001b */
[----:B------:R-:W4:Y:S01]  /*8890*/  @!P6 LDS R73, [R45+0x580] ;  /* 0x000580002d49e984 */ /* 0x000f220000000800 */
[----:B------:R-:W-:-:S03]  /*88a0*/  @!P2 FFMA R26, R57, R67, R26 ;  /* 0x00000043391aa223 */ /* 0x000fc6000000001a */
[----:B------:R-:W4:Y:S01]  /*88b0*/  @!P5 LDS R82, [R42+0x580] ;  /* 0x000580002a52d984 */ /* 0x000f220000000800 */
[----:B------:R-:W-:-:S03]  /*88c0*/  @!P3 FFMA R29, R57, R66, R29 ;  /* 0x00000042391db223 */ /* 0x000fc6000000001d */
[----:B------:R-:W4:Y:S01]  /*88d0*/  @!P2 LDS R83, [R44+0x580] ;  /* 0x000580002c53a984 */ /* 0x000f220000000800 */
[----:B------:R-:W-:-:S03]  /*88e0*/  @!P6 FFMA R28, R53, R69, R28 ;  /* 0x00000045351ce223 */ /* 0x000fc6000000001c */
[----:B------:R-:W4:Y:S01]  /*88f0*/  @!P3 LDS R80, [R43+0x580] ;  /* 0x000580002b50b984 */ /* 0x000f220000000800 */
[----:B--2---:R-:W-:-:S03]  /*8900*/  @!P5 FFMA R27, R53, R70, R27 ;  /* 0x00000046351bd223 */ /* 0x004fc6000000001b */
        /* <DEDUP_REMOVED lines=8> */
[----:B------:R1:W0:Y:S01]  /*8990*/  @!P6 LDS R85, [R45+0x680] ;  /* 0x000680002d55e984 */ /* 0x0002220000000800 */
[----:B---3--:R-:W-:-:S03]  /*89a0*/  @!P2 FFMA R26, R55, R77, R26 ;  /* 0x0000004d371aa223 */ /* 0x008fc6000000001a */
[----:B------:R3:W0:Y:S01]  /*89b0*/  @!P5 LDS R64, [R42+0x680] ;  /* 0x000680002a40d984 */ /* 0x0006220000000800 */
[----:B----4-:R-:W-:-:S03]  /*89c0*/  @!P3 FFMA R29, R55, R74, R29 ;  /* 0x0000004a371db223 */ /* 0x010fc6000000001d */
[----:B------:R4:W0:Y:S01]  /*89d0*/  @!P2 LDS R61, [R44+0x680] ;  /* 0x000680002c3da984 */ /* 0x0008220000000800 */
[----:B------:R-:W-:Y:S01]  /*89e0*/  @!P6 FFMA R28, R49, R73, R28 ;  /* 0x00000049311ce223 */ /* 0x000fe2000000001c */
[----:B-1----:R-:W-:Y:S02]  /*89f0*/  IADD3 R45, PT, PT, R45, 0x800, RZ ;  /* 0x000008002d2d7810 */ /* 0x002fe40007ffe0ff */
[----:B------:R1:W0:Y:S01]  /*8a00*/  @!P3 LDS R84, [R43+0x680] ;  /* 0x000680002b54b984 */ /* 0x0002220000000800 */
[C---:B------:R-:W-:Y:S01]  /*8a10*/  @!P5 FFMA R27, R49.reuse, R82, R27 ;  /* 0x00000052311bd223 */ /* 0x040fe2000000001b */
[----:B---3--:R-:W-:Y:S01]  /*8a20*/  IADD3 R42, PT, PT, R42, 0x800, RZ ;  /* 0x000008002a2a7810 */ /* 0x008fe20007ffe0ff */
[C---:B------:R-:W-:Y:S01]  /*8a30*/  @!P2 FFMA R26, R49.reuse, R83, R26 ;  /* 0x00000053311aa223 */ /* 0x040fe2000000001a */
[----:B----4-:R-:W-:Y:S02]  /*8a40*/  VIADD R44, R44, 0x800 ;  /* 0x000008002c2c7836 */ /* 0x010fe40000000000 */
[----:B------:R-:W-:Y:S01]  /*8a50*/  @!P3 FFMA R29, R49, R80, R29 ;  /* 0x00000050311db223 */ /* 0x000fe2000000001d */
[----:B-1----:R-:W-:Y:S01]  /*8a60*/  IADD3 R43, PT, PT, R43, 0x800, RZ ;  /* 0x000008002b2b7810 */ /* 0x002fe20007ffe0ff */
[C---:B--2---:R-:W-:Y:S01]  /*8a70*/  @!P6 FFMA R28, R47.reuse, R81, R28 ;  /* 0x000000512f1ce223 */ /* 0x044fe2000000001c */
[C---:B------:R-:W-:Y:S01]  /*8a80*/  @!P5 FFMA R27, R47.reuse, R76, R27 ;  /* 0x0000004c2f1bd223 */ /* 0x040fe2000000001b */
[C---:B------:R-:W-:Y:S01]  /*8a90*/  @!P2 FFMA R26, R47.reuse, R79, R26 ;  /* 0x0000004f2f1aa223 */ /* 0x040fe2000000001a */
[----:B0-----:R-:W-:Y:S01]  /*8aa0*/  @!P3 FFMA R29, R47, R50, R29 ;  /* 0x000000322f1db223 */ /* 0x001fe2000000001d */
[C---:B------:R-:W-:Y:S01]  /*8ab0*/  @!P6 FFMA R28, R51.reuse, R85, R28 ;  /* 0x00000055331ce223 */ /* 0x040fe2000000001c */
[C---:B------:R-:W-:Y:S01]  /*8ac0*/  @!P5 FFMA R27, R51.reuse, R64, R27 ;  /* 0x00000040331bd223 */ /* 0x040fe2000000001b */
[C---:B------:R-:W-:Y:S01]  /*8ad0*/  @!P2 FFMA R26, R51.reuse, R61, R26 ;  /* 0x0000003d331aa223 */ /* 0x040fe2000000001a */
[----:B------:R-:W-:Y:S01]  /*8ae0*/  @!P3 FFMA R29, R51, R84, R29 ;  /* 0x00000054331db223 */ /* 0x000fe2000000001d */
[----:B------:R-:W-:Y:S06]  /*8af0*/  @!P4 BRA `(.L_x_1309) ;  /* 0xfffffff4004cc947 */ /* 0x000fec000383ffff */
.L_x_1308:
[----:B------:R-:W-:Y:S05]  /*8b00*/  BSYNC.RECONVERGENT B1 ;  /* 0x0000000000017941 */ /* 0x000fea0003800200 */
.L_x_1307:
[----:B0-----:R-:W-:Y:S01]  /*8b10*/  IADD3 R46, PT, PT, -R5, R0, RZ ;  /* 0x00000000052e7210 */ /* 0x001fe20007ffe1ff */
[----:B------:R-:W-:Y:S03]  /*8b20*/  BSSY.RECONVERGENT B1, `(.L_x_1310) ;  /* 0x0000068000017945 */ /* 0x000fe60003800200 */
[----:B------:R-:W-:-:S13]  /*8b30*/  ISETP.GT.AND P1, PT, R46, 0x80, PT ;  /* 0x000000802e00780c */ /* 0x000fda0003f24270 */
[----:B------:R-:W-:Y:S05]  /*8b40*/  @!P1 BRA `(.L_x_1311) ;  /* 0x0000000400949947 */ /* 0x000fea0003800000 */
[----:B------:R-:W2:Y:S04]  /*8b50*/  LDG.E.U16.CONSTANT R66, desc[UR6][R2.64+-0x80] ;  /* 0xffff800602427981 */ /* 0x000ea8000c1e9500 */
[----:B------:R-:W3:Y:S01]  /*8b60*/  LDG.E.U16.CONSTANT R71, desc[UR6][R2.64+-0x40] ;  /* 0xffffc00602477981 */ /* 0x000ee2000c1e9500 */
[----:B------:R-:W-:-:S03]  /*8b70*/  IADD3 R46, P0, PT, R2, 0x100, RZ ;  /* 0x00000100022e7810 */ /* 0x000fc60007f1e0ff */
[----:B------:R-:W4:Y:S04]  /*8b80*/  LDG.E.U16.CONSTANT R51, desc[UR6][R2.64] ;  /* 0x0000000602337981 */ /* 0x000f28000c1e9500 */
[----:B------:R-:W4:Y:S01]  /*8b90*/  LDG.E.U16.CONSTANT R50, desc[UR6][R2.64+0x40] ;  /* 0x0000400602327981 */ /* 0x000f22000c1e9500 */
[----:B------:R-:W-:-:S03]  /*8ba0*/  IMAD.X R47, RZ, RZ, R3, P0 ;  /* 0x000000ffff2f7224 */ /* 0x000fc600000e0603 */
[----:B------:R0:W4:Y:S04]  /*8bb0*/  LDG.E.U16.CONSTANT R55, desc[UR6][R2.64+0x80] ;  /* 0x0000800602377981 */ /* 0x000128000c1e9500 */
[----:B------:R-:W4:Y:S04]  /*8bc0*/  LDG.E.U16.CONSTANT R54, desc[UR6][R46.64+-0x40] ;  /* 0xffffc0062e367981 */ /* 0x000f28000c1e9500 */
[----:B------:R-:W4:Y:S04]  /*8bd0*/  LDG.E.U16.CONSTANT R53, desc[UR6][R46.64] ;  /* 0x000000062e357981 */ /* 0x000f28000c1e9500 */
[----:B------:R-:W4:Y:S01]  /*8be0*/  LDG.E.U16.CONSTANT R52, desc[UR6][R46.64+0x40] ;  /* 0x000040062e347981 */ /* 0x000f22000c1e9500 */
[-C--:B------:R-:W-:Y:S01]  /*8bf0*/  ISETP.GE.AND P1, PT, R19, R4.reuse, PT ;  /* 0x000000041300720c */ /* 0x080fe20003f26270 */
[----:B------:R-:W-:Y:S01]  /*8c00*/  VIADD R48, R42, 0x200 ;  /* 0x000002002a307836 */ /* 0x000fe20000000000 */
[----:B------:R-:W-:-:S02]  /*8c10*/  ISETP.GE.AND P0, PT, R15, R4, PT ;  /* 0x000000040f00720c */ /* 0x000fc40003f06270 */
[-C--:B------:R-:W-:Y:S02]  /*8c20*/  ISETP.GE.AND P2, PT, R21, R4.reuse, PT ;  /* 0x000000041500720c */ /* 0x080fe40003f46270 */
[----:B------:R-:W-:Y:S02]  /*8c30*/  ISETP.GE.AND P3, PT, R23, R4, PT ;  /* 0x000000041700720c */ /* 0x000fe40003f66270 */
[----:B------:R-:W-:Y:S02]  /*8c40*/  IADD3 R49, PT, PT, R43, 0x200, RZ ;  /* 0x000002002b317810 */ /* 0x000fe40007ffe0ff */
[----:B0-----:R-:W-:Y:S02]  /*8c50*/  IADD3 R2, PT, PT, R44, 0x200, RZ ;  /* 0x000002002c027810 */ /* 0x001fe40007ffe0ff */
[----:B------:R-:W-:Y:S01]  /*8c60*/  IADD3 R3, PT, PT, R45, 0x200, RZ ;  /* 0x000002002d037810 */ /* 0x000fe20007ffe0ff */
[----:B------:R-:W0:Y:S01]  /*8c70*/  @!P1 LDS R68, [R42+-0x100] ;  /* 0xffff00002a449984 */ /* 0x000e220000000800 */
[----:B------:R-:W-:-:S03]  /*8c80*/  IADD3 R5, PT, PT, R5, 0x80, RZ ;  /* 0x0000008005057810 */ /* 0x000fc60007ffe0ff */
[----:B------:R-:W1:Y:S01]  /*8c90*/  @!P0 LDS R67, [R45+-0x100] ;  /* 0xffff00002d438984 */ /* 0x000e620000000800 */
[----:B------:R-:W-:-:S03]  /*8ca0*/  IADD3 R5, PT, PT, R5, 0x80, RZ ;  /* 0x0000008005057810 */ /* 0x000fc60007ffe0ff */
[----:B------:R-:W1:Y:S04]  /*8cb0*/  @!P2 LDS R69, [R44+-0x100] ;  /* 0xffff00002c45a984 */ /* 0x000e680000000800 */
[----:B------:R-:W1:Y:S04]  /*8cc0*/  @!P3 LDS R70, [R43+-0x100] ;  /* 0xffff00002b46b984 */ /* 0x000e680000000800 */
[----:B------:R-:W4:Y:S04]  /*8cd0*/  @!P1 LDS R72, [R42+-0x80] ;  /* 0xffff80002a489984 */ /* 0x000f280000000800 */
[----:B------:R-:W4:Y:S04]  /*8ce0*/  @!P0 LDS R73, [R45+-0x80] ;  /* 0xffff80002d498984 */ /* 0x000f280000000800 */
[----:B------:R-:W4:Y:S04]  /*8cf0*/  @!P2 LDS R75, [R44+-0x80] ;  /* 0xffff80002c4ba984 */ /* 0x000f280000000800 */
[----:B------:R-:W4:Y:S04]  /*8d00*/  @!P3 LDS R74, [R43+-0x80] ;  /* 0xffff80002b4ab984 */ /* 0x000f280000000800 */
[----:B------:R-:W4:Y:S04]  /*8d10*/  @!P1 LDS R58, [R42] ;  /* 0x000000002a3a9984 */ /* 0x000f280000000800 */
[----:B------:R-:W4:Y:S04]  /*8d20*/  @!P0 LDS R61, [R45] ;  /* 0x000000002d3d8984 */ /* 0x000f280000000800 */
[----:B------:R-:W4:Y:S04]  /*8d30*/  @!P2 LDS R59, [R44] ;  /* 0x000000002c3ba984 */ /* 0x000f280000000800 */
[----:B------:R-:W4:Y:S04]  /*8d40*/  @!P3 LDS R56, [R43] ;  /* 0x000000002b38b984 */ /* 0x000f280000000800 */
[----:B------:R-:W4:Y:S04]  /*8d50*/  @!P1 LDS R60, [R42+0x80] ;  /* 0x000080002a3c9984 */ /* 0x000f280000000800 */
[----:B------:R-:W4:Y:S04]  /*8d60*/  @!P0 LDS R57, [R45+0x80] ;  /* 0x000080002d398984 */ /* 0x000f280000000800 */
[----:B------:R-:W4:Y:S04]  /*8d70*/  @!P2 LDS R77, [R44+0x80] ;  /* 0x000080002c4da984 */ /* 0x000f280000000800 */
[----:B------:R-:W4:Y:S04]  /*8d80*/  @!P3 LDS R76, [R43+0x80] ;  /* 0x000080002b4cb984 */ /* 0x000f280000000800 */
[----:B------:R-:W4:Y:S04]  /*8d90*/  @!P1 LDS R80, [R48+-0x100] ;  /* 0xffff000030509984 */ /* 0x000f280000000800 */
[----:B------:R-:W4:Y:S04]  /*8da0*/  @!P0 LDS R79, [R45+0x100] ;  /* 0x000100002d4f8984 */ /* 0x000f280000000800 */
[----:B------:R-:W4:Y:S04]  /*8db0*/  @!P2 LDS R81, [R2+-0x100] ;  /* 0xffff00000251a984 */ /* 0x000f280000000800 */
[----:B------:R-:W4:Y:S04]  /*8dc0*/  @!P3 LDS R82, [R49+-0x100] ;  /* 0xffff00003152b984 */ /* 0x000f280000000800 */
[----:B------:R-:W4:Y:S04]  /*8dd0*/  @!P1 LDS R84, [R48+-0x80] ;  /* 0xffff800030549984 */ /* 0x000f280000000800 */
[----:B------:R-:W4:Y:S04]  /*8de0*/  @!P0 LDS R83, [R3+-0x80] ;  /* 0xffff800003538984 */ /* 0x000f280000000800 */
[----:B------:R-:W4:Y:S04]  /*8df0*/  @!P2 LDS R85, [R2+-0x80] ;  /* 0xffff80000255a984 */ /* 0x000f280000000800 */
[----:B------:R-:W4:Y:S04]  /*8e00*/  @!P3 LDS R86, [R49+-0x80] ;  /* 0xffff80003156b984 */ /* 0x000f280000000800 */
[----:B------:R-:W4:Y:S04]  /*8e10*/  @!P1 LDS R64, [R48] ;  /* 0x0000000030409984 */ /* 0x000f280000000800 */
[----:B------:R-:W-:Y:S04]  /*8e20*/  @!P1 LDS R44, [R48+0x80] ;  /* 0x00008000302c9984 */ /* 0x000fe80000000800 */
[----:B------:R-:W4:Y:S04]  /*8e30*/  @!P2 LDS R63, [R2] ;  /* 0x00000000023fa984 */ /* 0x000f280000000800 */
[----:B------:R-:W4:Y:S04]  /*8e40*/  @!P0 LDS R65, [R3] ;  /* 0x0000000003418984 */ /* 0x000f280000000800 */
[----:B------:R-:W4:Y:S04]  /*8e50*/  @!P3 LDS R62, [R49] ;  /* 0x00000000313eb984 */ /* 0x000f280000000800 */
[----:B------:R-:W4:Y:S04]  /*8e60*/  @!P2 LDS R45, [R2+0x80] ;  /* 0x00008000022da984 */ /* 0x000f280000000800 */
[----:B------:R-:W4:Y:S04]  /*8e70*/  @!P0 LDS R43, [R3+0x80] ;  /* 0x00008000032b8984 */ /* 0x000f280000000800 */
[----:B------:R-:W4:Y:S01]  /*8e80*/  @!P3 LDS R42, [R49+0x80] ;  /* 0x00008000312ab984 */ /* 0x000f220000000800 */
[----:B--2---:R-:W-:Y:S01]  /*8e90*/  SHF.L.U32 R87, R66, 0x10, RZ ;  /* 0x0000001042577819 */ /* 0x004fe200000006ff */
[----:B---3--:R-:W-:-:S04]  /*8ea0*/  IMAD.U32 R71, R71, 0x10000, RZ ;  /* 0x0001000047477824 */ /* 0x008fc800078e00ff */
[C---:B0-----:R-:W-:Y:S01]  /*8eb0*/  @!P1 FFMA R27, R87.reuse, R68, R27 ;  /* 0x00000044571b9223 */ /* 0x041fe2000000001b */
[C---:B-1----:R-:W-:Y:S01]  /*8ec0*/  @!P0 FFMA R28, R87.reuse, R67, R28 ;  /* 0x00000043571c8223 */ /* 0x042fe2000000001c */
[C---:B------:R-:W-:Y:S01]  /*8ed0*/  @!P2 FFMA R26, R87.reuse, R69, R26 ;  /* 0x00000045571aa223 */ /* 0x040fe2000000001a */
[----:B------:R-:W-:Y:S01]  /*8ee0*/  @!P3 FFMA R29, R87, R70, R29 ;  /* 0x00000046571db223 */ /* 0x000fe2000000001d */
[----:B----4-:R-:W-:Y:S01]  /*8ef0*/  SHF.L.U32 R51, R51, 0x10, RZ ;  /* 0x0000001033337819 */ /* 0x010fe200000006ff */
[C---:B------:R-:W-:Y:S01]  /*8f00*/  @!P1 FFMA R27, R71.reuse, R72, R27 ;  /* 0x00000048471b9223 */ /* 0x040fe2000000001b */
[C---:B------:R-:W-:Y:S01]  /*8f10*/  @!P0 FFMA R28, R71.reuse, R73, R28 ;  /* 0x00000049471c8223 */ /* 0x040fe2000000001c */
[C---:B------:R-:W-:Y:S01]  /*8f20*/  @!P2 FFMA R26, R71.reuse, R75, R26 ;  /* 0x0000004b471aa223 */ /* 0x040fe2000000001a */
[----:B------:R-:W-:Y:S01]  /*8f30*/  @!P3 FFMA R29, R71, R74, R29 ;  /* 0x0000004a471db223 */ /* 0x000fe2000000001d */
[----:B------:R-:W-:Y:S01]  /*8f40*/  SHF.L.U32 R67, R50, 0x10, RZ ;  /* 0x0000001032437819 */ /* 0x000fe200000006ff */
[C---:B------:R-:W-:Y:S01]  /*8f50*/  @!P1 FFMA R27, R51.reuse, R58, R27 ;  /* 0x0000003a331b9223 */ /* 0x040fe2000000001b */
[C---:B------:R-:W-:Y:S01]  /*8f60*/  @!P0 FFMA R28, R51.reuse, R61, R28 ;  /* 0x0000003d331c8223 */ /* 0x040fe2000000001c */
[C---:B------:R-:W-:Y:S01]  /*8f70*/  @!P2 FFMA R26, R51.reuse, R59, R26 ;  /* 0x0000003b331aa223 */ /* 0x040fe2000000001a */
[----:B------:R-:W-:Y:S01]  /*8f80*/  @!P3 FFMA R29, R51, R56, R29 ;  /* 0x00000038331db223 */ /* 0x000fe2000000001d */
[----:B------:R-:W-:-:S02]  /*8f90*/  IMAD.U32 R55, R55, 0x10000, RZ ;  /* 0x0001000037377824 */ /* 0x000fc400078e00ff */
        /* <DEDUP_REMOVED lines=19> */
[C---:B------:R-:W-:Y:S01]  /*90d0*/  @!P1 FFMA R27, R51.reuse, R44, R27 ;  /* 0x0000002c331b9223 */ /* 0x040fe2000000001b */
[----:B------:R-:W-:Y:S01]  /*90e0*/  IADD3 R46, P1, PT, R46, 0x100, RZ ;  /* 0x000001002e2e7810 */ /* 0x000fe20007f3e0ff */
[C---:B------:R-:W-:Y:S01]  /*90f0*/  @!P2 FFMA R26, R51.reuse, R45, R26 ;  /* 0x0000002d331aa223 */ /* 0x040fe2000000001a */
[C---:B------:R-:W-:Y:S01]  /*9100*/  @!P0 FFMA R28, R51.reuse, R43, R28 ;  /* 0x0000002b331c8223 */ /* 0x040fe2000000001c */
[----:B------:R-:W-:Y:S01]  /*9110*/  @!P3 FFMA R29, R51, R42, R29 ;  /* 0x0000002a331db223 */ /* 0x000fe2000000001d */
[----:B------:R-:W-:Y:S01]  /*9120*/  IADD3 R44, PT, PT, R2, 0x200, RZ ;  /* 0x00000200022c7810 */ /* 0x000fe20007ffe0ff */
[----:B------:R-:W-:Y:S01]  /*9130*/  IMAD.X R47, RZ, RZ, R47, P1 ;  /* 0x000000ffff2f7224 */ /* 0x000fe200008e062f */
[----:B------:R-:W-:Y:S01]  /*9140*/  IADD3 R45, PT, PT, R3, 0x200, RZ ;  /* 0x00000200032d7810 */ /* 0x000fe20007ffe0ff */
[----:B------:R-:W-:Y:S01]  /*9150*/  VIADD R43, R49, 0x200 ;  /* 0x00000200312b7836 */ /* 0x000fe20000000000 */
[----:B------:R-:W-:Y:S01]  /*9160*/  PLOP3.LUT P0, PT, PT, PT, PT, 0x8, 0x80 ;  /* 0x000000000080781c */ /* 0x000fe20003f0e170 */
[----:B------:R-:W-:Y:S01]  /*9170*/  IMAD.MOV.U32 R3, RZ, RZ, R47 ;  /* 0x000000ffff037224 */ /* 0x000fe200078e002f */
[----:B------:R-:W-:-:S02]  /*9180*/  IADD3 R42, PT, PT, R48, 0x200, RZ ;  /* 0x00000200302a7810 */ /* 0x000fc40007ffe0ff */
[----:B------:R-:W-:-:S09]  /*9190*/  MOV R2, R46 ;  /* 0x0000002e00027202 */ /* 0x000fd20000000f00 */
.L_x_1311:
[----:B------:R-:W-:Y:S05]  /*91a0*/  BSYNC.RECONVERGENT B1 ;  /* 0x0000000000017941 */ /* 0x000fea0003800200 */
.L_x_1310:
[----:B------:R-:W-:-:S13]  /*91b0*/  ISETP.LT.OR P0, PT, R5, R0, P0 ;  /* 0x000000000500720c */ /* 0x000fda0000701670 */
[----:B------:R-:W-:Y:S05]  /*91c0*/  @!P0 BRA `(.L_x_1304) ;  /* 0x0000000000b08947 */ /* 0x000fea0003800000 */
[----:B------:R-:W2:Y:S04]  /*91d0*/  LDG.E.U16.CONSTANT R0, desc[UR6][R2.64+-0x80] ;  /* 0xffff800602007981 */ /* 0x000ea8000c1e9500 */
[----:B------:R-:W3:Y:S04]  /*91e0*/  LDG.E.U16.CONSTANT R49, desc[UR6][R2.64+-0x40] ;  /* 0xffffc00602317981 */ /* 0x000ee8000c1e9500 */
[----:B------:R-:W4:Y:S04]  /*91f0*/  LDG.E.U16.CONSTANT R52, desc[UR6][R2.64] ;  /* 0x0000000602347981 */ /* 0x000f28000c1e9500 */
[----:B------:R0:W4:Y:S01]  /*9200*/  LDG.E.U16.CONSTANT R57, desc[UR6][R2.64+0x40] ;  /* 0x0000400602397981 */ /* 0x000122000c1e9500 */
[----:B------:R-:W-:-:S02]  /*9210*/  ISETP.GE.AND P0, PT, R15, R4, PT ;  /* 0x000000040f00720c */ /* 0x000fc40003f06270 */
[-C--:B------:R-:W-:Y:S02]  /*9220*/  ISETP.GE.AND P1, PT, R19, R4.reuse, PT ;  /* 0x000000041300720c */ /* 0x080fe40003f26270 */
[-C--:B------:R-:W-:Y:S02]  /*9230*/  ISETP.GE.AND P2, PT, R21, R4.reuse, PT ;  /* 0x000000041500720c */ /* 0x080fe40003f46270 */
[----:B------:R-:W-:-:S07]  /*9240*/  ISETP.GE.AND P3, PT, R23, R4, PT ;  /* 0x000000041700720c */ /* 0x000fce0003f66270 */
[----:B------:R-:W1:Y:S04]  /*9250*/  @!P0 LDS R5, [R45+-0x100] ;  /* 0xffff00002d058984 */ /* 0x000e680000000800 */
[----:B------:R-:W1:Y:S04]  /*9260*/  @!P1 LDS R46, [R42+-0x100] ;  /* 0xffff00002a2e9984 */ /* 0x000e680000000800 */
[----:B------:R-:W1:Y:S04]  /*9270*/  @!P2 LDS R47, [R44+-0x100] ;  /* 0xffff00002c2fa984 */ /* 0x000e680000000800 */
[----:B------:R-:W1:Y:S04]  /*9280*/  @!P3 LDS R48, [R43+-0x100] ;  /* 0xffff00002b30b984 */ /* 0x000e680000000800 */
[----:B------:R-:W1:Y:S04]  /*9290*/  @!P0 LDS R51, [R45+-0x80] ;  /* 0xffff80002d338984 */ /* 0x000e680000000800 */
[----:B------:R-:W4:Y:S04]  /*92a0*/  @!P1 LDS R50, [R42+-0x80] ;  /* 0xffff80002a329984 */ /* 0x000f280000000800 */
[----:B0-----:R-:W0:Y:S04]  /*92b0*/  @!P2 LDS R3, [R44+-0x80] ;  /* 0xffff80002c03a984 */ /* 0x001e280000000800 */
[----:B------:R-:W0:Y:S04]  /*92c0*/  @!P3 LDS R2, [R43+-0x80] ;  /* 0xffff80002b02b984 */ /* 0x000e280000000800 */
[----:B------:R-:W0:Y:S04]  /*92d0*/  @!P0 LDS R53, [R45] ;  /* 0x000000002d358984 */ /* 0x000e280000000800 */
[----:B------:R-:W0:Y:S04]  /*92e0*/  @!P1 LDS R54, [R42] ;  /* 0x000000002a369984 */ /* 0x000e280000000800 */
[----:B------:R-:W0:Y:S04]  /*92f0*/  @!P2 LDS R55, [R44] ;  /* 0x000000002c37a984 */ /* 0x000e280000000800 */
[----:B------:R-:W0:Y:S04]  /*9300*/  @!P3 LDS R56, [R43] ;  /* 0x000000002b38b984 */ /* 0x000e280000000800 */
[----:B------:R-:W0:Y:S04]  /*9310*/  @!P0 LDS R59, [R45+0x80] ;  /* 0x000080002d3b8984 */ /* 0x000e280000000800 */
[----:B------:R-:W0:Y:S04]  /*9320*/  @!P1 LDS R58, [R42+0x80] ;  /* 0x000080002a3a9984 */ /* 0x000e280000000800 */
[----:B------:R-:W0:Y:S04]  /*9330*/  @!P2 LDS R61, [R44+0x80] ;  /* 0x000080002c3da984 */ /* 0x000e280000000800 */
[----:B------:R-:W0:Y:S01]  /*9340*/  @!P3 LDS R60, [R43+0x80] ;  /* 0x000080002b3cb984 */ /* 0x000e220000000800 */
[----:B--2---:R-:W-:-:S02]  /*9350*/  SHF.L.U32 R0, R0, 0x10, RZ ;  /* 0x0000001000007819 */ /* 0x004fc400000006ff */
[----:B---3--:R-:W-:-:S03]  /*9360*/  SHF.L.U32 R49, R49, 0x10, RZ ;  /* 0x0000001031317819 */ /* 0x008fc600000006ff */
[-C--:B-1----:R-:W-:Y:S01]  /*9370*/  @!P0 FFMA R28, R5, R0.reuse, R28 ;  /* 0x00000000051c8223 */ /* 0x082fe2000000001c */
[-C--:B------:R-:W-:Y:S01]  /*9380*/  @!P1 FFMA R27, R46, R0.reuse, R27 ;  /* 0x000000002e1b9223 */ /* 0x080fe2000000001b */
[-C--:B------:R-:W-:Y:S01]  /*9390*/  @!P2 FFMA R26, R47, R0.reuse, R26 ;  /* 0x000000002f1aa223 */ /* 0x080fe2000000001a */
[----:B------:R-:W-:Y:S01]  /*93a0*/  @!P3 FFMA R29, R48, R0, R29 ;  /* 0x00000000301db223 */ /* 0x000fe2000000001d */
[-C--:B------:R-:W-:Y:S01]  /*93b0*/  @!P0 FFMA R28, R51, R49.reuse, R28 ;  /* 0x00000031331c8223 */ /* 0x080fe2000000001c */
[----:B----4-:R-:W-:Y:S02]  /*93c0*/  IMAD.U32 R52, R52, 0x10000, RZ ;  /* 0x0001000034347824 */ /* 0x010fe400078e00ff */
[-C--:B------:R-:W-:Y:S01]  /*93d0*/  @!P1 FFMA R27, R50, R49.reuse, R27 ;  /* 0x00000031321b9223 */ /* 0x080fe2000000001b */
[-C--:B0-----:R-:W-:Y:S01]  /*93e0*/  @!P2 FFMA R26, R3, R49.reuse, R26 ;  /* 0x00000031031aa223 */ /* 0x081fe2000000001a */
[----:B------:R-:W-:Y:S01]  /*93f0*/  @!P3 FFMA R29, R2, R49, R29 ;  /* 0x00000031021db223 */ /* 0x000fe2000000001d */
[----:B------:R-:W-:Y:S01]  /*9400*/  SHF.L.U32 R57, R57, 0x10, RZ ;  /* 0x0000001039397819 */ /* 0x000fe200000006ff */
[-C--:B------:R-:W-:Y:S01]  /*9410*/  @!P0 FFMA R28, R53, R52.reuse, R28 ;  /* 0x00000034351c8223 */ /* 0x080fe2000000001c */
[-C--:B------:R-:W-:Y:S01]  /*9420*/  @!P1 FFMA R27, R54, R52.reuse, R27 ;  /* 0x00000034361b9223 */ /* 0x080fe2000000001b */
[-C--:B------:R-:W-:Y:S01]  /*9430*/  @!P2 FFMA R26, R55, R52.reuse, R26 ;  /* 0x00000034371aa223 */ /* 0x080fe2000000001a */
[----:B------:R-:W-:Y:S01]  /*9440*/  @!P3 FFMA R29, R56, R52, R29 ;  /* 0x00000034381db223 */ /* 0x000fe2000000001d */
[-C--:B------:R-:W-:Y:S01]  /*9450*/  @!P0 FFMA R28, R59, R57.reuse, R28 ;  /* 0x000000393b1c8223 */ /* 0x080fe2000000001c */
[-C--:B------:R-:W-:Y:S01]  /*9460*/  @!P1 FFMA R27, R58, R57.reuse, R27 ;  /* 0x000000393a1b9223 */ /* 0x080fe2000000001b */
[-C--:B------:R-:W-:Y:S01]  /*9470*/  @!P2 FFMA R26, R61, R57.reuse, R26 ;  /* 0x000000393d1aa223 */ /* 0x080fe2000000001a */
[----:B------:R-:W-:-:S07]  /*9480*/  @!P3 FFMA R29, R60, R57, R29 ;  /* 0x000000393c1db223 */ /* 0x000fce000000001d */
.L_x_1304:
[----:B------:R-:W-:Y:S05]  /*9490*/  BSYNC.RECONVERGENT B0 ;  /* 0x0000000000007941 */ /* 0x000fea0003800200 */
.L_x_1303:
        /* <DEDUP_REMOVED lines=42> */
.L_x_1344:
        /* <DEDUP_REMOVED lines=19> */
.L_x_1316:
[----:B-----5:R-:W-:-:S05]  /*9870*/  HADD2.BF16_V2 R0, R29, R28.H0_H0 ;  /* 0x2000001c1d007230 */ /* 0x020fca0000200000 */
[----:B------:R-:W-:-:S05]  /*9880*/  PRMT R5, R29, R42, R0 ;  /* 0x0000002a1d057216 */ /* 0x000fca0000000000 */
[----:B------:R-:W2:Y:S02]  /*9890*/  ATOM.E.CAS.STRONG.GPU PT, R0, [R26], R29, R5 ;  /* 0x0000001d1a00738b */ /* 0x000ea400001ee105 */
[----:B--2---:R-:W-:Y:S02]  /*98a0*/  ISETP.NE.U32.AND P2, PT, R0, R29, PT ;  /* 0x0000001d0000720c */ /* 0x004fe40003f45070 */
[----:B------:R-:W-:-:S11]  /*98b0*/  MOV R29, R0 ;  /* 0x00000000001d7202 */ /* 0x000fd60000000f00 */
[----:B------:R-:W-:Y:S05]  /*98c0*/  @P2 BRA `(.L_x_1316) ;  /* 0xfffffffc00e82947 */ /* 0x000fea000383ffff */
[----:B------:R-:W-:Y:S05]  /*98d0*/  BSYNC.RECONVERGENT B1 ;  /* 0x0000000000017941 */ /* 0x000fea0003800200 */
.L_x_1315:
[----:B------:R-:W-:Y:S05]  /*98e0*/  @P3 BRA `(.L_x_1317) ;  /* 0x0000000000483947 */ /* 0x000fea0003800000 */
[----:B------:R-:W-:-:S04]  /*98f0*/  IMAD.WIDE.U32 R2, R17, 0x2, R8 ;  /* 0x0000000211027825 */ /* 0x000fc800078e0008 */
[----:B-----5:R-:W-:Y:S01]  /*9900*/  FMUL R0, R24, R43 ;  /* 0x0000002b18007220 */ /* 0x020fe20000400000 */
[----:B------:R-:W-:Y:S01]  /*9910*/  BSSY.RECONVERGENT B1, `(.L_x_1317) ;  /* 0x000000f000017945 */ /* 0x000fe20003800200 */
[----:B------:R-:W-:Y:S01]  /*9920*/  IMAD.MOV.U32 R42, RZ, RZ, 0x3254 ;  /* 0x00003254ff2a7424 */ /* 0x000fe200078e00ff */
[C---:B0-----:R-:W-:Y:S02]  /*9930*/  LOP3.LUT R26, R2.reuse, 0xfffffffd, RZ, 0xc0, !PT ;  /* 0xfffffffd021a7812 */ /* 0x041fe400078ec0ff */
[----:B------:R-:W-:Y:S02]  /*9940*/  MOV R27, R3 ;  /* 0x00000003001b7202 */ /* 0x000fe40000000f00 */
[----:B------:R-:W-:Y:S02]  /*9950*/  LOP3.LUT R5, R2, 0x2, RZ, 0xc0, !PT ;  /* 0x0000000202057812 */ /* 0x000fe400078ec0ff */
[----:B------:R-:W-:Y:S01]  /*9960*/  F2FP.BF16.F32.PACK_AB R28, RZ, R0 ;  /* 0x00000000ff1c723e */ /* 0x000fe200000010ff */
[----:B------:R0:W5:Y:S01]  /*9970*/  LD.E R29, desc[UR6][R26.64] ;  /* 0x000000061a1d7980 */ /* 0x000162000c101900 */
[----:B------:R-:W-:-:S04]  /*9980*/  ISETP.EQ.U32.AND P2, PT, R5, RZ, PT ;  /* 0x000000ff0500720c */ /* 0x000fc80003f42070 */
[----:B------:R-:W-:-:S09]  /*9990*/  SEL R42, R42, 0x7610, P2 ;  /* 0x000076102a2a7807 */ /* 0x000fd20001000000 */
.L_x_1318:
[----:B-----5:R-:W-:-:S05]  /*99a0*/  HADD2.BF16_V2 R0, R29, R28.H0_H0 ;  /* 0x2000001c1d007230 */ /* 0x020fca0000200000 */
[----:B------:R-:W-:-:S05]  /*99b0*/  PRMT R5, R29, R42, R0 ;  /* 0x0000002a1d057216 */ /* 0x000fca0000000000 */
[----:B------:R-:W2:Y:S02]  /*99c0*/  ATOM.E.CAS.STRONG.GPU PT, R0, [R26], R29, R5 ;  /* 0x0000001d1a00738b */ /* 0x000ea400001ee105 */
[----:B--2---:R-:W-:Y:S02]  /*99d0*/  ISETP.NE.U32.AND P2, PT, R0, R29, PT ;  /* 0x0000001d0000720c */ /* 0x004fe40003f45070 */
[----:B------:R-:W-:-:S11]  /*99e0*/  MOV R29, R0 ;  /* 0x00000000001d7202 */ /* 0x000fd60000000f00 */
[----:B------:R-:W-:Y:S05]  /*99f0*/  @P2 BRA `(.L_x_1318) ;  /* 0xfffffffc00e82947 */ /* 0x000fea000383ffff */
[----:B------:R-:W-:Y:S05]  /*9a00*/  BSYNC.RECONVERGENT B1 ;  /* 0x0000000000017941 */ /* 0x000fea0003800200 */
.L_x_1317:
        /* <DEDUP_REMOVED lines=12> */
.L_x_1320:
[----:B-----5:R-:W-:-:S05]  /*9ad0*/  HADD2.BF16_V2 R0, R29, R28.H0_H0 ;  /* 0x2000001c1d007230 */ /* 0x020fca0000200000 */
[----:B------:R-:W-:-:S05]  /*9ae0*/  PRMT R5, R29, R42, R0 ;  /* 0x0000002a1d057216 */ /* 0x000fca0000000000 */
[----:B------:R-:W2:Y:S02]  /*9af0*/  ATOM.E.CAS.STRONG.GPU PT, R0, [R26], R29, R5 ;  /* 0x0000001d1a00738b */ /* 0x000ea400001ee105 */
[----:B--2---:R-:W-:Y:S02]  /*9b00*/  ISETP.NE.U32.AND P1, PT, R0, R29, PT ;  /* 0x0000001d0000720c */ /* 0x004fe40003f25070 */
[----:B------:R-:W-:-:S11]  /*9b10*/  MOV R29, R0 ;  /* 0x00000000001d7202 */ /* 0x000fd60000000f00 */
[----:B------:R-:W-:Y:S05]  /*9b20*/  @P1 BRA `(.L_x_1320) ;  /* 0xfffffffc00e81947 */ /* 0x000fea000383ffff */
[----:B------:R-:W-:Y:S05]  /*9b30*/  BSYNC.RECONVERGENT B1 ;  /* 0x0000000000017941 */ /* 0x000fea0003800200 */
.L_x_1319:
[----:B------:R-:W-:Y:S05]  /*9b40*/  @P0 BRA `(.L_x_1314) ;  /* 0x0000000000400947 */ /* 0x000fea0003800000 */
[----:B------:R-:W-:-:S04]  /*9b50*/  IMAD.WIDE.U32 R2, R17, 0x2, R12 ;  /* 0x0000000211027825 */ /* 0x000fc800078e000c */
[----:B-----5:R-:W-:Y:S01]  /*9b60*/  FMUL R0, R20, R47 ;  /* 0x0000002f14007220 */ /* 0x020fe20000400000 */
        /* <DEDUP_REMOVED lines=8> */
.L_x_1321:
[----:B-----5:R-:W-:-:S05]  /*9bf0*/  HADD2.BF16_V2 R0, R29, R28.H0_H0 ;  /* 0x2000001c1d007230 */ /* 0x020fca0000200000 */
[----:B------:R-:W-:-:S05]  /*9c00*/  PRMT R5, R29, R42, R0 ;  /* 0x0000002a1d057216 */ /* 0x000fca0000000000 */
[----:B------:R-:W2:Y:S02]  /*9c10*/  ATOM.E.CAS.STRONG.GPU PT, R0, [R26], R29, R5 ;  /* 0x0000001d1a00738b */ /* 0x000ea400001ee105 */
[----:B--2---:R-:W-:Y:S02]  /*9c20*/  ISETP.NE.U32.AND P0, PT, R0, R29, PT ;  /* 0x0000001d0000720c */ /* 0x004fe40003f05070 */
[----:B------:R-:W-:-:S11]  /*9c30*/  MOV R29, R0 ;  /* 0x00000000001d7202 */ /* 0x000fd60000000f00 */
[----:B------:R-:W-:Y:S05]  /*9c40*/  @P0 BRA `(.L_x_1321) ;  /* 0xfffffffc00e80947 */ /* 0x000fea000383ffff */
.L_x_1314:
[----:B------:R-:W-:Y:S05]  /*9c50*/  BSYNC.RECONVERGENT B0 ;  /* 0x0000000000007941 */ /* 0x000fea0003800200 */
.L_x_1313:
[----:B------:R-:W1:Y:S01]  /*9c60*/  LDCU UR8, c[0x0][0x3d8] ;  /* 0x00007b00ff0877ac */ /* 0x000e620008000800 */
[----:B------:R-:W-:-:S04]  /*9c70*/  IADD3 R17, PT, PT, R17, 0x8, RZ ;  /* 0x0000000811117810 */ /* 0x000fc80007ffe0ff */
[----:B-1----:R-:W-:-:S13]  /*9c80*/  ISETP.GE.AND P0, PT, R17, UR8, PT ;  /* 0x0000000811007c0c */ /* 0x002fda000bf06270 */
[----:B------:R-:W-:Y:S05]  /*9c90*/  @!P0 BRA `(.L_x_1322) ;  /* 0xffffffdc00988947 */ /* 0x000fea000383ffff */
[----:B------:R-:W-:Y:S05]  /*9ca0*/  EXIT ;  /* 0x000000000000794d */ /* 0x000fea0003800000 */
.L_x_1312:
[----:B------:R-:W-:Y:S01]  /*9cb0*/  HFMA2 R48, -RZ, RZ, 0, 9.5367431640625e-07 ;  /* 0x00000010ff307431 */ /* 0x000fe200000001ff */
[----:B------:R-:W-:Y:S01]  /*9cc0*/  BSSY B0, `(.L_x_1323) ;  /* 0x0000007000007945 */ /* 0x000fe20003800000 */
[----:B------:R-:W-:Y:S01]  /*9cd0*/  IMAD.MOV.U32 R49, RZ, RZ, R28 ;  /* 0x000000ffff317224 */ /* 0x000fe200078e001c */
[----:B------:R-:W-:Y:S01]  /*9ce0*/  MOV R51, 0x1f ;  /* 0x0000001f00337802 */ /* 0x000fe20000000f00 */
[----:B------:R-:W-:-:S07]  /*9cf0*/  IMAD.MOV.U32 R46, RZ, RZ, -0x1 ;  /* 0xffffffffff2e7424 */ /* 0x000fce00078e00ff */
[----:B-----5:R-:W-:Y:S05]  /*9d00*/  WARPSYNC.COLLECTIVE R46, `(.L_x_1324) ;  /* 0x000000002e087348 */ /* 0x020fea0003c00000 */
[----:B------:R0:W1:Y:S02]  /*9d10*/  SHFL.BFLY P1, R47, R49, R48, R51 ;  /* 0x0c000030312f7389 */ /* 0x0000640000020033 */
[----:B01---5:R-:W-:Y:S05]  /*9d20*/  ENDCOLLECTIVE ;  /* 0x000000000000791b */ /* 0x023fea0003800000 */
.L_x_1324:
[----:B------:R-:W-:Y:S05]  /*9d30*/  BSYNC B0 ;  /* 0x0000000000007941 */ /* 0x000fea0003800000 */
.L_x_1323:
[----:B------:R-:W-:Y:S01]  /*9d40*/  HFMA2 R51, -RZ, RZ, 0, 1.847743988037109375e-06 ;  /* 0x0000001fff337431 */ /* 0x000fe200000001ff */
[----:B------:R-:W-:Y:S01]  /*9d50*/  MOV R49, R27 ;  /* 0x0000001b00317202 */ /* 0x000fe20000000f00 */
[----:B------:R-:W-:Y:S01]  /*9d60*/  IMAD.MOV.U32 R48, RZ, RZ, 0x10 ;  /* 0x00000010ff307424 */ /* 0x000fe200078e00ff */
[----:B------:R-:W-:Y:S02]  /*9d70*/  MOV R46, 0xffffffff ;  /* 0xffffffff002e7802 */ /* 0x000fe40000000f00 */
[----:B------:R-:W-:-:S07]  /*9d80*/  MOV R3, R47 ;  /* 0x0000002f00037202 */ /* 0x000fce0000000f00 */
[----:B------:R-:W-:Y:S05]  /*9d90*/  WARPSYNC.COLLECTIVE R46, `(.L_x_1325) ;  /* 0x000000002e087348 */ /* 0x000fea0003c00000 */
[----:B------:R0:W1:Y:S02]  /*9da0*/  SHFL.BFLY P1, R47, R49, R48, R51 ;  /* 0x0c000030312f7389 */ /* 0x0000640000020033 */
[----:B01----:R-:W-:Y:S05]  /*9db0*/  ENDCOLLECTIVE ;  /* 0x000000000000791b */ /* 0x003fea0003800000 */
.L_x_1325:
[----:B------:R-:W-:Y:S01]  /*9dc0*/  FADD R3, R3, R28 ;  /* 0x0000001c03037221 */ /* 0x000fe20000000000 */
[----:B------:R-:W-:Y:S01]  /*9dd0*/  MOV R49, R26 ;  /* 0x0000001a00317202 */ /* 0x000fe20000000f00 */
[----:B------:R-:W-:-:S07]  /*9de0*/  IMAD.MOV.U32 R0, RZ, RZ, R47 ;  /* 0x000000ffff007224 */ /* 0x000fce00078e002f */
[----:B------:R-:W-:Y:S05]  /*9df0*/  WARPSYNC.COLLECTIVE R46, `(.L_x_1326) ;  /* 0x000000002e087348 */ /* 0x000fea0003c00000 */
[----:B------:R0:W1:Y:S02]  /*9e00*/  SHFL.BFLY P1, R47, R49, R48, R51 ;  /* 0x0c000030312f7389 */ /* 0x0000640000020033 */
[----:B01----:R-:W-:Y:S05]  /*9e10*/  ENDCOLLECTIVE ;  /* 0x000000000000791b */ /* 0x003fea0003800000 */
.L_x_1326:
[----:B------:R-:W-:Y:S01]  /*9e20*/  FADD R0, R0, R27 ;  /* 0x0000001b00007221 */ /* 0x000fe20000000000 */
[----:B------:R-:W-:Y:S01]  /*9e30*/  IMAD.MOV.U32 R49, RZ, RZ, R29 ;  /* 0x000000ffff317224 */ /* 0x000fe200078e001d */
[----:B------:R-:W-:-:S07]  /*9e40*/  MOV R5, R47 ;  /* 0x0000002f00057202 */ /* 0x000fce0000000f00 */
[----:B------:R-:W-:Y:S05]  /*9e50*/  WARPSYNC.COLLECTIVE R46, `(.L_x_1327) ;  /* 0x000000002e087348 */ /* 0x000fea0003c00000 */
[----:B------:R0:W1:Y:S02]  /*9e60*/  SHFL.BFLY P1, R47, R49, R48, R51 ;  /* 0x0c000030312f7389 */ /* 0x0000640000020033 */
[----:B01----:R-:W-:Y:S05]  /*9e70*/  ENDCOLLECTIVE ;  /* 0x000000000000791b */ /* 0x003fea0003800000 */
.L_x_1327:
[----:B------:R-:W-:Y:S01]  /*9e80*/  FADD R5, R5, R26 ;  /* 0x0000001a05057221 */ /* 0x000fe20000000000 */
[----:B------:R-:W-:Y:S01]  /*9e90*/  MOV R49, R3 ;  /* 0x0000000300317202 */ /* 0x000fe20000000f00 */
[----:B------:R-:W-:Y:S01]  /*9ea0*/  IMAD.MOV.U32 R48, RZ, RZ, 0x8 ;  /* 0x00000008ff307424 */ /* 0x000fe200078e00ff */
[----:B------:R-:W-:-:S07]  /*9eb0*/  MOV R2, R47 ;  /* 0x0000002f00027202 */ /* 0x000fce0000000f00 */
[----:B------:R-:W-:Y:S05]  /*9ec0*/  WARPSYNC.COLLECTIVE R46, `(.L_x_1328) ;  /* 0x000000002e087348 */ /* 0x000fea0003c00000 */
[----:B------:R0:W1:Y:S02]  /*9ed0*/  SHFL.BFLY P1, R47, R49, R48, R51 ;  /* 0x0c000030312f7389 */ /* 0x0000640000020033 */
[----:B01----:R-:W-:Y:S05]  /*9ee0*/  ENDCOLLECTIVE ;  /* 0x000000000000791b */ /* 0x003fea0003800000 */
.L_x_1328:
[----:B------:R-:W-:Y:S01]  /*9ef0*/  FADD R2, R2, R29 ;  /* 0x0000001d02027221 */ /* 0x000fe20000000000 */
[----:B------:R-:W-:Y:S02]  /*9f00*/  MOV R49, R0 ;  /* 0x0000000000317202 */ /* 0x000fe40000000f00 */
[----:B------:R-:W-:-:S07]  /*9f10*/  MOV R42, R47 ;  /* 0x0000002f002a7202 */ /* 0x000fce0000000f00 */
[----:B------:R-:W-:Y:S05]  /*9f20*/  WARPSYNC.COLLECTIVE R46, `(.L_x_1329) ;  /* 0x000000002e087348 */ /* 0x000fea0003c00000 */
[----:B------:R0:W1:Y:S02]  /*9f30*/  SHFL.BFLY P1, R47, R49, R48, R51 ;  /* 0x0c000030312f7389 */ /* 0x0000640000020033 */
[----:B01----:R-:W-:Y:S05]  /*9f40*/  ENDCOLLECTIVE ;  /* 0x000000000000791b */ /* 0x003fea0003800000 */
.L_x_1329:
[----:B------:R-:W-:Y:S01]  /*9f50*/  FADD R42, R3, R42 ;  /* 0x0000002a032a7221 */ /* 0x000fe20000000000 */
[----:B------:R-:W-:Y:S01]  /*9f60*/  MOV R49, R5 ;  /* 0x0000000500317202 */ /* 0x000fe20000000f00 */
[----:B------:R-:W-:-:S07]  /*9f70*/  IMAD.MOV.U32 R43, RZ, RZ, R47 ;  /* 0x000000ffff2b7224 */ /* 0x000fce00078e002f */
[----:B------:R-:W-:Y:S05]  /*9f80*/  WARPSYNC.COLLECTIVE R46, `(.L_x_1330) ;  /* 0x000000002e087348 */ /* 0x000fea0003c00000 */
[----:B------:R0:W1:Y:S02]  /*9f90*/  SHFL.BFLY P1, R47, R49, R48, R51 ;  /* 0x0c000030312f7389 */ /* 0x0000640000020033 */
[----:B01----:R-:W-:Y:S05]  /*9fa0*/  ENDCOLLECTIVE ;  /* 0x000000000000791b */ /* 0x003fea0003800000 */
.L_x_1330:
[----:B------:R-:W-:Y:S01]  /*9fb0*/  FADD R43, R0, R43 ;  /* 0x0000002b002b7221 */ /* 0x000fe20000000000 */
[----:B------:R-:W-:Y:S01]  /*9fc0*/  IMAD.MOV.U32 R49, RZ, RZ, R2 ;  /* 0x000000ffff317224 */ /* 0x000fe200078e0002 */
[----:B------:R-:W-:-:S07]  /*9fd0*/  MOV R44, R47 ;  /* 0x0000002f002c7202 */ /* 0x000fce0000000f00 */
[----:B------:R-:W-:Y:S05]  /*9fe0*/  WARPSYNC.COLLECTIVE R46, `(.L_x_1331) ;  /* 0x000000002e087348 */ /* 0x000fea0003c00000 */
[----:B------:R0:W1:Y:S02]  /*9ff0*/  SHFL.BFLY P1, R47, R49, R48, R51 ;  /* 0x0c000030312f7389 */ /* 0x0000640000020033 */
[----:B01----:R-:W-:Y:S05]  /*a000*/  ENDCOLLECTIVE ;  /* 0x000000000000791b */ /* 0x003fea0003800000 */
.L_x_1331:
[----:B------:R-:W-:Y:S01]  /*a010*/  FADD R44, R5, R44 ;  /* 0x0000002c052c7221 */ /* 0x000fe20000000000 */
[----:B------:R-:W-:Y:S01]  /*a020*/  MOV R49, R42 ;  /* 0x0000002a00317202 */ /* 0x000fe20000000f00 */
[----:B------:R-:W-:Y:S01]  /*a030*/  IMAD.MOV.U32 R48, RZ, RZ, 0x4 ;  /* 0x00000004ff307424 */ /* 0x000fe200078e00ff */
[----:B------:R-:W-:-:S07]  /*a040*/  MOV R45, R47 ;  /* 0x0000002f002d7202 */ /* 0x000fce0000000f00 */
[----:B------:R-:W-:Y:S05]  /*a050*/  WARPSYNC.COLLECTIVE R46, `(.L_x_1332) ;  /* 0x000000002e087348 */ /* 0x000fea0003c00000 */
[----:B------:R0:W1:Y:S02]  /*a060*/  SHFL.BFLY P1, R47, R49, R48, R51 ;  /* 0x0c000030312f7389 */ /* 0x0000640000020033 */
[----:B01----:R-:W-:Y:S05]  /*a070*/  ENDCOLLECTIVE ;  /* 0x000000000000791b */ /* 0x003fea0003800000 */
.L_x_1332:
[----:B------:R-:W-:Y:S01]  /*a080*/  FADD R45, R2, R45 ;  /* 0x0000002d022d7221 */ /* 0x000fe20000000000 */
[----:B------:R-:W-:Y:S02]  /*a090*/  MOV R49, R43 ;  /* 0x0000002b00317202 */ /* 0x000fe40000000f00 */
[----:B------:R-:W-:-:S07]  /*a0a0*/  MOV R27, R47 ;  /* 0x0000002f001b7202 */ /* 0x000fce0000000f00 */
[----:B------:R-:W-:Y:S05]  /*a0b0*/  WARPSYNC.COLLECTIVE R46, `(.L_x_1333) ;  /* 0x000000002e087348 */ /* 0x000fea0003c00000 */
[----:B------:R0:W1:Y:S02]  /*a0c0*/  SHFL.BFLY P1, R47, R49, R48, R51 ;  /* 0x0c000030312f7389 */ /* 0x0000640000020033 */
[----:B01----:R-:W-:Y:S05]  /*a0d0*/  ENDCOLLECTIVE ;  /* 0x000000000000791b */ /* 0x003fea0003800000 */
.L_x_1333:
[----:B------:R-:W-:Y:S01]  /*a0e0*/  FADD R27, R42, R27 ;  /* 0x0000001b2a1b7221 */ /* 0x000fe20000000000 */
[----:B------:R-:W-:Y:S01]  /*a0f0*/  MOV R49, R44 ;  /* 0x0000002c00317202 */ /* 0x000fe20000000f00 */
[----:B------:R-:W-:-:S07]  /*a100*/  IMAD.MOV.U32 R26, RZ, RZ, R47 ;  /* 0x000000ffff1a7224 */ /* 0x000fce00078e002f */
[----:B------:R-:W-:Y:S05]  /*a110*/  WARPSYNC.COLLECTIVE R46, `(.L_x_1334) ;  /* 0x000000002e087348 */ /* 0x000fea0003c00000 */
[----:B------:R0:W1:Y:S02]  /*a120*/  SHFL.BFLY P1, R47, R49, R48, R51 ;  /* 0x0c000030312f7389 */ /* 0x0000640000020033 */
[----:B01----:R-:W-:Y:S05]  /*a130*/  ENDCOLLECTIVE ;  /* 0x000000000000791b */ /* 0x003fea0003800000 */
.L_x_1334:
[----:B------:R-:W-:Y:S01]  /*a140*/  FADD R26, R43, R26 ;  /* 0x0000001a2b1a7221 */ /* 0x000fe20000000000 */
[----:B------:R-:W-:Y:S01]  /*a150*/  IMAD.MOV.U32 R49, RZ, RZ, R45 ;  /* 0x000000ffff317224 */ /* 0x000fe200078e002d */
[----:B------:R-:W-:-:S07]  /*a160*/  MOV R29, R47 ;  /* 0x0000002f001d7202 */ /* 0x000fce0000000f00 */
[----:B------:R-:W-:Y:S05]  /*a170*/  WARPSYNC.COLLECTIVE R46, `(.L_x_1335) ;  /* 0x000000002e087348 */ /* 0x000fea0003c00000 */
[----:B------:R0:W1:Y:S02]  /*a180*/  SHFL.BFLY P1, R47, R49, R48, R51 ;  /* 0x0c000030312f7389 */ /* 0x0000640000020033 */
[----:B01----:R-:W-:Y:S05]  /*a190*/  ENDCOLLECTIVE ;  /* 0x000000000000791b */ /* 0x003fea0003800000 */
.L_x_1335:
[----:B------:R-:W-:Y:S01]  /*a1a0*/  FADD R29, R44, R29 ;  /* 0x0000001d2c1d7221 */ /* 0x000fe20000000000 */
[----:B------:R-:W-:Y:S01]  /*a1b0*/  MOV R49, R27 ;  /* 0x0000001b00317202 */ /* 0x000fe20000000f00 */
[----:B------:R-:W-:Y:S01]  /*a1c0*/  IMAD.MOV.U32 R48, RZ, RZ, 0x2 ;  /* 0x00000002ff307424 */ /* 0x000fe200078e00ff */
[----:B------:R-:W-:-:S07]  /*a1d0*/  MOV R0, R47 ;  /* 0x0000002f00007202 */ /* 0x000fce0000000f00 */
[----:B------:R-:W-:Y:S05]  /*a1e0*/  WARPSYNC.COLLECTIVE R46, `(.L_x_1336) ;  /* 0x000000002e087348 */ /* 0x000fea0003c00000 */
[----:B------:R0:W1:Y:S02]  /*a1f0*/  SHFL.BFLY P1, R47, R49, R48, R51 ;  /* 0x0c000030312f7389 */ /* 0x0000640000020033 */
[----:B01----:R-:W-:Y:S05]  /*a200*/  ENDCOLLECTIVE ;  /* 0x000000000000791b */ /* 0x003fea0003800000 */
.L_x_1336:
[----:B------:R-:W-:Y:S01]  /*a210*/  FADD R0, R45, R0 ;  /* 0x000000002d007221 */ /* 0x000fe20000000000 */
[----:B------:R-:W-:Y:S02]  /*a220*/  MOV R49, R26 ;  /* 0x0000001a00317202 */ /* 0x000fe40000000f00 */
[----:B------:R-:W-:-:S07]  /*a230*/  MOV R2, R47 ;  /* 0x0000002f00027202 */ /* 0x000fce0000000f00 */
[----:B------:R-:W-:Y:S05]  /*a240*/  WARPSYNC.COLLECTIVE R46, `(.L_x_1337) ;  /* 0x000000002e087348 */ /* 0x000fea0003c00000 */
[----:B------:R0:W1:Y:S02]  /*a250*/  SHFL.BFLY P1, R47, R49, R48, R51 ;  /* 0x0c000030312f7389 */ /* 0x0000640000020033 */
[----:B01----:R-:W-:Y:S05]  /*a260*/  ENDCOLLECTIVE ;  /* 0x000000000000791b */ /* 0x003fea0003800000 */
.L_x_1337:
[----:B------:R-:W-:Y:S01]  /*a270*/  FADD R2, R27, R2 ;  /* 0x000000021b027221 */ /* 0x000fe20000000000 */
[----:B------:R-:W-:Y:S01]  /*a280*/  MOV R49, R29 ;  /* 0x0000001d00317202 */ /* 0x000fe20000000f00 */
[----:B------:R-:W-:-:S07]  /*a290*/  IMAD.MOV.U32 R3, RZ, RZ, R47 ;  /* 0x000000ffff037224 */ /* 0x000fce00078e002f */
[----:B------:R-:W-:Y:S05]  /*a2a0*/  WARPSYNC.COLLECTIVE R46, `(.L_x_1338) ;  /* 0x000000002e087348 */ /* 0x000fea0003c00000 */
[----:B------:R0:W1:Y:S02]  /*a2b0*/  SHFL.BFLY P1, R47, R49, R48, R51 ;  /* 0x0c000030312f7389 */ /* 0x0000640000020033 */
[----:B01----:R-:W-:Y:S05]  /*a2c0*/  ENDCOLLECTIVE ;  /* 0x000000000000791b */ /* 0x003fea0003800000 */
.L_x_1338:
[----:B------:R-:W-:Y:S01]  /*a2d0*/  FADD R3, R26, R3 ;  /* 0x000000031a037221 */ /* 0x000fe20000000000 */
[----:B------:R-:W-:Y:S01]  /*a2e0*/  IMAD.MOV.U32 R49, RZ, RZ, R0 ;  /* 0x000000ffff317224 */ /* 0x000fe200078e0000 */
[----:B------:R-:W-:-:S07]  /*a2f0*/  MOV R28, R47 ;  /* 0x0000002f001c7202 */ /* 0x000fce0000000f00 */
[----:B------:R-:W-:Y:S05]  /*a300*/  WARPSYNC.COLLECTIVE R46, `(.L_x_1339) ;  /* 0x000000002e087348 */ /* 0x000fea0003c00000 */
[----:B------:R0:W1:Y:S02]  /*a310*/  SHFL.BFLY P1, R47, R49, R48, R51 ;  /* 0x0c000030312f7389 */ /* 0x0000640000020033 */
[----:B01----:R-:W-:Y:S05]  /*a320*/  ENDCOLLECTIVE ;  /* 0x000000000000791b */ /* 0x003fea0003800000 */
.L_x_1339:
[----:B------:R-:W-:Y:S01]  /*a330*/  FADD R28, R29, R28 ;  /* 0x0000001c1d1c7221 */ /* 0x000fe20000000000 */
[----:B------:R-:W-:Y:S01]  /*a340*/  MOV R49, R2 ;  /* 0x0000000200317202 */ /* 0x000fe20000000f00 */
[----:B------:R-:W-:Y:S01]  /*a350*/  IMAD.MOV.U32 R48, RZ, RZ, 0x1 ;  /* 0x00000001ff307424 */ /* 0x000fe200078e00ff */
[----:B------:R-:W-:-:S07]  /*a360*/  MOV R5, R47 ;  /* 0x0000002f00057202 */ /* 0x000fce0000000f00 */
[----:B------:R-:W-:Y:S05]  /*a370*/  WARPSYNC.COLLECTIVE R46, `(.L_x_1340) ;  /* 0x000000002e087348 */ /* 0x000fea0003c00000 */
[----:B------:R0:W1:Y:S02]  /*a380*/  SHFL.BFLY P1, R47, R49, R48, R51 ;  /* 0x0c000030312f7389 */ /* 0x0000640000020033 */
[----:B01----:R-:W-:Y:S05]  /*a390*/  ENDCOLLECTIVE ;  /* 0x000000000000791b */ /* 0x003fea0003800000 */
.L_x_1340:
[----:B------:R-:W-:Y:S01]  /*a3a0*/  FADD R5, R0, R5 ;  /* 0x0000000500057221 */ /* 0x000fe20000000000 */
[----:B------:R-:W-:Y:S02]  /*a3b0*/  MOV R49, R3 ;  /* 0x0000000300317202 */ /* 0x000fe40000000f00 */
[----:B------:R-:W-:-:S07]  /*a3c0*/  MOV R43, R47 ;  /* 0x0000002f002b7202 */ /* 0x000fce0000000f00 */
[----:B------:R-:W-:Y:S05]  /*a3d0*/  WARPSYNC.COLLECTIVE R46, `(.L_x_1341) ;  /* 0x000000002e087348 */ /* 0x000fea0003c00000 */
[----:B------:R0:W1:Y:S02]  /*a3e0*/  SHFL.BFLY P1, R47, R49, R48, R51 ;  /* 0x0c000030312f7389 */ /* 0x0000640000020033 */
[----:B01----:R-:W-:Y:S05]  /*a3f0*/  ENDCOLLECTIVE ;  /* 0x000000000000791b */ /* 0x003fea0003800000 */
.L_x_1341:
[----:B------:R-:W-:Y:S01]  /*a400*/  FADD R44, R2, R43 ;  /* 0x0000002b022c7221 */ /* 0x000fe20000000000 */
[----:B------:R-:W-:Y:S01]  /*a410*/  MOV R49, R28 ;  /* 0x0000001c00317202 */ /* 0x000fe20000000f00 */
[----:B------:R-:W-:-:S07]  /*a420*/  IMAD.MOV.U32 R42, RZ, RZ, R47 ;  /* 0x000000ffff2a7224 */ /* 0x000fce00078e002f */
[----:B------:R-:W-:Y:S05]  /*a430*/  WARPSYNC.COLLECTIVE R46, `(.L_x_1342) ;  /* 0x000000002e087348 */ /* 0x000fea0003c00000 */
[----:B------:R0:W1:Y:S02]  /*a440*/  SHFL.BFLY P1, R47, R49, R48, R51 ;  /* 0x0c000030312f7389 */ /* 0x0000640000020033 */
[----:B01----:R-:W-:Y:S05]  /*a450*/  ENDCOLLECTIVE ;  /* 0x000000000000791b */ /* 0x003fea0003800000 */
.L_x_1342:
[----:B------:R-:W-:Y:S01]  /*a460*/  FADD R43, R3, R42 ;  /* 0x0000002a032b7221 */ /* 0x000fe20000000000 */
[----:B------:R-:W-:Y:S01]  /*a470*/  IMAD.MOV.U32 R49, RZ, RZ, R5 ;  /* 0x000000ffff317224 */ /* 0x000fe200078e0005 */
[----:B------:R-:W-:-:S07]  /*a480*/  MOV R45, R47 ;  /* 0x0000002f002d7202 */ /* 0x000fce0000000f00 */
[----:B------:R-:W-:Y:S05]  /*a490*/  WARPSYNC.COLLECTIVE R46, `(.L_x_1343) ;  /* 0x000000002e087348 */ /* 0x000fea0003c00000 */
[----:B------:R0:W1:Y:S02]  /*a4a0*/  SHFL.BFLY P1, R47, R49, R48, R51 ;  /* 0x0c000030312f7389 */ /* 0x0000640000020033 */
[----:B01----:R-:W-:Y:S05]  /*a4b0*/  ENDCOLLECTIVE ;  /* 0x000000000000791b */ /* 0x003fea0003800000 */
.L_x_1343:
[----:B------:R-:W-:Y:S01]  /*a4c0*/  FADD R45, R28, R45 ;  /* 0x0000002d1c2d7221 */ /* 0x000fe20000000000 */
[----:B------:R-:W-:Y:S01]  /*a4d0*/  MOV R26, R47 ;  /* 0x0000002f001a7202 */ /* 0x000fe20000000f00 */
[----:B------:R-:W-:Y:S06]  /*a4e0*/  BRA `(.L_x_1344) ;  /* 0xfffffff000947947 */ /* 0x000fec000383ffff */
        .weak           $__internal_10_$__cuda_sm3x_div_rn_noftz_f32_slowpath
        .type           $__internal_10_$__cuda_sm3x_div_rn_noftz_f32_slowpath,@function
        .size           $__internal_10_$__cuda_sm3x_div_rn_noftz_f32_slowpath,(.L_x_4632 - $__internal_10_$__cuda_sm3x_div_rn_noftz_f32_slowpath)
$__internal_10_$__cuda_sm3x_div_rn_noftz_f32_slowpath:
        /* <DEDUP_REMOVED lines=34> */
.L_x_1346:
[----:B------:R-:W-:Y:S01]  /*a710*/  LEA R36, R42, 0xc0800000, 0x17 ;  /* 0xc08000002a247811 */ /* 0x000fe200078eb8ff */
[----:B------:R-:W-:Y:S03]  /*a720*/  BSSY.RECONVERGENT B3, `(.L_x_1351) ;  /* 0x0000036000037945 */ /* 0x000fe60003800200 */
[----:B------:R-:W-:Y:S01]  /*a730*/  IADD3 R36, PT, PT, -R36, R3, RZ ;  /* 0x0000000324247210 */ /* 0x000fe20007ffe1ff */
[----:B------:R-:W-:-:S03]  /*a740*/  VIADD R3, R40, 0xffffff81 ;  /* 0xffffff8128037836 */ /* 0x000fc60000000000 */
        /* <DEDUP_REMOVED lines=47> */
.L_x_1353:
[----:B------:R-:W-:-:S04]  /*aa40*/  LOP3.LUT R38, R38, 0x80000000, RZ, 0xc0, !PT ;  /* 0x8000000026267812 */ /* 0x000fc800078ec0ff */
[----:B------:R-:W-:Y:S01]  /*aa50*/  LOP3.LUT R38, R38, 0x7f800000, RZ, 0xfc, !PT ;  /* 0x7f80000026267812 */ /* 0x000fe200078efcff */
[----:B------:R-:W-:Y:S06]  /*aa60*/  BRA `(.L_x_1354) ;  /* 0x0000000000047947 */ /* 0x000fec0003800000 */
.L_x_1352:
[----:B------:R-:W-:-:S07]  /*aa70*/  LEA R38, R3, R38, 0x17 ;  /* 0x0000002603267211 */ /* 0x000fce00078eb8ff */
.L_x_1354:
[----:B------:R-:W-:Y:S05]  /*aa80*/  BSYNC.RECONVERGENT B3 ;  /* 0x0000000000037941 */ /* 0x000fea0003800200 */
.L_x_1351:
[----:B------:R-:W-:Y:S05]  /*aa90*/  BRA `(.L_x_1355) ;  /* 0x0000000000207947 */ /* 0x000fea0003800000 */
.L_x_1350:
[----:B------:R-:W-:-:S04]  /*aaa0*/  LOP3.LUT R0, R3, 0x80000000, R0, 0x48, !PT ;  /* 0x8000000003007812 */ /* 0x000fc800078e4800 */
[----:B------:R-:W-:Y:S01]  /*aab0*/  LOP3.LUT R38, R0, 0x7f800000, RZ, 0xfc, !PT ;  /* 0x7f80000000267812 */ /* 0x000fe200078efcff */
[----:B------:R-:W-:Y:S06]  /*aac0*/  BRA `(.L_x_1355) ;  /* 0x0000000000147947 */ /* 0x000fec0003800000 */
.L_x_1349:
[----:B------:R-:W-:Y:S01]  /*aad0*/  LOP3.LUT R38, R3, 0x80000000, R0, 0x48, !PT ;  /* 0x8000000003267812 */ /* 0x000fe200078e4800 */
[----:B------:R-:W-:Y:S06]  /*aae0*/  BRA `(.L_x_1355) ;  /* 0x00000000000c7947 */ /* 0x000fec0003800000 */
.L_x_1348:
[----:B------:R-:W0:Y:S01]  /*aaf0*/  MUFU.RSQ R38, -QNAN ;  /* 0xffc0000000267908 */ /* 0x000e220000001400 */
[----:B------:R-:W-:Y:S05]  /*ab00*/  BRA `(.L_x_1355) ;  /* 0x0000000000047947 */ /* 0x000fea0003800000 */
.L_x_1347:
[----:B------:R-:W-:-:S07]  /*ab10*/  FADD.FTZ R38, R0, R3 ;  /* 0x0000000300267221 */ /* 0x000fce0000010000 */
.L_x_1355:
[----:B------:R-:W-:Y:S05]  /*ab20*/  BSYNC.RECONVERGENT B2 ;  /* 0x0000000000027941 */ /* 0x000fea0003800200 */
.L_x_1345:
[----:B------:R-:W-:-:S04]  /*ab30*/  HFMA2 R47, -RZ, RZ, 0, 0 ;  /* 0x00000000ff2f7431 */ /* 0x000fc800000001ff */
[----:B0-----:R-:W-:Y:S05]  /*ab40*/  RET.REL.NODEC R46 `(_Z15moe_mega_kernelI13__nv_bfloat16Lb0ELi4EEvPKT_S3_S3_S3_PKfPKiS7_S7_S7_PS1_iiiiii) ;  /* 0xffffff542e2c7950 */ /* 0x001fea0003c3ffff */
.L_x_1356:
        /* <DEDUP_REMOVED lines=11> */
.L_x_4632:


//--------------------- .text._Z15moe_mega_kernelI13__nv_bfloat16Lb1ELi4EEvPKT_S3_S3_S3_PKfPKiS7_S7_S7_PS1_iiiiii --------------------------
	.section	.text._Z15moe_mega_kernelI13__nv_bfloat16Lb1ELi4EEvPKT_S3_S3_S3_PKfPKiS7_S7_S7_PS1_iiiiii,"ax",@progbits
	.align	128
        .global         _Z15moe_mega_kernelI13__nv_bfloat16Lb1ELi4EEvPKT_S3_S3_S3_PKfPKiS7_S7_S7_PS1_iiiiii
        .type           _Z15moe_mega_kernelI13__nv_bfloat16Lb1ELi4EEvPKT_S3_S3_S3_PKfPKiS7_S7_S7_PS1_iiiiii,@function
        .size           _Z15moe_mega_kernelI13__nv_bfloat16Lb1ELi4EEvPKT_S3_S3_S3_PKfPKiS7_S7_S7_PS1_iiiiii,(.L_x_4633 - _Z15moe_mega_kernelI13__nv_bfloat16Lb1ELi4EEvPKT_S3_S3_S3_PKfPKiS7_S7_S7_PS1_iiiiii)
        .other          _Z15moe_mega_kernelI13__nv_bfloat16Lb1ELi4EEvPKT_S3_S3_S3_PKfPKiS7_S7_S7_PS1_iiiiii,@"STO_CUDA_ENTRY STV_DEFAULT"
_Z15moe_mega_kernelI13__nv_bfloat16Lb1ELi4EEvPKT_S3_S3_S3_PKfPKiS7_S7_S7_PS1_iiiiii:
.text._Z15moe_mega_kernelI13__nv_bfloat16Lb1ELi4EEvPKT_S3_S3_S3_PKfPKiS7_S7_S7_PS1_iiiiii:
        /* <DEDUP_REMOVED lines=15> */
.L_x_1358:
        /* <DEDUP_REMOVED lines=9> */
.L_x_1357:
        /* <DEDUP_REMOVED lines=11> */
[----:B0-----:R-:W-:Y:S02]  /*0230*/  IADD3 R0, PT, PT, R70, -R3, RZ ;  /* 0x8000000346007210 */ /* 0x001fe40007ffe0ff */
[----:B------:R-:W-:Y:S02]  /*0240*/  LOP3.LUT R71, R3, 0x1f, RZ, 0xc0, !PT ;  /* 0x0000001f03477812 */ /* 0x000fe400078ec0ff */
[----:B------:R-:W-:Y:S02]  /*0250*/  LEA.HI R11, R0, 0x1, RZ, 0x18 ;  /* 0x00000001000b7811 */ /* 0x000fe400078fc0ff */
[----:B-----5:R-:W-:Y:S02]  /*0260*/  SHF.R.S32.HI R7, RZ, 0x1f, R8 ;  /* 0x0000001fff077819 */ /* 0x020fe40000011408 */
[C---:B------:R-:W-:Y:S02]  /*0270*/  LOP3.LUT R28, R11.reuse, 0x3, RZ, 0xc0, !PT ;  /* 0x000000030b1c7812 */ /* 0x040fe400078ec0ff */
[----:B------:R-:W-:-:S03]  /*0280*/  LOP3.LUT R29, R11, 0x7, RZ, 0xc0, !PT ;  /* 0x000000070b1d7812 */ /* 0x000fc600078ec0ff */
[----:B------:R-:W-:Y:S02]  /*0290*/  VIADD R27, R28, 0xffffffff ;  /* 0xffffffff1c1b7836 */ /* 0x000fe40000000000 */
[----:B--2---:R-:W-:-:S04]  /*02a0*/  IMAD.IADD R9, R9, 0x1, -R4 ;  /* 0x0000000109097824 */ /* 0x004fc800078e0a04 */
[----:B---3--:R-:W-:-:S04]  /*02b0*/  IMAD R9, R9, 0x4, R2 ;  /* 0x0000000409097824 */ /* 0x008fc800078e0202 */
[C---:B----4-:R-:W-:Y:S01]  /*02c0*/  IMAD.WIDE R80, R9.reuse, 0x4, R80 ;  /* 0x0000000409507825 */ /* 0x050fe200078e0250 */
        /* <DEDUP_REMOVED lines=18> */
[----:B-1----:R-:W-:Y:S01]  /*03f0*/  LEA R15, R15, R2, 0x18 ;  /* 0x000000020f0f7211 */ /* 0x002fe200078ec0ff */
[----:B------:R-:W-:-:S07]  /*0400*/  IMAD.MOV.U32 R2, RZ, RZ, R3 ;  /* 0x000000ffff027224 */ /* 0x000fce00078e0003 */
.L_x_1363:
        /* <DEDUP_REMOVED lines=33> */
.L_x_1362:
[----:B0-----:R-:W-:Y:S05]  /*0620*/  BSYNC.RECONVERGENT B1 ;  /* 0x0000000000017941 */ /* 0x001fea0003800200 */
.L_x_1361:
[----:B------:R-:W-:Y:S05]  /*0630*/  @!P1 BRA `(.L_x_1360) ;  /* 0x0000000000e89947 */ /* 0x000fea0003800000 */
[----:B------:R-:W-:Y:S01]  /*0640*/  ISETP.GE.U32.AND P0, PT, R29, 0x4, PT ;  /* 0x000000041d00780c */ /* 0x000fe20003f06070 */
[----:B------:R-:W-:Y:S01]  /*0650*/  BSSY.RECONVERGENT B1, `(.L_x_1364) ;  /* 0x0000019000017945 */ /* 0x000fe20003800200 */
[----:B------:R-:W-:-:S11]  /*0660*/  ISETP.NE.AND P1, PT, R28, RZ, PT ;  /* 0x000000ff1c00720c */ /* 0x000fd60003f25270 */
[----:B------:R-:W-:Y:S05]  /*0670*/  @!P0 BRA `(.L_x_1365) ;  /* 0x0000000000588947 */ /* 0x000fea0003800000 */
[----:B------:R-:W1:Y:S01]  /*0680*/  LDCU.64 UR4, c[0x0][0x380] ;  /* 0x00007000ff0477ac */ /* 0x000e620008000a00 */
[----:B------:R-:W-:-:S04]  /*0690*/  IADD3 R5, P0, PT, R31, R2, RZ ;  /* 0x000000021f057210 */ /* 0x000fc80007f1e0ff */
[----:B------:R-:W-:Y:S02]  /*06a0*/  IADD3.X R6, PT, PT, RZ, R30, RZ, P0, !PT ;  /* 0x0000001eff067210 */ /* 0x000fe400007fe4ff */
[----:B-1----:R-:W-:-:S04]  /*06b0*/  LEA R4, P0, R5, UR4, 0x1 ;  /* 0x0000000405047c11 */ /* 0x002fc8000f8008ff */
        /* <DEDUP_REMOVED lines=18> */
.L_x_1365:
[----:B------:R-:W-:Y:S05]  /*07e0*/  BSYNC.RECONVERGENT B1 ;  /* 0x0000000000017941 */ /* 0x000fea0003800200 */
.L_x_1364:
        /* <DEDUP_REMOVED lines=12> */
[----:B------:R-:W2:Y:S01]  /*08b0*/  @P1 LDG.E.U16.CONSTANT R16, desc[UR6][R14.64+0x200] ;  /* 0x000200060e101981 */ /* 0x000ea2000c1e9500 */
[C---:B------:R-:W-:Y:S01]  /*08c0*/  @P1 LEA R21, R2.reuse, R5, 0x2 ;  /* 0x0000000502151211 */ /* 0x040fe200078e10ff */
[----:B------:R-:W-:-:S05]  /*08d0*/  @P1 VIADD R2, R2, 0x200 ;  /* 0x0000020002021836 */ /* 0x000fca0000000000 */
[----:B------:R-:W-:-:S04]  /*08e0*/  @!P0 IADD3 R5, P2, PT, R31, R2, RZ ;  /* 0x000000021f058210 */ /* 0x000fc80007f5e0ff */
[----:B------:R-:W-:Y:S02]  /*08f0*/  @!P0 IADD3.X R6, PT, PT, RZ, R30, RZ, P2, !PT ;  /* 0x0000001eff068210 */ /* 0x000fe400017fe4ff */
[----:B-1----:R-:W-:-:S04]  /*0900*/  @!P0 LEA R4, P2, R5, R22, 0x1 ;  /* 0x0000001605048211 */ /* 0x002fc800078408ff */
[----:B------:R-:W-:Y:S02]  /*0910*/  @!P0 LEA.HI.X R5, R5, R23, R6, 0x1, P2 ;  /* 0x0000001705058211 */ /* 0x000fe400010f0c06 */
[----:B------:R-:W3:Y:S04]  /*0920*/  @P1 LDG.E.U16.CONSTANT R6, desc[UR6][R14.64] ;  /* 0x000000060e061981 */ /* 0x000ee8000c1e9500 */
[----:B------:R-:W4:Y:S01]  /*0930*/  @!P0 LDG.E.U16.CONSTANT R4, desc[UR6][R4.64] ;  /* 0x0000000604048981 */ /* 0x000f22000c1e9500 */
[----:B------:R-:W0:Y:S01]  /*0940*/  @!P0 S2R R18, SR_CgaCtaId ;  /* 0x0000000000128919 */ /* 0x000e220000008800 */
[----:B------:R-:W-:-:S04]  /*0950*/  @!P0 MOV R17, 0x400 ;  /* 0x0000040000118802 */ /* 0x000fc80000000f00 */
[----:B0-----:R-:W-:-:S05]  /*0960*/  @!P0 LEA R17, R18, R17, 0x18 ;  /* 0x0000001112118211 */ /* 0x001fca00078ec0ff */
[----:B------:R-:W-:Y:S01]  /*0970*/  @!P0 IMAD R17, R2, 0x4, R17 ;  /* 0x0000000402118824 */ /* 0x000fe200078e0211 */
[----:B--2---:R-:W-:-:S05]  /*0980*/  @P1 SHF.L.U32 R16, R16, 0x10, RZ ;  /* 0x0000001010101819 */ /* 0x004fca00000006ff */
[----:B------:R2:W-:Y:S01]  /*0990*/  @P1 STS [R21+0x400], R16 ;  /* 0x0004001015001388 */ /* 0x0005e20000000800 */
[----:B---3--:R-:W-:Y:S02]  /*09a0*/  @P1 IMAD.U32 R6, R6, 0x10000, RZ ;  /* 0x0001000006061824 */ /* 0x008fe400078e00ff */
[----:B----4-:R-:W-:-:S03]  /*09b0*/  @!P0 IMAD.U32 R2, R4, 0x10000, RZ ;  /* 0x0001000004028824 */ /* 0x010fc600078e00ff */
[----:B------:R2:W-:Y:S04]  /*09c0*/  @P1 STS [R21], R6 ;  /* 0x0000000615001388 */ /* 0x0005e80000000800 */
[----:B------:R2:W-:Y:S02]  /*09d0*/  @!P0 STS [R17], R2 ;  /* 0x0000000211008388 */ /* 0x0005e40000000800 */
.L_x_1360:
[----:B0-----:R-:W-:Y:S05]  /*09e0*/  BSYNC.RECONVERGENT B0 ;  /* 0x0000000000007941 */ /* 0x001fea0003800200 */
.L_x_1359:
[----:B--2---:R-:W-:-:S05]  /*09f0*/  VIADD R6, R9, 0x1 ;  /* 0x0000000109067836 */ /* 0x004fca0000000000 */
        /* <DEDUP_REMOVED lines=14> */
[----:B------:R-:W2:Y:S01]  /*0ae0*/  S2R R5, SR_CgaCtaId ;  /* 0x0000000000057919 */ /* 0x000ea20000008800 */
[----:B-1----:R-:W-:Y:S01]  /*0af0*/  MOV R4, 0x400 ;  /* 0x0000040000047802 */ /* 0x002fe20000000f00 */
[----:B------:R-:W-:Y:S01]  /*0b00*/  IMAD.MOV.U32 R2, RZ, RZ, RZ ;  /* 0x000000ffff027224 */ /* 0x000fe200078e00ff */
[----:B------:R-:W-:Y:S01]  /*0b10*/  LOP3.LUT R33, R11, 0x1fffff8, RZ, 0xc0, !PT ;  /* 0x01fffff80b217812 */ /* 0x000fe200078ec0ff */
[----:B------:R-:W-:Y:S01]  /*0b20*/  IMAD.MOV.U32 R17, RZ, RZ, R3 ;  /* 0x000000ffff117224 */ /* 0x000fe200078e0003 */
[----:B--2---:R-:W-:-:S07]  /*0b30*/  LEA R32, R5, R4, 0x18 ;  /* 0x0000000405207211 */ /* 0x004fce00078ec0ff */
.L_x_1370:
[----:B------:R-:W-:-:S04]  /*0b40*/  IADD3 R5, P0, PT, R30, R17, RZ ;  /* 0x000000111e057210 */ /* 0x000fc80007f1e0ff */
[----:B--2---:R-:W-:Y:S02]  /*0b50*/  IADD3.X R14, PT, PT, RZ, R31, RZ, P0, !PT ;  /* 0x0000001fff0e7210 */ /* 0x004fe400007fe4ff */
        /* <DEDUP_REMOVED lines=32> */
.L_x_1369:
[----:B0-----:R-:W-:Y:S05]  /*0d60*/  BSYNC.RECONVERGENT B1 ;  /* 0x0000000000017941 */ /* 0x001fea0003800200 */
.L_x_1368:
[----:B------:R-:W-:Y:S05]  /*0d70*/  @!P1 BRA `(.L_x_1367) ;  /* 0x0000000000f49947 */ /* 0x000fea0003800000 */
[----:B------:R-:W-:Y:S01]  /*0d80*/  ISETP.GE.U32.AND P0, PT, R29, 0x4, PT ;  /* 0x000000041d00780c */ /* 0x000fe20003f06070 */
[----:B------:R-:W-:Y:S01]  /*0d90*/  BSSY.RECONVERGENT B1, `(.L_x_1371) ;  /* 0x000001a000017945 */ /* 0x000fe20003800200 */
[----:B------:R-:W-:-:S11]  /*0da0*/  ISETP.NE.AND P1, PT, R28, RZ, PT ;  /* 0x000000ff1c00720c */ /* 0x000fd60003f25270 */
[----:B------:R-:W-:Y:S05]  /*0db0*/  @!P0 BRA `(.L_x_1372) ;  /* 0x00000000005c8947 */ /* 0x000fea0003800000 */
[----:B------:R-:W1:Y:S01]  /*0dc0*/  LDCU.64 UR4, c[0x0][0x380] ;  /* 0x00007000ff0477ac */ /* 0x000e620008000a00 */
[----:B------:R-:W-:-:S05]  /*0dd0*/  IADD3 R2, P0, PT, R30, R17, RZ ;  /* 0x000000111e027210 */ /* 0x000fca0007f1e0ff */
[----:B------:R-:W-:Y:S01]  /*0de0*/  IMAD.X R5, RZ, RZ, R31, P0 ;  /* 0x000000ffff057224 */ /* 0x000fe200000e061f */
[----:B-12---:R-:W-:-:S04]  /*0df0*/  LEA R4, P0, R2, UR4, 0x1 ;  /* 0x0000000402047c11 */ /* 0x006fc8000f8008ff */
        /* <DEDUP_REMOVED lines=19> */
.L_x_1372:
[----:B------:R-:W-:Y:S05]  /*0f30*/  BSYNC.RECONVERGENT B1 ;  /* 0x0000000000017941 */ /* 0x000fea0003800200 */
.L_x_1371:
[----:B------:R-:W-:Y:S05]  /*0f40*/  @!P1 BRA `(.L_x_1367) ;  /* 0x0000000000809947 */ /* 0x000fea0003800000 */
[----:B------:R-:W-:Y:S02]  /*0f50*/  ISETP.NE.AND P1, PT, R27, RZ, PT ;  /* 0x000000ff1b00720c */ /* 0x000fe40003f25270 */
[----:B------:R-:W-:-:S11]  /*0f60*/  LOP3.LUT P3, RZ, R0, 0x100, RZ, 0xc0, !PT ;  /* 0x0000010000ff7812 */ /* 0x000fd6000786c0ff */
[----:B012---:R-:W0:Y:S01]  /*0f70*/  @P1 LDC.64 R18, c[0x0][0x380] ;  /* 0x0000e000ff121b82 */ /* 0x007e220000000a00 */
        /* <DEDUP_REMOVED lines=23> */
[----:B--2---:R-:W-:Y:S01]  /*10f0*/  @P1 SHF.L.U32 R16, R16, 0x10, RZ ;  /* 0x0000001010101819 */ /* 0x004fe200000006ff */
[----:B---3--:R-:W-:Y:S02]  /*1100*/  @P1 IMAD.U32 R18, R18, 0x10000, RZ ;  /* 0x0001000012121824 */ /* 0x008fe400078e00ff */
[----:B----4-:R-:W-:Y:S02]  /*1110*/  @!P3 IMAD.U32 R4, R4, 0x10000, RZ ;  /* 0x000100000404b824 */ /* 0x010fe400078e00ff */
[----:B------:R3:W-:Y:S04]  /*1120*/  @P1 STS [R19+0x4], R16 ;  /* 0x0000041013001388 */ /* 0x0007e80000000800 */
[----:B------:R3:W-:Y:S04]  /*1130*/  @P1 STS [R19+0x404], R18 ;  /* 0x0004041213001388 */ /* 0x0007e80000000800 */
[----:B------:R3:W-:Y:S02]  /*1140*/  @!P3 STS [R17+0x4], R4 ;  /* 0x000004041100b388 */ /* 0x0007e40000000800 */
.L_x_1367:
[----:B0-----:R-:W-:Y:S05]  /*1150*/  BSYNC.RECONVERGENT B0 ;  /* 0x0000000000007941 */ /* 0x001fea0003800200 */
.L_x_1366:
[----:B------:R-:W-:Y:S01]  /*1160*/  IADD3 R5, PT, PT, R9, 0x2, RZ ;  /* 0x0000000209057810 */ /* 0x000fe20007ffe0ff */
[----:B-123--:R-:W-:-:S03]  /*1170*/  VIADD R4, R12, 0x1 ;  /* 0x000000010c047836 */ /* 0x00efc60000000000 */
        /* <DEDUP_REMOVED lines=16> */
[----:B------:R-:W-:Y:S01]  /*1280*/  HFMA2 R2, -RZ, RZ, 0, 0 ;  /* 0x00000000ff027431 */ /* 0x000fe200000001ff */
[----:B------:R-:W-:Y:S01]  /*1290*/  LOP3.LUT R33, R11, 0x1fffff8, RZ, 0xc0, !PT ;  /* 0x01fffff80b217812 */ /* 0x000fe200078ec0ff */
[----:B------:R-:W-:Y:S01]  /*12a0*/  IMAD.MOV.U32 R19, RZ, RZ, R3 ;  /* 0x000000ffff137224 */ /* 0x000fe200078e0003 */
[----:B-1----:R-:W-:-:S07]  /*12b0*/  LEA R34, R15, R14, 0x18 ;  /* 0x0000000e0f227211 */ /* 0x002fce00078ec0ff */
.L_x_1377:
        /* <DEDUP_REMOVED lines=12> */
[----:B------:R-:W-:Y:S01]  /*1380*/  LEA R17, R4, R19, 0x1 ;  /* 0x0000001304117211 */ /* 0x000fe200078e08ff */
[----:B------:R-:W-:-:S02]  /*1390*/  VIADD R2, R2, 0x8 ;  /* 0x0000000802027836 */ /* 0x000fc40000000000 */
[----:B------:R-:W-:Y:S02]  /*13a0*/  VIADD R19, R19, 0x800 ;  /* 0x0000080013137836 */ /* 0x000fe40000000000 */
[----:B------:R-:W-:Y:S01]  /*13b0*/  IMAD R17, R17, 0x4, R34 ;  /* 0x0000000411117824 */ /* 0x000fe200078e0222 */
        /* <DEDUP_REMOVED lines=10> */
[----:B0-----:R-:W-:-:S03]  /*1460*/  IMAD.U32 R14, R25, 0x10000, RZ ;  /* 0x00010000190e7824 */ /* 0x001fc600078e00ff */
[----:B------:R1:W-:Y:S01]  /*1470*/  STS [R17+0x1000], R24 ;  /* 0x0010001811007388 */ /* 0x0003e20000000800 */
[----:B------:R-:W-:-:S03]  /*1480*/  IMAD.U32 R26, R26, 0x10000, RZ ;  /* 0x000100001a1a7824 */ /* 0x000fc600078e00ff */
[----:B------:R1:W-:Y:S01]  /*1490*/  STS [R17+0x1400], R14 ;  /* 0x0014000e11007388 */ /* 0x0003e20000000800 */
[----:B------:R-:W-:-:S03]  /*14a0*/  SHF.L.U32 R30, R30, 0x10, RZ ;  /* 0x000000101e1e7819 */ /* 0x000fc600000006ff */
[----:B------:R1:W-:Y:S04]  /*14b0*/  STS [R17+0x1800], R26 ;  /* 0x0018001a11007388 */ /* 0x0003e80000000800 */
[----:B------:R1:W-:Y:S01]  /*14c0*/  STS [R17+0x1c00], R30 ;  /* 0x001c001e11007388 */ /* 0x0003e20000000800 */
[----:B------:R-:W-:Y:S05]  /*14d0*/  @P0 BRA `(.L_x_1377) ;  /* 0xfffffffc00780947 */ /* 0x000fea000383ffff */
.L_x_1376:
[----:B0-----:R-:W-:Y:S05]  /*14e0*/  BSYNC.RECONVERGENT B1 ;  /* 0x0000000000017941 */ /* 0x001fea0003800200 */
.L_x_1375:
        /* <DEDUP_REMOVED lines=15> */
[----:B------:R-:W-:Y:S01]  /*15e0*/  UMOV UR4, 0x400 ;  /* 0x0000040000047882 */ /* 0x000fe20000000000 */
[----:B------:R-:W-:Y:S01]  /*15f0*/  IMAD R16, R4, 0x2, R19 ;  /* 0x0000000204107824 */ /* 0x000fe200078e0213 */
[----:B------:R-:W-:Y:S01]  /*1600*/  IADD3 R19, PT, PT, R19, 0x400, RZ ;  /* 0x0000040013137810 */ /* 0x000fe20007ffe0ff */
[----:B0-----:R-:W-:-:S06]  /*1610*/  ULEA UR4, UR5, UR4, 0x18 ;  /* 0x0000000405047291 */ /* 0x001fcc000f8ec0ff */
[----:B------:R-:W-:Y:S01]  /*1620*/  LEA R17, R16, UR4, 0x2 ;  /* 0x0000000410117c11 */ /* 0x000fe2000f8e10ff */
[----:B--2---:R-:W-:Y:S01]  /*1630*/  IMAD.U32 R2, R2, 0x10000, RZ ;  /* 0x0001000002027824 */ /* 0x004fe200078e00ff */
[----:B---3--:R-:W-:-:S04]  /*1640*/  SHF.L.U32 R18, R18, 0x10, RZ ;  /* 0x0000001012127819 */ /* 0x008fc800000006ff */
[----:B------:R0:W-:Y:S01]  /*1650*/  STS [R17], R2 ;  /* 0x0000000211007388 */ /* 0x0001e20000000800 */
[----:B----4-:R-:W-:-:S03]  /*1660*/  IMAD.U32 R20, R20, 0x10000, RZ ;  /* 0x0001000014147824 */ /* 0x010fc600078e00ff */
[----:B------:R0:W-:Y:S01]  /*1670*/  STS [R17+0x400], R18 ;  /* 0x0004001211007388 */ /* 0x0001e20000000800 */
[----:B-----5:R-:W-:-:S03]  /*1680*/  IMAD.U32 R16, R21, 0x10000, RZ ;  /* 0x0001000015107824 */ /* 0x020fc600078e00ff */
[----:B------:R0:W-:Y:S04]  /*1690*/  STS [R17+0x800], R20 ;  /* 0x0008001411007388 */ /* 0x0001e80000000800 */
[----:B------:R0:W-:Y:S02]  /*16a0*/  STS [R17+0xc00], R16 ;  /* 0x000c001011007388 */ /* 0x0001e40000000800 */
.L_x_1379:
[----:B------:R-:W-:Y:S05]  /*16b0*/  BSYNC.RECONVERGENT B1 ;  /* 0x0000000000017941 */ /* 0x000fea0003800200 */
.L_x_1378:
[----:B------:R-:W-:Y:S05]  /*16c0*/  @!P1 BRA `(.L_x_1374) ;  /* 0x0000000000809947 */ /* 0x000fea0003800000 */
[----:B------:R-:W-:Y:S02]  /*16d0*/  ISETP.NE.AND P1, PT, R27, RZ, PT ;  /* 0x000000ff1b00720c */ /* 0x000fe40003f25270 */
[----:B------:R-:W-:-:S11]  /*16e0*/  LOP3.LUT P3, RZ, R0, 0x100, RZ, 0xc0, !PT ;  /* 0x0000010000ff7812 */ /* 0x000fd6000786c0ff */
[----:B01----:R-:W0:Y:S01]  /*16f0*/  @P1 LDC.64 R20, c[0x0][0x380] ;  /* 0x0000e000ff141b82 */ /* 0x003e220000000a00 */
[----:B------:R-:W-:Y:S01]  /*1700*/  @P1 IADD3 R17, P2, PT, R32, R19, RZ ;  /* 0x0000001320111210 */ /* 0x000fe20007f5e0ff */
[----:B------:R-:W-:Y:S02]  /*1710*/  @P1 IMAD R22, R4, 0x2, R19 ;  /* 0x0000000204161824 */ /* 0x000fe400078e0213 */
        /* <DEDUP_REMOVED lines=16> */
[----:B0-----:R-:W-:Y:S01]  /*1820*/  @P1 LEA R21, R21, R2, 0x18 ;  /* 0x0000000215151211 */ /* 0x001fe200078ec0ff */
[----:B------:R-:W-:Y:S01]  /*1830*/  @!P3 IMAD R2, R4, 0x2, R19 ;  /* 0x000000020402b824 */ /* 0x000fe200078e0213 */
[----:B-1----:R-:W-:-:S02]  /*1840*/  @!P3 LEA R23, R24, R23, 0x18 ;  /* 0x000000171817b211 */ /* 0x002fc400078ec0ff */
[----:B------:R-:W-:-:S03]  /*1850*/  @P1 LEA R21, R22, R21, 0x2 ;  /* 0x0000001516151211 */ /* 0x000fc600078e10ff */
[----:B------:R-:W-:Y:S02]  /*1860*/  @!P3 IMAD R19, R2, 0x4, R23 ;  /* 0x000000040213b824 */ /* 0x000fe400078e0217 */
[----:B--2---:R-:W-:Y:S01]  /*1870*/  @P1 IMAD.U32 R18, R18, 0x10000, RZ ;  /* 0x0001000012121824 */ /* 0x004fe200078e00ff */
[----:B---3--:R-:W-:Y:S01]  /*1880*/  @P1 SHF.L.U32 R20, R20, 0x10, RZ ;  /* 0x0000001014141819 */ /* 0x008fe200000006ff */
[----:B----4-:R-:W-:-:S03]  /*1890*/  @!P3 IMAD.U32 R14, R14, 0x10000, RZ ;  /* 0x000100000e0eb824 */ /* 0x010fc600078e00ff */
[----:B------:R2:W-:Y:S04]  /*18a0*/  @P1 STS [R21], R18 ;  /* 0x0000001215001388 */ /* 0x0005e80000000800 */
[----:B------:R2:W-:Y:S04]  /*18b0*/  @P1 STS [R21+0x400], R20 ;  /* 0x0004001415001388 */ /* 0x0005e80000000800 */
[----:B------:R2:W-:Y:S02]  /*18c0*/  @!P3 STS [R19], R14 ;  /* 0x0000000e1300b388 */ /* 0x0005e40000000800 */
.L_x_1374:
[----:B0-----:R-:W-:Y:S05]  /*18d0*/  BSYNC.RECONVERGENT B0 ;  /* 0x0000000000007941 */ /* 0x001fea0003800200 */
.L_x_1373:
[----:B------:R-:W-:-:S05]  /*18e0*/  VIADD R2, R9, 0x3 ;  /* 0x0000000309027836 */ /* 0x000fca0000000000 */
[----:B------:R-:W-:-:S13]  /*18f0*/  ISETP.GE.AND P0, PT, R2, R10, PT ;  /* 0x0000000a0200720c */ /* 0x000fda0003f06270 */
[----:B------:R-:W-:Y:S05]  /*1900*/  @P0 BRA `(.L_x_1380) ;  /* 0x0000000400d80947 */ /* 0x000fea0003800000 */
[----:B------:R-:W-:Y:S01]  /*1910*/  ISETP.GE.AND P0, PT, R3, R12, PT ;  /* 0x0000000c0300720c */ /* 0x000fe20003f06270 */
[----:B------:R-:W0:Y:S01]  /*1920*/  LDCU.64 UR8, c[0x0][0x380] ;  /* 0x00007000ff0877ac */ /* 0x000e220008000a00 */
[----:B------:R-:W-:Y:S11]  /*1930*/  BSSY.RECONVERGENT B0, `(.L_x_1380) ;  /* 0x0000073000007945 */ /* 0x000ff60003800200 */
[----:B------:R-:W-:Y:S05]  /*1940*/  @P0 BRA `(.L_x_1381) ;  /* 0x0000000400c40947 */ /* 0x000fea0003800000 */
[----:B------:R-:W3:Y:S01]  /*1950*/  LDG.E.CONSTANT R15, desc[UR6][R80.64+0xc] ;  /* 0x00000c06500f7981 */ /* 0x000ee2000c1e9900 */
[----:B------:R-:W-:Y:S01]  /*1960*/  ISETP.GE.U32.AND P0, PT, R0, 0x700, PT ;  /* 0x000007000000780c */ /* 0x000fe20003f06070 */
[----:B------:R-:W-:Y:S01]  /*1970*/  BSSY.RECONVERGENT B1, `(.L_x_1382) ;  /* 0x0000030000017945 */ /* 0x000fe20003800200 */
[----:B------:R-:W-:Y:S01]  /*1980*/  MOV R33, 0x3 ;  /* 0x0000000300217802 */ /* 0x000fe20000000f00 */
[----:B-12---:R-:W-:Y:S01]  /*1990*/  IMAD.MOV.U32 R18, RZ, RZ, R3 ;  /* 0x000000ffff127224 */ /* 0x006fe200078e0003 */
[----:B------:R-:W-:-:S03]  /*19a0*/  ISETP.NE.AND P1, PT, R29, RZ, PT ;  /* 0x000000ff1d00720c */ /* 0x000fc60003f25270 */
[----:B------:R-:W-:Y:S02]  /*19b0*/  IMAD R33, R12, R33, 0x3 ;  /* 0x000000030c217424 */ /* 0x000fe400078e0221 */
[----:B---3--:R-:W-:-:S05]  /*19c0*/  IMAD R35, R15, R12, RZ ;  /* 0x0000000c0f237224 */ /* 0x008fca00078e02ff */
[----:B------:R-:W-:Y:S01]  /*19d0*/  SHF.R.S32.HI R34, RZ, 0x1f, R35 ;  /* 0x0000001fff227819 */ /* 0x000fe20000011423 */
[----:B------:R-:W-:Y:S06]  /*19e0*/  @!P0 BRA `(.L_x_1383) ;  /* 0x0000000000a08947 */ /* 0x000fec0003800000 */
[----:B------:R-:W1:Y:S01]  /*19f0*/  S2R R15, SR_CgaCtaId ;  /* 0x00000000000f7919 */ /* 0x000e620000008800 */
[----:B------:R-:W-:Y:S02]  /*1a00*/  MOV R14, 0x400 ;  /* 0x00000400000e7802 */ /* 0x000fe40000000f00 */
[----:B------:R-:W-:Y:S01]  /*1a10*/  LOP3.LUT R36, R11, 0x1fffff8, RZ, 0xc0, !PT ;  /* 0x01fffff80b247812 */ /* 0x000fe200078ec0ff */
[----:B------:R-:W-:Y:S01]  /*1a20*/  IMAD.MOV.U32 R11, RZ, RZ, RZ ;  /* 0x000000ffff0b7224 */ /* 0x000fe200078e00ff */
[----:B------:R-:W-:Y:S02]  /*1a30*/  MOV R18, R3 ;  /* 0x0000000300127202 */ /* 0x000fe40000000f00 */
[----:B-1----:R-:W-:-:S07]  /*1a40*/  LEA R38, R15, R14, 0x18 ;  /* 0x0000000e0f267211 */ /* 0x002fce00078ec0ff */
.L_x_1384:
        /* <DEDUP_REMOVED lines=14> */
[----:B------:R-:W-:-:S03]  /*1b30*/  VIADD R18, R18, 0x800 ;  /* 0x0000080012127836 */ /* 0x000fc60000000000 */
[----:B------:R-:W-:Y:S02]  /*1b40*/  LEA R17, R17, R38, 0x2 ;  /* 0x0000002611117211 */ /* 0x000fe400078e10ff */
        /* <DEDUP_REMOVED lines=18> */
.L_x_1383:
[----:B0-----:R-:W-:Y:S05]  /*1c70*/  BSYNC.RECONVERGENT B1 ;  /* 0x0000000000017941 */ /* 0x001fea0003800200 */
.L_x_1382:
        /* <DEDUP_REMOVED lines=16> */
[C---:B------:R-:W-:Y:S01]  /*1d80*/  IADD3 R16, PT, PT, R18.reuse, R33, RZ ;  /* 0x0000002112107210 */ /* 0x040fe20007ffe0ff */
[----:B------:R-:W-:Y:S01]  /*1d90*/  VIADD R18, R18, 0x400 ;  /* 0x0000040012127836 */ /* 0x000fe20000000000 */
[----:B0-----:R-:W-:-:S06]  /*1da0*/  ULEA UR4, UR5, UR4, 0x18 ;  /* 0x0000000405047291 */ /* 0x001fcc000f8ec0ff */
[----:B------:R-:W-:Y:S01]  /*1db0*/  LEA R16, R16, UR4, 0x2 ;  /* 0x0000000410107c11 */ /* 0x000fe2000f8e10ff */
        /* <DEDUP_REMOVED lines=8> */
.L_x_1386:
[----:B------:R-:W-:Y:S05]  /*1e40*/  BSYNC.RECONVERGENT B1 ;  /* 0x0000000000017941 */ /* 0x000fea0003800200 */
.L_x_1385:
[----:B------:R-:W-:Y:S05]  /*1e50*/  @!P1 BRA `(.L_x_1381) ;  /* 0x0000000000809947 */ /* 0x000fea0003800000 */
[----:B------:R-:W-:Y:S02]  /*1e60*/  ISETP.NE.AND P1, PT, R27, RZ, PT ;  /* 0x000000ff1b00720c */ /* 0x000fe40003f25270 */
[----:B------:R-:W-:-:S11]  /*1e70*/  LOP3.LUT P3, RZ, R0, 0x100, RZ, 0xc0, !PT ;  /* 0x0000010000ff7812 */ /* 0x000fd6000786c0ff */
[----:B01----:R-:W0:Y:S01]  /*1e80*/  @P1 LDC.64 R16, c[0x0][0x380] ;  /* 0x0000e000ff101b82 */ /* 0x003e220000000a00 */
[C---:B------:R-:W-:Y:S02]  /*1e90*/  @P1 IADD3 R15, P2, PT, R35.reuse, R18, RZ ;  /* 0x00000012230f1210 */ /* 0x040fe40007f5e0ff */
[C---:B------:R-:W-:Y:S01]  /*1ea0*/  @P1 IADD3 R21, PT, PT, R18.reuse, R33, RZ ;  /* 0x0000002112151210 */ /* 0x040fe20007ffe0ff */
[----:B------:R-:W-:Y:S02]  /*1eb0*/  @P1 VIADD R18, R18, 0x200 ;  /* 0x0000020012121836 */ /* 0x000fe40000000000 */
[----:B------:R-:W-:Y:S02]  /*1ec0*/  @P1 IMAD.X R20, RZ, RZ, R34, P2 ;  /* 0x000000ffff141224 */ /* 0x000fe400010e0622 */
[----:B------:R-:W1:Y:S01]  /*1ed0*/  @!P3 LDC.64 R22, c[0x0][0x380] ;  /* 0x0000e000ff16bb82 */ /* 0x000e620000000a00 */
[----:B------:R-:W-:-:S04]  /*1ee0*/  @!P3 IADD3 R0, P0, PT, R35, R18, RZ ;  /* 0x000000122300b210 */ /* 0x000fc80007f1e0ff */
[----:B------:R-:W-:Y:S02]  /*1ef0*/  @!P3 IADD3.X R11, PT, PT, RZ, R34, RZ, P0, !PT ;  /* 0x00000022ff0bb210 */ /* 0x000fe400007fe4ff */
[----:B0-----:R-:W-:-:S04]  /*1f00*/  @P1 LEA R16, P2, R15, R16, 0x1 ;  /* 0x000000100f101211 */ /* 0x001fc800078408ff */
[----:B------:R-:W-:Y:S02]  /*1f10*/  @P1 LEA.HI.X R17, R15, R17, R20, 0x1, P2 ;  /* 0x000000110f111211 */ /* 0x000fe400010f0c14 */
[----:B-1----:R-:W-:-:S03]  /*1f20*/  @!P3 LEA R14, P0, R0, R22, 0x1 ;  /* 0x00000016000eb211 */ /* 0x002fc600078008ff */
[----:B------:R-:W2:Y:S01]  /*1f30*/  @P1 LDG.E.U16.CONSTANT R19, desc[UR6][R16.64] ;  /* 0x0000000610131981 */ /* 0x000ea2000c1e9500 */
[----:B------:R-:W-:-:S03]  /*1f40*/  @!P3 LEA.HI.X R15, R0, R23, R11, 0x1, P0 ;  /* 0x00000017000fb211 */ /* 0x000fc600000f0c0b */
[----:B------:R-:W3:Y:S04]  /*1f50*/  @P1 LDG.E.U16.CONSTANT R22, desc[UR6][R16.64+0x200] ;  /* 0x0002000610161981 */ /* 0x000ee8000c1e9500 */
[----:B------:R3:W4:Y:S01]  /*1f60*/  @!P3 LDG.E.U16.CONSTANT R14, desc[UR6][R14.64] ;  /* 0x000000060e0eb981 */ /* 0x000722000c1e9500 */
[----:B------:R-:W0:Y:S01]  /*1f70*/  @P1 S2R R11, SR_CgaCtaId ;  /* 0x00000000000b1919 */ /* 0x000e220000008800 */
[----:B------:R-:W1:Y:S01]  /*1f80*/  @!P3 S2R R24, SR_CgaCtaId ;  /* 0x000000000018b919 */ /* 0x000e620000008800 */
[----:B------:R-:W-:Y:S02]  /*1f90*/  @P1 MOV R0, 0x400 ;  /* 0x0000040000001802 */ /* 0x000fe40000000f00 */
[----:B------:R-:W-:Y:S02]  /*1fa0*/  @!P3 MOV R23, 0x400 ;  /* 0x000004000017b802 */ /* 0x000fe40000000f00 */
[----:B0-----:R-:W-:Y:S01]  /*1fb0*/  @P1 LEA R20, R11, R0, 0x18 ;  /* 0x000000000b141211 */ /* 0x001fe200078ec0ff */
[----:B------:R-:W-:Y:S01]  /*1fc0*/  @!P3 IMAD.IADD R0, R18, 0x1, R33 ;  /* 0x000000011200b824 */ /* 0x000fe200078e0221 */
[----:B-1----:R-:W-:-:S03]  /*1fd0*/  @!P3 LEA R11, R24, R23, 0x18 ;  /* 0x00000017180bb211 */ /* 0x002fc600078ec0ff */
[----:B------:R-:W-:Y:S01]  /*1fe0*/  @P1 IMAD R20, R21, 0x4, R20 ;  /* 0x0000000415141824 */ /* 0x000fe200078e0214 */
[----:B------:R-:W-:Y:S01]  /*1ff0*/  @!P3 LEA R11, R0, R11, 0x2 ;  /* 0x0000000b000bb211 */ /* 0x000fe200078e10ff */
[----:B--2---:R-:W-:Y:S02]  /*2000*/  @P1 IMAD.U32 R19, R19, 0x10000, RZ ;  /* 0x0001000013131824 */ /* 0x004fe400078e00ff */
[----:B---3--:R-:W-:Y:S01]  /*2010*/  @P1 IMAD.U32 R15, R22, 0x10000, RZ ;  /* 0x00010000160f1824 */ /* 0x008fe200078e00ff */
[----:B----4-:R-:W-:Y:S02]  /*2020*/  @!P3 SHF.L.U32 R14, R14, 0x10, RZ ;  /* 0x000000100e0eb819 */ /* 0x010fe400000006ff */
[----:B------:R3:W-:Y:S04]  /*2030*/  @P1 STS [R20], R19 ;  /* 0x0000001314001388 */ /* 0x0007e80000000800 */
[----:B------:R3:W-:Y:S04]  /*2040*/  @P1 STS [R20+0x400], R15 ;  /* 0x0004000f14001388 */ /* 0x0007e80000000800 */
[----:B------:R3:W-:Y:S02]  /*2050*/  @!P3 STS [R11], R14 ;  /* 0x0000000e0b00b388 */ /* 0x0007e40000000800 */
.L_x_1381:
[----:B0-----:R-:W-:Y:S05]  /*2060*/  BSYNC.RECONVERGENT B0 ;  /* 0x0000000000007941 */ /* 0x001fea0003800200 */
.L_x_1380:
[----:B------:R-:W0:Y:S01]  /*2070*/  S2R R0, SR_CgaCtaId ;  /* 0x0000000000007919 */ /* 0x000e220000008800 */
[----:B------:R-:W-:Y:S01]  /*2080*/  IMAD.SHL.U32 R3, R3, 0x4, RZ ;  /* 0x0000000403037824 */ /* 0x000fe200078e00ff */
[----:B------:R-:W4:Y:S01]  /*2090*/  LDCU UR5, c[0x0][0x3dc] ;  /* 0x00007b80ff0577ac */ /* 0x000f220008000800 */
[----:B------:R-:W-:Y:S03]  /*20a0*/  BSSY.RECONVERGENT B1, `(.L_x_1387) ;  /* 0x00005f3000017945 */ /* 0x000fe60003800200 */
[----:B------:R-:W-:Y:S01]  /*20b0*/  LOP3.LUT R68, R3, 0x380, RZ, 0xc0, !PT ;  /* 0x0000038003447812 */ /* 0x000fe200078ec0ff */
[----:B------:R-:W0:Y:S01]  /*20c0*/  LDCU UR8, c[0x0][0x3d8] ;  /* 0x00007b00ff0877ac */ /* 0x000e220008000800 */
[----:B------:R-:W-:Y:S01]  /*20d0*/  MOV R3, 0x400 ;  /* 0x0000040000037802 */ /* 0x000fe20000000f00 */
[----:B------:R-:W-:Y:S01]  /*20e0*/  BAR.SYNC.DEFER_BLOCKING 0x0 ;  /* 0x0000000000007b1d */ /* 0x000fe20000010000 */
[----:B------:R-:W-:-:S02]  /*20f0*/  ISETP.GE.AND P0, PT, R68, R13, PT ;  /* 0x0000000d4400720c */ /* 0x000fc40003f06270 */
[----:B0-----:R-:W-:-:S05]  /*2100*/  LEA R3, R0, R3, 0x18 ;  /* 0x0000000300037211 */ /* 0x001fca00078ec0ff */
[----:B------:R-:W-:-:S06]  /*2110*/  IMAD R69, R12, 0x10, R3 ;  /* 0x000000100c457824 */ /* 0x000fcc00078e0203 */
[----:B----4-:R-:W-:Y:S05]  /*2120*/  @P0 BRA `(.L_x_1388) ;  /* 0x0000005c00a80947 */ /* 0x010fea0003800000 */
[----:B------:R-:W-:Y:S01]  /*2130*/  HFMA2 R0, -RZ, RZ, 0, 1.78813934326171875e-07 ;  /* 0x00000003ff007431 */ /* 0x000fe200000001ff */
[----:B------:R-:W-:Y:S01]  /*2140*/  LEA R65, R13, 0x2, 0x1 ;  /* 0x000000020d417811 */ /* 0x000fe200078e08ff */
[----:B------:R-:W-:Y:S01]  /*2150*/  VIADD R67, R69, 0x10 ;  /* 0x0000001045437836 */ /* 0x000fe20000000000 */
[C---:B------:R-:W-:Y:S01]  /*2160*/  LOP3.LUT R66, R12.reuse, 0x7ffffffe, RZ, 0xc0, !PT ;  /* 0x7ffffffe0c427812 */ /* 0x040fe200078ec0ff */
[----:B------:R-:W-:Y:S02]  /*2170*/  IMAD.MOV.U32 R64, RZ, RZ, R68 ;  /* 0x000000ffff407224 */ /* 0x000fe400078e0044 */
[-C--:B------:R-:W-:Y:S02]  /*2180*/  IMAD R63, R13, R0.reuse, 0x3 ;  /* 0x000000030d3f7424 */ /* 0x080fe400078e0200 */
[----:B------:R-:W-:-:S07]  /*2190*/  IMAD R0, R12, R0, 0x3 ;  /* 0x000000030c007424 */ /* 0x000fce00078e0200 */
.L_x_1502:
[----:B------:R-:W0:Y:S01]  /*21a0*/  LDCU UR4, c[0x0][0x3d8] ;  /* 0x00007b00ff0477ac */ /* 0x000e220008000800 */
[----:B------:R-:W-:Y:S01]  /*21b0*/  MOV R79, RZ ;  /* 0x000000ff004f7202 */ /* 0x000fe20000000f00 */
[----:B------:R-:W-:Y:S01]  /*21c0*/  IMAD.MOV.U32 R62, RZ, RZ, RZ ;  /* 0x000000ffff3e7224 */ /* 0x000fe200078e00ff */
[----:B------:R-:W-:Y:S02]  /*21d0*/  CS2R R60, SRZ ;  /* 0x00000000003c7805 */ /* 0x000fe4000001ff00 */
[----:B------:R-:W-:Y:S01]  /*21e0*/  CS2R R58, SRZ ;  /* 0x00000000003a7805 */ /* 0x000fe2000001ff00 */
[----:B---3--:R-:W-:Y:S01]  /*21f0*/  IMAD.MOV.U32 R11, RZ, RZ, RZ ;  /* 0x000000ffff0b7224 */ /* 0x008fe200078e00ff */
[----:B----4-:R-:W-:Y:S02]  /*2200*/  CS2R R12, SRZ ;  /* 0x00000000000c7805 */ /* 0x010fe4000001ff00 */
[----:B-12---:R-:W-:Y:S02]  /*2210*/  CS2R R14, SRZ ;  /* 0x00000000000e7805 */ /* 0x006fe4000001ff00 */
[----:B------:R-:W-:-:S02]  /*2220*/  CS2R R16, SRZ ;  /* 0x0000000000107805 */ /* 0x000fc4000001ff00 */
        /* <DEDUP_REMOVED lines=9> */
[----:B0-----:R-:W-:Y:S01]  /*22c0*/  MOV R78, UR4 ;  /* 0x00000004004e7c02 */ /* 0x001fe20008000f00 */
[----:B------:R-:W-:-:S03]  /*22d0*/  IMAD.MOV.U32 R36, RZ, RZ, RZ ;  /* 0x000000ffff247224 */ /* 0x000fc600078e00ff */
[----:B------:R-:W-:-:S13]  /*22e0*/  ISETP.GE.AND P0, PT, R78, 0x1, PT ;  /* 0x000000014e00780c */ /* 0x000fda0003f06270 */
[----:B------:R-:W-:Y:S05]  /*22f0*/  @!P0 BRA `(.L_x_1389) ;  /* 0x0000001800608947 */ /* 0x000fea0003800000 */
[----:B------:R-:W-:Y:S01]  /*2300*/  ISETP.NE.AND P0, PT, R70, RZ, PT ;  /* 0x000000ff4600720c */ /* 0x000fe20003f05270 */
[----:B------:R-:W-:Y:S01]  /*2310*/  IMAD.IADD R37, R71, 0x1, R64 ;  /* 0x0000000147257824 */ /* 0x000fe200078e0240 */
[----:B------:R-:W-:Y:S01]  /*2320*/  MOV R73, RZ ;  /* 0x000000ff00497202 */ /* 0x000fe20000000f00 */
[----:B------:R-:W-:-:S10]  /*2330*/  IMAD.MOV.U32 R77, RZ, RZ, RZ ;  /* 0x000000ffff4d7224 */ /* 0x000fd400078e00ff */
[----:B------:R-:W-:Y:S05]  /*2340*/  @!P0 BRA `(.L_x_1390) ;  /* 0x0000001000388947 */ /* 0x000fea0003800000 */
[----:B------:R-:W0:Y:S01]  /*2350*/  LDCU UR4, c[0x0][0x3dc] ;  /* 0x00007b80ff0477ac */ /* 0x000e220008000800 */
[----:B------:R-:W-:Y:S02]  /*2360*/  HFMA2 R11, -RZ, RZ, 0, 0 ;  /* 0x00000000ff0b7431 */ /* 0x000fe400000001ff */
[C---:B------:R-:W-:Y:S01]  /*2370*/  VIADD R75, R37.reuse, 0x20 ;  /* 0x00000020254b7836 */ /* 0x040fe20000000000 */
[C---:B------:R-:W-:Y:S01]  /*2380*/  IADD3 R74, PT, PT, R37.reuse, 0x40, RZ ;  /* 0x00000040254a7810 */ /* 0x040fe20007ffe0ff */
[----:B------:R-:W-:Y:S01]  /*2390*/  VIADD R73, R37, 0x60 ;  /* 0x0000006025497836 */ /* 0x000fe20000000000 */
        /* <DEDUP_REMOVED lines=18> */
.L_x_1399:
[----:B------:R-:W-:Y:S01]  /*24c0*/  ISETP.GE.AND P1, PT, R75, UR5, PT ;  /* 0x000000054b007c0c */ /* 0x000fe2000bf26270 */
[----:B------:R-:W0:Y:S01]  /*24d0*/  @!P0 LDC.64 R42, c[0x0][0x388] ;  /* 0x0000e200ff2a8b82 */ /* 0x000e220000000a00 */
[----:B------:R-:W-:-:S05]  /*24e0*/  IMAD R51, R76, UR5, RZ ;  /* 0x000000054c337c24 */ /* 0x000fca000f8e02ff */
[----:B------:R-:W-:Y:S02]  /*24f0*/  IADD3 R50, P2, PT, R8, R51, RZ ;  /* 0x0000003308327210 */ /* 0x000fe40007f5e0ff */
[----:B------:R-:W1:Y:S02]  /*2500*/  @!P0 LDC.64 R44, c[0x0][0x390] ;  /* 0x0000e400ff2c8b82 */ /* 0x000e640000000a00 */
[----:B------:R-:W-:Y:S02]  /*2510*/  LEA.HI.X.SX32 R82, R51, R7, 0x1, P2 ;  /* 0x0000000733527211 */ /* 0x000fe400010f0eff */
[----:B------:R-:W-:Y:S02]  /*2520*/  @!P0 IADD3 R78, P3, PT, R37, R50, RZ ;  /* 0x00000032254e8210 */ /* 0x000fe40007f7e0ff */
[----:B------:R-:W-:Y:S02]  /*2530*/  ISETP.GE.AND P2, PT, R74, UR5, PT ;  /* 0x000000054a007c0c */ /* 0x000fe4000bf46270 */
[----:B------:R-:W2:Y:S01]  /*2540*/  @!P1 LDC.64 R46, c[0x0][0x388] ;  /* 0x0000e200ff2e9b82 */ /* 0x000ea20000000a00 */
[----:B------:R-:W-:Y:S01]  /*2550*/  @!P0 IMAD.X R79, RZ, RZ, R82, P3 ;  /* 0x000000ffff4f8224 */ /* 0x000fe200018e0652 */
[----:B------:R-:W-:-:S04]  /*2560*/  @!P0 SHF.L.U32 R53, R78, 0x1, RZ ;  /* 0x000000014e358819 */ /* 0x000fc800000006ff */
[----:B------:R-:W-:Y:S02]  /*2570*/  @!P0 SHF.L.U64.HI R78, R78, 0x1, R79 ;  /* 0x000000014e4e8819 */ /* 0x000fe4000001024f */
[----:B------:R-:W3:Y:S01]  /*2580*/  @!P1 LDC.64 R48, c[0x0][0x390] ;  /* 0x0000e400ff309b82 */ /* 0x000ee20000000a00 */
[----:B0-----:R-:W-:Y:S02]  /*2590*/  @!P0 IADD3 R90, P3, PT, R53, R42, RZ ;  /* 0x0000002a355a8210 */ /* 0x001fe40007f7e0ff */
[----:B------:R-:W-:-:S03]  /*25a0*/  @!P1 IADD3 R79, P5, PT, R37, R50, RZ ;  /* 0x00000032254f9210 */ /* 0x000fc60007fbe0ff */
[C---:B------:R-:W-:Y:S01]  /*25b0*/  @!P0 IMAD.X R91, R78.reuse, 0x1, R43, P3 ;  /* 0x000000014e5b8824 */ /* 0x040fe200018e062b */
[----:B------:R-:W-:Y:S01]  /*25c0*/  ISETP.GE.AND P3, PT, R73, UR5, PT ;  /* 0x0000000549007c0c */ /* 0x000fe2000bf66270 */
[----:B------:R-:W-:Y:S01]  /*25d0*/  @!P1 IMAD.X R84, RZ, RZ, R82, P5 ;  /* 0x000000ffff549224 */ /* 0x000fe200028e0652 */
[----:B-1----:R-:W-:Y:S01]  /*25e0*/  @!P0 IADD3 R52, P4, PT, R53, R44, RZ ;  /* 0x0000002c35348210 */ /* 0x002fe20007f9e0ff */
[----:B------:R-:W0:Y:S01]  /*25f0*/  @!P2 LDC.64 R42, c[0x0][0x388] ;  /* 0x0000e200ff2aab82 */ /* 0x000e220000000a00 */
[C---:B------:R-:W-:Y:S02]  /*2600*/  @!P1 IMAD.SHL.U32 R87, R79.reuse, 0x2, RZ ;  /* 0x000000024f579824 */ /* 0x040fe400078e00ff */
[----:B------:R-:W-:Y:S02]  /*2610*/  @!P0 IADD3.X R53, PT, PT, R78, R45, RZ, P4, !PT ;  /* 0x0000002d4e358210 */ /* 0x000fe400027fe4ff */
[----:B------:R-:W-:Y:S01]  /*2620*/  @!P1 SHF.L.U64.HI R84, R79, 0x1, R84 ;  /* 0x000000014f549819 */ /* 0x000fe20000010254 */
[----:B------:R1:W4:Y:S01]  /*2630*/  @!P0 LDG.E.U16.CONSTANT R78, desc[UR6][R90.64] ;  /* 0x000000065a4e8981 */ /* 0x000322000c1e9500 */
[C---:B--2---:R-:W-:Y:S01]  /*2640*/  @!P1 IADD3 R88, P4, PT, R87.reuse, R46, RZ ;  /* 0x0000002e57589210 */ /* 0x044fe20007f9e0ff */
[----:B------:R-:W2:Y:S02]  /*2650*/  @!P2 LDC.64 R44, c[0x0][0x390] ;  /* 0x0000e400ff2cab82 */ /* 0x000ea40000000a00 */
[----:B------:R0:W4:Y:S01]  /*2660*/  @!P0 LDG.E.U16.CONSTANT R79, desc[UR6][R52.64] ;  /* 0x00000006344f8981 */ /* 0x000122000c1e9500 */
[----:B---3--:R-:W-:Y:S01]  /*2670*/  @!P1 IADD3 R86, P5, PT, R87, R48, RZ ;  /* 0x0000003057569210 */ /* 0x008fe20007fbe0ff */
[----:B------:R-:W-:-:S04]  /*2680*/  @!P1 IMAD.X R89, R84, 0x1, R47, P4 ;  /* 0x0000000154599824 */ /* 0x000fc800020e062f */
[----:B------:R-:W3:Y:S01]  /*2690*/  @!P3 LDC.64 R46, c[0x0][0x388] ;  /* 0x0000e200ff2ebb82 */ /* 0x000ee20000000a00 */
[----:B------:R-:W-:Y:S02]  /*26a0*/  @!P1 IADD3.X R87, PT, PT, R84, R49, RZ, P5, !PT ;  /* 0x0000003154579210 */ /* 0x000fe40002ffe4ff */
[CC--:B------:R-:W-:Y:S01]  /*26b0*/  @!P2 IADD3 R83, P4, PT, R37.reuse, R50.reuse, RZ ;  /* 0x000000322553a210 */ /* 0x0c0fe20007f9e0ff */
[----:B------:R-:W4:Y:S04]  /*26c0*/  @!P1 LDG.E.U16.CONSTANT R84, desc[UR6][R88.64+0x40] ;  /* 0x0000400658549981 */ /* 0x000f28000c1e9500 */
[----:B------:R-:W3:Y:S01]  /*26d0*/  @!P3 LDC.64 R48, c[0x0][0x390] ;  /* 0x0000e400ff30bb82 */ /* 0x000ee20000000a00 */
[----:B------:R-:W-:Y:S01]  /*26e0*/  @!P2 IMAD.X R92, RZ, RZ, R82, P4 ;  /* 0x000000ffff5ca224 */ /* 0x000fe200020e0652 */
[----:B-1----:R-:W-:Y:S01]  /*26f0*/  @!P3 IADD3 R91, P5, PT, R37, R50, RZ ;  /* 0x00000032255bb210 */ /* 0x002fe20007fbe0ff */
[C---:B------:R-:W-:Y:S01]  /*2700*/  @!P2 IMAD.SHL.U32 R93, R83.reuse, 0x2, RZ ;  /* 0x00000002535da824 */ /* 0x040fe200078e00ff */
[----:B------:R1:W4:Y:S02]  /*2710*/  @!P1 LDG.E.U16.CONSTANT R85, desc[UR6][R86.64+0x40] ;  /* 0x0000400656559981 */ /* 0x000324000c1e9500 */
[----:B------:R-:W-:-:S02]  /*2720*/  @!P2 SHF.L.U64.HI R90, R83, 0x1, R92 ;  /* 0x00000001535aa819 */ /* 0x000fc4000001025c */
[----:B0-----:R-:W-:Y:S01]  /*2730*/  @!P2 IADD3 R42, P4, PT, R93, R42, RZ ;  /* 0x0000002a5d2aa210 */ /* 0x001fe20007f9e0ff */
[----:B------:R-:W0:Y:S01]  /*2740*/  @!P1 LDC.64 R52, c[0x0][0x390] ;  /* 0x0000e400ff349b82 */ /* 0x000e220000000a00 */
[----:B------:R-:W-:Y:S01]  /*2750*/  IADD3 R83, PT, PT, R51, UR5, RZ ;  /* 0x0000000533537c10 */ /* 0x000fe2000fffe0ff */
[----:B------:R-:W-:Y:S01]  /*2760*/  @!P3 IMAD.X R92, RZ, RZ, R82, P5 ;  /* 0x000000ffff5cb224 */ /* 0x000fe200028e0652 */
[----:B--2---:R-:W-:Y:S01]  /*2770*/  @!P2 IADD3 R44, P5, PT, R93, R44, RZ ;  /* 0x0000002c5d2ca210 */ /* 0x004fe20007fbe0ff */
[----:B------:R-:W-:Y:S01]  /*2780*/  @!P2 IMAD.X R43, R90, 0x1, R43, P4 ;  /* 0x000000015a2ba824 */ /* 0x000fe200020e062b */
[----:B------:R-:W-:Y:S02]  /*2790*/  IADD3 R82, P4, PT, R8, R83, RZ ;  /* 0x0000005308527210 */ /* 0x000fe40007f9e0ff */
[----:B-1----:R-:W-:Y:S01]  /*27a0*/  @!P3 SHF.L.U32 R87, R91, 0x1, RZ ;  /* 0x000000015b57b819 */ /* 0x002fe200000006ff */
[----:B------:R-:W-:Y:S01]  /*27b0*/  @!P2 IMAD.X R45, R90, 0x1, R45, P5 ;  /* 0x000000015a2da824 */ /* 0x000fe200028e062d */
[----:B------:R-:W-:Y:S01]  /*27c0*/  LEA.HI.X.SX32 R83, R83, R7, 0x1, P4 ;  /* 0x0000000753537211 */ /* 0x000fe200020f0eff */
[----:B------:R1:W2:Y:S01]  /*27d0*/  @!P2 LDG.E.U16.CONSTANT R86, desc[UR6][R42.64+0x80] ;  /* 0x000080062a56a981 */ /* 0x0002a2000c1e9500 */
[----:B------:R-:W-:Y:S01]  /*27e0*/  @!P3 SHF.L.U64.HI R88, R91, 0x1, R92 ;  /* 0x000000015b58b819 */ /* 0x000fe2000001025c */
[----:B------:R-:W0:Y:S01]  /*27f0*/  @!P1 LDC.64 R50, c[0x0][0x388] ;  /* 0x0000e200ff329b82 */ /* 0x000e220000000a00 */
[C---:B---3--:R-:W-:Y:S01]  /*2800*/  @!P3 IADD3 R46, P4, PT, R87.reuse, R46, RZ ;  /* 0x0000002e572eb210 */ /* 0x048fe20007f9e0ff */
[----:B------:R-:W3:Y:S01]  /*2810*/  @!P2 LDG.E.U16.CONSTANT R44, desc[UR6][R44.64+0x80] ;  /* 0x000080062c2ca981 */ /* 0x000ee2000c1e9500 */
[----:B------:R-:W-:-:S02]  /*2820*/  @!P3 IADD3 R48, P5, PT, R87, R48, RZ ;  /* 0x000000305730b210 */ /* 0x000fc40007fbe0ff */
[----:B------:R-:W-:-:S03]  /*2830*/  @!P3 IADD3.X R47, PT, PT, R88, R47, RZ, P4, !PT ;  /* 0x0000002f582fb210 */ /* 0x000fc600027fe4ff */
[----:B------:R-:W-:Y:S01]  /*2840*/  @!P3 IMAD.X R49, R88, 0x1, R49, P5 ;  /* 0x000000015831b824 */ /* 0x000fe200028e0631 */
[----:B------:R-:W-:Y:S01]  /*2850*/  @!P1 IADD3 R89, P6, PT, R37, R82, RZ ;  /* 0x0000005225599210 */ /* 0x000fe20007fde0ff */
[----:B------:R0:W3:Y:S01]  /*2860*/  @!P3 LDG.E.U16.CONSTANT R46, desc[UR6][R46.64+0xc0] ;  /* 0x0000c0062e2eb981 */ /* 0x0000e2000c1e9500 */
[----:B-1----:R-:W1:Y:S03]  /*2870*/  @!P2 LDC.64 R42, c[0x0][0x388] ;  /* 0x0000e200ff2aab82 */ /* 0x002e660000000a00 */
[----:B------:R-:W3:Y:S01]  /*2880*/  @!P3 LDG.E.U16.CONSTANT R48, desc[UR6][R48.64+0xc0] ;  /* 0x0000c0063030b981 */ /* 0x000ee2000c1e9500 */
[----:B------:R-:W-:Y:S01]  /*2890*/  @!P1 IMAD.X R90, RZ, RZ, R83, P6 ;  /* 0x000000ffff5a9224 */ /* 0x000fe200030e0653 */
[----:B------:R-:W-:-:S04]  /*28a0*/  ISETP.GE.AND P6, PT, R9, R10, PT ;  /* 0x0000000a0900720c */ /* 0x000fc80003fc6270 */
[C---:B------:R-:W-:Y:S01]  /*28b0*/  @!P1 SHF.L.U64.HI R90, R89.reuse, 0x1, R90 ;  /* 0x00000001595a9819 */ /* 0x040fe2000001025a */
[----:B------:R-:W-:-:S05]  /*28c0*/  @!P1 IMAD.SHL.U32 R89, R89, 0x2, RZ ;  /* 0x0000000259599824 */ /* 0x000fca00078e00ff */
[C---:B0-----:R-:W-:Y:S02]  /*28d0*/  @!P1 IADD3 R52, P5, PT, R89.reuse, R52, RZ ;  /* 0x0000003459349210 */ /* 0x041fe40007fbe0ff */
[----:B------:R-:W-:-:S03]  /*28e0*/  @!P1 IADD3 R50, P4, PT, R89, R50, RZ ;  /* 0x0000003259329210 */ /* 0x000fc60007f9e0ff */
[C---:B------:R-:W-:Y:S01]  /*28f0*/  @!P1 IMAD.X R53, R90.reuse, 0x1, R53, P5 ;  /* 0x000000015a359824 */ /* 0x040fe200028e0635 */
[----:B------:R-:W-:Y:S02]  /*2900*/  @!P1 IADD3.X R51, PT, PT, R90, R51, RZ, P4, !PT ;  /* 0x000000335a339210 */ /* 0x000fe400027fe4ff */
[----:B------:R-:W-:Y:S02]  /*2910*/  @!P2 IADD3 R47, P4, PT, R37, R82, RZ ;  /* 0x00000052252fa210 */ /* 0x000fe40007f9e0ff */
[----:B------:R-:W-:Y:S01]  /*2920*/  LOP3.LUT R72, R72, 0xfffffffd, RZ, 0xc0, !PT ;  /* 0xfffffffd48487812 */ /* 0x000fe200078ec0ff */
[----:B------:R0:W5:Y:S03]  /*2930*/  @!P1 LDG.E.U16.CONSTANT R50, desc[UR6][R50.64+0x40] ;  /* 0x0000400632329981 */ /* 0x000166000c1e9500 */
[----:B------:R-:W-:Y:S01]  /*2940*/  @P6 LOP3.LUT R72, R72, 0x2, RZ, 0xfc, !PT ;  /* 0x0000000248486812 */ /* 0x000fe200078efcff */
[----:B------:R1:W5:Y:S01]  /*2950*/  @!P1 LDG.E.U16.CONSTANT R45, desc[UR6][R52.64+0x40] ;  /* 0x00004006342d9981 */ /* 0x000362000c1e9500 */
[----:B0-----:R-:W-:Y:S01]  /*2960*/  @!P2 IMAD.SHL.U32 R51, R47, 0x2, RZ ;  /* 0x000000022f33a824 */ /* 0x001fe200078e00ff */
[----:B-1----:R-:W-:Y:S01]  /*2970*/  LEA R53, R76, R3, 0x2 ;  /* 0x000000034c357211 */ /* 0x002fe200078e10ff */
[----:B----4-:R-:W-:Y:S01]  /*2980*/  @!P0 IMAD.U32 R39, R78, 0x10000, RZ ;  /* 0x000100004e278824 */ /* 0x010fe200078e00ff */
[----:B------:R-:W-:Y:S01]  /*2990*/  @!P0 SHF.L.U32 R41, R79, 0x10, RZ ;  /* 0x000000104f298819 */ /* 0x000fe200000006ff */
[----:B------:R-:W-:-:S02]  /*29a0*/  @!P1 IMAD.U32 R38, R84, 0x10000, RZ ;  /* 0x0001000054269824 */ /* 0x000fc400078e00ff */
[----:B------:R-:W-:Y:S01]  /*29b0*/  @!P1 IMAD.U32 R40, R85, 0x10000, RZ ;  /* 0x0001000055289824 */ /* 0x000fe200078e00ff */
[----:B--2---:R-:W-:Y:S01]  /*29c0*/  @!P2 SHF.L.U32 R55, R86, 0x10, RZ ;  /* 0x000000105637a819 */ /* 0x004fe200000006ff */
[----:B---3--:R-:W-:Y:S02]  /*29d0*/  @!P2 IMAD.U32 R57, R44, 0x10000, RZ ;  /* 0x000100002c39a824 */ /* 0x008fe400078e00ff */
[----:B------:R-:W-:Y:S02]  /*29e0*/  @!P3 IMAD.U32 R54, R46, 0x10000, RZ ;  /* 0x000100002e36b824 */ /* 0x000fe400078e00ff */
[----:B------:R-:W-:Y:S01]  /*29f0*/  @!P2 IMAD.X R46, RZ, RZ, R83, P4 ;  /* 0x000000ffff2ea224 */ /* 0x000fe200020e0653 */
[----:B------:R-:W-:Y:S01]  /*2a00*/  @!P3 SHF.L.U32 R56, R48, 0x10, RZ ;  /* 0x000000103038b819 */ /* 0x000fe200000006ff */
[----:B------:R-:W-:Y:S06]  /*2a10*/  @P6 BRA `(.L_x_1391) ;  /* 0x0000000000306947 */ /* 0x000fec0003800000 */
        /* <DEDUP_REMOVED lines=12> */
.L_x_1391:
[----:B------:R-:W-:Y:S01]  /*2ae0*/  ISETP.GE.AND P5, PT, R6, R10, PT ;  /* 0x0000000a0600720c */ /* 0x000fe20003fa6270 */
[----:B------:R-:W-:Y:S01]  /*2af0*/  IMAD.U32 R78, RZ, RZ, UR8 ;  /* 0x00000008ff4e7e24 */ /* 0x000fe2000f8e00ff */
[----:B------:R-:W-:Y:S02]  /*2b00*/  @!P2 SHF.L.U64.HI R46, R47, 0x1, R46 ;  /* 0x000000012f2ea819 */ /* 0x000fe4000001022e */
[----:B------:R-:W-:Y:S01]  /*2b10*/  @!P2 IADD3 R48, P4, PT, R51, R42, RZ ;  /* 0x0000002a3330a210 */ /* 0x000fe20007f9e0ff */
[----:B------:R-:W-:Y:S01]  /*2b20*/  IMAD R52, R78, 0x4, R53 ;  /* 0x000000044e347824 */ /* 0x000fe200078e0235 */
[----:B------:R-:W-:-:S03]  /*2b30*/  LOP3.LUT R72, R72, 0xfffffffe, RZ, 0xc0, !PT ;  /* 0xfffffffe48487812 */ /* 0x000fc600078ec0ff */
[----:B------:R-:W-:Y:S01]  /*2b40*/  @!P2 IMAD.X R49, R46, 0x1, R43, P4 ;  /* 0x000000012e31a824 */ /* 0x000fe200020e062b */
[----:B------:R-:W-:-:S03]  /*2b50*/  MOV R43, 0xc ;  /* 0x0000000c002b7802 */ /* 0x000fc60000000f00 */
[----:B------:R-:W-:Y:S01]  /*2b60*/  @P5 LOP3.LUT R72, R72, 0x1, RZ, 0xfc, !PT ;  /* 0x0000000148485812 */ /* 0x000fe200078efcff */
[----:B------:R-:W-:Y:S06]  /*2b70*/  @P5 BRA `(.L_x_1392) ;  /* 0x0000000000305947 */ /* 0x000fec0003800000 */
        /* <DEDUP_REMOVED lines=12> */
.L_x_1392:
[----:B------:R-:W-:Y:S01]  /*2c40*/  ISETP.GE.AND P4, PT, R5, R10, PT ;  /* 0x0000000a0500720c */ /* 0x000fe20003f86270 */
[----:B------:R-:W-:Y:S01]  /*2c50*/  IMAD R42, R78, R43, 0xc ;  /* 0x0000000c4e2a7424 */ /* 0x000fe200078e022b */
[----:B------:R-:W-:-:S03]  /*2c60*/  LEA R84, R4, R53, 0x3 ;  /* 0x0000003504547211 */ /* 0x000fc600078e18ff */
[----:B------:R-:W-:-:S08]  /*2c70*/  IMAD.IADD R79, R53, 0x1, R42 ;  /* 0x00000001354f7824 */ /* 0x000fd000078e022a */
[----:B------:R-:W-:Y:S05]  /*2c80*/  @P4 BRA `(.L_x_1393) ;  /* 0x0000000000304947 */ /* 0x000fea0003800000 */
[----:B------:R-:W0:Y:S01]  /*2c90*/  LDS R42, [R84] ;  /* 0x00000000542a7984 */ /* 0x000e220000000800 */
        /* <DEDUP_REMOVED lines=11> */
.L_x_1393:
[----:B------:R-:W-:-:S13]  /*2d50*/  ISETP.GE.AND P5, PT, R2, R10, PT ;  /* 0x0000000a0200720c */ /* 0x000fda0003fa6270 */
        /* <DEDUP_REMOVED lines=13> */
.L_x_1394:
[----:B------:R-:W0:Y:S01]  /*2e30*/  @!P2 LDC.64 R42, c[0x0][0x390] ;  /* 0x0000e400ff2aab82 */ /* 0x000e220000000a00 */
[----:B-----5:R-:W-:Y:S01]  /*2e40*/  @!P1 IMAD.U32 R38, R50, 0x10000, RZ ;  /* 0x0001000032269824 */ /* 0x020fe200078e00ff */
[----:B------:R-:W2:Y:S01]  /*2e50*/  @!P2 LDG.E.U16.CONSTANT R48, desc[UR6][R48.64+0x80] ;  /* 0x000080063030a981 */ /* 0x000ea2000c1e9500 */
[----:B------:R-:W-:Y:S01]  /*2e60*/  @!P1 IMAD.U32 R40, R45, 0x10000, RZ ;  /* 0x000100002d289824 */ /* 0x000fe200078e00ff */
[----:B------:R-:W-:-:S04]  /*2e70*/  LOP3.LUT P6, RZ, R72, 0x2, RZ, 0xc0, !PT ;  /* 0x0000000248ff7812 */ /* 0x000fc800078cc0ff */
[----:B------:R-:W1:Y:S01]  /*2e80*/  @!P3 LDC.64 R44, c[0x0][0x390] ;  /* 0x0000e400ff2cbb82 */ /* 0x000e620000000a00 */
[----:B0-----:R-:W-:-:S04]  /*2e90*/  @!P2 IADD3 R50, P1, PT, R51, R42, RZ ;  /* 0x0000002a3332a210 */ /* 0x001fc80007f3e0ff */
[----:B------:R-:W-:-:S03]  /*2ea0*/  @!P2 IADD3.X R51, PT, PT, R46, R43, RZ, P1, !PT ;  /* 0x0000002b2e33a210 */ /* 0x000fc60000ffe4ff */
[----:B------:R-:W0:Y:S01]  /*2eb0*/  @!P3 LDC.64 R42, c[0x0][0x388] ;  /* 0x0000e200ff2abb82 */ /* 0x000e220000000a00 */
[----:B------:R-:W-:Y:S01]  /*2ec0*/  @!P3 IADD3 R46, P1, PT, R37, R82, RZ ;  /* 0x00000052252eb210 */ /* 0x000fe20007f3e0ff */
[----:B------:R-:W3:Y:S04]  /*2ed0*/  @!P2 LDG.E.U16.CONSTANT R50, desc[UR6][R50.64+0x80] ;  /* 0x000080063232a981 */ /* 0x000ee8000c1e9500 */
[----:B------:R-:W-:Y:S02]  /*2ee0*/  @!P3 IMAD.X R47, RZ, RZ, R83, P1 ;  /* 0x000000ffff2fb224 */ /* 0x000fe400008e0653 */
[----:B------:R-:W-:-:S03]  /*2ef0*/  @!P3 IMAD.SHL.U32 R85, R46, 0x2, RZ ;  /* 0x000000022e55b824 */ /* 0x000fc600078e00ff */
[----:B------:R-:W-:Y:S02]  /*2f00*/  @!P3 SHF.L.U64.HI R86, R46, 0x1, R47 ;  /* 0x000000012e56b819 */ /* 0x000fe4000001022f */
[----:B0-----:R-:W-:-:S05]  /*2f10*/  @!P3 IADD3 R46, P1, PT, R85, R42, RZ ;  /* 0x0000002a552eb210 */ /* 0x001fca0007f3e0ff */
[----:B------:R-:W-:Y:S01]  /*2f20*/  @!P3 IMAD.X R47, R86, 0x1, R43, P1 ;  /* 0x00000001562fb824 */ /* 0x000fe200008e062b */
[----:B-1----:R-:W-:-:S04]  /*2f30*/  @!P3 IADD3 R44, P1, PT, R85, R44, RZ ;  /* 0x0000002c552cb210 */ /* 0x002fc80007f3e0ff */
[----:B------:R-:W-:Y:S01]  /*2f40*/  @!P3 IADD3.X R45, PT, PT, R86, R45, RZ, P1, !PT ;  /* 0x0000002d562db210 */ /* 0x000fe20000ffe4ff */
[----:B------:R-:W4:Y:S01]  /*2f50*/  @!P3 LDG.E.U16.CONSTANT R46, desc[UR6][R46.64+0xc0] ;  /* 0x0000c0062e2eb981 */ /* 0x000f22000c1e9500 */
[----:B------:R-:W-:-:S03]  /*2f60*/  ISETP.GE.AND P1, PT, R37, UR5, PT ;  /* 0x0000000525007c0c */ /* 0x000fc6000bf26270 */
[----:B------:R-:W4:Y:S10]  /*2f70*/  @!P3 LDG.E.U16.CONSTANT R44, desc[UR6][R44.64+0xc0] ;  /* 0x0000c0062c2cb981 */ /* 0x000f34000c1e9500 */
[----:B------:R-:W0:Y:S01]  /*2f80*/  @!P1 LDC.64 R42, c[0x0][0x388] ;  /* 0x0000e200ff2a9b82 */ /* 0x000e220000000a00 */
[----:B--2---:R-:W-:Y:S01]  /*2f90*/  @!P2 SHF.L.U32 R55, R48, 0x10, RZ ;  /* 0x000000103037a819 */ /* 0x004fe200000006ff */
[----:B---3--:R-:W-:Y:S01]  /*2fa0*/  @!P2 IMAD.U32 R57, R50, 0x10000, RZ ;  /* 0x000100003239a824 */ /* 0x008fe200078e00ff */
[----:B------:R-:W-:-:S05]  /*2fb0*/  @!P1 IADD3 R50, P2, PT, R37, R82, RZ ;  /* 0x0000005225329210 */ /* 0x000fca0007f5e0ff */
[----:B------:R-:W-:Y:S02]  /*2fc0*/  @!P1 IMAD.X R83, RZ, RZ, R83, P2 ;  /* 0x000000ffff539224 */ /* 0x000fe400010e0653 */
[----:B------:R-:W-:-:S03]  /*2fd0*/  @!P1 IMAD.SHL.U32 R51, R50, 0x2, RZ ;  /* 0x0000000232339824 */ /* 0x000fc600078e00ff */
[----:B------:R-:W-:Y:S02]  /*2fe0*/  @!P1 SHF.L.U64.HI R50, R50, 0x1, R83 ;  /* 0x0000000132329819 */ /* 0x000fe40000010253 */
[----:B0-----:R-:W-:-:S04]  /*2ff0*/  @!P1 IADD3 R48, P2, PT, R51, R42, RZ ;  /* 0x0000002a33309210 */ /* 0x001fc80007f5e0ff */
[----:B------:R-:W-:Y:S02]  /*3000*/  @!P1 IADD3.X R49, PT, PT, R50, R43, RZ, P2, !PT ;  /* 0x0000002b32319210 */ /* 0x000fe400017fe4ff */
[----:B------:R-:W0:Y:S03]  /*3010*/  @!P1 LDC.64 R42, c[0x0][0x390] ;  /* 0x0000e400ff2a9b82 */ /* 0x000e260000000a00 */
[----:B------:R-:W2:Y:S01]  /*3020*/  @!P1 LDG.E.U16.CONSTANT R48, desc[UR6][R48.64] ;  /* 0x0000000630309981 */ /* 0x000ea2000c1e9500 */
[----:B0-----:R-:W-:-:S05]  /*3030*/  @!P1 IADD3 R42, P2, PT, R51, R42, RZ ;  /* 0x0000002a332a9210 */ /* 0x001fca0007f5e0ff */
[----:B------:R-:W-:-:S05]  /*3040*/  @!P1 IMAD.X R43, R50, 0x1, R43, P2 ;  /* 0x00000001322b9824 */ /* 0x000fca00010e062b */
[----:B------:R-:W3:Y:S01]  /*3050*/  @!P1 LDG.E.U16.CONSTANT R42, desc[UR6][R42.64] ;  /* 0x000000062a2a9981 */ /* 0x000ee2000c1e9500 */
[----:B----4-:R-:W-:Y:S01]  /*3060*/  @!P3 IMAD.U32 R54, R46, 0x10000, RZ ;  /* 0x000100002e36b824 */ /* 0x010fe200078e00ff */
[----:B------:R-:W-:Y:S01]  /*3070*/  @!P3 SHF.L.U32 R56, R44, 0x10, RZ ;  /* 0x000000102c38b819 */ /* 0x000fe200000006ff */
[----:B--2---:R-:W-:Y:S02]  /*3080*/  @!P1 IMAD.U32 R39, R48, 0x10000, RZ ;  /* 0x0001000030279824 */ /* 0x004fe400078e00ff */
[----:B---3--:R-:W-:Y:S01]  /*3090*/  @!P1 IMAD.U32 R41, R42, 0x10000, RZ ;  /* 0x000100002a299824 */ /* 0x008fe200078e00ff */
[----:B------:R-:W-:Y:S06]  /*30a0*/  @P6 BRA `(.L_x_1395) ;  /* 0x0000000000306947 */ /* 0x000fec0003800000 */
[----:B------:R-:W0:Y:S01]  /*30b0*/  LDS R53, [R53+0x4] ;  /* 0x0000040035357984 */ /* 0x000e220000000800 */
        /* <DEDUP_REMOVED lines=11> */
.L_x_1395:
[----:B------:R-:W-:-:S13]  /*3170*/  LOP3.LUT P1, RZ, R72, 0x1, RZ, 0xc0, !PT ;  /* 0x0000000148ff7812 */ /* 0x000fda000782c0ff */
        /* <DEDUP_REMOVED lines=13> */
.L_x_1396:
        /* <DEDUP_REMOVED lines=13> */
.L_x_1397:
        /* <DEDUP_REMOVED lines=13> */
.L_x_1398:
[----:B------:R-:W-:-:S04]  /*33f0*/  IADD3 R76, PT, PT, R76, 0x2, RZ ;  /* 0x000000024c4c7810 */ /* 0x000fc80007ffe0ff */
[----:B------:R-:W-:-:S13]  /*3400*/  ISETP.NE.AND P1, PT, R76, R66, PT ;  /* 0x000000424c00720c */ /* 0x000fda0003f25270 */
[----:B------:R-:W-:Y:S05]  /*3410*/  @P1 BRA `(.L_x_1399) ;  /* 0xfffffff000281947 */ /* 0x000fea000383ffff */
[----:B------:R-:W-:-:S07]  /*3420*/  IMAD.MOV.U32 R73, RZ, RZ, R66 ;  /* 0x000000ffff497224 */ /* 0x000fce00078e0042 */
.L_x_1390:
[----:B------:R-:W-:Y:S01]  /*3430*/  LOP3.LUT P0, RZ, R78, 0x1, RZ, 0xc0, !PT ;  /* 0x000000014eff7812 */ /* 0x000fe2000780c0ff */
[----:B------:R-:W-:-:S12]  /*3440*/  IMAD.MOV.U32 R79, RZ, RZ, R77 ;  /* 0x000000ffff4f7224 */ /* 0x000fd800078e004d */
[----:B------:R-:W-:Y:S05]  /*3450*/  @!P0 BRA `(.L_x_1389) ;  /* 0x0000000800088947 */ /* 0x000fea0003800000 */
        /* <DEDUP_REMOVED lines=14> */
[-C--:B------:R-:W-:Y:S01]  /*3540*/  @!P3 IADD3.X R51, PT, PT, RZ, R84.reuse, RZ, P4, !PT ;  /* 0x00000054ff33b210 */ /* 0x080fe200027fe4ff */
[C---:B------:R-:W-:Y:S01]  /*3550*/  @!P3 IMAD.SHL.U32 R75, R50.reuse, 0x2, RZ ;  /* 0x00000002324bb824 */ /* 0x040fe200078e00ff */
[----:B------:R-:W-:Y:S01]  /*3560*/  @!P1 IADD3.X R88, PT, PT, RZ, R84, RZ, P6, !PT ;  /* 0x00000054ff589210 */ /* 0x000fe200037fe4ff */
[----:B------:R-:W1:Y:S01]  /*3570*/  @!P3 LDC.64 R48, c[0x0][0x390] ;  /* 0x0000e400ff30bb82 */ /* 0x000e620000000a00 */
[----:B------:R-:W-:-:S02]  /*3580*/  @!P3 SHF.L.U64.HI R50, R50, 0x1, R51 ;  /* 0x000000013232b819 */ /* 0x000fc40000010233 */
[C---:B------:R-:W-:Y:S01]  /*3590*/  @!P1 SHF.L.U64.HI R88, R87.reuse, 0x1, R88 ;  /* 0x0000000157589819 */ /* 0x040fe20000010258 */
[----:B------:R-:W-:-:S04]  /*35a0*/  @!P1 IMAD.SHL.U32 R87, R87, 0x2, RZ ;  /* 0x0000000257579824 */ /* 0x000fc800078e00ff */
[----:B------:R-:W2:Y:S08]  /*35b0*/  @!P1 LDC.64 R42, c[0x0][0x388] ;  /* 0x0000e200ff2a9b82 */ /* 0x000eb00000000a00 */
[----:B------:R-:W3:Y:S01]  /*35c0*/  @!P1 LDC.64 R44, c[0x0][0x390] ;  /* 0x0000e400ff2c9b82 */ /* 0x000ee20000000a00 */
[----:B0-----:R-:W-:-:S05]  /*35d0*/  @!P3 IADD3 R76, P4, PT, R75, R46, RZ ;  /* 0x0000002e4b4cb210 */ /* 0x001fca0007f9e0ff */
[C---:B------:R-:W-:Y:S01]  /*35e0*/  @!P3 IMAD.X R77, R50.reuse, 0x1, R47, P4 ;  /* 0x00000001324db824 */ /* 0x040fe200020e062f */
[----:B-1----:R-:W-:Y:S01]  /*35f0*/  @!P3 IADD3 R74, P5, PT, R75, R48, RZ ;  /* 0x000000304b4ab210 */ /* 0x002fe20007fbe0ff */
[----:B------:R-:W0:Y:S01]  /*3600*/  @!P2 LDC.64 R46, c[0x0][0x388] ;  /* 0x0000e200ff2eab82 */ /* 0x000e220000000a00 */
[----:B------:R-:W-:Y:S02]  /*3610*/  @!P2 IADD3 R85, P6, PT, R37, R86, RZ ;  /* 0x000000562555a210 */ /* 0x000fe40007fde0ff */
[----:B------:R-:W4:Y:S01]  /*3620*/  @!P3 LDG.E.U16.CONSTANT R76, desc[UR6][R76.64] ;  /* 0x000000064c4cb981 */ /* 0x000f22000c1e9500 */
[----:B------:R-:W-:-:S04]  /*3630*/  @!P3 IMAD.X R75, R50, 0x1, R49, P5 ;  /* 0x00000001324bb824 */ /* 0x000fc800028e0631 */
[----:B------:R-:W1:Y:S01]  /*3640*/  @!P2 LDC.64 R48, c[0x0][0x390] ;  /* 0x0000e400ff30ab82 */ /* 0x000e620000000a00 */
[----:B--2---:R-:W-:Y:S01]  /*3650*/  @!P1 IADD3 R42, P5, PT, R87, R42, RZ ;  /* 0x0000002a572a9210 */ /* 0x004fe20007fbe0ff */
[----:B------:R-:W2:Y:S06]  /*3660*/  @!P3 LDG.E.U16.CONSTANT R74, desc[UR6][R74.64] ;  /* 0x000000064a4ab981 */ /* 0x000eac000c1e9500 */
[----:B------:R-:W5:Y:S01]  /*3670*/  @!P0 LDC.64 R50, c[0x0][0x388] ;  /* 0x0000e200ff328b82 */ /* 0x000f620000000a00 */
[----:B------:R-:W-:-:S07]  /*3680*/  @!P0 IADD3 R89, P4, PT, R37, R86, RZ ;  /* 0x0000005625598210 */ /* 0x000fce0007f9e0ff */
[----:B------:R-:W5:Y:S01]  /*3690*/  @!P0 LDC.64 R52, c[0x0][0x390] ;  /* 0x0000e400ff348b82 */ /* 0x000f620000000a00 */
[----:B------:R-:W-:Y:S01]  /*36a0*/  @!P2 IADD3.X R86, PT, PT, RZ, R84, RZ, P6, !PT ;  /* 0x00000054ff56a210 */ /* 0x000fe200037fe4ff */
[C---:B------:R-:W-:Y:S01]  /*36b0*/  @!P1 IMAD.X R43, R88.reuse, 0x1, R43, P5 ;  /* 0x00000001582b9824 */ /* 0x040fe200028e062b */
[----:B---3--:R-:W-:Y:S01]  /*36c0*/  @!P1 IADD3 R44, P5, PT, R87, R44, RZ ;  /* 0x0000002c572c9210 */ /* 0x008fe20007fbe0ff */
[----:B------:R-:W-:Y:S01]  /*36d0*/  @!P0 IMAD.X R90, RZ, RZ, R84, P4 ;  /* 0x000000ffff5a8224 */ /* 0x000fe200020e0654 */
[C---:B------:R-:W-:Y:S02]  /*36e0*/  @!P2 SHF.L.U64.HI R84, R85.reuse, 0x1, R86 ;  /* 0x000000015554a819 */ /* 0x040fe40000010256 */
[----:B------:R-:W-:Y:S01]  /*36f0*/  @!P2 SHF.L.U32 R85, R85, 0x1, RZ ;  /* 0x000000015555a819 */ /* 0x000fe200000006ff */
[----:B------:R-:W-:Y:S01]  /*3700*/  @!P1 IMAD.X R45, R88, 0x1, R45, P5 ;  /* 0x00000001582d9824 */ /* 0x000fe200028e062d */
[C---:B------:R-:W-:Y:S01]  /*3710*/  @!P0 SHF.L.U64.HI R86, R89.reuse, 0x1, R90 ;  /* 0x0000000159568819 */ /* 0x040fe2000001025a */
[----:B------:R-:W-:Y:S01]  /*3720*/  @!P0 IMAD.SHL.U32 R89, R89, 0x2, RZ ;  /* 0x0000000259598824 */ /* 0x000fe200078e00ff */
[C---:B0-----:R-:W-:Y:S01]  /*3730*/  @!P2 IADD3 R46, P4, PT, R85.reuse, R46, RZ ;  /* 0x0000002e552ea210 */ /* 0x041fe20007f9e0ff */
[----:B------:R-:W3:Y:S01]  /*3740*/  @!P1 LDG.E.U16.CONSTANT R42, desc[UR6][R42.64+0x40] ;  /* 0x000040062a2a9981 */ /* 0x000ee2000c1e9500 */
[----:B-1----:R-:W-:-:S02]  /*3750*/  @!P2 IADD3 R48, P5, PT, R85, R48, RZ ;  /* 0x000000305530a210 */ /* 0x002fc40007fbe0ff */
[C---:B------:R-:W-:Y:S01]  /*3760*/  @!P2 IADD3.X R47, PT, PT, R84.reuse, R47, RZ, P4, !PT ;  /* 0x0000002f542fa210 */ /* 0x040fe200027fe4ff */
[----:B------:R-:W3:Y:S01]  /*3770*/  @!P1 LDG.E.U16.CONSTANT R44, desc[UR6][R44.64+0x40] ;  /* 0x000040062c2c9981 */ /* 0x000ee2000c1e9500 */
[C---:B-----5:R-:W-:Y:S01]  /*3780*/  @!P0 IADD3 R50, P4, PT, R89.reuse, R50, RZ ;  /* 0x0000003259328210 */ /* 0x060fe20007f9e0ff */
[----:B------:R-:W-:Y:S02]  /*3790*/  @!P2 IMAD.X R49, R84, 0x1, R49, P5 ;  /* 0x000000015431a824 */ /* 0x000fe400028e0631 */
        /* <DEDUP_REMOVED lines=8> */
[-C--:B------:R-:W-:Y:S02]  /*3820*/  ISETP.GE.AND P4, PT, R5, R10.reuse, PT ;  /* 0x0000000a0500720c */ /* 0x080fe40003f86270 */
[----:B------:R-:W-:Y:S01]  /*3830*/  ISETP.GE.AND P5, PT, R2, R10, PT ;  /* 0x0000000a0200720c */ /* 0x000fe20003fa6270 */
[----:B----4-:R-:W-:-:S02]  /*3840*/  @!P3 IMAD.U32 R39, R76, 0x10000, RZ ;  /* 0x000100004c27b824 */ /* 0x010fc400078e00ff */
[----:B--2---:R-:W-:Y:S01]  /*3850*/  @!P3 IMAD.U32 R41, R74, 0x10000, RZ ;  /* 0x000100004a29b824 */ /* 0x004fe200078e00ff */
[----:B------:R-:W-:Y:S02]  /*3860*/  ISETP.GE.AND P3, PT, R6, R10, PT ;  /* 0x0000000a0600720c */ /* 0x000fe40003f66270 */
[----:B---3--:R-:W-:Y:S01]  /*3870*/  @!P1 SHF.L.U32 R38, R42, 0x10, RZ ;  /* 0x000000102a269819 */ /* 0x008fe200000006ff */
[----:B------:R-:W-:Y:S02]  /*3880*/  @!P1 IMAD.U32 R40, R44, 0x10000, RZ ;  /* 0x000100002c289824 */ /* 0x000fe400078e00ff */
[----:B-----5:R-:W-:Y:S01]  /*3890*/  @!P2 IMAD.U32 R55, R46, 0x10000, RZ ;  /* 0x000100002e37a824 */ /* 0x020fe200078e00ff */
[----:B------:R-:W-:Y:S01]  /*38a0*/  @!P2 SHF.L.U32 R57, R48, 0x10, RZ ;  /* 0x000000103039a819 */ /* 0x000fe200000006ff */
[----:B------:R-:W-:Y:S02]  /*38b0*/  @!P0 IMAD.U32 R54, R50, 0x10000, RZ ;  /* 0x0001000032368824 */ /* 0x000fe400078e00ff */
[----:B------:R-:W-:Y:S01]  /*38c0*/  @!P0 IMAD.U32 R56, R52, 0x10000, RZ ;  /* 0x0001000034388824 */ /* 0x000fe200078e00ff */
[----:B------:R-:W-:Y:S06]  /*38d0*/  @P6 BRA `(.L_x_1400) ;  /* 0x0000000000346947 */ /* 0x000fec0003800000 */
[----:B------:R-:W-:Y:S02]  /*38e0*/  LEA R42, R73, R3, 0x2 ;  /* 0x00000003492a7211 */ /* 0x000fe400078e10ff */
        /* <DEDUP_REMOVED lines=12> */
.L_x_1400:
[----:B------:R-:W-:Y:S05]  /*39b0*/  @P3 BRA `(.L_x_1401) ;  /* 0x0000000000383947 */ /* 0x000fea0003800000 */
[----:B------:R-:W-:Y:S01]  /*39c0*/  IMAD.IADD R78, R73, 0x1, R78 ;  /* 0x00000001494e7824 */ /* 0x000fe200078e024e */
[----:B------:R-:W-:Y:S02]  /*39d0*/  ISETP.GE.AND P3, PT, R37, UR4, PT ;  /* 0x0000000425007c0c */ /* 0x000fe4000bf66270 */
[----:B------:R-:W-:Y:S01]  /*39e0*/  ISETP.GE.AND P2, PT, R82, UR4, PT ;  /* 0x0000000452007c0c */ /* 0x000fe2000bf46270 */
[----:B------:R-:W-:Y:S01]  /*39f0*/  IMAD R78, R78, 0x4, R3 ;  /* 0x000000044e4e7824 */ /* 0x000fe200078e0203 */
[----:B------:R-:W-:-:S05]  /*3a00*/  ISETP.GE.AND P1, PT, R83, UR4, PT ;  /* 0x0000000453007c0c */ /* 0x000fca000bf26270 */
[----:B------:R-:W0:Y:S04]  /*3a10*/  LDS R78, [R78+0x4] ;  /* 0x000004004e4e7984 */ /* 0x000e280000000800 */
        /* <DEDUP_REMOVED lines=8> */
.L_x_1401:
[----:B------:R-:W-:Y:S05]  /*3aa0*/  @P4 BRA `(.L_x_1402) ;  /* 0x0000000000384947 */ /* 0x000fea0003800000 */
[----:B------:R-:W-:Y:S02]  /*3ab0*/  LEA R42, R4, R73, 0x1 ;  /* 0x00000049042a7211 */ /* 0x000fe400078e08ff */
[----:B------:R-:W-:Y:S02]  /*3ac0*/  ISETP.GE.AND P3, PT, R37, UR4, PT ;  /* 0x0000000425007c0c */ /* 0x000fe4000bf66270 */
[----:B------:R-:W-:Y:S01]  /*3ad0*/  ISETP.GE.AND P2, PT, R82, UR4, PT ;  /* 0x0000000452007c0c */ /* 0x000fe2000bf46270 */
[----:B------:R-:W-:Y:S01]  /*3ae0*/  IMAD R42, R42, 0x4, R3 ;  /* 0x000000042a2a7824 */ /* 0x000fe200078e0203 */
[----:B------:R-:W-:-:S05]  /*3af0*/  ISETP.GE.AND P1, PT, R83, UR4, PT ;  /* 0x0000000453007c0c */ /* 0x000fca000bf26270 */
[----:B------:R-:W0:Y:S04]  /*3b00*/  LDS R42, [R42] ;  /* 0x000000002a2a7984 */ /* 0x000e280000000800 */
        /* <DEDUP_REMOVED lines=8> */
.L_x_1402:
[----:B------:R-:W-:Y:S05]  /*3b90*/  @P5 BRA `(.L_x_1389) ;  /* 0x0000000000385947 */ /* 0x000fea0003800000 */
[----:B------:R-:W-:Y:S01]  /*3ba0*/  IMAD.IADD R42, R73, 0x1, R0 ;  /* 0x00000001492a7824 */ /* 0x000fe200078e0200 */
[----:B------:R-:W-:Y:S02]  /*3bb0*/  ISETP.GE.AND P3, PT, R37, UR4, PT ;  /* 0x0000000425007c0c */ /* 0x000fe4000bf66270 */
[----:B------:R-:W-:Y:S02]  /*3bc0*/  ISETP.GE.AND P2, PT, R82, UR4, PT ;  /* 0x0000000452007c0c */ /* 0x000fe4000bf46270 */
[----:B------:R-:W-:Y:S02]  /*3bd0*/  LEA R42, R42, R3, 0x2 ;  /* 0x000000032a2a7211 */ /* 0x000fe400078e10ff */
[----:B------:R-:W-:-:S04]  /*3be0*/  ISETP.GE.AND P1, PT, R83, UR4, PT ;  /* 0x0000000453007c0c */ /* 0x000fc8000bf26270 */
[----:B------:R-:W0:Y:S03]  /*3bf0*/  LDS R42, [R42] ;  /* 0x000000002a2a7984 */ /* 0x000e260000000800 */
        /* <DEDUP_REMOVED lines=8> */
.L_x_1389:
        /* <DEDUP_REMOVED lines=31> */
[----:B------:R-:W-:Y:S05]  /*3e70*/  CALL.REL.NOINC `($__internal_11_$__cuda_sm3x_div_rn_noftz_f32_slowpath) ;  /* 0x0000006800807944 */ /* 0x000fea0003c00000 */
[----:B------:R-:W-:-:S07]  /*3e80*/  IMAD.MOV.U32 R37, RZ, RZ, R20 ;  /* 0x000000ffff257224 */ /* 0x000fce00078e0014 */
.L_x_1410:
[----:B------:R-:W-:Y:S05]  /*3e90*/  BSYNC.RECONVERGENT B5 ;  /* 0x0000000000057941 */ /* 0x000fea0003800200 */
.L_x_1409:
[----:B------:R-:W-:-:S05]  /*3ea0*/  FMUL R36, R37, R36 ;  /* 0x0000002425247220 */ /* 0x000fca0000400000 */
[----:B------:R0:W-:Y:S02]  /*3eb0*/  STS [R45+0x10], R36 ;  /* 0x000010242d007388 */ /* 0x0001e40000000800 */
.L_x_1408:
[----:B------:R-:W-:Y:S05]  /*3ec0*/  BSYNC.RECONVERGENT B4 ;  /* 0x0000000000047941 */ /* 0x000fea0003800200 */
.L_x_1407:
        /* <DEDUP_REMOVED lines=23> */
[----:B------:R-:W-:Y:S05]  /*4040*/  CALL.REL.NOINC `($__internal_11_$__cuda_sm3x_div_rn_noftz_f32_slowpath) ;  /* 0x00000068000c7944 */ /* 0x000fea0003c00000 */
.L_x_1414:
[----:B------:R-:W-:Y:S05]  /*4050*/  BSYNC.RECONVERGENT B5 ;  /* 0x0000000000057941 */ /* 0x000fea0003800200 */
.L_x_1413:
[----:B------:R-:W-:-:S05]  /*4060*/  FMUL R20, R20, R35 ;  /* 0x0000002314147220 */ /* 0x000fca0000400000 */
[----:B------:R1:W-:Y:S02]  /*4070*/  STS [R45+0x90], R20 ;  /* 0x000090142d007388 */ /* 0x0003e40000000800 */
.L_x_1412:
[----:B------:R-:W-:Y:S05]  /*4080*/  BSYNC.RECONVERGENT B4 ;  /* 0x0000000000047941 */ /* 0x000fea0003800200 */
.L_x_1411:
[----:B------:R-:W2:Y:S01]  /*4090*/  LDCU UR4, c[0x0][0x3dc] ;  /* 0x00007b80ff0477ac */ /* 0x000ea20008000800 */
[----:B------:R-:W-:Y:S01]  /*40a0*/  VIADD R19, R44, 0x40 ;  /* 0x000000402c137836 */ /* 0x000fe20000000000 */
[----:B------:R-:W-:Y:S04]  /*40b0*/  BSSY.RECONVERGENT B4, `(.L_x_1415) ;  /* 0x0000019000047945 */ /* 0x000fe80003800200 */
        /* <DEDUP_REMOVED lines=21> */
.L_x_1418:
[----:B------:R-:W-:Y:S05]  /*4210*/  BSYNC.RECONVERGENT B5 ;  /* 0x0000000000057941 */ /* 0x000fea0003800200 */
.L_x_1417:
[----:B------:R-:W-:-:S05]  /*4220*/  FMUL R34, R19, R34 ;  /* 0x0000002213227220 */ /* 0x000fca0000400000 */
[----:B------:R2:W-:Y:S02]  /*4230*/  STS [R45+0x110], R34 ;  /* 0x000110222d007388 */ /* 0x0005e40000000800 */
.L_x_1416:
[----:B------:R-:W-:Y:S05]  /*4240*/  BSYNC.RECONVERGENT B4 ;  /* 0x0000000000047941 */ /* 0x000fea0003800200 */
.L_x_1415:
        /* <DEDUP_REMOVED lines=22> */
[----:B0-2---:R-:W-:Y:S05]  /*43b0*/  CALL.REL.NOINC `($__internal_11_$__cuda_sm3x_div_rn_noftz_f32_slowpath) ;  /* 0x0000006400307944 */ /* 0x005fea0003c00000 */
[----:B------:R-:W-:-:S07]  /*43c0*/  IMAD.MOV.U32 R18, RZ, RZ, R20 ;  /* 0x000000ffff127224 */ /* 0x000fce00078e0014 */
.L_x_1421:
[----:B------:R-:W-:Y:S05]  /*43d0*/  BSYNC.RECONVERGENT B5 ;  /* 0x0000000000057941 */ /* 0x000fea0003800200 */
.L_x_1420:
[----:B------:R-:W-:-:S05]  /*43e0*/  FMUL R18, R18, R33 ;  /* 0x0000002112127220 */ /* 0x000fca0000400000 */
[----:B------:R3:W-:Y:S02]  /*43f0*/  STS [R45+0x190], R18 ;  /* 0x000190122d007388 */ /* 0x0007e40000000800 */
.L_x_1419:
[----:B------:R-:W-:Y:S05]  /*4400*/  BSYNC.RECONVERGENT B4 ;  /* 0x0000000000047941 */ /* 0x000fea0003800200 */
.L_x_1406:
        /* <DEDUP_REMOVED lines=25> */
[----:B0-2---:R-:W-:Y:S05]  /*45a0*/  CALL.REL.NOINC `($__internal_11_$__cuda_sm3x_div_rn_noftz_f32_slowpath) ;  /* 0x0000006000b47944 */ /* 0x005fea0003c00000 */
[----:B------:R-:W-:-:S07]  /*45b0*/  IMAD.MOV.U32 R17, RZ, RZ, R20 ;  /* 0x000000ffff117224 */ /* 0x000fce00078e0014 */
.L_x_1426:
[----:B------:R-:W-:Y:S05]  /*45c0*/  BSYNC.RECONVERGENT B5 ;  /* 0x0000000000057941 */ /* 0x000fea0003800200 */
.L_x_1425:
[----:B------:R-:W-:-:S05]  /*45d0*/  FMUL R17, R17, R32 ;  /* 0x0000002011117220 */ /* 0x000fca0000400000 */
[----:B------:R3:W-:Y:S02]  /*45e0*/  STS [R18+0x4], R17 ;  /* 0x0000041112007388 */ /* 0x0007e40000000800 */
.L_x_1424:
[----:B------:R-:W-:Y:S05]  /*45f0*/  BSYNC.RECONVERGENT B4 ;  /* 0x0000000000047941 */ /* 0x000fea0003800200 */
.L_x_1423:
        /* <DEDUP_REMOVED lines=22> */
[----:B0-2---:R-:W-:Y:S05]  /*4760*/  CALL.REL.NOINC `($__internal_11_$__cuda_sm3x_div_rn_noftz_f32_slowpath) ;  /* 0x0000006000447944 */ /* 0x005fea0003c00000 */
[----:B------:R-:W-:-:S07]  /*4770*/  MOV R16, R20 ;  /* 0x0000001400107202 */ /* 0x000fce0000000f00 */
.L_x_1430:
[----:B------:R-:W-:Y:S05]  /*4780*/  BSYNC.RECONVERGENT B5 ;  /* 0x0000000000057941 */ /* 0x000fea0003800200 */
.L_x_1429:
[----:B------:R-:W-:-:S05]  /*4790*/  FMUL R31, R16, R31 ;  /* 0x0000001f101f7220 */ /* 0x000fca0000400000 */
[----:B------:R4:W-:Y:S02]  /*47a0*/  STS [R18+0x84], R31 ;  /* 0x0000841f12007388 */ /* 0x0009e40000000800 */
.L_x_1428:
[----:B------:R-:W-:Y:S05]  /*47b0*/  BSYNC.RECONVERGENT B4 ;  /* 0x0000000000047941 */ /* 0x000fea0003800200 */
.L_x_1427:
[----:B------:R-:W5:Y:S01]  /*47c0*/  LDCU UR4, c[0x0][0x3dc] ;  /* 0x00007b80ff0477ac */ /* 0x000f620008000800 */
[----:B------:R-:W-:Y:S01]  /*47d0*/  VIADD R15, R44, 0x40 ;  /* 0x000000402c0f7836 */ /* 0x000fe20000000000 */
[----:B------:R-:W-:Y:S04]  /*47e0*/  BSSY.RECONVERGENT B4, `(.L_x_1431) ;  /* 0x0000019000047945 */ /* 0x000fe80003800200 */
        /* <DEDUP_REMOVED lines=9> */
[----:B------:R-:W1:Y:S08]  /*4880*/  MUFU.RCP R15, R37 ;  /* 0x00000025000f7308 */ /* 0x000e700000001000 */
[----:B------:R-:W5:Y:S01]  /*4890*/  FCHK P0, R14, R37 ;  /* 0x000000250e007302 */ /* 0x000f620000000000 */
[----:B-1----:R-:W-:-:S04]  /*48a0*/  FFMA R20, -R37, R15, 1 ;  /* 0x3f80000025147423 */ /* 0x002fc8000000010f */
[----:B------:R-:W-:-:S04]  /*48b0*/  FFMA R15, R15, R20, R15 ;  /* 0x000000140f0f7223 */ /* 0x000fc8000000000f */
[----:B---3--:R-:W-:-:S04]  /*48c0*/  FFMA R17, R15, R14, RZ ;  /* 0x0000000e0f117223 */ /* 0x008fc800000000ff */
[----:B------:R-:W-:-:S04]  /*48d0*/  FFMA R20, -R37, R17, R14 ;  /* 0x0000001125147223 */ /* 0x000fc8000000010e */
[----:B------:R-:W-:Y:S01]  /*48e0*/  FFMA R15, R15, R20, R17 ;  /* 0x000000140f0f7223 */ /* 0x000fe20000000011 */
[----:B-----5:R-:W-:Y:S06]  /*48f0*/  @!P0 BRA `(.L_x_1434) ;  /* 0x0000000000108947 */ /* 0x020fec0003800000 */
[----:B------:R-:W-:Y:S02]  /*4900*/  MOV R20, R14 ;  /* 0x0000000e00147202 */ /* 0x000fe40000000f00 */
[----:B------:R-:W-:-:S07]  /*4910*/  MOV R42, 0x4930 ;  /* 0x00004930002a7802 */ /* 0x000fce0000000f00 */
[----:B0-2-4-:R-:W-:Y:S05]  /*4920*/  CALL.REL.NOINC `($__internal_11_$__cuda_sm3x_div_rn_noftz_f32_slowpath) ;  /* 0x0000005c00d47944 */ /* 0x015fea0003c00000 */
[----:B------:R-:W-:-:S07]  /*4930*/  IMAD.MOV.U32 R15, RZ, RZ, R20 ;  /* 0x000000ffff0f7224 */ /* 0x000fce00078e0014 */
.L_x_1434:
[----:B------:R-:W-:Y:S05]  /*4940*/  BSYNC.RECONVERGENT B5 ;  /* 0x0000000000057941 */ /* 0x000fea0003800200 */
.L_x_1433:
[----:B------:R-:W-:-:S05]  /*4950*/  FMUL R15, R15, R30 ;  /* 0x0000001e0f0f7220 */ /* 0x000fca0000400000 */
[----:B------:R1:W-:Y:S02]  /*4960*/  STS [R18+0x104], R15 ;  /* 0x0001040f12007388 */ /* 0x0003e40000000800 */
.L_x_1432:
[----:B------:R-:W-:Y:S05]  /*4970*/  BSYNC.RECONVERGENT B4 ;  /* 0x0000000000047941 */ /* 0x000fea0003800200 */
.L_x_1431:
[----:B------:R-:W5:Y:S01]  /*4980*/  LDCU UR4, c[0x0][0x3dc] ;  /* 0x00007b80ff0477ac */ /* 0x000f620008000800 */
[----:B------:R-:W-:Y:S01]  /*4990*/  IADD3 R14, PT, PT, R44, 0x60, RZ ;  /* 0x000000602c0e7810 */ /* 0x000fe20007ffe0ff */
[----:B------:R-:W-:Y:S03]  /*49a0*/  BSSY.RECONVERGENT B4, `(.L_x_1422) ;  /* 0x0000019000047945 */ /* 0x000fe60003800200 */
[----:B-----5:R-:W-:-:S13]  /*49b0*/  ISETP.GE.AND P0, PT, R14, UR4, PT ;  /* 0x000000040e007c0c */ /* 0x020fda000bf06270 */
        /* <DEDUP_REMOVED lines=8> */
[----:B------:R-:W3:Y:S08]  /*4a40*/  MUFU.RCP R14, R37 ;  /* 0x00000025000e7308 */ /* 0x000ef00000001000 */
[----:B------:R-:W1:Y:S01]  /*4a50*/  FCHK P0, R13, R37 ;  /* 0x000000250d007302 */ /* 0x000e620000000000 */
[----:B---3--:R-:W-:-:S04]  /*4a60*/  FFMA R17, -R37, R14, 1 ;  /* 0x3f80000025117423 */ /* 0x008fc8000000010e */
[----:B------:R-:W-:-:S04]  /*4a70*/  FFMA R14, R14, R17, R14 ;  /* 0x000000110e0e7223 */ /* 0x000fc8000000000e */
[----:B------:R-:W-:-:S04]  /*4a80*/  FFMA R16, R14, R13, RZ ;  /* 0x0000000d0e107223 */ /* 0x000fc800000000ff */
[----:B------:R-:W-:-:S04]  /*4a90*/  FFMA R17, -R37, R16, R13 ;  /* 0x0000001025117223 */ /* 0x000fc8000000010d */
[----:B------:R-:W-:Y:S01]  /*4aa0*/  FFMA R14, R14, R17, R16 ;  /* 0x000000110e0e7223 */ /* 0x000fe20000000010 */
[----:B-1----:R-:W-:Y:S06]  /*4ab0*/  @!P0 BRA `(.L_x_1437) ;  /* 0x0000000000108947 */ /* 0x002fec0003800000 */
[----:B------:R-:W-:Y:S01]  /*4ac0*/  IMAD.MOV.U32 R20, RZ, RZ, R13 ;  /* 0x000000ffff147224 */ /* 0x000fe200078e000d */
[----:B------:R-:W-:-:S07]  /*4ad0*/  MOV R42, 0x4af0 ;  /* 0x00004af0002a7802 */ /* 0x000fce0000000f00 */
[----:B0-2-4-:R-:W-:Y:S05]  /*4ae0*/  CALL.REL.NOINC `($__internal_11_$__cuda_sm3x_div_rn_noftz_f32_slowpath) ;  /* 0x0000005c00647944 */ /* 0x015fea0003c00000 */
[----:B------:R-:W-:-:S07]  /*4af0*/  MOV R14, R20 ;  /* 0x00000014000e7202 */ /* 0x000fce0000000f00 */
.L_x_1437:
[----:B------:R-:W-:Y:S05]  /*4b00*/  BSYNC.RECONVERGENT B5 ;  /* 0x0000000000057941 */ /* 0x000fea0003800200 */
.L_x_1436:
[----:B------:R-:W-:-:S05]  /*4b10*/  FMUL R29, R14, R29 ;  /* 0x0000001d0e1d7220 */ /* 0x000fca0000400000 */
[----:B------:R1:W-:Y:S02]  /*4b20*/  STS [R18+0x184], R29 ;  /* 0x0001841d12007388 */ /* 0x0003e40000000800 */
.L_x_1435:
[----:B------:R-:W-:Y:S05]  /*4b30*/  BSYNC.RECONVERGENT B4 ;  /* 0x0000000000047941 */ /* 0x000fea0003800200 */
.L_x_1422:
[----:B------:R-:W-:-:S13]  /*4b40*/  ISETP.GE.AND P0, PT, R5, R10, PT ;  /* 0x0000000a0500720c */ /* 0x000fda0003f06270 */
[----:B------:R-:W-:Y:S05]  /*4b50*/  @P0 BRA `(.L_x_1438) ;  /* 0x0000000400c40947 */ /* 0x000fea0003800000 */
[----:B------:R-:W5:Y:S01]  /*4b60*/  LDCU UR4, c[0x0][0x3dc] ;  /* 0x00007b80ff0477ac */ /* 0x000f620008000800 */
[----:B------:R-:W-:Y:S01]  /*4b70*/  IMAD.IADD R14, R65, 0x1, R44 ;  /* 0x00000001410e7824 */ /* 0x000fe200078e022c */
[----:B------:R-:W-:Y:S04]  /*4b80*/  BSSY.RECONVERGENT B4, `(.L_x_1439) ;  /* 0x000001a000047945 */ /* 0x000fe80003800200 */
[----:B------:R-:W-:Y:S02]  /*4b90*/  LEA R14, R14, R69, 0x2 ;  /* 0x000000450e0e7211 */ /* 0x000fe400078e10ff */
        /* <DEDUP_REMOVED lines=9> */
[----:B------:R-:W1:Y:S08]  /*4c30*/  MUFU.RCP R13, R37 ;  /* 0x00000025000d7308 */ /* 0x000e700000001000 */
[----:B------:R-:W5:Y:S01]  /*4c40*/  FCHK P0, R12, R37 ;  /* 0x000000250c007302 */ /* 0x000f620000000000 */
[----:B-1----:R-:W-:-:S04]  /*4c50*/  FFMA R16, -R37, R13, 1 ;  /* 0x3f80000025107423 */ /* 0x002fc8000000010d */
[----:B------:R-:W-:-:S04]  /*4c60*/  FFMA R13, R13, R16, R13 ;  /* 0x000000100d0d7223 */ /* 0x000fc8000000000d */
[----:B------:R-:W-:-:S04]  /*4c70*/  FFMA R16, R13, R12, RZ ;  /* 0x0000000c0d107223 */ /* 0x000fc800000000ff */
[----:B---3--:R-:W-:-:S04]  /*4c80*/  FFMA R17, -R37, R16, R12 ;  /* 0x0000001025117223 */ /* 0x008fc8000000010c */
[----:B------:R-:W-:Y:S01]  /*4c90*/  FFMA R13, R13, R17, R16 ;  /* 0x000000110d0d7223 */ /* 0x000fe20000000010 */
[----:B-----5:R-:W-:Y:S06]  /*4ca0*/  @!P0 BRA `(.L_x_1442) ;  /* 0x0000000000108947 */ /* 0x020fec0003800000 */
[----:B------:R-:W-:Y:S01]  /*4cb0*/  IMAD.MOV.U32 R20, RZ, RZ, R12 ;  /* 0x000000ffff147224 */ /* 0x000fe200078e000c */
[----:B------:R-:W-:-:S07]  /*4cc0*/  MOV R42, 0x4ce0 ;  /* 0x00004ce0002a7802 */ /* 0x000fce0000000f00 */
[----:B0-2-4-:R-:W-:Y:S05]  /*4cd0*/  CALL.REL.NOINC `($__internal_11_$__cuda_sm3x_div_rn_noftz_f32_slowpath) ;  /* 0x0000005800e87944 */ /* 0x015fea0003c00000 */
[----:B------:R-:W-:-:S07]  /*4ce0*/  MOV R13, R20 ;  /* 0x00000014000d7202 */ /* 0x000fce0000000f00 */
.L_x_1442:
[----:B------:R-:W-:Y:S05]  /*4cf0*/  BSYNC.RECONVERGENT B5 ;  /* 0x0000000000057941 */ /* 0x000fea0003800200 */
.L_x_1441:
[----:B------:R-:W-:-:S05]  /*4d00*/  FMUL R13, R13, R28 ;  /* 0x0000001c0d0d7220 */ /* 0x000fca0000400000 */
[----:B------:R1:W-:Y:S02]  /*4d10*/  STS [R14+0x10], R13 ;  /* 0x0000100d0e007388 */ /* 0x0003e40000000800 */
.L_x_1440:
[----:B------:R-:W-:Y:S05]  /*4d20*/  BSYNC.RECONVERGENT B4 ;  /* 0x0000000000047941 */ /* 0x000fea0003800200 */
.L_x_1439:
[----:B------:R-:W5:Y:S01]  /*4d30*/  LDCU UR4, c[0x0][0x3dc] ;  /* 0x00007b80ff0477ac */ /* 0x000f620008000800 */
[----:B------:R-:W-:Y:S01]  /*4d40*/  VIADD R12, R44, 0x20 ;  /* 0x000000202c0c7836 */ /* 0x000fe20000000000 */
[----:B------:R-:W-:Y:S04]  /*4d50*/  BSSY.RECONVERGENT B4, `(.L_x_1443) ;  /* 0x0000019000047945 */ /* 0x000fe80003800200 */
        /* <DEDUP_REMOVED lines=14> */
[----:B------:R-:W-:-:S04]  /*4e40*/  FFMA R16, -R37, R15, R11 ;  /* 0x0000000f25107223 */ /* 0x000fc8000000010b */
[----:B------:R-:W-:Y:S01]  /*4e50*/  FFMA R12, R12, R16, R15 ;  /* 0x000000100c0c7223 */ /* 0x000fe2000000000f */
[----:B-----5:R-:W-:Y:S06]  /*4e60*/  @!P0 BRA `(.L_x_1446) ;  /* 0x0000000000108947 */ /* 0x020fec0003800000 */
[----:B------:R-:W-:Y:S02]  /*4e70*/  MOV R20, R11 ;  /* 0x0000000b00147202 */ /* 0x000fe40000000f00 */
[----:B------:R-:W-:-:S07]  /*4e80*/  MOV R42, 0x4ea0 ;  /* 0x00004ea0002a7802 */ /* 0x000fce0000000f00 */
[----:B0-234-:R-:W-:Y:S05]  /*4e90*/  CALL.REL.NOINC `($__internal_11_$__cuda_sm3x_div_rn_noftz_f32_slowpath) ;  /* 0x0000005800787944 */ /* 0x01dfea0003c00000 */
[----:B------:R-:W-:-:S07]  /*4ea0*/  IMAD.MOV.U32 R12, RZ, RZ, R20 ;  /* 0x000000ffff0c7224 */ /* 0x000fce00078e0014 */
.L_x_1446:
[----:B------:R-:W-:Y:S05]  /*4eb0*/  BSYNC.RECONVERGENT B5 ;  /* 0x0000000000057941 */ /* 0x000fea0003800200 */
.L_x_1445:
[----:B------:R-:W-:-:S05]  /*4ec0*/  FMUL R27, R12, R27 ;  /* 0x0000001b0c1b7220 */ /* 0x000fca0000400000 */
[----:B------:R1:W-:Y:S02]  /*4ed0*/  STS [R14+0x90], R27 ;  /* 0x0000901b0e007388 */ /* 0x0003e40000000800 */
.L_x_1444:
[----:B------:R-:W-:Y:S05]  /*4ee0*/  BSYNC.RECONVERGENT B4 ;  /* 0x0000000000047941 */ /* 0x000fea0003800200 */
.L_x_1443:
        /* <DEDUP_REMOVED lines=12> */
[----:B------:R-:W5:Y:S08]  /*4fb0*/  MUFU.RCP R11, R37 ;  /* 0x00000025000b7308 */ /* 0x000f700000001000 */
[----:B------:R-:W0:Y:S01]  /*4fc0*/  FCHK P0, R58, R37 ;  /* 0x000000253a007302 */ /* 0x000e220000000000 */
[----:B-----5:R-:W-:-:S04]  /*4fd0*/  FFMA R16, -R37, R11, 1 ;  /* 0x3f80000025107423 */ /* 0x020fc8000000010b */
[----:B------:R-:W-:-:S04]  /*4fe0*/  FFMA R11, R11, R16, R11 ;  /* 0x000000100b0b7223 */ /* 0x000fc8000000000b */
[----:B-1----:R-:W-:-:S04]  /*4ff0*/  FFMA R13, R11, R58, RZ ;  /* 0x0000003a0b0d7223 */ /* 0x002fc800000000ff */
[----:B------:R-:W-:-:S04]  /*5000*/  FFMA R16, -R37, R13, R58 ;  /* 0x0000000d25107223 */ /* 0x000fc8000000013a */
[----:B------:R-:W-:Y:S01]  /*5010*/  FFMA R11, R11, R16, R13 ;  /* 0x000000100b0b7223 */ /* 0x000fe2000000000d */
[----:B0-----:R-:W-:Y:S06]  /*5020*/  @!P0 BRA `(.L_x_1450) ;  /* 0x0000000000108947 */ /* 0x001fec0003800000 */
[----:B------:R-:W-:Y:S01]  /*5030*/  IMAD.MOV.U32 R20, RZ, RZ, R58 ;  /* 0x000000ffff147224 */ /* 0x000fe200078e003a */
[----:B------:R-:W-:-:S07]  /*5040*/  MOV R42, 0x5060 ;  /* 0x00005060002a7802 */ /* 0x000fce0000000f00 */
[----:B--234-:R-:W-:Y:S05]  /*5050*/  CALL.REL.NOINC `($__internal_11_$__cuda_sm3x_div_rn_noftz_f32_slowpath) ;  /* 0x0000005800087944 */ /* 0x01cfea0003c00000 */
[----:B------:R-:W-:-:S07]  /*5060*/  MOV R11, R20 ;  /* 0x00000014000b7202 */ /* 0x000fce0000000f00 */
.L_x_1450:
[----:B------:R-:W-:Y:S05]  /*5070*/  BSYNC.RECONVERGENT B5 ;  /* 0x0000000000057941 */ /* 0x000fea0003800200 */
.L_x_1449:
[----:B------:R-:W-:-:S05]  /*5080*/  FMUL R11, R11, R26 ;  /* 0x0000001a0b0b7220 */ /* 0x000fca0000400000 */
[----:B------:R0:W-:Y:S02]  /*5090*/  STS [R14+0x110], R11 ;  /* 0x0001100b0e007388 */ /* 0x0001e40000000800 */
.L_x_1448:
[----:B------:R-:W-:Y:S05]  /*50a0*/  BSYNC.RECONVERGENT B4 ;  /* 0x0000000000047941 */ /* 0x000fea0003800200 */
.L_x_1447:
[----:B------:R-:W5:Y:S01]  /*50b0*/  LDCU UR4, c[0x0][0x3dc] ;  /* 0x00007b80ff0477ac */ /* 0x000f620008000800 */
[----:B0-----:R-:W-:Y:S01]  /*50c0*/  VIADD R11, R44, 0x60 ;  /* 0x000000602c0b7836 */ /* 0x001fe20000000000 */
[----:B------:R-:W-:Y:S04]  /*50d0*/  BSSY.RECONVERGENT B4, `(.L_x_1438) ;  /* 0x0000019000047945 */ /* 0x000fe80003800200 */
[----:B-----5:R-:W-:-:S13]  /*50e0*/  ISETP.GE.AND P0, PT, R11, UR4, PT ;  /* 0x000000040b007c0c */ /* 0x020fda000bf06270 */
        /* <DEDUP_REMOVED lines=18> */
[----:B--234-:R-:W-:Y:S05]  /*5210*/  CALL.REL.NOINC `($__internal_11_$__cuda_sm3x_div_rn_noftz_f32_slowpath) ;  /* 0x0000005400987944 */ /* 0x01cfea0003c00000 */
[----:B------:R-:W-:-:S07]  /*5220*/  IMAD.MOV.U32 R12, RZ, RZ, R20 ;  /* 0x000000ffff0c7224 */ /* 0x000fce00078e0014 */
.L_x_1453:
[----:B------:R-:W-:Y:S05]  /*5230*/  BSYNC.RECONVERGENT B5 ;  /* 0x0000000000057941 */ /* 0x000fea0003800200 */
.L_x_1452:
[----:B------:R-:W-:-:S05]  /*5240*/  FMUL R25, R12, R25 ;  /* 0x000000190c197220 */ /* 0x000fca0000400000 */
[----:B------:R0:W-:Y:S02]  /*5250*/  STS [R14+0x190], R25 ;  /* 0x000190190e007388 */ /* 0x0001e40000000800 */
.L_x_1451:
[----:B------:R-:W-:Y:S05]  /*5260*/  BSYNC.RECONVERGENT B4 ;  /* 0x0000000000047941 */ /* 0x000fea0003800200 */
.L_x_1438:
[----:B------:R-:W-:-:S13]  /*5270*/  ISETP.GE.AND P0, PT, R2, R10, PT ;  /* 0x0000000a0200720c */ /* 0x000fda0003f06270 */
[----:B------:R-:W-:Y:S05]  /*5280*/  @P0 BRA `(.L_x_1454) ;  /* 0x0000002c00380947 */ /* 0x000fea0003800000 */
[----:B------:R-:W5:Y:S01]  /*5290*/  LDCU UR4, c[0x0][0x3dc] ;  /* 0x00007b80ff0477ac */ /* 0x000f620008000800 */
[----:B------:R-:W-:Y:S01]  /*52a0*/  IADD3 R12, PT, PT, R63, R44, RZ ;  /* 0x0000002c3f0c7210 */ /* 0x000fe20007ffe0ff */
[----:B------:R-:W-:Y:S04]  /*52b0*/  BSSY.RECONVERGENT B4, `(.L_x_1455) ;  /* 0x000001a000047945 */ /* 0x000fe80003800200 */
[----:B-1----:R-:W-:Y:S01]  /*52c0*/  IMAD R13, R12, 0x4, R69 ;  /* 0x000000040c0d7824 */ /* 0x002fe200078e0245 */
[----:B-----5:R-:W-:-:S13]  /*52d0*/  ISETP.GE.AND P0, PT, R44, UR4, PT ;  /* 0x000000042c007c0c */ /* 0x020fda000bf06270 */
        /* <DEDUP_REMOVED lines=18> */
[----:B--234-:R-:W-:Y:S05]  /*5400*/  CALL.REL.NOINC `($__internal_11_$__cuda_sm3x_div_rn_noftz_f32_slowpath) ;  /* 0x00000054001c7944 */ /* 0x01cfea0003c00000 */
[----:B------:R-:W-:-:S07]  /*5410*/  IMAD.MOV.U32 R11, RZ, RZ, R20 ;  /* 0x000000ffff0b7224 */ /* 0x000fce00078e0014 */
.L_x_1458:
[----:B------:R-:W-:Y:S05]  /*5420*/  BSYNC.RECONVERGENT B5 ;  /* 0x0000000000057941 */ /* 0x000fea0003800200 */
.L_x_1457:
[----:B------:R-:W-:-:S05]  /*5430*/  FMUL R24, R11, R24 ;  /* 0x000000180b187220 */ /* 0x000fca0000400000 */
[----:B------:R1:W-:Y:S02]  /*5440*/  STS [R13+0x10], R24 ;  /* 0x000010180d007388 */ /* 0x0003e40000000800 */
.L_x_1456:
[----:B------:R-:W-:Y:S05]  /*5450*/  BSYNC.RECONVERGENT B4 ;  /* 0x0000000000047941 */ /* 0x000fea0003800200 */
.L_x_1455:
        /* <DEDUP_REMOVED lines=13> */
[----:B------:R-:W1:Y:S01]  /*5530*/  FCHK P0, R61, R37 ;  /* 0x000000253d007302 */ /* 0x000e620000000000 */
[----:B-----5:R-:W-:-:S04]  /*5540*/  FFMA R15, -R37, R12, 1 ;  /* 0x3f800000250f7423 */ /* 0x020fc8000000010c */
[----:B------:R-:W-:-:S04]  /*5550*/  FFMA R12, R12, R15, R12 ;  /* 0x0000000f0c0c7223 */ /* 0x000fc8000000000c */
[----:B0-----:R-:W-:-:S04]  /*5560*/  FFMA R14, R12, R61, RZ ;  /* 0x0000003d0c0e7223 */ /* 0x001fc800000000ff */
[----:B------:R-:W-:-:S04]  /*5570*/  FFMA R15, -R37, R14, R61 ;  /* 0x0000000e250f7223 */ /* 0x000fc8000000013d */
[----:B------:R-:W-:Y:S01]  /*5580*/  FFMA R12, R12, R15, R14 ;  /* 0x0000000f0c0c7223 */ /* 0x000fe2000000000e */
[----:B-1----:R-:W-:Y:S06]  /*5590*/  @!P0 BRA `(.L_x_1462) ;  /* 0x0000000000108947 */ /* 0x002fec0003800000 */
[----:B------:R-:W-:Y:S01]  /*55a0*/  IMAD.MOV.U32 R20, RZ, RZ, R61 ;  /* 0x000000ffff147224 */ /* 0x000fe200078e003d */
[----:B------:R-:W-:-:S07]  /*55b0*/  MOV R42, 0x55d0 ;  /* 0x000055d0002a7802 */ /* 0x000fce0000000f00 */
[----:B--234-:R-:W-:Y:S05]  /*55c0*/  CALL.REL.NOINC `($__internal_11_$__cuda_sm3x_div_rn_noftz_f32_slowpath) ;  /* 0x0000005000ac7944 */ /* 0x01cfea0003c00000 */
[----:B------:R-:W-:-:S07]  /*55d0*/  MOV R12, R20 ;  /* 0x00000014000c7202 */ /* 0x000fce0000000f00 */
.L_x_1462:
[----:B------:R-:W-:Y:S05]  /*55e0*/  BSYNC.RECONVERGENT B5 ;  /* 0x0000000000057941 */ /* 0x000fea0003800200 */
.L_x_1461:
[----:B------:R-:W-:-:S05]  /*55f0*/  FMUL R12, R12, R23 ;  /* 0x000000170c0c7220 */ /* 0x000fca0000400000 */
[----:B------:R0:W-:Y:S02]  /*5600*/  STS [R13+0x90], R12 ;  /* 0x0000900c0d007388 */ /* 0x0001e40000000800 */
.L_x_1460:
[----:B------:R-:W-:Y:S05]  /*5610*/  BSYNC.RECONVERGENT B4 ;  /* 0x0000000000047941 */ /* 0x000fea0003800200 */
.L_x_1459:
[----:B------:R-:W5:Y:S01]  /*5620*/  LDCU UR4, c[0x0][0x3dc] ;  /* 0x00007b80ff0477ac */ /* 0x000f620008000800 */
[----:B------:R-:W-:Y:S01]  /*5630*/  VIADD R11, R44, 0x40 ;  /* 0x000000402c0b7836 */ /* 0x000fe20000000000 */
[----:B------:R-:W-:Y:S04]  /*5640*/  BSSY.RECONVERGENT B4, `(.L_x_1463) ;  /* 0x0000019000047945 */ /* 0x000fe80003800200 */
[----:B-----5:R-:W-:-:S13]  /*5650*/  ISETP.GE.AND P0, PT, R11, UR4, PT ;  /* 0x000000040b007c0c */ /* 0x020fda000bf06270 */
        /* <DEDUP_REMOVED lines=16> */
[----:B------:R-:W-:Y:S02]  /*5760*/  MOV R20, R62 ;  /* 0x0000003e00147202 */ /* 0x000fe40000000f00 */
[----:B------:R-:W-:-:S07]  /*5770*/  MOV R42, 0x5790 ;  /* 0x00005790002a7802 */ /* 0x000fce0000000f00 */
[----:B-1234-:R-:W-:Y:S05]  /*5780*/  CALL.REL.NOINC `($__internal_11_$__cuda_sm3x_div_rn_noftz_f32_slowpath) ;  /* 0x00000050003c7944 */ /* 0x01efea0003c00000 */
[----:B------:R-:W-:-:S07]  /*5790*/  IMAD.MOV.U32 R11, RZ, RZ, R20 ;  /* 0x000000ffff0b7224 */ /* 0x000fce00078e0014 */
.L_x_1466:
[----:B------:R-:W-:Y:S05]  /*57a0*/  BSYNC.RECONVERGENT B5 ;  /* 0x0000000000057941 */ /* 0x000fea0003800200 */
.L_x_1465:
[----:B------:R-:W-:-:S05]  /*57b0*/  FMUL R22, R11, R22 ;  /* 0x000000160b167220 */ /* 0x000fca0000400000 */
[----:B------:R0:W-:Y:S02]  /*57c0*/  STS [R13+0x110], R22 ;  /* 0x000110160d007388 */ /* 0x0001e40000000800 */
.L_x_1464:
[----:B------:R-:W-:Y:S05]  /*57d0*/  BSYNC.RECONVERGENT B4 ;  /* 0x0000000000047941 */ /* 0x000fea0003800200 */
.L_x_1463:
        /* <DEDUP_REMOVED lines=21> */
[----:B-1234-:R-:W-:Y:S05]  /*5930*/  CALL.REL.NOINC `($__internal_11_$__cuda_sm3x_div_rn_noftz_f32_slowpath) ;  /* 0x0000004c00d07944 */ /* 0x01efea0003c00000 */
[----:B------:R-:W-:-:S07]  /*5940*/  MOV R12, R20 ;  /* 0x00000014000c7202 */ /* 0x000fce0000000f00 */
.L_x_1468:
[----:B------:R-:W-:Y:S05]  /*5950*/  BSYNC.RECONVERGENT B4 ;  /* 0x0000000000047941 */ /* 0x000fea0003800200 */
.L_x_1467:
[----:B------:R-:W-:-:S05]  /*5960*/  FMUL R12, R12, R21 ;  /* 0x000000150c0c7220 */ /* 0x000fca0000400000 */
[----:B------:R0:W-:Y:S01]  /*5970*/  STS [R13+0x190], R12 ;  /* 0x0001900c0d007388 */ /* 0x0001e20000000800 */
[----:B------:R-:W-:Y:S05]  /*5980*/  BRA `(.L_x_1454) ;  /* 0x0000002400787947 */ /* 0x000fea0003800000 */
.L_x_1405:
        /* <DEDUP_REMOVED lines=26> */
.L_x_1469:
        /* <DEDUP_REMOVED lines=23> */
.L_x_1470:
        /* <DEDUP_REMOVED lines=23> */
.L_x_1471:
        /* <DEDUP_REMOVED lines=25> */
.L_x_1404:
        /* <DEDUP_REMOVED lines=39> */
.L_x_1474:
[----:B------:R-:W-:Y:S05]  /*6210*/  BSYNC.RECONVERGENT B2 ;  /* 0x0000000000027941 */ /* 0x000fea0003800200 */
.L_x_1473:
        /* <DEDUP_REMOVED lines=28> */
.L_x_1476:
[----:B------:R-:W-:Y:S05]  /*63e0*/  BSYNC.RECONVERGENT B2 ;  /* 0x0000000000027941 */ /* 0x000fea0003800200 */
.L_x_1475:
        /* <DEDUP_REMOVED lines=28> */
.L_x_1478:
[----:B------:R-:W-:Y:S05]  /*65b0*/  BSYNC.RECONVERGENT B2 ;  /* 0x0000000000027941 */ /* 0x000fea0003800200 */
.L_x_1477:
        /* <DEDUP_REMOVED lines=28> */
.L_x_1479:
[----:B------:R-:W-:Y:S05]  /*6780*/  BSYNC.RECONVERGENT B2 ;  /* 0x0000000000027941 */ /* 0x000fea0003800200 */
.L_x_1472:
        /* <DEDUP_REMOVED lines=40> */
.L_x_1482:
[----:B------:R-:W-:Y:S05]  /*6a10*/  BSYNC.RECONVERGENT B2 ;  /* 0x0000000000027941 */ /* 0x000fea0003800200 */
.L_x_1481:
        /* <DEDUP_REMOVED lines=28> */
.L_x_1484:
[----:B------:R-:W-:Y:S05]  /*6be0*/  BSYNC.RECONVERGENT B2 ;  /* 0x0000000000027941 */ /* 0x000fea0003800200 */
.L_x_1483:
        /* <DEDUP_REMOVED lines=28> */
.L_x_1486:
[----:B------:R-:W-:Y:S05]  /*6db0*/  BSYNC.RECONVERGENT B2 ;  /* 0x0000000000027941 */ /* 0x000fea0003800200 */
.L_x_1485:
        /* <DEDUP_REMOVED lines=28> */
.L_x_1487:
[----:B------:R-:W-:Y:S05]  /*6f80*/  BSYNC.RECONVERGENT B2 ;  /* 0x0000000000027941 */ /* 0x000fea0003800200 */
.L_x_1480:
[----:B------:R-:W-:-:S13]  /*6f90*/  ISETP.GE.AND P0, PT, R5, R10, PT ;  /* 0x0000000a0500720c */ /* 0x000fda0003f06270 */
[----:B------:R-:W-:Y:S05]  /*6fa0*/  @P0 BRA `(.L_x_1488) ;  /* 0x0000000400f80947 */ /* 0x000fea0003800000 */
[----:B------:R-:W5:Y:S01]  /*6fb0*/  LDC R13, c[0x0][0x3dc] ;  /* 0x0000f700ff0d7b82 */ /* 0x000f620000000800 */
[C---:B------:R-:W-:Y:S01]  /*6fc0*/  VIADD R14, R44.reuse, 0x20 ;  /* 0x000000202c0e7836 */ /* 0x040fe20000000000 */
[C---:B------:R-:W-:Y:S01]  /*6fd0*/  IADD3 R16, PT, PT, R44.reuse, 0x40, RZ ;  /* 0x000000402c107810 */ /* 0x040fe20007ffe0ff */
[C---:B---34-:R-:W-:Y:S01]  /*6fe0*/  VIADD R18, R44.reuse, 0x60 ;  /* 0x000000602c127836 */ /* 0x058fe20000000000 */
[----:B------:R-:W-:Y:S01]  /*6ff0*/  BSSY.RECONVERGENT B2, `(.L_x_1489) ;  /* 0x0000022000027945 */ /* 0x000fe20003800200 */
[-C--:B-----5:R-:W-:Y:S02]  /*7000*/  ISETP.GE.AND P2, PT, R44, R13.reuse, PT ;  /* 0x0000000d2c00720c */ /* 0x0a0fe40003f46270 */
        /* <DEDUP_REMOVED lines=32> */
.L_x_1490:
[----:B------:R-:W-:Y:S05]  /*7210*/  BSYNC.RECONVERGENT B2 ;  /* 0x0000000000027941 */ /* 0x000fea0003800200 */
.L_x_1489:
        /* <DEDUP_REMOVED lines=8> */
[----:B---3--:R-:W-:-:S04]  /*72a0*/  FMUL R13, R12, 0.79788458347320556641 ;  /* 0x3f4c422a0c0d7820 */ /* 0x008fc80000400000 */
        /* <DEDUP_REMOVED lines=19> */
.L_x_1492:
[----:B------:R-:W-:Y:S05]  /*73e0*/  BSYNC.RECONVERGENT B2 ;  /* 0x0000000000027941 */ /* 0x000fea0003800200 */
.L_x_1491:
        /* <DEDUP_REMOVED lines=28> */
.L_x_1494:
[----:B------:R-:W-:Y:S05]  /*75b0*/  BSYNC.RECONVERGENT B2 ;  /* 0x0000000000027941 */ /* 0x000fea0003800200 */
.L_x_1493:
        /* <DEDUP_REMOVED lines=28> */
.L_x_1495:
[----:B------:R-:W-:Y:S05]  /*7780*/  BSYNC.RECONVERGENT B2 ;  /* 0x0000000000027941 */ /* 0x000fea0003800200 */
.L_x_1488:
[----:B------:R-:W-:-:S13]  /*7790*/  ISETP.GE.AND P0, PT, R2, R10, PT ;  /* 0x0000000a0200720c */ /* 0x000fda0003f06270 */
[----:B------:R-:W-:Y:S05]  /*77a0*/  @P0 BRA `(.L_x_1454) ;  /* 0x0000000400f00947 */ /* 0x000fea0003800000 */
[----:B------:R-:W5:Y:S01]  /*77b0*/  LDC R11, c[0x0][0x3dc] ;  /* 0x0000f700ff0b7b82 */ /* 0x000f620000000800 */
[C---:B------:R-:W-:Y:S01]  /*77c0*/  IADD3 R12, PT, PT, R44.reuse, 0x20, RZ ;  /* 0x000000202c0c7810 */ /* 0x040fe20007ffe0ff */
[C---:B---34-:R-:W-:Y:S01]  /*77d0*/  VIADD R14, R44.reuse, 0x40 ;  /* 0x000000402c0e7836 */ /* 0x058fe20000000000 */
[C---:B------:R-:W-:Y:S01]  /*77e0*/  IADD3 R16, PT, PT, R44.reuse, 0x60, RZ ;  /* 0x000000602c107810 */ /* 0x040fe20007ffe0ff */
[----:B------:R-:W-:Y:S01]  /*77f0*/  BSSY.RECONVERGENT B2, `(.L_x_1496) ;  /* 0x0000022000027945 */ /* 0x000fe20003800200 */
[-C--:B-----5:R-:W-:Y:S02]  /*7800*/  ISETP.GE.AND P2, PT, R44, R11.reuse, PT ;  /* 0x0000000b2c00720c */ /* 0x0a0fe40003f46270 */
        /* <DEDUP_REMOVED lines=32> */
.L_x_1497:
[----:B------:R-:W-:Y:S05]  /*7a10*/  BSYNC.RECONVERGENT B2 ;  /* 0x0000000000027941 */ /* 0x000fea0003800200 */
.L_x_1496:
        /* <DEDUP_REMOVED lines=9> */
[C---:B---3--:R-:W-:Y:S01]  /*7ab0*/  FMUL R11, |R14|.reuse, 2.8853900432586669922 ;  /* 0x4038aa3b0e0b7820 */ /* 0x048fe20000400200 */
        /* <DEDUP_REMOVED lines=18> */
.L_x_1499:
[----:B------:R-:W-:Y:S05]  /*7be0*/  BSYNC.RECONVERGENT B2 ;  /* 0x0000000000027941 */ /* 0x000fea0003800200 */
.L_x_1498:
[----:B------:R-:W-:Y:S04]  /*7bf0*/  BSSY.RECONVERGENT B2, `(.L_x_1500) ;  /* 0x000001c000027945 */ /* 0x000fe80003800200 */
[----:B------:R-:W-:Y:S05]  /*7c00*/  @P1 BRA `(.L_x_1501) ;  /* 0x0000000000681947 */ /* 0x000fea0003800000 */
[----:B---3--:R-:W-:Y:S01]  /*7c10*/  FMUL R11, R62, 0.044714998453855514526 ;  /* 0x3d3727133e0b7820 */ /* 0x008fe20000400000 */
        /* <DEDUP_REMOVED lines=25> */
.L_x_1501:
[----:B------:R-:W-:Y:S05]  /*7db0*/  BSYNC.RECONVERGENT B2 ;  /* 0x0000000000027941 */ /* 0x000fea0003800200 */
.L_x_1500:
        /* <DEDUP_REMOVED lines=27> */
.L_x_1454:
[----:B------:R-:W-:Y:S05]  /*7f70*/  BSYNC.RECONVERGENT B0 ;  /* 0x0000000000007941 */ /* 0x000fea0003800200 */
.L_x_1403:
[----:B------:R-:W0:Y:S01]  /*7f80*/  LDCU UR4, c[0x0][0x3dc] ;  /* 0x00007b80ff0477ac */ /* 0x000e220008000800 */
[----:B------:R-:W-:Y:S01]  /*7f90*/  VIADD R64, R64, 0x400 ;  /* 0x0000040040407836 */ /* 0x000fe20000000000 */
[----:B0123--:R-:W-:-:S04]  /*7fa0*/  MOV R13, UR4 ;  /* 0x00000004000d7c02 */ /* 0x00ffc80008000f00 */
[----:B------:R-:W-:-:S13]  /*7fb0*/  ISETP.GE.AND P0, PT, R64, R13, PT ;  /* 0x0000000d4000720c */ /* 0x000fda0003f06270 */
[----:B------:R-:W-:Y:S05]  /*7fc0*/  @!P0 BRA `(.L_x_1502) ;  /* 0xffffffa000748947 */ /* 0x000fea000383ffff */
.L_x_1388:
[----:B------:R-:W-:Y:S05]  /*7fd0*/  BSYNC.RECONVERGENT B1 ;  /* 0x0000000000017941 */ /* 0x000fea0003800200 */
.L_x_1387:
        /* <DEDUP_REMOVED lines=16> */
.L_x_1566:
[----:B0-----:R-:W0:Y:S01]  /*80e0*/  LDCU UR8, c[0x0][0x3dc] ;  /* 0x00007b80ff0877ac */ /* 0x001e220008000800 */
[----:B------:R-:W-:Y:S02]  /*80f0*/  MOV R21, RZ ;  /* 0x000000ff00157202 */ /* 0x000fe40000000f00 */
[----:B------:R-:W-:Y:S02]  /*8100*/  CS2R R22, SRZ ;  /* 0x0000000000167805 */ /* 0x000fe4000001ff00 */
[----:B-1----:R-:W-:Y:S02]  /*8110*/  CS2R R24, SRZ ;  /* 0x0000000000187805 */ /* 0x002fe4000001ff00 */
[----:B-----5:R-:W-:Y:S02]  /*8120*/  CS2R R30, SRZ ;  /* 0x00000000001e7805 */ /* 0x020fe4000001ff00 */
[----:B------:R-:W-:Y:S02]  /*8130*/  CS2R R32, SRZ ;  /* 0x0000000000207805 */ /* 0x000fe4000001ff00 */
[----:B------:R-:W-:-:S02]  /*8140*/  CS2R R34, SRZ ;  /* 0x0000000000227805 */ /* 0x000fc4000001ff00 */
[----:B------:R-:W-:Y:S02]  /*8150*/  CS2R R36, SRZ ;  /* 0x0000000000247805 */ /* 0x000fe4000001ff00 */
[----:B------:R-:W-:Y:S01]  /*8160*/  CS2R R38, SRZ ;  /* 0x0000000000267805 */ /* 0x000fe2000001ff00 */
        /* <DEDUP_REMOVED lines=13> */
[----:B------:R-:W-:Y:S01]  /*8240*/  HFMA2 R40, -RZ, RZ, 0, 0 ;  /* 0x00000000ff287431 */ /* 0x000fe200000001ff */
[----:B------:R-:W-:Y:S01]  /*8250*/  BSSY.RECONVERGENT B0, `(.L_x_1505) ;  /* 0x000008e000007945 */ /* 0x000fe20003800200 */
[C---:B------:R-:W-:Y:S01]  /*8260*/  VIADD R50, R41.reuse, 0x20 ;  /* 0x0000002029327836 */ /* 0x040fe20000000000 */
[C---:B------:R-:W-:Y:S01]  /*8270*/  IADD3 R51, PT, PT, R41.reuse, 0x40, RZ ;  /* 0x0000004029337810 */ /* 0x040fe20007ffe0ff */
[----:B------:R-:W-:Y:S01]  /*8280*/  VIADD R52, R41, 0x60 ;  /* 0x0000006029347836 */ /* 0x000fe20000000000 */
[----:B------:R-:W-:Y:S01]  /*8290*/  MOV R45, R69 ;  /* 0x00000045002d7202 */ /* 0x000fe20000000f00 */
[----:B------:R-:W-:Y:S01]  /*82a0*/  IMAD.MOV.U32 R42, RZ, RZ, RZ ;  /* 0x000000ffff2a7224 */ /* 0x000fe200078e00ff */
[----:B------:R-:W-:Y:S01]  /*82b0*/  CS2R R22, SRZ ;  /* 0x0000000000167805 */ /* 0x000fe2000001ff00 */
[----:B------:R-:W-:Y:S01]  /*82c0*/  IMAD.MOV.U32 R44, RZ, RZ, R0 ;  /* 0x000000ffff2c7224 */ /* 0x000fe200078e0000 */
[----:B------:R-:W-:-:S02]  /*82d0*/  CS2R R24, SRZ ;  /* 0x0000000000187805 */ /* 0x000fc4000001ff00 */
[----:B------:R-:W-:Y:S02]  /*82e0*/  CS2R R30, SRZ ;  /* 0x00000000001e7805 */ /* 0x000fe4000001ff00 */
[----:B------:R-:W-:Y:S02]  /*82f0*/  CS2R R32, SRZ ;  /* 0x0000000000207805 */ /* 0x000fe4000001ff00 */
[----:B------:R-:W-:Y:S02]  /*8300*/  CS2R R34, SRZ ;  /* 0x0000000000227805 */ /* 0x000fe4000001ff00 */
[----:B0-----:R-:W-:Y:S02]  /*8310*/  ISETP.GE.AND P0, PT, R41, UR9, PT ;  /* 0x0000000929007c0c */ /* 0x001fe4000bf06270 */
[----:B------:R-:W-:Y:S02]  /*8320*/  CS2R R36, SRZ ;  /* 0x0000000000247805 */ /* 0x000fe4000001ff00 */
[----:B------:R-:W-:Y:S01]  /*8330*/  CS2R R38, SRZ ;  /* 0x0000000000267805 */ /* 0x000fe2000001ff00 */
[----:B--2---:R-:W-:-:S08]  /*8340*/  IMAD.U32 R43, RZ, RZ, UR8 ;  /* 0x00000008ff2b7e24 */ /* 0x004fd0000f8e00ff */
[----:B------:R-:W-:-:S07]  /*8350*/  @P0 LOP3.LUT R72, R72, 0x4, RZ, 0xfc, !PT ;  /* 0x0000000448480812 */ /* 0x000fce00078efcff */
.L_x_1514:
[----:B------:R-:W-:Y:S02]  /*8360*/  SHF.R.S32.HI R26, RZ, 0x1f, R42 ;  /* 0x0000001fff1a7819 */ /* 0x000fe4000001142a */
[C-C-:B------:R-:W-:Y:S02]  /*8370*/  IADD3 R29, P2, P3, R41.reuse, R42, R8.reuse ;  /* 0x0000002a291d7210 */ /* 0x140fe40007b5e008 */
[----:B------:R-:W-:Y:S02]  /*8380*/  SHF.R.S32.HI R46, RZ, 0x1f, R43 ;  /* 0x0000001fff2e7819 */ /* 0x000fe4000001142b */
[----:B------:R-:W-:Y:S02]  /*8390*/  IADD3 R27, P4, P5, R41, R43, R8 ;  /* 0x0000002b291b7210 */ /* 0x000fe40007d9e008 */
[----:B------:R-:W-:Y:S02]  /*83a0*/  IADD3.X R26, PT, PT, RZ, R26, R7, P2, P3 ;  /* 0x0000001aff1a7210 */ /* 0x000fe400017e6407 */
[----:B------:R-:W-:-:S02]  /*83b0*/  LEA R28, P3, R29, UR4, 0x1 ;  /* 0x000000041d1c7c11 */ /* 0x000fc4000f8608ff */
[----:B------:R-:W-:Y:S02]  /*83c0*/  IADD3.X R46, PT, PT, RZ, R46, R7, P4, P5 ;  /* 0x0000002eff2e7210 */ /* 0x000fe400027ea407 */
[-C--:B-1----:R-:W-:Y:S02]  /*83d0*/  ISETP.GE.AND P0, PT, R50, R54.reuse, PT ;  /* 0x000000363200720c */ /* 0x082fe40003f06270 */
[-C--:B------:R-:W-:Y:S02]  /*83e0*/  ISETP.GE.AND P1, PT, R51, R54.reuse, PT ;  /* 0x000000363300720c */ /* 0x080fe40003f26270 */
[----:B------:R-:W-:Y:S02]  /*83f0*/  ISETP.GE.AND P2, PT, R52, R54, PT ;  /* 0x000000363400720c */ /* 0x000fe40003f46270 */
[----:B------:R-:W-:Y:S02]  /*8400*/  LOP3.LUT P5, RZ, R72, 0x4, RZ, 0xc0, !PT ;  /* 0x0000000448ff7812 */ /* 0x000fe400078ac0ff */
[----:B------:R-:W-:-:S02]  /*8410*/  LEA.HI.X R29, R29, UR5, R26, 0x1, P3 ;  /* 0x000000051d1d7c11 */ /* 0x000fc400098f0c1a */
[----:B------:R-:W-:Y:S02]  /*8420*/  ISETP.GE.AND P3, PT, R41, R54, PT ;  /* 0x000000362900720c */ /* 0x000fe40003f66270 */
[----:B------:R-:W-:-:S03]  /*8430*/  LEA R26, P4, R27, UR4, 0x1 ;  /* 0x000000041b1a7c11 */ /* 0x000fc6000f8808ff */
[----:B------:R-:W2:Y:S01]  /*8440*/  @!P1 LDG.E.U16.CONSTANT R47, desc[UR6][R28.64+0x80] ;  /* 0x000080061c2f9981 */ /* 0x000ea2000c1e9500 */
[----:B------:R-:W-:-:S03]  /*8450*/  LEA.HI.X R27, R27, UR5, R46, 0x1, P4 ;  /* 0x000000051b1b7c11 */ /* 0x000fc6000a0f0c2e */
[----:B------:R-:W3:Y:S04]  /*8460*/  @!P5 LDG.E.U16.CONSTANT R53, desc[UR6][R28.64] ;  /* 0x000000061c35d981 */ /* 0x000ee8000c1e9500 */
[----:B------:R-:W4:Y:S04]  /*8470*/  @!P0 LDG.E.U16.CONSTANT R46, desc[UR6][R28.64+0x40] ;  /* 0x000040061c2e8981 */ /* 0x000f28000c1e9500 */
[----:B------:R-:W4:Y:S04]  /*8480*/  @!P2 LDG.E.U16.CONSTANT R48, desc[UR6][R28.64+0xc0] ;  /* 0x0000c0061c30a981 */ /* 0x000f28000c1e9500 */
[----:B------:R0:W5:Y:S01]  /*8490*/  @!P3 LDG.E.U16.CONSTANT R49, desc[UR6][R26.64] ;  /* 0x000000061a31b981 */ /* 0x000162000c1e9500 */
[----:B------:R-:W-:-:S02]  /*84a0*/  ISETP.GE.AND P6, PT, R9, R10, PT ;  /* 0x0000000a0900720c */ /* 0x000fc40003fc6270 */
[----:B------:R-:W-:-:S11]  /*84b0*/  LOP3.LUT R72, R72, 0xfffffffd, RZ, 0xc0, !PT ;  /* 0xfffffffd48487812 */ /* 0x000fd600078ec0ff */
[----:B------:R-:W-:Y:S02]  /*84c0*/  @P6 LOP3.LUT R72, R72, 0x2, RZ, 0xfc, !PT ;  /* 0x0000000248486812 */ /* 0x000fe400078efcff */
[----:B--2---:R-:W-:Y:S02]  /*84d0*/  @!P1 SHF.L.U32 R19, R47, 0x10, RZ ;  /* 0x000000102f139819 */ /* 0x004fe400000006ff */
[----:B---3--:R-:W-:Y:S01]  /*84e0*/  @!P5 SHF.L.U32 R17, R53, 0x10, RZ ;  /* 0x000000103511d819 */ /* 0x008fe200000006ff */
[----:B----4-:R-:W-:Y:S02]  /*84f0*/  @!P0 IMAD.U32 R18, R46, 0x10000, RZ ;  /* 0x000100002e128824 */ /* 0x010fe400078e00ff */
[----:B------:R-:W-:Y:S01]  /*8500*/  @!P2 IMAD.U32 R20, R48, 0x10000, RZ ;  /* 0x000100003014a824 */ /* 0x000fe200078e00ff */
[----:B0-----:R-:W-:Y:S06]  /*8510*/  @P6 BRA `(.L_x_1506) ;  /* 0x0000000000206947 */ /* 0x001fec0003800000 */
        /* <DEDUP_REMOVED lines=8> */
.L_x_1506:
[----:B------:R-:W-:Y:S02]  /*85a0*/  ISETP.GE.AND P4, PT, R6, R10, PT ;  /* 0x0000000a0600720c */ /* 0x000fe40003f86270 */
[----:B------:R-:W-:-:S11]  /*85b0*/  LOP3.LUT R72, R72, 0xfffffffe, RZ, 0xc0, !PT ;  /* 0xfffffffe48487812 */ /* 0x000fd600078ec0ff */
[----:B------:R-:W-:Y:S01]  /*85c0*/  @P4 LOP3.LUT R72, R72, 0x1, RZ, 0xfc, !PT ;  /* 0x0000000148484812 */ /* 0x000fe200078efcff */
[----:B------:R-:W-:Y:S06]  /*85d0*/  @P4 BRA `(.L_x_1507) ;  /* 0x0000000000244947 */ /* 0x000fec0003800000 */
[----:B------:R-:W-:Y:S02]  /*85e0*/  IADD3 R28, PT, PT, R14, R45, RZ ;  /* 0x0000002d0e1c7210 */ /* 0x000fe40007ffe0ff */
[----:B------:R-:W-:-:S04]  /*85f0*/  ISETP.GE.AND P4, PT, R41, R54, PT ;  /* 0x000000362900720c */ /* 0x000fc80003f86270 */
[----:B------:R-:W0:Y:S09]  /*8600*/  LDS R28, [R28] ;  /* 0x000000001c1c7984 */ /* 0x000e320000000800 */
[----:B0-----:R-:W-:Y:S01]  /*8610*/  @!P4 FFMA R36, R17, R28, R36 ;  /* 0x0000001c1124c223 */ /* 0x001fe20000000024 */
[----:B------:R-:W-:Y:S01]  /*8620*/  ISETP.GE.AND P4, PT, R50, R54, PT ;  /* 0x000000363200720c */ /* 0x000fe20003f86270 */
[----:B------:R-:W-:-:S12]  /*8630*/  @!P2 FFMA R33, R20, R28, R33 ;  /* 0x0000001c1421a223 */ /* 0x000fd80000000021 */
[----:B------:R-:W-:Y:S01]  /*8640*/  @!P4 FFMA R35, R18, R28, R35 ;  /* 0x0000001c1223c223 */ /* 0x000fe20000000023 */
[----:B------:R-:W-:-:S13]  /*8650*/  ISETP.GE.AND P4, PT, R51, R54, PT ;  /* 0x000000363300720c */ /* 0x000fda0003f86270 */
[----:B------:R-:W-:-:S07]  /*8660*/  @!P4 FFMA R34, R19, R28, R34 ;  /* 0x0000001c1322c223 */ /* 0x000fce0000000022 */
.L_x_1507:
[----:B------:R-:W-:-:S13]  /*8670*/  ISETP.GE.AND P4, PT, R5, R10, PT ;  /* 0x0000000a0500720c */ /* 0x000fda0003f86270 */
[----:B------:R-:W-:Y:S05]  /*8680*/  @P4 BRA `(.L_x_1508) ;  /* 0x0000000000244947 */ /* 0x000fea0003800000 */
[----:B------:R-:W-:Y:S01]  /*8690*/  IMAD.IADD R28, R3, 0x1, R45 ;  /* 0x00000001031c7824 */ /* 0x000fe200078e022d */
[----:B------:R-:W-:-:S05]  /*86a0*/  ISETP.GE.AND P5, PT, R41, R54, PT ;  /* 0x000000362900720c */ /* 0x000fca0003fa6270 */
[----:B------:R-:W0:Y:S08]  /*86b0*/  LDS R28, [R28+-0x4] ;  /* 0xfffffc001c1c7984 */ /* 0x000e300000000800 */
[----:B0-----:R-:W-:Y:S01]  /*86c0*/  @!P5 FFMA R32, R17, R28, R32 ;  /* 0x0000001c1120d223 */ /* 0x001fe20000000020 */
[----:B------:R-:W-:Y:S01]  /*86d0*/  ISETP.GE.AND P5, PT, R50, R54, PT ;  /* 0x000000363200720c */ /* 0x000fe20003fa6270 */
[----:B------:R-:W-:-:S12]  /*86e0*/  @!P2 FFMA R25, R20, R28, R25 ;  /* 0x0000001c1419a223 */ /* 0x000fd80000000019 */
[----:B------:R-:W-:Y:S01]  /*86f0*/  @!P5 FFMA R31, R18, R28, R31 ;  /* 0x0000001c121fd223 */ /* 0x000fe2000000001f */
[----:B------:R-:W-:-:S13]  /*8700*/  ISETP.GE.AND P5, PT, R51, R54, PT ;  /* 0x000000363300720c */ /* 0x000fda0003fa6270 */
[----:B------:R-:W-:-:S07]  /*8710*/  @!P5 FFMA R30, R19, R28, R30 ;  /* 0x0000001c131ed223 */ /* 0x000fce000000001e */
.L_x_1508:
[----:B------:R-:W-:-:S13]  /*8720*/  ISETP.GE.AND P5, PT, R2, R10, PT ;  /* 0x0000000a0200720c */ /* 0x000fda0003fa6270 */
[----:B------:R-:W-:Y:S05]  /*8730*/  @P5 BRA `(.L_x_1509) ;  /* 0x0000000000245947 */ /* 0x000fea0003800000 */
[----:B------:R-:W-:Y:S02]  /*8740*/  IADD3 R28, PT, PT, R4, R45, RZ ;  /* 0x0000002d041c7210 */ /* 0x000fe40007ffe0ff */
[----:B------:R-:W-:-:S04]  /*8750*/  ISETP.GE.AND P6, PT, R41, R54, PT ;  /* 0x000000362900720c */ /* 0x000fc80003fc6270 */
[----:B------:R-:W0:Y:S09]  /*8760*/  LDS R28, [R28+-0x4] ;  /* 0xfffffc001c1c7984 */ /* 0x000e320000000800 */
[----:B0-----:R-:W-:Y:S01]  /*8770*/  @!P6 FFMA R24, R17, R28, R24 ;  /* 0x0000001c1118e223 */ /* 0x001fe20000000018 */
[----:B------:R-:W-:Y:S01]  /*8780*/  ISETP.GE.AND P6, PT, R50, R54, PT ;  /* 0x000000363200720c */ /* 0x000fe20003fc6270 */
[----:B------:R-:W-:-:S12]  /*8790*/  @!P2 FFMA R21, R20, R28, R21 ;  /* 0x0000001c1415a223 */ /* 0x000fd80000000015 */
[----:B------:R-:W-:Y:S01]  /*87a0*/  @!P6 FFMA R23, R18, R28, R23 ;  /* 0x0000001c1217e223 */ /* 0x000fe20000000017 */
[----:B------:R-:W-:-:S13]  /*87b0*/  ISETP.GE.AND P6, PT, R51, R54, PT ;  /* 0x000000363300720c */ /* 0x000fda0003fc6270 */
[----:B------:R-:W-:-:S07]  /*87c0*/  @!P6 FFMA R22, R19, R28, R22 ;  /* 0x0000001c1316e223 */ /* 0x000fce0000000016 */
.L_x_1509:
[----:B------:R-:W2:Y:S01]  /*87d0*/  @!P0 LDG.E.U16.CONSTANT R28, desc[UR6][R26.64+0x40] ;  /* 0x000040061a1c8981 */ /* 0x000ea2000c1e9500 */
[----:B------:R-:W-:Y:S01]  /*87e0*/  LOP3.LUT P6, RZ, R72, 0x2, RZ, 0xc0, !PT ;  /* 0x0000000248ff7812 */ /* 0x000fe200078cc0ff */
[----:B-----5:R-:W-:Y:S02]  /*87f0*/  @!P3 IMAD.U32 R17, R49, 0x10000, RZ ;  /* 0x000100003111b824 */ /* 0x020fe400078e00ff */
[----:B------:R-:W3:Y:S01]  /*8800*/  @!P2 LDG.E.U16.CONSTANT R29, desc[UR6][R26.64+0xc0] ;  /* 0x0000c0061a1da981 */ /* 0x000ee2000c1e9500 */
[----:B--2---:R-:W-:-:S03]  /*8810*/  @!P0 SHF.L.U32 R18, R28, 0x10, RZ ;  /* 0x000000101c128819 */ /* 0x004fc600000006ff */
[----:B------:R-:W2:Y:S01]  /*8820*/  @!P1 LDG.E.U16.CONSTANT R28, desc[UR6][R26.64+0x80] ;  /* 0x000080061a1c9981 */ /* 0x000ea2000c1e9500 */
[----:B------:R-:W-:Y:S02]  /*8830*/  VIADD R44, R44, 0x2 ;  /* 0x000000022c2c7836 */ /* 0x000fe40000000000 */
[----:B---3--:R-:W-:-:S03]  /*8840*/  @!P2 IMAD.U32 R20, R29, 0x10000, RZ ;  /* 0x000100001d14a824 */ /* 0x008fc600078e00ff */
[----:B------:R-:W-:Y:S02]  /*8850*/  ISETP.NE.AND P0, PT, R44, RZ, PT ;  /* 0x000000ff2c00720c */ /* 0x000fe40003f05270 */
[----:B--2---:R-:W-:Y:S01]  /*8860*/  @!P1 SHF.L.U32 R19, R28, 0x10, RZ ;  /* 0x000000101c139819 */ /* 0x004fe200000006ff */
[----:B------:R-:W-:Y:S10]  /*8870*/  @P6 BRA `(.L_x_1510) ;  /* 0x0000000000206947 */ /* 0x000ff40003800000 */
        /* <DEDUP_REMOVED lines=8> */
.L_x_1510:
[----:B------:R-:W-:-:S13]  /*8900*/  LOP3.LUT P1, RZ, R72, 0x1, RZ, 0xc0, !PT ;  /* 0x0000000148ff7812 */ /* 0x000fda000782c0ff */
[----:B------:R-:W-:Y:S05]  /*8910*/  @P1 BRA `(.L_x_1511) ;  /* 0x0000000000241947 */ /* 0x000fea0003800000 */
[----:B------:R-:W-:Y:S02]  /*8920*/  IADD3 R26, PT, PT, R14, R45, RZ ;  /* 0x0000002d0e1a7210 */ /* 0x000fe40007ffe0ff */
[-C--:B------:R-:W-:Y:S02]  /*8930*/  ISETP.GE.AND P3, PT, R41, R54.reuse, PT ;  /* 0x000000362900720c */ /* 0x080fe40003f66270 */
[----:B------:R-:W-:Y:S02]  /*8940*/  ISETP.GE.AND P1, PT, R50, R54, PT ;  /* 0x000000363200720c */ /* 0x000fe40003f26270 */
[----:B------:R-:W0:Y:S09]  /*8950*/  LDS R26, [R26+0x4] ;  /* 0x000004001a1a7984 */ /* 0x000e320000000800 */
[----:B0-----:R-:W-:Y:S01]  /*8960*/  @!P3 FFMA R36, R17, R26, R36 ;  /* 0x0000001a1124b223 */ /* 0x001fe20000000024 */
[----:B------:R-:W-:Y:S01]  /*8970*/  ISETP.GE.AND P3, PT, R51, R54, PT ;  /* 0x000000363300720c */ /* 0x000fe20003f66270 */
[-C--:B------:R-:W-:Y:S01]  /*8980*/  @!P1 FFMA R35, R18, R26.reuse, R35 ;  /* 0x0000001a12239223 */ /* 0x080fe20000000023 */
[----:B------:R-:W-:-:S11]  /*8990*/  @!P2 FFMA R33, R20, R26, R33 ;  /* 0x0000001a1421a223 */ /* 0x000fd60000000021 */
[----:B------:R-:W-:-:S07]  /*89a0*/  @!P3 FFMA R34, R19, R26, R34 ;  /* 0x0000001a1322b223 */ /* 0x000fce0000000022 */
.L_x_1511:
[----:B------:R-:W-:Y:S05]  /*89b0*/  @P4 BRA `(.L_x_1512) ;  /* 0x0000000000244947 */ /* 0x000fea0003800000 */
[----:B------:R-:W-:Y:S01]  /*89c0*/  IMAD.IADD R26, R3, 0x1, R45 ;  /* 0x00000001031a7824 */ /* 0x000fe200078e022d */
[-C--:B------:R-:W-:Y:S02]  /*89d0*/  ISETP.GE.AND P4, PT, R41, R54.reuse, PT ;  /* 0x000000362900720c */ /* 0x080fe40003f86270 */
[-C--:B------:R-:W-:Y:S02]  /*89e0*/  ISETP.GE.AND P3, PT, R50, R54.reuse, PT ;  /* 0x000000363200720c */ /* 0x080fe40003f66270 */
[----:B------:R-:W-:Y:S01]  /*89f0*/  ISETP.GE.AND P1, PT, R51, R54, PT ;  /* 0x000000363300720c */ /* 0x000fe20003f26270 */
[----:B------:R-:W0:Y:S08]  /*8a00*/  LDS R26, [R26] ;  /* 0x000000001a1a7984 */ /* 0x000e300000000800 */
[----:B0-----:R-:W-:-:S02]  /*8a10*/  @!P4 FFMA R32, R17, R26, R32 ;  /* 0x0000001a1120c223 */ /* 0x001fc40000000020 */
[-C--:B------:R-:W-:Y:S02]  /*8a20*/  @!P3 FFMA R31, R18, R26.reuse, R31 ;  /* 0x0000001a121fb223 */ /* 0x080fe4000000001f */
[-C--:B------:R-:W-:Y:S01]  /*8a30*/  @!P1 FFMA R30, R19, R26.reuse, R30 ;  /* 0x0000001a131e9223 */ /* 0x080fe2000000001e */
[----:B------:R-:W-:-:S07]  /*8a40*/  @!P2 FFMA R25, R20, R26, R25 ;  /* 0x0000001a1419a223 */ /* 0x000fce0000000019 */
.L_x_1512:
[----:B------:R-:W-:Y:S05]  /*8a50*/  @P5 BRA `(.L_x_1513) ;  /* 0x0000000000245947 */ /* 0x000fea0003800000 */
[----:B------:R-:W-:Y:S02]  /*8a60*/  IADD3 R26, PT, PT, R4, R45, RZ ;  /* 0x0000002d041a7210 */ /* 0x000fe40007ffe0ff */
[-C--:B------:R-:W-:Y:S02]  /*8a70*/  ISETP.GE.AND P4, PT, R41, R54.reuse, PT ;  /* 0x000000362900720c */ /* 0x080fe40003f86270 */
[-C--:B------:R-:W-:Y:S02]  /*8a80*/  ISETP.GE.AND P3, PT, R50, R54.reuse, PT ;  /* 0x000000363200720c */ /* 0x080fe40003f66270 */
[----:B------:R-:W0:Y:S01]  /*8a90*/  LDS R26, [R26] ;  /* 0x000000001a1a7984 */ /* 0x000e220000000800 */
[----:B------:R-:W-:-:S08]  /*8aa0*/  ISETP.GE.AND P1, PT, R51, R54, PT ;  /* 0x000000363300720c */ /* 0x000fd00003f26270 */
[-C--:B0-----:R-:W-:Y:S02]  /*8ab0*/  @!P4 FFMA R24, R17, R26.reuse, R24 ;  /* 0x0000001a1118c223 */ /* 0x081fe40000000018 */
[----:B------:R-:W-:-:S03]  /*8ac0*/  @!P3 FFMA R23, R18, R26, R23 ;  /* 0x0000001a1217b223 */ /* 0x000fc60000000017 */
[-C--:B------:R-:W-:Y:S01]  /*8ad0*/  @!P1 FFMA R22, R19, R26.reuse, R22 ;  /* 0x0000001a13169223 */ /* 0x080fe20000000016 */
[----:B------:R-:W-:-:S07]  /*8ae0*/  @!P2 FFMA R21, R20, R26, R21 ;  /* 0x0000001a1415a223 */ /* 0x000fce0000000015 */
.L_x_1513:
[C---:B------:R-:W-:Y:S01]  /*8af0*/  IMAD R42, R54.reuse, 0x2, R42 ;  /* 0x00000002362a7824 */ /* 0x040fe200078e022a */
[----:B------:R-:W-:Y:S01]  /*8b00*/  IADD3 R45, PT, PT, R45, 0x8, RZ ;  /* 0x000000082d2d7810 */ /* 0x000fe20007ffe0ff */
[----:B------:R-:W-:Y:S01]  /*8b10*/  IMAD R43, R54, 0x2, R43 ;  /* 0x00000002362b7824 */ /* 0x000fe200078e022b */
[----:B------:R-:W-:Y:S06]  /*8b20*/  @P0 BRA `(.L_x_1514) ;  /* 0xfffffff8000c0947 */ /* 0x000fec000383ffff */
[----:B------:R-:W-:Y:S05]  /*8b30*/  BSYNC.RECONVERGENT B0 ;  /* 0x0000000000007941 */ /* 0x000fea0003800200 */
.L_x_1505:
[----:B------:R-:W-:-:S07]  /*8b40*/  MOV R28, R16 ;  /* 0x00000010001c7202 */ /* 0x000fce0000000f00 */
.L_x_1504:
[----:B------:R-:W0:Y:S02]  /*8b50*/  LDCU UR8, c[0x0][0x3dc] ;  /* 0x00007b80ff0877ac */ /* 0x000e240008000800 */
[----:B0-----:R-:W-:-:S09]  /*8b60*/  ULOP3.LUT UP0, URZ, UR8, 0x1, URZ, 0xc0, !UPT ;  /* 0x0000000108ff7892 */ /* 0x001fd2000f80c0ff */
[----:B------:R-:W-:Y:S05]  /*8b70*/  BRA.U !UP0, `(.L_x_1503) ;  /* 0x0000000508187547 */ /* 0x000fea000b800000 */
[----:B------:R-:W0:Y:S01]  /*8b80*/  LDCU UR9, c[0x0][0x3d8] ;  /* 0x00007b00ff0977ac */ /* 0x000e220008000800 */
[C---:B------:R-:W-:Y:S01]  /*8b90*/  VIADD R45, R41.reuse, 0x20 ;  /* 0x00000020292d7836 */ /* 0x040fe20000000000 */
[C---:B------:R-:W-:Y:S01]  /*8ba0*/  IADD3 R46, PT, PT, R41.reuse, 0x40, RZ ;  /* 0x00000040292e7810 */ /* 0x040fe20007ffe0ff */
[C---:B------:R-:W-:Y:S01]  /*8bb0*/  VIADD R29, R41.reuse, 0x60 ;  /* 0x00000060291d7836 */ /* 0x040fe20000000000 */
        /* <DEDUP_REMOVED lines=8> */
[----:B-1----:R-:W-:-:S04]  /*8c40*/  LEA R26, P0, R27, UR10, 0x1 ;  /* 0x0000000a1b1a7c11 */ /* 0x002fc8000f8008ff */
[----:B------:R-:W-:Y:S02]  /*8c50*/  LEA.HI.X R27, R27, UR11, R42, 0x1, P0 ;  /* 0x0000000b1b1b7c11 */ /* 0x000fe400080f0c2a */
[----:B------:R-:W-:-:S03]  /*8c60*/  ISETP.GE.AND P0, PT, R29, UR9, PT ;  /* 0x000000091d007c0c */ /* 0x000fc6000bf06270 */
[----:B------:R-:W2:Y:S04]  /*8c70*/  @!P2 LDG.E.U16.CONSTANT R44, desc[UR6][R26.64] ;  /* 0x000000061a2ca981 */ /* 0x000ea8000c1e9500 */
[----:B------:R-:W3:Y:S04]  /*8c80*/  @!P5 LDG.E.U16.CONSTANT R29, desc[UR6][R26.64+0x40] ;  /* 0x000040061a1dd981 */ /* 0x000ee8000c1e9500 */
[----:B------:R-:W4:Y:S04]  /*8c90*/  @!P4 LDG.E.U16.CONSTANT R42, desc[UR6][R26.64+0x80] ;  /* 0x000080061a2ac981 */ /* 0x000f28000c1e9500 */
[----:B------:R-:W5:Y:S01]  /*8ca0*/  @!P0 LDG.E.U16.CONSTANT R43, desc[UR6][R26.64+0xc0] ;  /* 0x0000c0061a2b8981 */ /* 0x000f62000c1e9500 */
[----:B------:R-:W-:-:S02]  /*8cb0*/  ISETP.GE.AND P6, PT, R9, R10, PT ;  /* 0x0000000a0900720c */ /* 0x000fc40003fc6270 */
[-C--:B------:R-:W-:Y:S02]  /*8cc0*/  ISETP.GE.AND P1, PT, R6, R10.reuse, PT ;  /* 0x0000000a0600720c */ /* 0x080fe40003f26270 */
[-C--:B------:R-:W-:Y:S02]  /*8cd0*/  ISETP.GE.AND P3, PT, R2, R10.reuse, PT ;  /* 0x0000000a0200720c */ /* 0x080fe40003f66270 */
[----:B--2---:R-:W-:Y:S02]  /*8ce0*/  @!P2 SHF.L.U32 R17, R44, 0x10, RZ ;  /* 0x000000102c11a819 */ /* 0x004fe400000006ff */
[----:B------:R-:W-:Y:S01]  /*8cf0*/  ISETP.GE.AND P2, PT, R5, R10, PT ;  /* 0x0000000a0500720c */ /* 0x000fe20003f46270 */
[----:B---3--:R-:W-:Y:S01]  /*8d00*/  @!P5 IMAD.U32 R18, R29, 0x10000, RZ ;  /* 0x000100001d12d824 */ /* 0x008fe200078e00ff */
[----:B----4-:R-:W-:Y:S01]  /*8d10*/  @!P4 SHF.L.U32 R19, R42, 0x10, RZ ;  /* 0x000000102a13c819 */ /* 0x010fe200000006ff */
[----:B-----5:R-:W-:Y:S02]  /*8d20*/  @!P0 IMAD.U32 R20, R43, 0x10000, RZ ;  /* 0x000100002b148824 */ /* 0x020fe400078e00ff */
[----:B------:R-:W-:Y:S08]  /*8d30*/  @P6 BRA `(.L_x_1515) ;  /* 0x0000000000246947 */ /* 0x000ff00003800000 */
[----:B------:R-:W-:Y:S02]  /*8d40*/  LEA R26, R28, R69, 0x2 ;  /* 0x000000451c1a7211 */ /* 0x000fe400078e10ff */
        /* <DEDUP_REMOVED lines=8> */
.L_x_1515:
        /* <DEDUP_REMOVED lines=11> */
.L_x_1516:
[----:B------:R-:W-:Y:S05]  /*8e80*/  @P2 BRA `(.L_x_1517) ;  /* 0x0000000000282947 */ /* 0x000fea0003800000 */
[----:B------:R-:W-:Y:S01]  /*8e90*/  IMAD.IADD R26, R15, 0x1, R28 ;  /* 0x000000010f1a7824 */ /* 0x000fe200078e021c */
        /* <DEDUP_REMOVED lines=9> */
.L_x_1517:
        /* <DEDUP_REMOVED lines=11> */
.L_x_1503:
        /* <DEDUP_REMOVED lines=8> */
[C---:B------:R-:W-:Y:S01]  /*9060*/  VIADD R41, R28.reuse, 0x40 ;  /* 0x000000401c297836 */ /* 0x040fe20000000000 */
[----:B------:R-:W-:Y:S01]  /*9070*/  BSSY.RECONVERGENT B0, `(.L_x_1519) ;  /* 0x000001f000007945 */ /* 0x000fe20003800200 */
[----:B0-----:R-:W-:-:S03]  /*9080*/  ISETP.GE.AND P3, PT, R28, R46, PT ;  /* 0x0000002e1c00720c */ /* 0x001fc60003f66270 */
[-C--:B------:R-:W-:Y:S01]  /*9090*/  ISETP.GE.AND P1, PT, R41, R46.reuse, PT ;  /* 0x0000002e2900720c */ /* 0x080fe20003f26270 */
[C---:B--2---:R-:W-:Y:S01]  /*90a0*/  IMAD R29, R42.reuse, UR8, R29 ;  /* 0x000000082a1d7c24 */ /* 0x044fe2000f8e021d */
[----:B------:R-:W0:Y:S01]  /*90b0*/  LDCU.64 UR8, c[0x0][0x3c8] ;  /* 0x00007900ff0877ac */ /* 0x000e220008000a00 */
[----:B------:R-:W-:Y:S02]  /*90c0*/  IMAD R43, R42, R46, RZ ;  /* 0x0000002e2a2b7224 */ /* 0x000fe400078e02ff */
[----:B-1----:R-:W-:-:S03]  /*90d0*/  IMAD.WIDE R26, R29, 0x4, R26 ;  /* 0x000000041d1a7825 */ /* 0x002fc600078e021a */
[C---:B------:R-:W-:Y:S02]  /*90e0*/  IADD3 R41, P4, PT, R28.reuse, R43, RZ ;  /* 0x0000002b1c297210 */ /* 0x040fe40007f9e0ff */
[----:B------:R1:W5:Y:S01]  /*90f0*/  LDG.E.CONSTANT R44, desc[UR6][R26.64] ;  /* 0x000000061a2c7981 */ /* 0x000362000c1e9900 */
[----:B------:R-:W-:-:S04]  /*9100*/  IADD3 R29, PT, PT, R28, 0x20, RZ ;  /* 0x000000201c1d7810 */ /* 0x000fc80007ffe0ff */
[-C--:B------:R-:W-:Y:S02]  /*9110*/  ISETP.GE.AND P2, PT, R29, R46.reuse, PT ;  /* 0x0000002e1d00720c */ /* 0x080fe40003f46270 */
[----:B------:R-:W-:Y:S02]  /*9120*/  IADD3 R29, PT, PT, R28, 0x60, RZ ;  /* 0x000000601c1d7810 */ /* 0x000fe40007ffe0ff */
[----:B-1----:R-:W-:Y:S02]  /*9130*/  LEA.HI.X.SX32 R26, R43, RZ, 0x1, P4 ;  /* 0x000000ff2b1a7211 */ /* 0x002fe400020f0eff */
[----:B0-----:R-:W-:Y:S02]  /*9140*/  LEA R45, P4, R41, UR8, 0x1 ;  /* 0x00000008292d7c11 */ /* 0x001fe4000f8808ff */
[----:B------:R-:W-:Y:S02]  /*9150*/  ISETP.GE.AND P0, PT, R29, R46, PT ;  /* 0x0000002e1d00720c */ /* 0x000fe40003f06270 */
[----:B------:R-:W-:Y:S01]  /*9160*/  LEA.HI.X R27, R41, UR9, R26, 0x1, P4 ;  /* 0x00000009291b7c11 */ /* 0x000fe2000a0f0c1a */
[----:B------:R-:W-:Y:S10]  /*9170*/  @P3 BRA `(.L_x_1520) ;  /* 0x0000000000383947 */ /* 0x000ff40003800000 */
        /* <DEDUP_REMOVED lines=8> */
.L_x_1521:
[----:B-----5:R-:W-:-:S05]  /*9200*/  HADD2.BF16_V2 R40, R41, R42.H0_H0 ;  /* 0x2000002a29287230 */ /* 0x020fca0000200000 */
[----:B------:R-:W-:-:S06]  /*9210*/  PRMT R40, R41, R29, R40 ;  /* 0x0000001d29287216 */ /* 0x000fcc0000000028 */
[----:B------:R-:W2:Y:S02]  /*9220*/  ATOM.E.CAS.STRONG.GPU PT, R40, [R26], R41, R40 ;  /* 0x000000291a28738b */ /* 0x000ea400001ee128 */
[----:B--2---:R-:W-:Y:S02]  /*9230*/  ISETP.NE.U32.AND P3, PT, R40, R41, PT ;  /* 0x000000292800720c */ /* 0x004fe40003f65070 */
[----:B------:R-:W-:-:S11]  /*9240*/  MOV R41, R40 ;  /* 0x0000002800297202 */ /* 0x000fd60000000f00 */
[----:B------:R-:W-:Y:S05]  /*9250*/  @P3 BRA `(.L_x_1521) ;  /* 0xfffffffc00e83947 */ /* 0x000fea000383ffff */
.L_x_1520:
[----:B------:R-:W-:Y:S05]  /*9260*/  BSYNC.RECONVERGENT B0 ;  /* 0x0000000000007941 */ /* 0x000fea0003800200 */
.L_x_1519:
[----:B------:R-:W-:Y:S04]  /*9270*/  BSSY.RECONVERGENT B0, `(.L_x_1522) ;  /* 0x0000012000007945 */ /* 0x000fe80003800200 */
[----:B------:R-:W-:Y:S05]  /*9280*/  @P2 BRA `(.L_x_1523) ;  /* 0x0000000000402947 */ /* 0x000fea0003800000 */
[----:B------:R-:W-:Y:S01]  /*9290*/  IADD3 R47, P2, PT, R45, 0x40, RZ ;  /* 0x000000402d2f7810 */ /* 0x000fe20007f5e0ff */
[----:B-----5:R-:W-:-:S03]  /*92a0*/  FMUL R39, R44, R39 ;  /* 0x000000272c277220 */ /* 0x020fc60000400000 */
[C---:B------:R-:W-:Y:S01]  /*92b0*/  LOP3.LUT R40, R47.reuse, 0xfffffffd, RZ, 0xc0, !PT ;  /* 0xfffffffd2f287812 */ /* 0x040fe200078ec0ff */
[----:B------:R-:W-:Y:S01]  /*92c0*/  IMAD.X R41, RZ, RZ, R27, P2 ;  /* 0x000000ffff297224 */ /* 0x000fe200010e061b */
[----:B------:R-:W-:Y:S02]  /*92d0*/  LOP3.LUT R29, R47, 0x2, RZ, 0xc0, !PT ;  /* 0x000000022f1d7812 */ /* 0x000fe400078ec0ff */
[----:B------:R-:W-:Y:S02]  /*92e0*/  F2FP.BF16.F32.PACK_AB R39, RZ, R39 ;  /* 0x00000027ff27723e */ /* 0x000fe400000010ff */
[----:B------:R1:W5:Y:S01]  /*92f0*/  LD.E R43, desc[UR6][R40.64] ;  /* 0x00000006282b7980 */ /* 0x000362000c101900 */
[----:B------:R-:W-:Y:S01]  /*9300*/  ISETP.EQ.U32.AND P2, PT, R29, RZ, PT ;  /* 0x000000ff1d00720c */ /* 0x000fe20003f42070 */
[----:B------:R-:W-:-:S05]  /*9310*/  HFMA2 R29, -RZ, RZ, 0, 0.19775390625 ;  /* 0x00003254ff1d7431 */ /* 0x000fca00000001ff */
[----:B------:R-:W-:-:S07]  /*9320*/  SEL R29, R29, 0x7610, P2 ;  /* 0x000076101d1d7807 */ /* 0x000fce0001000000 */
.L_x_1524:
[----:B-----5:R-:W-:-:S05]  /*9330*/  HADD2.BF16_V2 R42, R43, R39.H0_H0 ;  /* 0x200000272b2a7230 */ /* 0x020fca0000200000 */
[----:B------:R-:W-:-:S06]  /*9340*/  PRMT R42, R43, R29, R42 ;  /* 0x0000001d2b2a7216 */ /* 0x000fcc000000002a */
[----:B------:R-:W2:Y:S02]  /*9350*/  ATOM.E.CAS.STRONG.GPU PT, R42, [R40], R43, R42 ;  /* 0x0000002b282a738b */ /* 0x000ea400001ee12a */
[----:B--2---:R-:W-:Y:S01]  /*9360*/  ISETP.NE.U32.AND P2, PT, R42, R43, PT ;  /* 0x0000002b2a00720c */ /* 0x004fe20003f45070 */
[----:B------:R-:W-:-:S12]  /*9370*/  IMAD.MOV.U32 R43, RZ, RZ, R42 ;  /* 0x000000ffff2b7224 */ /* 0x000fd800078e002a */
[----:B------:R-:W-:Y:S05]  /*9380*/  @P2 BRA `(.L_x_1524) ;  /* 0xfffffffc00e82947 */ /* 0x000fea000383ffff */
.L_x_1523:
[----:B------:R-:W-:Y:S05]  /*9390*/  BSYNC.RECONVERGENT B0 ;  /* 0x0000000000007941 */ /* 0x000fea0003800200 */
.L_x_1522:
        /* <DEDUP_REMOVED lines=12> */
.L_x_1527:
[----:B-----5:R-:W-:-:S05]  /*9460*/  HADD2.BF16_V2 R38, R39, R29.H0_H0 ;  /* 0x2000001d27267230 */ /* 0x020fca0000200000 */
[----:B------:R-:W-:-:S06]  /*9470*/  PRMT R38, R39, R42, R38 ;  /* 0x0000002a27267216 */ /* 0x000fcc0000000026 */
[----:B------:R-:W2:Y:S02]  /*9480*/  ATOM.E.CAS.STRONG.GPU PT, R38, [R40], R39, R38 ;  /* 0x000000272826738b */ /* 0x000ea400001ee126 */
[----:B--2---:R-:W-:Y:S02]  /*9490*/  ISETP.NE.U32.AND P1, PT, R38, R39, PT ;  /* 0x000000272600720c */ /* 0x004fe40003f25070 */
[----:B------:R-:W-:-:S11]  /*94a0*/  MOV R39, R38 ;  /* 0x0000002600277202 */ /* 0x000fd60000000f00 */
[----:B------:R-:W-:Y:S05]  /*94b0*/  @P1 BRA `(.L_x_1527) ;  /* 0xfffffffc00e81947 */ /* 0x000fea000383ffff */
.L_x_1526:
[----:B------:R-:W-:Y:S05]  /*94c0*/  BSYNC.RECONVERGENT B0 ;  /* 0x0000000000007941 */ /* 0x000fea0003800200 */
.L_x_1525:
        /* <DEDUP_REMOVED lines=12> */
.L_x_1529:
[----:B-----5:R-:W-:-:S05]  /*9590*/  HADD2.BF16_V2 R38, R39, R37.H0_H0 ;  /* 0x2000002527267230 */ /* 0x020fca0000200000 */
[----:B------:R-:W-:-:S06]  /*95a0*/  PRMT R38, R39, R29, R38 ;  /* 0x0000001d27267216 */ /* 0x000fcc0000000026 */
[----:B------:R-:W2:Y:S02]  /*95b0*/  ATOM.E.CAS.STRONG.GPU PT, R38, [R26], R39, R38 ;  /* 0x000000271a26738b */ /* 0x000ea400001ee126 */
[----:B--2---:R-:W-:Y:S01]  /*95c0*/  ISETP.NE.U32.AND P0, PT, R38, R39, PT ;  /* 0x000000272600720c */ /* 0x004fe20003f05070 */
[----:B------:R-:W-:-:S12]  /*95d0*/  IMAD.MOV.U32 R39, RZ, RZ, R38 ;  /* 0x000000ffff277224 */ /* 0x000fd800078e0026 */
[----:B------:R-:W-:Y:S05]  /*95e0*/  @P0 BRA `(.L_x_1529) ;  /* 0xfffffffc00e80947 */ /* 0x000fea000383ffff */
.L_x_1528:
[----:B------:R-:W-:Y:S05]  /*95f0*/  BSYNC.RECONVERGENT B0 ;  /* 0x0000000000007941 */ /* 0x000fea0003800200 */
.L_x_1518:
[----:B------:R-:W-:-:S13]  /*9600*/  ISETP.GE.AND P0, PT, R6, R10, PT ;  /* 0x0000000a0600720c */ /* 0x000fda0003f06270 */
[----:B------:R-:W-:Y:S05]  /*9610*/  @P0 BRA `(.L_x_1530) ;  /* 0x00000004007c0947 */ /* 0x000fea0003800000 */
[----:B------:R-:W2:Y:S01]  /*9620*/  LDG.E.CONSTANT R38, desc[UR6][R80.64+0x4] ;  /* 0x0000040650267981 */ /* 0x000ea2000c1e9900 */
[----:B------:R-:W2:Y:S01]  /*9630*/  LDCU UR8, c[0x0][0x3e0] ;  /* 0x00007c00ff0877ac */ /* 0x000ea20008000800 */
[----:B------:R-:W3:Y:S02]  /*9640*/  LDC R37, c[0x0][0x3d8] ;  /* 0x0000f600ff257b82 */ /* 0x000ee40000000800 */
[----:B------:R-:W2:Y:S06]  /*9650*/  LDG.E.CONSTANT R29, desc[UR6][R12.64+0x4] ;  /* 0x000004060c1d7981 */ /* 0x000eac000c1e9900 */
[----:B0-----:R-:W0:Y:S01]  /*9660*/  LDC.64 R26, c[0x0][0x3a0] ;  /* 0x0000e800ff1a7b82 */ /* 0x001e220000000a00 */
[C---:B-----5:R-:W-:Y:S01]  /*9670*/  VIADD R44, R28.reuse, 0x40 ;  /* 0x000000401c2c7836 */ /* 0x060fe20000000000 */
[C---:B------:R-:W-:Y:S01]  /*9680*/  IADD3 R42, PT, PT, R28.reuse, 0x20, RZ ;  /* 0x000000201c2a7810 */ /* 0x040fe20007ffe0ff */
[----:B------:R-:W-:Y:S01]  /*9690*/  BSSY.RECONVERGENT B0, `(.L_x_1531) ;  /* 0x000001e000007945 */ /* 0x000fe20003800200 */
[----:B---3--:R-:W-:-:S02]  /*96a0*/  ISETP.GE.AND P4, PT, R28, R37, PT ;  /* 0x000000251c00720c */ /* 0x008fc40003f86270 */
[-C--:B------:R-:W-:Y:S02]  /*96b0*/  ISETP.GE.AND P2, PT, R42, R37.reuse, PT ;  /* 0x000000252a00720c */ /* 0x080fe40003f46270 */
[-C--:B------:R-:W-:Y:S01]  /*96c0*/  ISETP.GE.AND P1, PT, R44, R37.reuse, PT ;  /* 0x000000252c00720c */ /* 0x080fe20003f26270 */
[C---:B--2---:R-:W-:Y:S01]  /*96d0*/  IMAD R29, R38.reuse, UR8, R29 ;  /* 0x00000008261d7c24 */ /* 0x044fe2000f8e021d */
[----:B------:R-:W2:Y:S01]  /*96e0*/  LDCU.64 UR8, c[0x0][0x3c8] ;  /* 0x00007900ff0877ac */ /* 0x000ea20008000a00 */
[----:B------:R-:W-:Y:S02]  /*96f0*/  IMAD R39, R38, R37, RZ ;  /* 0x0000002526277224 */ /* 0x000fe400078e02ff */
[----:B0-----:R-:W-:-:S03]  /*9700*/  IMAD.WIDE R26, R29, 0x4, R26 ;  /* 0x000000041d1a7825 */ /* 0x001fc600078e021a */
[C---:B------:R-:W-:Y:S02]  /*9710*/  IADD3 R29, P3, PT, R28.reuse, R39, RZ ;  /* 0x000000271c1d7210 */ /* 0x040fe40007f7e0ff */
[----:B-1----:R0:W5:Y:S01]  /*9720*/  LDG.E.CONSTANT R40, desc[UR6][R26.64] ;  /* 0x000000061a287981 */ /* 0x002162000c1e9900 */
[----:B------:R-:W-:-:S04]  /*9730*/  IADD3 R38, PT, PT, R28, 0x60, RZ ;  /* 0x000000601c267810 */ /* 0x000fc80007ffe0ff */
[----:B------:R-:W-:Y:S02]  /*9740*/  ISETP.GE.AND P0, PT, R38, R37, PT ;  /* 0x000000252600720c */ /* 0x000fe40003f06270 */
[----:B0-----:R-:W-:Y:S02]  /*9750*/  LEA.HI.X.SX32 R26, R39, RZ, 0x1, P3 ;  /* 0x000000ff271a7211 */ /* 0x001fe400018f0eff */
[----:B--2---:R-:W-:-:S04]  /*9760*/  LEA R41, P3, R29, UR8, 0x1 ;  /* 0x000000081d297c11 */ /* 0x004fc8000f8608ff */
[----:B------:R-:W-:Y:S01]  /*9770*/  LEA.HI.X R27, R29, UR9, R26, 0x1, P3 ;  /* 0x000000091d1b7c11 */ /* 0x000fe200098f0c1a */
[----:B------:R-:W-:Y:S08]  /*9780*/  @P4 BRA `(.L_x_1532) ;  /* 0x0000000000384947 */ /* 0x000ff00003800000 */
[C---:B------:R-:W-:Y:S01]  /*9790*/  LOP3.LUT R26, R41.reuse, 0xfffffffd, RZ, 0xc0, !PT ;  /* 0xfffffffd291a7812 */ /* 0x040fe200078ec0ff */
[----:B-----5:R-:W-:Y:S01]  /*97a0*/  FMUL R36, R40, R36 ;  /* 0x0000002428247220 */ /* 0x020fe20000400000 */
[----:B------:R-:W-:Y:S01]  /*97b0*/  LOP3.LUT R29, R41, 0x2, RZ, 0xc0, !PT ;  /* 0x00000002291d7812 */ /* 0x000fe200078ec0ff */
[----:B------:R-:W-:Y:S02]  /*97c0*/  IMAD.MOV.U32 R38, RZ, RZ, 0x3254 ;  /* 0x00003254ff267424 */ /* 0x000fe400078e00ff */
[----:B------:R0:W5:Y:S01]  /*97d0*/  LD.E R37, desc[UR6][R26.64] ;  /* 0x000000061a257980 */ /* 0x000162000c101900 */
[----:B------:R-:W-:Y:S02]  /*97e0*/  ISETP.EQ.U32.AND P3, PT, R29, RZ, PT ;  /* 0x000000ff1d00720c */ /* 0x000fe40003f62070 */
[----:B------:R-:W-:Y:S02]  /*97f0*/  F2FP.BF16.F32.PACK_AB R29, RZ, R36 ;  /* 0x00000024ff1d723e */ /* 0x000fe400000010ff */
[----:B------:R-:W-:-:S09]  /*9800*/  SEL R38, R38, 0x7610, P3 ;  /* 0x0000761026267807 */ /* 0x000fd20001800000 */
.L_x_1533:
[----:B-----5:R-:W-:-:S05]  /*9810*/  HADD2.BF16_V2 R36, R37, R29.H0_H0 ;  /* 0x2000001d25247230 */ /* 0x020fca0000200000 */
[----:B------:R-:W-:-:S06]  /*9820*/  PRMT R36, R37, R38, R36 ;  /* 0x0000002625247216 */ /* 0x000fcc0000000024 */
[----:B------:R-:W2:Y:S02]  /*9830*/  ATOM.E.CAS.STRONG.GPU PT, R36, [R26], R37, R36 ;  /* 0x000000251a24738b */ /* 0x000ea400001ee124 */
[----:B--2---:R-:W-:Y:S02]  /*9840*/  ISETP.NE.U32.AND P3, PT, R36, R37, PT ;  /* 0x000000252400720c */ /* 0x004fe40003f65070 */
[----:B------:R-:W-:-:S11]  /*9850*/  MOV R37, R36 ;  /* 0x0000002400257202 */ /* 0x000fd60000000f00 */
[----:B------:R-:W-:Y:S05]  /*9860*/  @P3 BRA `(.L_x_1533) ;  /* 0xfffffffc00e83947 */ /* 0x000fea000383ffff */
.L_x_1532:
[----:B------:R-:W-:Y:S05]  /*9870*/  BSYNC.RECONVERGENT B0 ;  /* 0x0000000000007941 */ /* 0x000fea0003800200 */
.L_x_1531:
        /* <DEDUP_REMOVED lines=12> */
.L_x_1536:
[----:B-----5:R-:W-:-:S05]  /*9940*/  HADD2.BF16_V2 R38, R39, R35.H0_H0 ;  /* 0x2000002327267230 */ /* 0x020fca0000200000 */
[----:B------:R-:W-:-:S06]  /*9950*/  PRMT R38, R39, R29, R38 ;  /* 0x0000001d27267216 */ /* 0x000fcc0000000026 */
[----:B------:R-:W2:Y:S02]  /*9960*/  ATOM.E.CAS.STRONG.GPU PT, R38, [R36], R39, R38 ;  /* 0x000000272426738b */ /* 0x000ea400001ee126 */
[----:B--2---:R-:W-:Y:S01]  /*9970*/  ISETP.NE.U32.AND P2, PT, R38, R39, PT ;  /* 0x000000272600720c */ /* 0x004fe20003f45070 */
[----:B------:R-:W-:-:S12]  /*9980*/  IMAD.MOV.U32 R39, RZ, RZ, R38 ;  /* 0x000000ffff277224 */ /* 0x000fd800078e0026 */
[----:B------:R-:W-:Y:S05]  /*9990*/  @P2 BRA `(.L_x_1536) ;  /* 0xfffffffc00e82947 */ /* 0x000fea000383ffff */
.L_x_1535:
[----:B------:R-:W-:Y:S05]  /*99a0*/  BSYNC.RECONVERGENT B0 ;  /* 0x0000000000007941 */ /* 0x000fea0003800200 */
.L_x_1534:
        /* <DEDUP_REMOVED lines=12> */
.L_x_1539:
[----:B-----5:R-:W-:-:S05]  /*9a70*/  HADD2.BF16_V2 R34, R35, R29.H0_H0 ;  /* 0x2000001d23227230 */ /* 0x020fca0000200000 */
[----:B------:R-:W-:-:S06]  /*9a80*/  PRMT R34, R35, R38, R34 ;  /* 0x0000002623227216 */ /* 0x000fcc0000000022 */
[----:B------:R-:W2:Y:S02]  /*9a90*/  ATOM.E.CAS.STRONG.GPU PT, R34, [R36], R35, R34 ;  /* 0x000000232422738b */ /* 0x000ea400001ee122 */
[----:B--2---:R-:W-:Y:S02]  /*9aa0*/  ISETP.NE.U32.AND P1, PT, R34, R35, PT ;  /* 0x000000232200720c */ /* 0x004fe40003f25070 */
[----:B------:R-:W-:-:S11]  /*9ab0*/  MOV R35, R34 ;  /* 0x0000002200237202 */ /* 0x000fd60000000f00 */
[----:B------:R-:W-:Y:S05]  /*9ac0*/  @P1 BRA `(.L_x_1539) ;  /* 0xfffffffc00e81947 */ /* 0x000fea000383ffff */
.L_x_1538:
[----:B------:R-:W-:Y:S05]  /*9ad0*/  BSYNC.RECONVERGENT B0 ;  /* 0x0000000000007941 */ /* 0x000fea0003800200 */
.L_x_1537:
        /* <DEDUP_REMOVED lines=12> */
.L_x_1541:
[----:B-----5:R-:W-:-:S05]  /*9ba0*/  HADD2.BF16_V2 R34, R35, R33.H0_H0 ;  /* 0x2000002123227230 */ /* 0x020fca0000200000 */
[----:B------:R-:W-:-:S06]  /*9bb0*/  PRMT R34, R35, R29, R34 ;  /* 0x0000001d23227216 */ /* 0x000fcc0000000022 */
[----:B------:R-:W2:Y:S02]  /*9bc0*/  ATOM.E.CAS.STRONG.GPU PT, R34, [R26], R35, R34 ;  /* 0x000000231a22738b */ /* 0x000ea400001ee122 */
[----:B--2---:R-:W-:Y:S01]  /*9bd0*/  ISETP.NE.U32.AND P0, PT, R34, R35, PT ;  /* 0x000000232200720c */ /* 0x004fe20003f05070 */
[----:B------:R-:W-:-:S12]  /*9be0*/  IMAD.MOV.U32 R35, RZ, RZ, R34 ;  /* 0x000000ffff237224 */ /* 0x000fd800078e0022 */
[----:B------:R-:W-:Y:S05]  /*9bf0*/  @P0 BRA `(.L_x_1541) ;  /* 0xfffffffc00e80947 */ /* 0x000fea000383ffff */
.L_x_1540:
[----:B------:R-:W-:Y:S05]  /*9c00*/  BSYNC.RECONVERGENT B0 ;  /* 0x0000000000007941 */ /* 0x000fea0003800200 */
.L_x_1530:
[----:B------:R-:W-:-:S13]  /*9c10*/  ISETP.GE.AND P0, PT, R5, R10, PT ;  /* 0x0000000a0500720c */ /* 0x000fda0003f06270 */
[----:B------:R-:W-:Y:S05]  /*9c20*/  @P0 BRA `(.L_x_1542) ;  /* 0x00000004007c0947 */ /* 0x000fea0003800000 */
[----:B------:R-:W2:Y:S01]  /*9c30*/  LDG.E.CONSTANT R34, desc[UR6][R80.64+0x8] ;  /* 0x0000080650227981 */ /* 0x000ea2000c1e9900 */
[----:B------:R-:W2:Y:S01]  /*9c40*/  LDCU UR8, c[0x0][0x3e0] ;  /* 0x00007c00ff0877ac */ /* 0x000ea20008000800 */
[----:B------:R-:W3:Y:S02]  /*9c50*/  LDC R33, c[0x0][0x3d8] ;  /* 0x0000f600ff217b82 */ /* 0x000ee40000000800 */
[----:B------:R-:W2:Y:S06]  /*9c60*/  LDG.E.CONSTANT R29, desc[UR6][R12.64+0x8] ;  /* 0x000008060c1d7981 */ /* 0x000eac000c1e9900 */
[----:B0-----:R-:W0:Y:S01]  /*9c70*/  LDC.64 R26, c[0x0][0x3a0] ;  /* 0x0000e800ff1a7b82 */ /* 0x001e220000000a00 */
[C---:B-1---5:R-:W-:Y:S01]  /*9c80*/  VIADD R40, R28.reuse, 0x40 ;  /* 0x000000401c287836 */ /* 0x062fe20000000000 */
[C---:B------:R-:W-:Y:S01]  /*9c90*/  IADD3 R38, PT, PT, R28.reuse, 0x20, RZ ;  /* 0x000000201c267810 */ /* 0x040fe20007ffe0ff */
[----:B------:R-:W-:Y:S01]  /*9ca0*/  BSSY.RECONVERGENT B0, `(.L_x_1543) ;  /* 0x000001e000007945 */ /* 0x000fe20003800200 */
[----:B---3--:R-:W-:-:S02]  /*9cb0*/  ISETP.GE.AND P4, PT, R28, R33, PT ;  /* 0x000000211c00720c */ /* 0x008fc40003f86270 */
[-C--:B------:R-:W-:Y:S02]  /*9cc0*/  ISETP.GE.AND P2, PT, R38, R33.reuse, PT ;  /* 0x000000212600720c */ /* 0x080fe40003f46270 */
[-C--:B------:R-:W-:Y:S01]  /*9cd0*/  ISETP.GE.AND P1, PT, R40, R33.reuse, PT ;  /* 0x000000212800720c */ /* 0x080fe20003f26270 */
[C---:B--2---:R-:W-:Y:S01]  /*9ce0*/  IMAD R29, R34.reuse, UR8, R29 ;  /* 0x00000008221d7c24 */ /* 0x044fe2000f8e021d */
[----:B------:R-:W1:Y:S01]  /*9cf0*/  LDCU.64 UR8, c[0x0][0x3c8] ;  /* 0x00007900ff0877ac */ /* 0x000e620008000a00 */
[----:B------:R-:W-:Y:S02]  /*9d00*/  IMAD R35, R34, R33, RZ ;  /* 0x0000002122237224 */ /* 0x000fe400078e02ff */
[----:B0-----:R-:W-:-:S03]  /*9d10*/  IMAD.WIDE R26, R29, 0x4, R26 ;  /* 0x000000041d1a7825 */ /* 0x001fc600078e021a */
[C---:B------:R-:W-:Y:S02]  /*9d20*/  IADD3 R29, P3, PT, R28.reuse, R35, RZ ;  /* 0x000000231c1d7210 */ /* 0x040fe40007f7e0ff */
[----:B------:R0:W5:Y:S01]  /*9d30*/  LDG.E.CONSTANT R36, desc[UR6][R26.64] ;  /* 0x000000061a247981 */ /* 0x000162000c1e9900 */
[----:B------:R-:W-:-:S04]  /*9d40*/  IADD3 R34, PT, PT, R28, 0x60, RZ ;  /* 0x000000601c227810 */ /* 0x000fc80007ffe0ff */
[----:B------:R-:W-:Y:S02]  /*9d50*/  ISETP.GE.AND P0, PT, R34, R33, PT ;  /* 0x000000212200720c */ /* 0x000fe40003f06270 */
[----:B0-----:R-:W-:Y:S02]  /*9d60*/  LEA.HI.X.SX32 R26, R35, RZ, 0x1, P3 ;  /* 0x000000ff231a7211 */ /* 0x001fe400018f0eff */
[----:B-1----:R-:W-:-:S04]  /*9d70*/  LEA R37, P3, R29, UR8, 0x1 ;  /* 0x000000081d257c11 */ /* 0x002fc8000f8608ff */
        /* <DEDUP_REMOVED lines=10> */
.L_x_1545:
[----:B-----5:R-:W-:-:S05]  /*9e20*/  HADD2.BF16_V2 R32, R33, R29.H0_H0 ;  /* 0x2000001d21207230 */ /* 0x020fca0000200000 */
[----:B------:R-:W-:-:S06]  /*9e30*/  PRMT R32, R33, R34, R32 ;  /* 0x0000002221207216 */ /* 0x000fcc0000000020 */
[----:B------:R-:W2:Y:S02]  /*9e40*/  ATOM.E.CAS.STRONG.GPU PT, R32, [R26], R33, R32 ;  /* 0x000000211a20738b */ /* 0x000ea400001ee120 */
[----:B--2---:R-:W-:Y:S02]  /*9e50*/  ISETP.NE.U32.AND P3, PT, R32, R33, PT ;  /* 0x000000212000720c */ /* 0x004fe40003f65070 */
[----:B------:R-:W-:-:S11]  /*9e60*/  MOV R33, R32 ;  /* 0x0000002000217202 */ /* 0x000fd60000000f00 */
[----:B------:R-:W-:Y:S05]  /*9e70*/  @P3 BRA `(.L_x_1545) ;  /* 0xfffffffc00e83947 */ /* 0x000fea000383ffff */
.L_x_1544:
[----:B------:R-:W-:Y:S05]  /*9e80*/  BSYNC.RECONVERGENT B0 ;  /* 0x0000000000007941 */ /* 0x000fea0003800200 */
.L_x_1543:
        /* <DEDUP_REMOVED lines=12> */
.L_x_1548:
[----:B-----5:R-:W-:-:S05]  /*9f50*/  HADD2.BF16_V2 R34, R35, R31.H0_H0 ;  /* 0x2000001f23227230 */ /* 0x020fca0000200000 */
[----:B------:R-:W-:-:S06]  /*9f60*/  PRMT R34, R35, R29, R34 ;  /* 0x0000001d23227216 */ /* 0x000fcc0000000022 */
[----:B------:R-:W2:Y:S02]  /*9f70*/  ATOM.E.CAS.STRONG.GPU PT, R34, [R32], R35, R34 ;  /* 0x000000232022738b */ /* 0x000ea400001ee122 */
[----:B--2---:R-:W-:Y:S01]  /*9f80*/  ISETP.NE.U32.AND P2, PT, R34, R35, PT ;  /* 0x000000232200720c */ /* 0x004fe20003f45070 */
[----:B------:R-:W-:-:S12]  /*9f90*/  IMAD.MOV.U32 R35, RZ, RZ, R34 ;  /* 0x000000ffff237224 */ /* 0x000fd800078e0022 */
[----:B------:R-:W-:Y:S05]  /*9fa0*/  @P2 BRA `(.L_x_1548) ;  /* 0xfffffffc00e82947 */ /* 0x000fea000383ffff */
.L_x_1547:
[----:B------:R-:W-:Y:S05]  /*9fb0*/  BSYNC.RECONVERGENT B0 ;  /* 0x0000000000007941 */ /* 0x000fea0003800200 */
.L_x_1546:
        /* <DEDUP_REMOVED lines=12> */
.L_x_1551:
[----:B-----5:R-:W-:-:S05]  /*a080*/  HADD2.BF16_V2 R30, R31, R29.H0_H0 ;  /* 0x2000001d1f1e7230 */ /* 0x020fca0000200000 */
[----:B------:R-:W-:-:S06]  /*a090*/  PRMT R30, R31, R34, R30 ;  /* 0x000000221f1e7216 */ /* 0x000fcc000000001e */
[----:B------:R-:W2:Y:S02]  /*a0a0*/  ATOM.E.CAS.STRONG.GPU PT, R30, [R32], R31, R30 ;  /* 0x0000001f201e738b */ /* 0x000ea400001ee11e */
[----:B--2---:R-:W-:Y:S02]  /*a0b0*/  ISETP.NE.U32.AND P1, PT, R30, R31, PT ;  /* 0x0000001f1e00720c */ /* 0x004fe40003f25070 */
[----:B------:R-:W-:-:S11]  /*a0c0*/  MOV R31, R30 ;  /* 0x0000001e001f7202 */ /* 0x000fd60000000f00 */
[----:B------:R-:W-:Y:S05]  /*a0d0*/  @P1 BRA `(.L_x_1551) ;  /* 0xfffffffc00e81947 */ /* 0x000fea000383ffff */
.L_x_1550:
[----:B------:R-:W-:Y:S05]  /*a0e0*/  BSYNC.RECONVERGENT B0 ;  /* 0x0000000000007941 */ /* 0x000fea0003800200 */
.L_x_1549:
        /* <DEDUP_REMOVED lines=12> */
.L_x_1553:
[----:B-----5:R-:W-:-:S05]  /*a1b0*/  HADD2.BF16_V2 R30, R31, R25.H0_H0 ;  /* 0x200000191f1e7230 */ /* 0x020fca0000200000 */
[----:B------:R-:W-:-:S06]  /*a1c0*/  PRMT R30, R31, R29, R30 ;  /* 0x0000001d1f1e7216 */ /* 0x000fcc000000001e */
[----:B------:R-:W2:Y:S02]  /*a1d0*/  ATOM.E.CAS.STRONG.GPU PT, R30, [R26], R31, R30 ;  /* 0x0000001f1a1e738b */ /* 0x000ea400001ee11e */
[----:B--2---:R-:W-:Y:S01]  /*a1e0*/  ISETP.NE.U32.AND P0, PT, R30, R31, PT ;  /* 0x0000001f1e00720c */ /* 0x004fe20003f05070 */
[----:B------:R-:W-:-:S12]  /*a1f0*/  IMAD.MOV.U32 R31, RZ, RZ, R30 ;  /* 0x000000ffff1f7224 */ /* 0x000fd800078e001e */
[----:B------:R-:W-:Y:S05]  /*a200*/  @P0 BRA `(.L_x_1553) ;  /* 0xfffffffc00e80947 */ /* 0x000fea000383ffff */
.L_x_1552:
[----:B------:R-:W-:Y:S05]  /*a210*/  BSYNC.RECONVERGENT B0 ;  /* 0x0000000000007941 */ /* 0x000fea0003800200 */
.L_x_1542:
[----:B------:R-:W-:-:S13]  /*a220*/  ISETP.GE.AND P0, PT, R2, R10, PT ;  /* 0x0000000a0200720c */ /* 0x000fda0003f06270 */
[----:B------:R-:W-:Y:S05]  /*a230*/  @P0 BRA `(.L_x_1554) ;  /* 0x00000004007c0947 */ /* 0x000fea0003800000 */
[----:B-1----:R-:W2:Y:S01]  /*a240*/  LDG.E.CONSTANT R32, desc[UR6][R80.64+0xc] ;  /* 0x00000c0650207981 */ /* 0x002ea2000c1e9900 */
[----:B0-----:R-:W0:Y:S01]  /*a250*/  LDC.64 R26, c[0x0][0x3a0] ;  /* 0x0000e800ff1a7b82 */ /* 0x001e220000000a00 */
[----:B------:R-:W2:Y:S02]  /*a260*/  LDCU UR8, c[0x0][0x3e0] ;  /* 0x00007c00ff0877ac */ /* 0x000ea40008000800 */
[----:B------:R-:W2:Y:S01]  /*a270*/  LDG.E.CONSTANT R25, desc[UR6][R12.64+0xc] ;  /* 0x00000c060c197981 */ /* 0x000ea2000c1e9900 */
[----:B------:R-:W-:Y:S01]  /*a280*/  IADD3 R34, PT, PT, R28, 0x20, RZ ;  /* 0x000000201c227810 */ /* 0x000fe20007ffe0ff */
[----:B------:R-:W-:Y:S01]  /*a290*/  BSSY.RECONVERGENT B0, `(.L_x_1555) ;  /* 0x0000020000007945 */ /* 0x000fe20003800200 */
[----:B--2---:R-:W-:Y:S01]  /*a2a0*/  IMAD R25, R32, UR8, R25 ;  /* 0x0000000820197c24 */ /* 0x004fe2000f8e0219 */
[----:B------:R-:W1:Y:S03]  /*a2b0*/  LDCU.64 UR8, c[0x0][0x3c8] ;  /* 0x00007900ff0877ac */ /* 0x000e660008000a00 */
[----:B0-----:R-:W-:-:S02]  /*a2c0*/  IMAD.WIDE R26, R25, 0x4, R26 ;  /* 0x00000004191a7825 */ /* 0x001fc400078e021a */
[----:B------:R-:W0:Y:S03]  /*a2d0*/  LDC R25, c[0x0][0x3d8] ;  /* 0x0000f600ff197b82 */ /* 0x000e260000000800 */
[----:B------:R2:W5:Y:S01]  /*a2e0*/  LDG.E.CONSTANT R30, desc[UR6][R26.64] ;  /* 0x000000061a1e7981 */ /* 0x000562000c1e9900 */
[-C--:B0-----:R-:W-:Y:S01]  /*a2f0*/  IMAD R29, R32, R25.reuse, RZ ;  /* 0x00000019201d7224 */ /* 0x081fe200078e02ff */
[CC--:B------:R-:W-:Y:S01]  /*a300*/  ISETP.GE.AND P4, PT, R28.reuse, R25.reuse, PT ;  /* 0x000000191c00720c */ /* 0x0c0fe20003f86270 */
[----:B------:R-:W-:Y:S01]  /*a310*/  VIADD R32, R28, 0x40 ;  /* 0x000000401c207836 */ /* 0x000fe20000000000 */
[----:B------:R-:W-:Y:S02]  /*a320*/  ISETP.GE.AND P2, PT, R34, R25, PT ;  /* 0x000000192200720c */ /* 0x000fe40003f46270 */
[C---:B------:R-:W-:Y:S02]  /*a330*/  IADD3 R34, PT, PT, R28.reuse, 0x60, RZ ;  /* 0x000000601c227810 */ /* 0x040fe40007ffe0ff */
[----:B------:R-:W-:-:S02]  /*a340*/  IADD3 R28, P3, PT, R28, R29, RZ ;  /* 0x0000001d1c1c7210 */ /* 0x000fc40007f7e0ff */
[-C--:B------:R-:W-:Y:S02]  /*a350*/  ISETP.GE.AND P1, PT, R32, R25.reuse, PT ;  /* 0x000000192000720c */ /* 0x080fe40003f26270 */
[----:B--2---:R-:W-:Y:S02]  /*a360*/  LEA.HI.X.SX32 R27, R29, RZ, 0x1, P3 ;  /* 0x000000ff1d1b7211 */ /* 0x004fe400018f0eff */
[----:B-1----:R-:W-:Y:S02]  /*a370*/  LEA R31, P3, R28, UR8, 0x1 ;  /* 0x000000081c1f7c11 */ /* 0x002fe4000f8608ff */
[----:B------:R-:W-:Y:S02]  /*a380*/  ISETP.GE.AND P0, PT, R34, R25, PT ;  /* 0x000000192200720c */ /* 0x000fe40003f06270 */
[----:B------:R-:W-:Y:S01]  /*a390*/  LEA.HI.X R27, R28, UR9, R27, 0x1, P3 ;  /* 0x000000091c1b7c11 */ /* 0x000fe200098f0c1b */
[----:B------:R-:W-:Y:S10]  /*a3a0*/  @P4 BRA `(.L_x_1556) ;  /* 0x0000000000384947 */ /* 0x000ff40003800000 */
        /* <DEDUP_REMOVED lines=8> */
.L_x_1557:
[----:B-----5:R-:W-:-:S05]  /*a430*/  HADD2.BF16_V2 R24, R29, R25.H0_H0 ;  /* 0x200000191d187230 */ /* 0x020fca0000200000 */
[----:B------:R-:W-:-:S06]  /*a440*/  PRMT R24, R29, R28, R24 ;  /* 0x0000001c1d187216 */ /* 0x000fcc0000000018 */
[----:B------:R-:W2:Y:S02]  /*a450*/  ATOM.E.CAS.STRONG.GPU PT, R24, [R26], R29, R24 ;  /* 0x0000001d1a18738b */ /* 0x000ea400001ee118 */
[----:B--2---:R-:W-:Y:S02]  /*a460*/  ISETP.NE.U32.AND P3, PT, R24, R29, PT ;  /* 0x0000001d1800720c */ /* 0x004fe40003f65070 */
[----:B------:R-:W-:-:S11]  /*a470*/  MOV R29, R24 ;  /* 0x00000018001d7202 */ /* 0x000fd60000000f00 */
[----:B------:R-:W-:Y:S05]  /*a480*/  @P3 BRA `(.L_x_1557) ;  /* 0xfffffffc00e83947 */ /* 0x000fea000383ffff */
.L_x_1556:
[----:B------:R-:W-:Y:S05]  /*a490*/  BSYNC.RECONVERGENT B0 ;  /* 0x0000000000007941 */ /* 0x000fea0003800200 */
.L_x_1555:
[----:B------:R-:W-:Y:S04]  /*a4a0*/  BSSY.RECONVERGENT B0, `(.L_x_1558) ;  /* 0x0000012000007945 */ /* 0x000fe80003800200 */
[----:B------:R-:W-:Y:S05]  /*a4b0*/  @P2 BRA `(.L_x_1559) ;  /* 0x0000000000402947 */ /* 0x000fea0003800000 */
[----:B------:R-:W-:Y:S01]  /*a4c0*/  IADD3 R33, P2, PT, R31, 0x40, RZ ;  /* 0x000000401f217810 */ /* 0x000fe20007f5e0ff */
[----:B------:R-:W-:Y:S02]  /*a4d0*/  HFMA2 R32, -RZ, RZ, 0, 0.19775390625 ;  /* 0x00003254ff207431 */ /* 0x000fe400000001ff */
[----:B-----5:R-:W-:Y:S01]  /*a4e0*/  FMUL R23, R30, R23 ;  /* 0x000000171e177220 */ /* 0x020fe20000400000 */
[C---:B------:R-:W-:Y:S01]  /*a4f0*/  LOP3.LUT R24, R33.reuse, 0xfffffffd, RZ, 0xc0, !PT ;  /* 0xfffffffd21187812 */ /* 0x040fe200078ec0ff */
[----:B------:R-:W-:Y:S01]  /*a500*/  IMAD.X R25, RZ, RZ, R27, P2 ;  /* 0x000000ffff197224 */ /* 0x000fe200010e061b */
[----:B------:R-:W-:Y:S02]  /*a510*/  LOP3.LUT R28, R33, 0x2, RZ, 0xc0, !PT ;  /* 0x00000002211c7812 */ /* 0x000fe400078ec0ff */
[----:B------:R-:W-:Y:S02]  /*a520*/  F2FP.BF16.F32.PACK_AB R23, RZ, R23 ;  /* 0x00000017ff17723e */ /* 0x000fe400000010ff */
[----:B------:R1:W5:Y:S01]  /*a530*/  LD.E R29, desc[UR6][R24.64] ;  /* 0x00000006181d7980 */ /* 0x000362000c101900 */
[----:B------:R-:W-:-:S04]  /*a540*/  ISETP.EQ.U32.AND P2, PT, R28, RZ, PT ;  /* 0x000000ff1c00720c */ /* 0x000fc80003f42070 */
[----:B------:R-:W-:-:S09]  /*a550*/  SEL R32, R32, 0x7610, P2 ;  /* 0x0000761020207807 */ /* 0x000fd20001000000 */
.L_x_1560:
[----:B-----5:R-:W-:-:S05]  /*a560*/  HADD2.BF16_V2 R28, R29, R23.H0_H0 ;  /* 0x200000171d1c7230 */ /* 0x020fca0000200000 */
[----:B------:R-:W-:-:S06]  /*a570*/  PRMT R28, R29, R32, R28 ;  /* 0x000000201d1c7216 */ /* 0x000fcc000000001c */
[----:B------:R-:W2:Y:S02]  /*a580*/  ATOM.E.CAS.STRONG.GPU PT, R28, [R24], R29, R28 ;  /* 0x0000001d181c738b */ /* 0x000ea400001ee11c */
[----:B--2---:R-:W-:Y:S01]  /*a590*/  ISETP.NE.U32.AND P2, PT, R28, R29, PT ;  /* 0x0000001d1c00720c */ /* 0x004fe20003f45070 */
[----:B------:R-:W-:-:S12]  /*a5a0*/  IMAD.MOV.U32 R29, RZ, RZ, R28 ;  /* 0x000000ffff1d7224 */ /* 0x000fd800078e001c */
[----:B------:R-:W-:Y:S05]  /*a5b0*/  @P2 BRA `(.L_x_1560) ;  /* 0xfffffffc00e82947 */ /* 0x000fea000383ffff */
.L_x_1559:
[----:B------:R-:W-:Y:S05]  /*a5c0*/  BSYNC.RECONVERGENT B0 ;  /* 0x0000000000007941 */ /* 0x000fea0003800200 */
.L_x_1558:
        /* <DEDUP_REMOVED lines=12> */
.L_x_1563:
[----:B-----5:R-:W-:-:S05]  /*a690*/  HADD2.BF16_V2 R22, R29, R23.H0_H0 ;  /* 0x200000171d167230 */ /* 0x020fca0000200000 */
[----:B------:R-:W-:-:S06]  /*a6a0*/  PRMT R22, R29, R28, R22 ;  /* 0x0000001c1d167216 */ /* 0x000fcc0000000016 */
[----:B------:R-:W2:Y:S02]  /*a6b0*/  ATOM.E.CAS.STRONG.GPU PT, R22, [R24], R29, R22 ;  /* 0x0000001d1816738b */ /* 0x000ea400001ee116 */
[----:B--2---:R-:W-:Y:S02]  /*a6c0*/  ISETP.NE.U32.AND P1, PT, R22, R29, PT ;  /* 0x0000001d1600720c */ /* 0x004fe40003f25070 */
[----:B------:R-:W-:-:S11]  /*a6d0*/  MOV R29, R22 ;  /* 0x00000016001d7202 */ /* 0x000fd60000000f00 */
[----:B------:R-:W-:Y:S05]  /*a6e0*/  @P1 BRA `(.L_x_1563) ;  /* 0xfffffffc00e81947 */ /* 0x000fea000383ffff */
.L_x_1562:
[----:B------:R-:W-:Y:S05]  /*a6f0*/  BSYNC.RECONVERGENT B0 ;  /* 0x0000000000007941 */ /* 0x000fea0003800200 */
.L_x_1561:
[----:B------:R-:W-:Y:S04]  /*a700*/  BSSY.RECONVERGENT B0, `(.L_x_1554) ;  /* 0x0000012000007945 */ /* 0x000fe80003800200 */
[----:B------:R-:W-:Y:S05]  /*a710*/  @P0 BRA `(.L_x_1564) ;  /* 0x0000000000400947 */ /* 0x000fea0003800000 */
[----:B------:R-:W-:Y:S01]  /*a720*/  IADD3 R31, P0, PT, R31, 0xc0, RZ ;  /* 0x000000c01f1f7810 */ /* 0x000fe20007f1e0ff */
[----:B-1----:R-:W-:Y:S02]  /*a730*/  HFMA2 R24, -RZ, RZ, 0, 0.19775390625 ;  /* 0x00003254ff187431 */ /* 0x002fe400000001ff */
[----:B-----5:R-:W-:Y:S01]  /*a740*/  FMUL R21, R30, R21 ;  /* 0x000000151e157220 */ /* 0x020fe20000400000 */
[C---:B0-----:R-:W-:Y:S01]  /*a750*/  LOP3.LUT R26, R31.reuse, 0xfffffffd, RZ, 0xc0, !PT ;  /* 0xfffffffd1f1a7812 */ /* 0x041fe200078ec0ff */
[----:B------:R-:W-:Y:S01]  /*a760*/  IMAD.X R27, RZ, RZ, R27, P0 ;  /* 0x000000ffff1b7224 */ /* 0x000fe200000e061b */
[----:B------:R-:W-:Y:S02]  /*a770*/  LOP3.LUT R22, R31, 0x2, RZ, 0xc0, !PT ;  /* 0x000000021f167812 */ /* 0x000fe400078ec0ff */
[----:B------:R-:W-:Y:S02]  /*a780*/  F2FP.BF16.F32.PACK_AB R21, RZ, R21 ;  /* 0x00000015ff15723e */ /* 0x000fe400000010ff */
[----:B------:R0:W5:Y:S01]  /*a790*/  LD.E R23, desc[UR6][R26.64] ;  /* 0x000000061a177980 */ /* 0x000162000c101900 */
[----:B------:R-:W-:-:S04]  /*a7a0*/  ISETP.EQ.U32.AND P0, PT, R22, RZ, PT ;  /* 0x000000ff1600720c */ /* 0x000fc80003f02070 */
[----:B------:R-:W-:-:S09]  /*a7b0*/  SEL R24, R24, 0x7610, P0 ;  /* 0x0000761018187807 */ /* 0x000fd20000000000 */
.L_x_1565:
[----:B-----5:R-:W-:-:S05]  /*a7c0*/  HADD2.BF16_V2 R22, R23, R21.H0_H0 ;  /* 0x2000001517167230 */ /* 0x020fca0000200000 */
[----:B------:R-:W-:-:S06]  /*a7d0*/  PRMT R22, R23, R24, R22 ;  /* 0x0000001817167216 */ /* 0x000fcc0000000016 */
[----:B------:R-:W2:Y:S02]  /*a7e0*/  ATOM.E.CAS.STRONG.GPU PT, R22, [R26], R23, R22 ;  /* 0x000000171a16738b */ /* 0x000ea400001ee116 */
[----:B--2---:R-:W-:Y:S01]  /*a7f0*/  ISETP.NE.U32.AND P0, PT, R22, R23, PT ;  /* 0x000000171600720c */ /* 0x004fe20003f05070 */
[----:B------:R-:W-:-:S12]  /*a800*/  IMAD.MOV.U32 R23, RZ, RZ, R22 ;  /* 0x000000ffff177224 */ /* 0x000fd800078e0016 */
[----:B------:R-:W-:Y:S05]  /*a810*/  @P0 BRA `(.L_x_1565) ;  /* 0xfffffffc00e80947 */ /* 0x000fea000383ffff */
.L_x_1564:
[----:B------:R-:W-:Y:S05]  /*a820*/  BSYNC.RECONVERGENT B0 ;  /* 0x0000000000007941 */ /* 0x000fea0003800200 */
.L_x_1554:
[----:B------:R-:W2:Y:S01]  /*a830*/  LDCU UR8, c[0x0][0x3d8] ;  /* 0x00007b00ff0877ac */ /* 0x000ea20008000800 */
[----:B------:R-:W-:-:S04]  /*a840*/  IADD3 R68, PT, PT, R68, 0x400, RZ ;  /* 0x0000040044447810 */ /* 0x000fc80007ffe0ff */
[----:B--2---:R-:W-:-:S13]  /*a850*/  ISETP.GE.AND P0, PT, R68, UR8, PT ;  /* 0x0000000844007c0c */ /* 0x004fda000bf06270 */
[----:B------:R-:W-:Y:S05]  /*a860*/  @!P0 BRA `(.L_x_1566) ;  /* 0xffffffd8001c8947 */ /* 0x000fea000383ffff */
[----:B------:R-:W-:Y:S05]  /*a870*/  EXIT ;  /* 0x000000000000794d */ /* 0x000fea0003800000 */
        .weak           $__internal_11_$__cuda_sm3x_div_rn_noftz_f32_slowpath
        .type           $__internal_11_$__cuda_sm3x_div_rn_noftz_f32_slowpath,@function
        .size           $__internal_11_$__cuda_sm3x_div_rn_noftz_f32_slowpath,(.L_x_4633 - $__internal_11_$__cuda_sm3x_div_rn_noftz_f32_slowpath)
$__internal_11_$__cuda_sm3x_div_rn_noftz_f32_slowpath:
        /* <DEDUP_REMOVED lines=34> */
.L_x_1568:
[----:B------:R-:W-:Y:S01]  /*aaa0*/  LEA R46, R50, 0xc0800000, 0x17 ;  /* 0xc0800000322e7811 */ /* 0x000fe200078eb8ff */
[----:B------:R-:W-:Y:S04]  /*aab0*/  BSSY.RECONVERGENT B3, `(.L_x_1573) ;  /* 0x0000036000037945 */ /* 0x000fe80003800200 */
[----:B------:R-:W-:Y:S01]  /*aac0*/  IMAD.IADD R46, R37, 0x1, -R46 ;  /* 0x00000001252e7824 */ /* 0x000fe200078e0a2e */
[----:B------:R-:W-:-:S03]  /*aad0*/  IADD3 R37, PT, PT, R48, -0x7f, RZ ;  /* 0xffffff8130257810 */ /* 0x000fc60007ffe0ff */
[----:B------:R0:W1:Y:S01]  /*aae0*/  MUFU.RCP R47, R46 ;  /* 0x0000002e002f7308 */ /* 0x0000620000001000 */
[----:B------:R-:W-:Y:S01]  /*aaf0*/  FADD.FTZ R49, -R46, -RZ ;  /* 0x800000ff2e317221 */ /* 0x000fe20000010100 */
        /* <DEDUP_REMOVED lines=29> */
[----:B------:R-:W-:Y:S01]  /*acd0*/  IADD3 R48, PT, PT, R49, 0x20, RZ ;  /* 0x0000002031307810 */ /* 0x000fe20007ffe0ff */
        /* <DEDUP_REMOVED lines=15> */
.L_x_1575:
[----:B------:R-:W-:-:S04]  /*add0*/  LOP3.LUT R20, R20, 0x80000000, RZ, 0xc0, !PT ;  /* 0x8000000014147812 */ /* 0x000fc800078ec0ff */
[----:B------:R-:W-:Y:S01]  /*ade0*/  LOP3.LUT R20, R20, 0x7f800000, RZ, 0xfc, !PT ;  /* 0x7f80000014147812 */ /* 0x000fe200078efcff */
[----:B------:R-:W-:Y:S06]  /*adf0*/  BRA `(.L_x_1576) ;  /* 0x0000000000047947 */ /* 0x000fec0003800000 */
.L_x_1574:
[----:B------:R-:W-:-:S07]  /*ae00*/  IMAD R20, R46, 0x800000, R20 ;  /* 0x008000002e147824 */ /* 0x000fce00078e0214 */
.L_x_1576:
[----:B------:R-:W-:Y:S05]  /*ae10*/  BSYNC.RECONVERGENT B3 ;  /* 0x0000000000037941 */ /* 0x000fea0003800200 */
.L_x_1573:
[----:B------:R-:W-:Y:S05]  /*ae20*/  BRA `(.L_x_1577) ;  /* 0x0000000000207947 */ /* 0x000fea0003800000 */
.L_x_1572:
[----:B------:R-:W-:-:S04]  /*ae30*/  LOP3.LUT R20, R37, 0x80000000, R20, 0x48, !PT ;  /* 0x8000000025147812 */ /* 0x000fc800078e4814 */
[----:B------:R-:W-:Y:S01]  /*ae40*/  LOP3.LUT R20, R20, 0x7f800000, RZ, 0xfc, !PT ;  /* 0x7f80000014147812 */ /* 0x000fe200078efcff */
[----:B------:R-:W-:Y:S06]  /*ae50*/  BRA `(.L_x_1577) ;  /* 0x0000000000147947 */ /* 0x000fec0003800000 */
.L_x_1571:
[----:B------:R-:W-:Y:S01]  /*ae60*/  LOP3.LUT R20, R37, 0x80000000, R20, 0x48, !PT ;  /* 0x8000000025147812 */ /* 0x000fe200078e4814 */
[----:B------:R-:W-:Y:S06]  /*ae70*/  BRA `(.L_x_1577) ;  /* 0x00000000000c7947 */ /* 0x000fec0003800000 */
.L_x_1570:
[----:B------:R-:W0:Y:S01]  /*ae80*/  MUFU.RSQ R20, -QNAN ;  /* 0xffc0000000147908 */ /* 0x000e220000001400 */
[----:B------:R-:W-:Y:S05]  /*ae90*/  BRA `(.L_x_1577) ;  /* 0x0000000000047947 */ /* 0x000fea0003800000 */
.L_x_1569:
[----:B------:R-:W-:-:S07]  /*aea0*/  FADD.FTZ R20, R20, R37 ;  /* 0x0000002514147221 */ /* 0x000fce0000010000 */
.L_x_1577:
[----:B------:R-:W-:Y:S05]  /*aeb0*/  BSYNC.RECONVERGENT B2 ;  /* 0x0000000000027941 */ /* 0x000fea0003800200 */
.L_x_1567:
[----:B------:R-:W-:-:S04]  /*aec0*/  HFMA2 R43, -RZ, RZ, 0, 0 ;  /* 0x00000000ff2b7431 */ /* 0x000fc800000001ff */
[----:B0-----:R-:W-:Y:S05]  /*aed0*/  RET.REL.NODEC R42 `(_Z15moe_mega_kernelI13__nv_bfloat16Lb1ELi4EEvPKT_S3_S3_S3_PKfPKiS7_S7_S7_PS1_iiiiii) ;  /* 0xffffff502a487950 */ /* 0x001fea0003c3ffff */
.L_x_1578:
        /* <DEDUP_REMOVED lines=10> */
.L_x_4633:


//--------------------- .text._Z15moe_mega_kernelI6__halfLb0ELi1EEvPKT_S3_S3_S3_PKfPKiS7_S7_S7_PS1_iiiiii --------------------------
	.section	.text._Z15moe_mega_kernelI6__halfLb0ELi1EEvPKT_S3_S3_S3_PKfPKiS7_S7_S7_PS1_iiiiii,"ax",@progbits
	.align	128
        .global         _Z15moe_mega_kernelI6__halfLb0ELi1EEvPKT_S3_S3_S3_PKfPKiS7_S7_S7_PS1_iiiiii
        .type           _Z15moe_mega_kernelI6__halfLb0ELi1EEvPKT_S3_S3_S3_PKfPKiS7_S7_S7_PS1_iiiiii,@function
        .size           _Z15moe_mega_kernelI6__halfLb0ELi1EEvPKT_S3_S3_S3_PKfPKiS7_S7_S7_PS1_iiiiii,(.L_x_4634 - _Z15moe_mega_kernelI6__halfLb0ELi1EEvPKT_S3_S3_S3_PKfPKiS7_S7_S7_PS1_iiiiii)
        .other          _Z15moe_mega_kernelI6__halfLb0ELi1EEvPKT_S3_S3_S3_PKfPKiS7_S7_S7_PS1_iiiiii,@"STO_CUDA_ENTRY STV_DEFAULT"
_Z15moe_mega_kernelI6__halfLb0ELi1EEvPKT_S3_S3_S3_PKfPKiS7_S7_S7_PS1_iiiiii:
.text._Z15moe_mega_kernelI6__halfLb0ELi1EEvPKT_S3_S3_S3_PKfPKiS7_S7_S7_PS1_iiiiii:
        /* <DEDUP_REMOVED lines=15> */
.L_x_1580:
        /* <DEDUP_REMOVED lines=9> */
.L_x_1579:
        /* <DEDUP_REMOVED lines=41> */
.L_x_1585:
        /* <DEDUP_REMOVED lines=16> */
[----:B--2---:R-:W-:Y:S02]  /*0510*/  HADD2.F32 R24, -RZ, R24.H0_H0 ;  /* 0x20000018ff187230 */ /* 0x004fe40000004100 */
[----:B---3--:R-:W-:-:S03]  /*0520*/  HADD2.F32 R26, -RZ, R26.H0_H0 ;  /* 0x2000001aff1a7230 */ /* 0x008fc60000004100 */
[----:B------:R1:W-:Y:S01]  /*0530*/  STS [R25], R24 ;  /* 0x0000001819007388 */ /* 0x0003e20000000800 */
[----:B----4-:R-:W-:-:S03]  /*0540*/  HADD2.F32 R28, -RZ, R27.H0_H0 ;  /* 0x2000001bff1c7230 */ /* 0x010fc60000004100 */
[----:B------:R1:W-:Y:S01]  /*0550*/  STS [R25+0x400], R26 ;  /* 0x0004001a19007388 */ /* 0x0003e20000000800 */
[----:B-----5:R-:W-:-:S03]  /*0560*/  HADD2.F32 R30, -RZ, R29.H0_H0 ;  /* 0x2000001dff1e7230 */ /* 0x020fc60000004100 */
[----:B------:R1:W-:Y:S01]  /*0570*/  STS [R25+0x800], R28 ;  /* 0x0008001c19007388 */ /* 0x0003e20000000800 */
[----:B------:R-:W-:-:S03]  /*0580*/  HADD2.F32 R32, -RZ, R31.H0_H0 ;  /* 0x2000001fff207230 */ /* 0x000fc60000004100 */
[----:B------:R1:W-:Y:S01]  /*0590*/  STS [R25+0xc00], R30 ;  /* 0x000c001e19007388 */ /* 0x0003e20000000800 */
[----:B------:R-:W-:-:S03]  /*05a0*/  HADD2.F32 R34, -RZ, R33.H0_H0 ;  /* 0x20000021ff227230 */ /* 0x000fc60000004100 */
[----:B------:R1:W-:Y:S01]  /*05b0*/  STS [R25+0x1000], R32 ;  /* 0x0010002019007388 */ /* 0x0003e20000000800 */
[----:B0-----:R-:W-:-:S03]  /*05c0*/  HADD2.F32 R16, -RZ, R35.H0_H0 ;  /* 0x20000023ff107230 */ /* 0x001fc60000004100 */
[----:B------:R1:W-:Y:S01]  /*05d0*/  STS [R25+0x1400], R34 ;  /* 0x0014002219007388 */ /* 0x0003e20000000800 */
[----:B------:R-:W-:-:S03]  /*05e0*/  HADD2.F32 R36, -RZ, R36.H0_H0 ;  /* 0x20000024ff247230 */ /* 0x000fc60000004100 */
[----:B------:R1:W-:Y:S04]  /*05f0*/  STS [R25+0x1800], R16 ;  /* 0x0018001019007388 */ /* 0x0003e80000000800 */
[----:B------:R1:W-:Y:S01]  /*0600*/  STS [R25+0x1c00], R36 ;  /* 0x001c002419007388 */ /* 0x0003e20000000800 */
[----:B------:R-:W-:Y:S05]  /*0610*/  @P0 BRA `(.L_x_1585) ;  /* 0xfffffffc007c0947 */ /* 0x000fea000383ffff */
.L_x_1584:
[----:B0-----:R-:W-:Y:S05]  /*0620*/  BSYNC.RECONVERGENT B1 ;  /* 0x0000000000017941 */ /* 0x001fea0003800200 */
.L_x_1583:
        /* <DEDUP_REMOVED lines=14> */
[----:B------:R-:W-:-:S02]  /*0710*/  LEA R21, R0, UR4, 0x2 ;  /* 0x0000000400157c11 */ /* 0x000fc4000f8e10ff */
[----:B------:R-:W-:Y:S01]  /*0720*/  IADD3 R0, PT, PT, R0, 0x400, RZ ;  /* 0x0000040000007810 */ /* 0x000fe20007ffe0ff */
[----:B--2---:R-:W-:Y:S02]  /*0730*/  HADD2.F32 R20, -RZ, R20.H0_H0 ;  /* 0x20000014ff147230 */ /* 0x004fe40000004100 */
[----:B---3--:R-:W-:-:S03]  /*0740*/  HADD2.F32 R22, -RZ, R22.H0_H0 ;  /* 0x20000016ff167230 */ /* 0x008fc60000004100 */
[----:B------:R0:W-:Y:S01]  /*0750*/  STS [R21], R20 ;  /* 0x0000001415007388 */ /* 0x0001e20000000800 */
[----:B----4-:R-:W-:-:S03]  /*0760*/  HADD2.F32 R24, -RZ, R23.H0_H0 ;  /* 0x20000017ff187230 */ /* 0x010fc60000004100 */
[----:B------:R0:W-:Y:S01]  /*0770*/  STS [R21+0x400], R22 ;  /* 0x0004001615007388 */ /* 0x0001e20000000800 */
[----:B-----5:R-:W-:-:S03]  /*0780*/  HADD2.F32 R26, -RZ, R25.H0_H0 ;  /* 0x20000019ff1a7230 */ /* 0x020fc60000004100 */
[----:B------:R0:W-:Y:S04]  /*0790*/  STS [R21+0x800], R24 ;  /* 0x0008001815007388 */ /* 0x0001e80000000800 */
[----:B------:R0:W-:Y:S02]  /*07a0*/  STS [R21+0xc00], R26 ;  /* 0x000c001a15007388 */ /* 0x0001e40000000800 */
.L_x_1587:
[----:B------:R-:W-:Y:S05]  /*07b0*/  BSYNC.RECONVERGENT B1 ;  /* 0x0000000000017941 */ /* 0x000fea0003800200 */
.L_x_1586:
        /* <DEDUP_REMOVED lines=19> */
[----:B--2---:R-:W-:-:S02]  /*08f0*/  @P1 HADD2.F32 R18, -RZ, R18.H0_H0 ;  /* 0x20000012ff121230 */ /* 0x004fc40000004100 */
[----:B---3--:R-:W-:-:S03]  /*0900*/  @P1 HADD2.F32 R22, -RZ, R19.H0_H0 ;  /* 0x20000013ff161230 */ /* 0x008fc60000004100 */
[----:B------:R2:W-:Y:S01]  /*0910*/  @P1 STS [R25], R18 ;  /* 0x0000001219001388 */ /* 0x0005e20000000800 */
[----:B----4-:R-:W-:-:S03]  /*0920*/  @!P0 HADD2.F32 R0, -RZ, R20.H0_H0 ;  /* 0x20000014ff008230 */ /* 0x010fc60000004100 */
[----:B------:R2:W-:Y:S04]  /*0930*/  @P1 STS [R25+0x400], R22 ;  /* 0x0004001619001388 */ /* 0x0005e80000000800 */
[----:B------:R2:W-:Y:S02]  /*0940*/  @!P0 STS [R3], R0 ;  /* 0x0000000003008388 */ /* 0x0005e40000000800 */
.L_x_1582:
[----:B0-----:R-:W-:Y:S05]  /*0950*/  BSYNC.RECONVERGENT B0 ;  /* 0x0000000000007941 */ /* 0x001fea0003800200 */
.L_x_1581:
[----:B--2---:R-:W-:Y:S01]  /*0960*/  SHF.L.U32 R0, R7, 0x7, RZ ;  /* 0x0000000707007819 */ /* 0x004fe200000006ff */
[----:B------:R-:W-:Y:S03]  /*0970*/  BAR.SYNC.DEFER_BLOCKING 0x0 ;  /* 0x0000000000007b1d */ /* 0x000fe60000010000 */
[----:B------:R-:W-:-:S03]  /*0980*/  ISETP.GE.AND P0, PT, R0, R13, PT ;  /* 0x0000000d0000720c */ /* 0x000fc60003f06270 */
[----:B------:R-:W0:Y:S01]  /*0990*/  LDCU UR10, c[0x0][0x3dc] ;  /* 0x00007b80ff0a77ac */ /* 0x000e220008000800 */
[----:B------:R-:W-:Y:S01]  /*09a0*/  BSSY.RECONVERGENT B1, `(.L_x_1588) ;  /* 0x000017b000017945 */ /* 0x000fe20003800200 */
[----:B------:R-:W2:Y:S08]  /*09b0*/  LDCU.64 UR8, c[0x0][0x388] ;  /* 0x00007100ff0877ac */ /* 0x000eb00008000a00 */
[----:B------:R-:W-:Y:S05]  /*09c0*/  @P0 BRA `(.L_x_1589) ;  /* 0x0000001400e00947 */ /* 0x000fea0003800000 */
[----:B-1----:R-:W-:Y:S01]  /*09d0*/  LOP3.LUT R16, R12, 0x7ffffffe, RZ, 0xc0, !PT ;  /* 0x7ffffffe0c107812 */ /* 0x002fe200078ec0ff */
[----:B------:R-:W-:-:S07]  /*09e0*/  IMAD.MOV.U32 R12, RZ, RZ, R0 ;  /* 0x000000ffff0c7224 */ /* 0x000fce00078e0000 */
.L_x_1619:
[----:B-1----:R-:W1:Y:S01]  /*09f0*/  LDCU UR5, c[0x0][0x3d8] ;  /* 0x00007b00ff0577ac */ /* 0x002e620008000800 */
[----:B------:R-:W-:Y:S01]  /*0a00*/  HFMA2 R21, -RZ, RZ, 0, 0 ;  /* 0x00000000ff157431 */ /* 0x000fe200000001ff */
[----:B------:R-:W-:Y:S01]  /*0a10*/  BSSY.RECONVERGENT B0, `(.L_x_1590) ;  /* 0x000016e000007945 */ /* 0x000fe20003800200 */
[----:B------:R-:W-:Y:S01]  /*0a20*/  IMAD.MOV.U32 R24, RZ, RZ, RZ ;  /* 0x000000ffff187224 */ /* 0x000fe200078e00ff */
[----:B------:R-:W-:Y:S01]  /*0a30*/  MOV R13, RZ ;  /* 0x000000ff000d7202 */ /* 0x000fe20000000f00 */
[----:B------:R-:W-:Y:S01]  /*0a40*/  IMAD.MOV.U32 R26, RZ, RZ, RZ ;  /* 0x000000ffff1a7224 */ /* 0x000fe200078e00ff */
[----:B-1----:R-:W-:-:S09]  /*0a50*/  UISETP.GE.AND UP0, UPT, UR5, 0x1, UPT ;  /* 0x000000010500788c */ /* 0x002fd2000bf06270 */
[----:B---3--:R-:W-:Y:S05]  /*0a60*/  BRA.U !UP0, `(.L_x_1591) ;  /* 0x0000000508ac7547 */ /* 0x008fea000b800000 */
[----:B------:R-:W-:Y:S01]  /*0a70*/  UISETP.NE.AND UP0, UPT, UR5, 0x1, UPT ;  /* 0x000000010500788c */ /* 0x000fe2000bf05270 */
[----:B------:R-:W-:Y:S01]  /*0a80*/  IADD3 R3, PT, PT, R11, R12, RZ ;  /* 0x0000000c0b037210 */ /* 0x000fe20007ffe0ff */
[----:B------:R-:W-:Y:S01]  /*0a90*/  IMAD.MOV.U32 R0, RZ, RZ, RZ ;  /* 0x000000ffff007224 */ /* 0x000fe200078e00ff */
[----:B------:R-:W-:-:S06]  /*0aa0*/  MOV R21, RZ ;  /* 0x000000ff00157202 */ /* 0x000fcc0000000f00 */
[----:B------:R-:W-:Y:S05]  /*0ab0*/  BRA.U !UP0, `(.L_x_1592) ;  /* 0x0000000508047547 */ /* 0x000fea000b800000 */
[----:B------:R-:W1:Y:S01]  /*0ac0*/  LDCU UR5, c[0x0][0x3dc] ;  /* 0x00007b80ff0577ac */ /* 0x000e620008000800 */
[----:B------:R-:W-:Y:S02]  /*0ad0*/  HFMA2 R21, -RZ, RZ, 0, 0 ;  /* 0x00000000ff157431 */ /* 0x000fe400000001ff */
[C---:B------:R-:W-:Y:S01]  /*0ae0*/  VIADD R32, R3.reuse, 0x20 ;  /* 0x0000002003207836 */ /* 0x040fe20000000000 */
[C---:B------:R-:W-:Y:S01]  /*0af0*/  IADD3 R33, PT, PT, R3.reuse, 0x40, RZ ;  /* 0x0000004003217810 */ /* 0x040fe20007ffe0ff */
[C---:B------:R-:W-:Y:S01]  /*0b00*/  VIADD R34, R3.reuse, 0x60 ;  /* 0x0000006003227836 */ /* 0x040fe20000000000 */
[----:B------:R-:W-:Y:S01]  /*0b10*/  CS2R R24, SRZ ;  /* 0x0000000000187805 */ /* 0x000fe2000001ff00 */
[----:B------:R-:W-:Y:S01]  /*0b20*/  IMAD.MOV.U32 R13, RZ, RZ, RZ ;  /* 0x000000ffff0d7224 */ /* 0x000fe200078e00ff */
[----:B------:R-:W-:Y:S02]  /*0b30*/  MOV R26, RZ ;  /* 0x000000ff001a7202 */ /* 0x000fe40000000f00 */
[----:B-1----:R-:W-:-:S13]  /*0b40*/  ISETP.GE.AND P0, PT, R3, UR5, PT ;  /* 0x0000000503007c0c */ /* 0x002fda000bf06270 */
.L_x_1595:
        /* <DEDUP_REMOVED lines=16> */
[----:B------:R-:W-:Y:S01]  /*0c50*/  IADD3 R29, P5, P6, R3, R29, R8 ;  /* 0x0000001d031d7210 */ /* 0x000fe20007ebe008 */
[----:B--2---:R-:W-:Y:S01]  /*0c60*/  @!P0 HADD2.F32 R17, -RZ, R30.H0_H0 ;  /* 0x2000001eff118230 */ /* 0x004fe20000004100 */
[----:B------:R-:W-:Y:S01]  /*0c70*/  LEA R30, R25, UR4, 0x2 ;  /* 0x00000004191e7c11 */ /* 0x000fe2000f8e10ff */
[----:B---3--:R-:W-:Y:S01]  /*0c80*/  @!P1 HADD2.F32 R18, -RZ, R0.H0_H0 ;  /* 0x20000000ff129230 */ /* 0x008fe20000004100 */
[----:B------:R-:W-:Y:S01]  /*0c90*/  IADD3.X R0, PT, PT, RZ, R31, R2, P5, P6 ;  /* 0x0000001fff007210 */ /* 0x000fe20002fec402 */
[----:B----4-:R-:W-:Y:S02]  /*0ca0*/  @!P2 HADD2.F32 R19, -RZ, R27.H0_H0 ;  /* 0x2000001bff13a230 */ /* 0x010fe40000004100 */
[----:B-----5:R-:W-:Y:S01]  /*0cb0*/  @!P3 HADD2.F32 R20, -RZ, R28.H0_H0 ;  /* 0x2000001cff14b230 */ /* 0x020fe20000004100 */
        /* <DEDUP_REMOVED lines=9> */
.L_x_1593:
[----:B------:R-:W-:Y:S02]  /*0d50*/  ISETP.GE.AND P6, PT, R3, UR10, PT ;  /* 0x0000000a03007c0c */ /* 0x000fe4000bfc6270 */
[----:B------:R-:W-:-:S04]  /*0d60*/  LEA R22, P5, R29, UR8, 0x1 ;  /* 0x000000081d167c11 */ /* 0x000fc8000f8a08ff */
[----:B------:R-:W-:-:S05]  /*0d70*/  LEA.HI.X R23, R29, UR9, R0, 0x1, P5 ;  /* 0x000000091d177c11 */ /* 0x000fca000a8f0c00 */
[----:B------:R-:W2:Y:S04]  /*0d80*/  @!P1 LDG.E.U16.CONSTANT R0, desc[UR6][R22.64+0x40] ;  /* 0x0000400616009981 */ /* 0x000ea8000c1e9500 */
[----:B------:R-:W3:Y:S04]  /*0d90*/  @!P6 LDG.E.U16.CONSTANT R29, desc[UR6][R22.64] ;  /* 0x00000006161de981 */ /* 0x000ee8000c1e9500 */
[----:B------:R-:W4:Y:S04]  /*0da0*/  @!P2 LDG.E.U16.CONSTANT R27, desc[UR6][R22.64+0x80] ;  /* 0x00008006161ba981 */ /* 0x000f28000c1e9500 */
[----:B------:R-:W5:Y:S01]  /*0db0*/  @!P3 LDG.E.U16.CONSTANT R28, desc[UR6][R22.64+0xc0] ;  /* 0x0000c006161cb981 */ /* 0x000f62000c1e9500 */
[----:B--2---:R-:W-:-:S02]  /*0dc0*/  @!P1 HADD2.F32 R18, -RZ, R0.H0_H0 ;  /* 0x20000000ff129230 */ /* 0x004fc40000004100 */
[----:B---3--:R-:W-:Y:S02]  /*0dd0*/  @!P6 HADD2.F32 R17, -RZ, R29.H0_H0 ;  /* 0x2000001dff11e230 */ /* 0x008fe40000004100 */
[----:B----4-:R-:W-:Y:S02]  /*0de0*/  @!P2 HADD2.F32 R19, -RZ, R27.H0_H0 ;  /* 0x2000001bff13a230 */ /* 0x010fe40000004100 */
[----:B-----5:R-:W-:Y:S01]  /*0df0*/  @!P3 HADD2.F32 R20, -RZ, R28.H0_H0 ;  /* 0x2000001cff14b230 */ /* 0x020fe20000004100 */
        /* <DEDUP_REMOVED lines=9> */
.L_x_1594:
[----:B------:R-:W-:-:S04]  /*0e90*/  IADD3 R25, PT, PT, R25, 0x2, RZ ;  /* 0x0000000219197810 */ /* 0x000fc80007ffe0ff */
[----:B------:R-:W-:-:S13]  /*0ea0*/  ISETP.NE.AND P1, PT, R25, R16, PT ;  /* 0x000000101900720c */ /* 0x000fda0003f25270 */
[----:B------:R-:W-:Y:S05]  /*0eb0*/  @P1 BRA `(.L_x_1595) ;  /* 0xfffffffc00241947 */ /* 0x000fea000383ffff */
[----:B------:R-:W-:-:S07]  /*0ec0*/  IMAD.MOV.U32 R0, RZ, RZ, R16 ;  /* 0x000000ffff007224 */ /* 0x000fce00078e0010 */
.L_x_1592:
[----:B------:R-:W1:Y:S02]  /*0ed0*/  LDCU UR5, c[0x0][0x3d8] ;  /* 0x00007b00ff0577ac */ /* 0x000e640008000800 */
[----:B-1----:R-:W-:-:S09]  /*0ee0*/  ULOP3.LUT UP0, URZ, UR5, 0x1, URZ, 0xc0, !UPT ;  /* 0x0000000105ff7892 */ /* 0x002fd2000f80c0ff */
[----:B------:R-:W-:Y:S05]  /*0ef0*/  BRA.U !UP0, `(.L_x_1591) ;  /* 0x0000000108887547 */ /* 0x000fea000b800000 */
[----:B------:R-:W1:Y:S01]  /*0f00*/  LDCU UR5, c[0x0][0x3dc] ;  /* 0x00007b80ff0577ac */ /* 0x000e620008000800 */
[C---:B------:R-:W-:Y:S01]  /*0f10*/  IADD3 R23, PT, PT, R3.reuse, 0x60, RZ ;  /* 0x0000006003177810 */ /* 0x040fe20007ffe0ff */
[C---:B------:R-:W-:Y:S01]  /*0f20*/  VIADD R30, R3.reuse, 0x20 ;  /* 0x00000020031e7836 */ /* 0x040fe20000000000 */
[----:B------:R-:W-:Y:S01]  /*0f30*/  IADD3 R31, PT, PT, R3, 0x40, RZ ;  /* 0x00000040031f7810 */ /* 0x000fe20007ffe0ff */
        /* <DEDUP_REMOVED lines=16> */
[----:B---3--:R-:W-:-:S02]  /*1040*/  @!P3 HADD2.F32 R17, -RZ, R29.H0_H0 ;  /* 0x2000001dff11b230 */ /* 0x008fc40000004100 */
[----:B----4-:R-:W-:Y:S02]  /*1050*/  @!P2 HADD2.F32 R18, -RZ, R25.H0_H0 ;  /* 0x20000019ff12a230 */ /* 0x010fe40000004100 */
[----:B-----5:R-:W-:Y:S02]  /*1060*/  @!P1 HADD2.F32 R19, -RZ, R27.H0_H0 ;  /* 0x2000001bff139230 */ /* 0x020fe40000004100 */
[----:B--2---:R-:W-:-:S06]  /*1070*/  @!P0 HADD2.F32 R20, -RZ, R28.H0_H0 ;  /* 0x2000001cff148230 */ /* 0x004fcc0000004100 */
        /* <DEDUP_REMOVED lines=10> */
.L_x_1591:
        /* <DEDUP_REMOVED lines=30> */
[----:B0-2---:R-:W-:Y:S05]  /*1300*/  CALL.REL.NOINC `($__internal_12_$__cuda_sm3x_div_rn_noftz_f32_slowpath) ;  /* 0x0000001c00547944 */ /* 0x005fea0003c00000 */
.L_x_1602:
[----:B0-2---:R-:W-:Y:S05]  /*1310*/  BSYNC.RECONVERGENT B3 ;  /* 0x0000000000037941 */ /* 0x005fea0003800200 */
.L_x_1601:
[----:B------:R1:W-:Y:S02]  /*1320*/  STS [R22+0x4], R25 ;  /* 0x0000041916007388 */ /* 0x0003e40000000800 */
.L_x_1600:
[----:B0-2---:R-:W-:Y:S05]  /*1330*/  BSYNC.RECONVERGENT B2 ;  /* 0x0000000000027941 */ /* 0x005fea0003800200 */
.L_x_1599:
        /* <DEDUP_REMOVED lines=21> */
[----:B------:R-:W-:Y:S02]  /*1490*/  MOV R3, R28 ;  /* 0x0000001c00037202 */ /* 0x000fe40000000f00 */
[----:B------:R-:W-:-:S07]  /*14a0*/  MOV R26, 0x14c0 ;  /* 0x000014c0001a7802 */ /* 0x000fce0000000f00 */
[----:B------:R-:W-:Y:S05]  /*14b0*/  CALL.REL.NOINC `($__internal_12_$__cuda_sm3x_div_rn_noftz_f32_slowpath) ;  /* 0x0000001800e87944 */ /* 0x000fea0003c00000 */
.L_x_1606:
[----:B------:R-:W-:Y:S05]  /*14c0*/  BSYNC.RECONVERGENT B3 ;  /* 0x0000000000037941 */ /* 0x000fea0003800200 */
.L_x_1605:
[----:B------:R0:W-:Y:S02]  /*14d0*/  STS [R22+0x84], R25 ;  /* 0x0000841916007388 */ /* 0x0001e40000000800 */
.L_x_1604:
[----:B------:R-:W-:Y:S05]  /*14e0*/  BSYNC.RECONVERGENT B2 ;  /* 0x0000000000027941 */ /* 0x000fea0003800200 */
.L_x_1603:
        /* <DEDUP_REMOVED lines=22> */
[----:B01----:R-:W-:Y:S05]  /*1650*/  CALL.REL.NOINC `($__internal_12_$__cuda_sm3x_div_rn_noftz_f32_slowpath) ;  /* 0x0000001800807944 */ /* 0x003fea0003c00000 */
[----:B------:R-:W-:-:S07]  /*1660*/  IMAD.MOV.U32 R13, RZ, RZ, R25 ;  /* 0x000000ffff0d7224 */ /* 0x000fce00078e0019 */
.L_x_1610:
[----:B------:R-:W-:Y:S05]  /*1670*/  BSYNC.RECONVERGENT B3 ;  /* 0x0000000000037941 */ /* 0x000fea0003800200 */
.L_x_1609:
[----:B------:R2:W-:Y:S02]  /*1680*/  STS [R22+0x104], R13 ;  /* 0x0001040d16007388 */ /* 0x0005e40000000800 */
.L_x_1608:
[----:B------:R-:W-:Y:S05]  /*1690*/  BSYNC.RECONVERGENT B2 ;  /* 0x0000000000027941 */ /* 0x000fea0003800200 */
.L_x_1607:
        /* <DEDUP_REMOVED lines=19> */
[----:B------:R-:W-:Y:S01]  /*17d0*/  MOV R3, R26 ;  /* 0x0000001a00037202 */ /* 0x000fe20000000f00 */
[----:B------:R-:W-:Y:S01]  /*17e0*/  IMAD.MOV.U32 R0, RZ, RZ, R21 ;  /* 0x000000ffff007224 */ /* 0x000fe200078e0015 */
[----:B------:R-:W-:-:S07]  /*17f0*/  MOV R26, 0x1810 ;  /* 0x00001810001a7802 */ /* 0x000fce0000000f00 */
[----:B01----:R-:W-:Y:S05]  /*1800*/  CALL.REL.NOINC `($__internal_12_$__cuda_sm3x_div_rn_noftz_f32_slowpath) ;  /* 0x0000001800147944 */ /* 0x003fea0003c00000 */
[----:B------:R-:W-:-:S07]  /*1810*/  IMAD.MOV.U32 R13, RZ, RZ, R25 ;  /* 0x000000ffff0d7224 */ /* 0x000fce00078e0019 */
.L_x_1612:
[----:B------:R-:W-:Y:S05]  /*1820*/  BSYNC.RECONVERGENT B2 ;  /* 0x0000000000027941 */ /* 0x000fea0003800200 */
.L_x_1611:
[----:B------:R4:W-:Y:S01]  /*1830*/  STS [R22+0x184], R13 ;  /* 0x0001840d16007388 */ /* 0x0009e20000000800 */
[----:B------:R-:W-:Y:S05]  /*1840*/  BRA `(.L_x_1596) ;  /* 0x0000000800287947 */ /* 0x000fea0003800000 */
.L_x_1598:
[----:B------:R-:W1:Y:S01]  /*1850*/  LDCU UR5, c[0x0][0x3dc] ;  /* 0x00007b80ff0577ac */ /* 0x000e620008000800 */
[C---:B------:R-:W-:Y:S01]  /*1860*/  VIADD R3, R23.reuse, 0x40 ;  /* 0x0000004017037836 */ /* 0x040fe20000000000 */
[----:B------:R-:W-:-:S04]  /*1870*/  IADD3 R0, PT, PT, R23, 0x20, RZ ;  /* 0x0000002017007810 */ /* 0x000fc80007ffe0ff */
[----:B-1----:R-:W-:Y:S02]  /*1880*/  ISETP.GE.AND P1, PT, R0, UR5, PT ;  /* 0x0000000500007c0c */ /* 0x002fe4000bf26270 */
[----:B------:R-:W-:Y:S02]  /*1890*/  ISETP.GE.AND P2, PT, R3, UR5, PT ;  /* 0x0000000503007c0c */ /* 0x000fe4000bf46270 */
[C---:B------:R-:W-:Y:S02]  /*18a0*/  ISETP.GE.AND P0, PT, R23.reuse, UR5, PT ;  /* 0x0000000517007c0c */ /* 0x040fe4000bf06270 */
[C---:B------:R-:W-:Y:S01]  /*18b0*/  LEA R0, R23.reuse, R14, 0x2 ;  /* 0x0000000e17007211 */ /* 0x040fe200078e10ff */
[----:B------:R-:W-:-:S06]  /*18c0*/  VIADD R23, R23, 0x60 ;  /* 0x0000006017177836 */ /* 0x000fcc0000000000 */
        /* <DEDUP_REMOVED lines=11> */
.L_x_1597:
[----:B------:R-:W1:Y:S01]  /*1980*/  LDC R0, c[0x0][0x3dc] ;  /* 0x0000f700ff007b82 */ /* 0x000e620000000800 */
[C---:B------:R-:W-:Y:S01]  /*1990*/  VIADD R25, R23.reuse, 0x40 ;  /* 0x0000004017197836 */ /* 0x040fe20000000000 */
[C---:B------:R-:W-:Y:S01]  /*19a0*/  IADD3 R3, PT, PT, R23.reuse, 0x20, RZ ;  /* 0x0000002017037810 */ /* 0x040fe20007ffe0ff */
[----:B------:R-:W-:Y:S01]  /*19b0*/  BSSY.RECONVERGENT B2, `(.L_x_1613) ;  /* 0x0000021000027945 */ /* 0x000fe20003800200 */
[C---:B------:R-:W-:Y:S02]  /*19c0*/  IADD3 R27, PT, PT, R23.reuse, 0x60, RZ ;  /* 0x00000060171b7810 */ /* 0x040fe40007ffe0ff */
[CC--:B-1----:R-:W-:Y:S01]  /*19d0*/  ISETP.GE.AND P2, PT, R23.reuse, R0.reuse, PT ;  /* 0x000000001700720c */ /* 0x0c2fe20003f46270 */
[----:B------:R-:W-:Y:S01]  /*19e0*/  IMAD R23, R23, 0x4, R14 ;  /* 0x0000000417177824 */ /* 0x000fe200078e020e */
[-C--:B------:R-:W-:Y:S02]  /*19f0*/  ISETP.GE.AND P4, PT, R3, R0.reuse, PT ;  /* 0x000000000300720c */ /* 0x080fe40003f86270 */
        /* <DEDUP_REMOVED lines=28> */
.L_x_1614:
[----:B0-2---:R-:W-:Y:S05]  /*1bc0*/  BSYNC.RECONVERGENT B2 ;  /* 0x0000000000027941 */ /* 0x005fea0003800200 */
.L_x_1613:
        /* <DEDUP_REMOVED lines=27> */
.L_x_1616:
[----:B------:R-:W-:Y:S05]  /*1d80*/  BSYNC.RECONVERGENT B2 ;  /* 0x0000000000027941 */ /* 0x000fea0003800200 */
.L_x_1615:
[----:B------:R-:W-:Y:S04]  /*1d90*/  BSSY.RECONVERGENT B2, `(.L_x_1617) ;  /* 0x000001b000027945 */ /* 0x000fe80003800200 */
[----:B------:R-:W-:Y:S05]  /*1da0*/  @P1 BRA `(.L_x_1618) ;  /* 0x0000000000641947 */ /* 0x000fea0003800000 */
[----:B------:R-:W-:Y:S01]  /*1db0*/  FMUL R3, R24, 0.044714998453855514526 ;  /* 0x3d37271318037820 */ /* 0x000fe20000400000 */
[----:B01----:R-:W-:Y:S02]  /*1dc0*/  HFMA2 R26, -RZ, RZ, 1.125, -9232 ;  /* 0x3c80f082ff1a7431 */ /* 0x003fe400000001ff */
        /* <DEDUP_REMOVED lines=23> */
.L_x_1618:
[----:B------:R-:W-:Y:S05]  /*1f40*/  BSYNC.RECONVERGENT B2 ;  /* 0x0000000000027941 */ /* 0x000fea0003800200 */
.L_x_1617:
[----:B------:R-:W-:Y:S05]  /*1f50*/  @P0 BRA `(.L_x_1596) ;  /* 0x0000000000640947 */ /* 0x000fea0003800000 */
[----:B------:R-:W-:Y:S01]  /*1f60*/  FMUL R0, R21, 0.044714998453855514526 ;  /* 0x3d37271315007820 */ /* 0x000fe20000400000 */
[----:B--2---:R-:W-:Y:S01]  /*1f70*/  MOV R24, 0x3c80f082 ;  /* 0x3c80f08200187802 */ /* 0x004fe20000000f00 */
        /* <DEDUP_REMOVED lines=23> */
.L_x_1596:
[----:B0-2---:R-:W-:Y:S05]  /*20f0*/  BSYNC.RECONVERGENT B0 ;  /* 0x0000000000007941 */ /* 0x005fea0003800200 */
.L_x_1590:
[----:B------:R-:W4:Y:S01]  /*2100*/  LDCU UR5, c[0x0][0x3dc] ;  /* 0x00007b80ff0577ac */ /* 0x000f220008000800 */
[----:B------:R-:W-:Y:S01]  /*2110*/  IADD3 R12, PT, PT, R12, 0x400, RZ ;  /* 0x000004000c0c7810 */ /* 0x000fe20007ffe0ff */
[----:B----4-:R-:W-:-:S05]  /*2120*/  IMAD.U32 R13, RZ, RZ, UR5 ;  /* 0x00000005ff0d7e24 */ /* 0x010fca000f8e00ff */
[----:B------:R-:W-:-:S13]  /*2130*/  ISETP.GE.AND P0, PT, R12, R13, PT ;  /* 0x0000000d0c00720c */ /* 0x000fda0003f06270 */
[----:B------:R-:W-:Y:S05]  /*2140*/  @!P0 BRA `(.L_x_1619) ;  /* 0xffffffe800288947 */ /* 0x000fea000383ffff */
.L_x_1589:
[----:B0-2---:R-:W-:Y:S05]  /*2150*/  BSYNC.RECONVERGENT B1 ;  /* 0x0000000000017941 */ /* 0x005fea0003800200 */
.L_x_1588:
        /* <DEDUP_REMOVED lines=16> */
.L_x_1620:
[----:B------:R-:W0:Y:S02]  /*2260*/  LDCU UR4, c[0x0][0x3d8] ;  /* 0x00007b00ff0477ac */ /* 0x000e240008000800 */
[----:B0-----:R-:W-:-:S13]  /*2270*/  ISETP.GE.AND P1, PT, R7, UR4, PT ;  /* 0x0000000407007c0c */ /* 0x001fda000bf26270 */
[----:B------:R-:W-:Y:S05]  /*2280*/  @P1 EXIT ;  /* 0x000000000000194d */ /* 0x000fea0003800000 */
[----:B------:R-:W-:Y:S01]  /*2290*/  LOP3.LUT R4, RZ, R11, RZ, 0x33, !PT ;  /* 0x0000000bff047212 */ /* 0x000fe200078e33ff */
[----:B------:R-:W0:Y:S01]  /*22a0*/  LDCU.64 UR4, c[0x0][0x390] ;  /* 0x00007200ff0477ac */ /* 0x000e220008000a00 */
[----:B------:R-:W-:Y:S02]  /*22b0*/  LOP3.LUT R15, R15, 0x1f, RZ, 0xc0, !PT ;  /* 0x0000001f0f0f7812 */ /* 0x000fe400078ec0ff */
[----:B------:R-:W-:Y:S02]  /*22c0*/  IADD3 R13, PT, PT, R4, R13, RZ ;  /* 0x0000000d040d7210 */ /* 0x000fe40007ffe0ff */
[----:B------:R-:W-:Y:S02]  /*22d0*/  ISETP.NE.OR P0, PT, R11, RZ, P0 ;  /* 0x000000ff0b00720c */ /* 0x000fe40000705670 */
[----:B-1----:R-:W-:Y:S02]  /*22e0*/  LEA.HI R30, R13, 0x1, RZ, 0x1b ;  /* 0x000000010d1e7811 */ /* 0x002fe400078fd8ff */
[----:B------:R-:W-:-:S02]  /*22f0*/  LEA R11, R15, R6, 0x2 ;  /* 0x000000060f0b7211 */ /* 0x000fc400078e10ff */
[C---:B------:R-:W-:Y:S02]  /*2300*/  LOP3.LUT R32, R30.reuse, 0x7, RZ, 0xc0, !PT ;  /* 0x000000071e207812 */ /* 0x040fe400078ec0ff */
[----:B------:R-:W-:Y:S01]  /*2310*/  LOP3.LUT R14, R30, 0xffffff8, RZ, 0xc0, !PT ;  /* 0x0ffffff81e0e7812 */ /* 0x000fe200078ec0ff */
[----:B------:R-:W-:Y:S02]  /*2320*/  VIADD R11, R11, 0x200 ;  /* 0x000002000b0b7836 */ /* 0x000fe40000000000 */
[----:B------:R-:W-:Y:S01]  /*2330*/  VIADD R3, R32, 0xffffffff ;  /* 0xffffffff20037836 */ /* 0x000fe20000000000 */
[----:B0-----:R-:W-:Y:S01]  /*2340*/  UIADD3 UR4, UP0, UPT, UR4, 0x100, URZ ;  /* 0x0000010004047890 */ /* 0x001fe2000ff1e0ff */
[----:B------:R-:W-:-:S03]  /*2350*/  IMAD.MOV R14, RZ, RZ, -R14 ;  /* 0x000000ffff0e7224 */ /* 0x000fc600078e0a0e */
[----:B------:R-:W-:Y:S01]  /*2360*/  ISETP.GE.U32.AND P1, PT, R3, 0x3, PT ;  /* 0x000000030300780c */ /* 0x000fe20003f26070 */
[----:B------:R-:W-:Y:S01]  /*2370*/  UIADD3.X UR5, UPT, UPT, URZ, UR5, URZ, UP0, !UPT ;  /* 0x00000005ff057290 */ /* 0x000fe200087fe4ff */
[----:B------:R-:W-:-:S04]  /*2380*/  IADD3 R3, P2, PT, R15, R8, RZ ;  /* 0x000000080f037210 */ /* 0x000fc80007f5e0ff */
[----:B------:R-:W-:-:S09]  /*2390*/  IADD3.X R12, PT, PT, RZ, R2, RZ, P2, !PT ;  /* 0x00000002ff0c7210 */ /* 0x000fd200017fe4ff */
.L_x_1634:
[----:B0-----:R-:W0:Y:S01]  /*23a0*/  LDC R4, c[0x0][0x3dc] ;  /* 0x0000f700ff047b82 */ /* 0x001e220000000800 */
[----:B------:R-:W-:Y:S01]  /*23b0*/  BSSY.RECONVERGENT B0, `(.L_x_1621) ;  /* 0x000007f000007945 */ /* 0x000fe20003800200 */
[----:B------:R-:W-:Y:S01]  /*23c0*/  HFMA2 R18, -RZ, RZ, 0, 0 ;  /* 0x00000000ff127431 */ /* 0x000fe200000001ff */
[----:B0-----:R-:W-:-:S13]  /*23d0*/  ISETP.GE.AND P2, PT, R15, R4, PT ;  /* 0x000000040f00720c */ /* 0x001fda0003f46270 */
[----:B------:R-:W-:Y:S05]  /*23e0*/  @P2 BRA `(.L_x_1622) ;  /* 0x0000000400ec2947 */ /* 0x000fea0003800000 */
[----:B------:R-:W-:Y:S01]  /*23f0*/  ISETP.GE.U32.AND P4, PT, R13, 0xe0, PT ;  /* 0x000000e00d00780c */ /* 0x000fe20003f86070 */
[----:B------:R-:W-:Y:S01]  /*2400*/  IMAD R5, R7, R4, RZ ;  /* 0x0000000407057224 */ /* 0x000fe200078e02ff */
[----:B------:R-:W-:Y:S01]  /*2410*/  BSSY.RECONVERGENT B1, `(.L_x_1623) ;  /* 0x0000038000017945 */ /* 0x000fe20003800200 */
[----:B------:R-:W-:Y:S01]  /*2420*/  ISETP.NE.AND P2, PT, R32, RZ, PT ;  /* 0x000000ff2000720c */ /* 0x000fe20003f45270 */
[----:B------:R-:W-:Y:S01]  /*2430*/  IMAD.MOV.U32 R18, RZ, RZ, RZ ;  /* 0x000000ffff127224 */ /* 0x000fe200078e00ff */
[----:B------:R-:W-:Y:S02]  /*2440*/  MOV R19, R15 ;  /* 0x0000000f00137202 */ /* 0x000fe40000000f00 */
[----:B------:R-:W-:Y:S02]  /*2450*/  IADD3 R20, P3, PT, R8, R5, RZ ;  /* 0x0000000508147210 */ /* 0x000fe40007f7e0ff */
[----:B------:R-:W-:-:S04]  /*2460*/  SHF.R.S32.HI R21, RZ, 0x1f, R5 ;  /* 0x0000001fff157819 */ /* 0x000fc80000011405 */
[----:B------:R-:W-:Y:S07]  /*2470*/  @!P4 BRA `(.L_x_1624) ;  /* 0x0000000000c4c947 */ /* 0x000fee0003800000 */
[----:B------:R-:W-:Y:S01]  /*2480*/  IADD3 R5, P4, PT, R5, R3, RZ ;  /* 0x0000000305057210 */ /* 0x000fe20007f9e0ff */
[----:B------:R-:W-:Y:S01]  /*2490*/  IMAD.MOV.U32 R19, RZ, RZ, R15 ;  /* 0x000000ffff137224 */ /* 0x000fe200078e000f */
[----:B------:R-:W-:Y:S02]  /*24a0*/  MOV R18, RZ ;  /* 0x000000ff00127202 */ /* 0x000fe40000000f00 */
[----:B------:R-:W-:Y:S01]  /*24b0*/  LEA R4, P5, R5, UR4, 0x1 ;  /* 0x0000000405047c11 */ /* 0x000fe2000f8a08ff */
[----:B---3--:R-:W-:Y:S01]  /*24c0*/  IMAD.X R22, R21, 0x1, R12, P4 ;  /* 0x0000000115167824 */ /* 0x008fe200020e060c */
[----:B------:R-:W-:Y:S02]  /*24d0*/  ISETP.GE.AND P4, PT, R9, R10, PT ;  /* 0x0000000a0900720c */ /* 0x000fe40003f86270 */
[----:B------:R-:W-:Y:S02]  /*24e0*/  MOV R23, R14 ;  /* 0x0000000e00177202 */ /* 0x000fe40000000f00 */
[----:B------:R-:W-:Y:S01]  /*24f0*/  LEA.HI.X R5, R5, UR5, R22, 0x1, P5 ;  /* 0x0000000505057c11 */ /* 0x000fe2000a8f0c16 */
[----:B------:R-:W-:-:S08]  /*2500*/  IMAD.MOV.U32 R22, RZ, RZ, R11 ;  /* 0x000000ffff167224 */ /* 0x000fd000078e000b */
.L_x_1625:
        /* <DEDUP_REMOVED lines=21> */
[----:B--2---:R-:W-:Y:S02]  /*2660*/  HADD2.F32 R43, -RZ, R34.H0_H0 ;  /* 0x20000022ff2b7230 */ /* 0x004fe40000004100 */
[----:B---3--:R-:W-:-:S03]  /*2670*/  HADD2.F32 R45, -RZ, R36.H0_H0 ;  /* 0x20000024ff2d7230 */ /* 0x008fc60000004100 */
[----:B------:R-:W-:Y:S01]  /*2680*/  @!P4 FFMA R18, R43, R35, R18 ;  /* 0x000000232b12c223 */ /* 0x000fe20000000012 */
[----:B----4-:R-:W-:-:S03]  /*2690*/  HADD2.F32 R35, -RZ, R38.H0_H0 ;  /* 0x20000026ff237230 */ /* 0x010fc60000004100 */
[----:B-1----:R-:W-:Y:S01]  /*26a0*/  @!P6 FFMA R18, R45, R37, R18 ;  /* 0x000000252d12e223 */ /* 0x002fe20000000012 */
[----:B------:R-:W-:-:S03]  /*26b0*/  HADD2.F32 R37, -RZ, R40.H0_H0 ;  /* 0x20000028ff257230 */ /* 0x000fc60000004100 */
[----:B------:R-:W-:Y:S01]  /*26c0*/  @!P6 FFMA R18, R35, R39, R18 ;  /* 0x000000272312e223 */ /* 0x000fe20000000012 */
[----:B------:R-:W-:-:S03]  /*26d0*/  HADD2.F32 R41, -RZ, R41.H0_H0 ;  /* 0x20000029ff297230 */ /* 0x000fc60000004100 */
[----:B------:R-:W-:Y:S01]  /*26e0*/  @!P6 FFMA R18, R37, R33, R18 ;  /* 0x000000212512e223 */ /* 0x000fe20000000012 */
[----:B------:R-:W-:-:S03]  /*26f0*/  HADD2.F32 R33, -RZ, R28.H0_H0 ;  /* 0x2000001cff217230 */ /* 0x000fc60000004100 */
[----:B------:R-:W-:Y:S01]  /*2700*/  @!P6 FFMA R18, R41, R31, R18 ;  /* 0x0000001f2912e223 */ /* 0x000fe20000000012 */
[----:B------:R-:W-:-:S03]  /*2710*/  HADD2.F32 R31, -RZ, R26.H0_H0 ;  /* 0x2000001aff1f7230 */ /* 0x000fc60000004100 */
[----:B------:R-:W-:Y:S01]  /*2720*/  @!P6 FFMA R18, R33, R29, R18 ;  /* 0x0000001d2112e223 */ /* 0x000fe20000000012 */
[----:B------:R-:W-:-:S03]  /*2730*/  HADD2.F32 R29, -RZ, R24.H0_H0 ;  /* 0x20000018ff1d7230 */ /* 0x000fc60000004100 */
[----:B------:R-:W-:-:S04]  /*2740*/  @!P6 FFMA R18, R31, R25, R18 ;  /* 0x000000191f12e223 */ /* 0x000fc80000000012 */
[----:B------:R-:W-:Y:S01]  /*2750*/  @!P6 FFMA R18, R29, R27, R18 ;  /* 0x0000001b1d12e223 */ /* 0x000fe20000000012 */
[----:B------:R-:W-:-:S05]  /*2760*/  IADD3 R4, P6, PT, R4, 0x200, RZ ;  /* 0x0000020004047810 */ /* 0x000fca0007fde0ff */
[----:B------:R-:W-:Y:S01]  /*2770*/  IMAD.X R5, RZ, RZ, R5, P6 ;  /* 0x000000ffff057224 */ /* 0x000fe200030e0605 */
[----:B------:R-:W-:Y:S07]  /*2780*/  @P5 BRA `(.L_x_1625) ;  /* 0xfffffffc00605947 */ /* 0x000fee000383ffff */
.L_x_1624:
[----:B------:R-:W-:Y:S05]  /*2790*/  BSYNC.RECONVERGENT B1 ;  /* 0x0000000000017941 */ /* 0x000fea0003800200 */
.L_x_1623:
[----:B------:R-:W-:Y:S01]  /*27a0*/  IADD3.X R21, PT, PT, R2, R21, RZ, P3, !PT ;  /* 0x0000001502157210 */ /* 0x000fe20001ffe4ff */
[----:B------:R-:W-:Y:S06]  /*27b0*/  @!P2 BRA `(.L_x_1622) ;  /* 0x0000000000f8a947 */ /* 0x000fec0003800000 */
[----:B------:R-:W-:Y:S01]  /*27c0*/  BSSY.RECONVERGENT B1, `(.L_x_1626) ;  /* 0x000001b000017945 */ /* 0x000fe20003800200 */
[----:B------:R-:W-:-:S03]  /*27d0*/  LOP3.LUT P2, RZ, R30, 0x3, RZ, 0xc0, !PT ;  /* 0x000000031eff7812 */ /* 0x000fc6000784c0ff */
[----:B------:R-:W-:Y:S10]  /*27e0*/  @!P1 BRA `(.L_x_1627) ;  /* 0x0000000000609947 */ /* 0x000ff40003800000 */
[----:B------:R-:W0:Y:S01]  /*27f0*/  LDCU.64 UR8, c[0x0][0x390] ;  /* 0x00007200ff0877ac */ /* 0x000e220008000a00 */
[----:B------:R-:W-:-:S05]  /*2800*/  IADD3 R5, P3, PT, R19, R20, RZ ;  /* 0x0000001413057210 */ /* 0x000fca0007f7e0ff */
[----:B---3--:R-:W-:Y:S01]  /*2810*/  IMAD.X R22, RZ, RZ, R21, P3 ;  /* 0x000000ffff167224 */ /* 0x008fe200018e0615 */
[----:B0-----:R-:W-:-:S04]  /*2820*/  LEA R4, P3, R5, UR8, 0x1 ;  /* 0x0000000805047c11 */ /* 0x001fc8000f8608ff */
[----:B------:R-:W-:-:S05]  /*2830*/  LEA.HI.X R5, R5, UR9, R22, 0x1, P3 ;  /* 0x0000000905057c11 */ /* 0x000fca00098f0c16 */
[----:B------:R-:W2:Y:S04]  /*2840*/  LDG.E.U16.CONSTANT R22, desc[UR6][R4.64] ;  /* 0x0000000604167981 */ /* 0x000ea8000c1e9500 */
[----:B------:R-:W3:Y:S04]  /*2850*/  LDG.E.U16.CONSTANT R24, desc[UR6][R4.64+0x40] ;  /* 0x0000400604187981 */ /* 0x000ee8000c1e9500 */
[----:B------:R-:W4:Y:S04]  /*2860*/  LDG.E.U16.CONSTANT R26, desc[UR6][R4.64+0x80] ;  /* 0x00008006041a7981 */ /* 0x000f28000c1e9500 */
[----:B------:R-:W4:Y:S01]  /*2870*/  LDG.E.U16.CONSTANT R28, desc[UR6][R4.64+0xc0] ;  /* 0x0000c006041c7981 */ /* 0x000f22000c1e9500 */
[----:B------:R-:W-:-:S02]  /*2880*/  ISETP.GE.AND P3, PT, R9, R10, PT ;  /* 0x0000000a0900720c */ /* 0x000fc40003f66270 */
[C---:B------:R-:W-:Y:S01]  /*2890*/  LEA R33, R19.reuse, R6, 0x2 ;  /* 0x0000000613217211 */ /* 0x040fe200078e10ff */
[----:B------:R-:W-:-:S10]  /*28a0*/  VIADD R19, R19, 0x80 ;  /* 0x0000008013137836 */ /* 0x000fd40000000000 */
[----:B------:R-:W0:Y:S04]  /*28b0*/  @!P3 LDS R23, [R33] ;  /* 0x000000002117b984 */ /* 0x000e280000000800 */
[----:B------:R-:W1:Y:S04]  /*28c0*/  @!P3 LDS R25, [R33+0x80] ;  /* 0x000080002119b984 */ /* 0x000e680000000800 */
[----:B------:R-:W1:Y:S04]  /*28d0*/  @!P3 LDS R27, [R33+0x100] ;  /* 0x00010000211bb984 */ /* 0x000e680000000800 */
[----:B------:R-:W1:Y:S01]  /*28e0*/  @!P3 LDS R29, [R33+0x180] ;  /* 0x00018000211db984 */ /* 0x000e620000000800 */
[----:B--2---:R-:W-:-:S02]  /*28f0*/  HADD2.F32 R31, -RZ, R22.H0_H0 ;  /* 0x20000016ff1f7230 */ /* 0x004fc40000004100 */
[----:B---3--:R-:W-:-:S03]  /*2900*/  HADD2.F32 R35, -RZ, R24.H0_H0 ;  /* 0x20000018ff237230 */ /* 0x008fc60000004100 */
[----:B0-----:R-:W-:Y:S01]  /*2910*/  @!P3 FFMA R18, R31, R23, R18 ;  /* 0x000000171f12b223 */ /* 0x001fe20000000012 */
[----:B----4-:R-:W-:-:S03]  /*2920*/  HADD2.F32 R23, -RZ, R26.H0_H0 ;  /* 0x2000001aff177230 */ /* 0x010fc60000004100 */
[----:B-1----:R-:W-:Y:S01]  /*2930*/  @!P3 FFMA R18, R35, R25, R18 ;  /* 0x000000192312b223 */ /* 0x002fe20000000012 */
[----:B------:R-:W-:-:S03]  /*2940*/  HADD2.F32 R5, -RZ, R28.H0_H0 ;  /* 0x2000001cff057230 */ /* 0x000fc60000004100 */
[----:B------:R-:W-:-:S04]  /*2950*/  @!P3 FFMA R18, R23, R27, R18 ;  /* 0x0000001b1712b223 */ /* 0x000fc80000000012 */
[----:B------:R-:W-:-:S07]  /*2960*/  @!P3 FFMA R18, R5, R29, R18 ;  /* 0x0000001d0512b223 */ /* 0x000fce0000000012 */
.L_x_1627:
[----:B------:R-:W-:Y:S05]  /*2970*/  BSYNC.RECONVERGENT B1 ;  /* 0x0000000000017941 */ /* 0x000fea0003800200 */
.L_x_1626:
[----:B------:R-:W-:Y:S05]  /*2980*/  @!P2 BRA `(.L_x_1622) ;  /* 0x000000000084a947 */ /* 0x000fea0003800000 */
[C---:B------:R-:W-:Y:S01]  /*2990*/  LOP3.LUT P3, RZ, R13.reuse, 0x60, RZ, 0xc0, !PT ;  /* 0x000000600dff7812 */ /* 0x040fe2000786c0ff */
[----:B------:R-:W-:Y:S01]  /*29a0*/  BSSY.RECONVERGENT B1, `(.L_x_1628) ;  /* 0x0000013000017945 */ /* 0x000fe20003800200 */
[----:B------:R-:W-:-:S11]  /*29b0*/  LOP3.LUT P2, RZ, R13, 0x20, RZ, 0xc0, !PT ;  /* 0x000000200dff7812 */ /* 0x000fd6000784c0ff */
[----:B------:R-:W-:Y:S05]  /*29c0*/  @!P3 BRA `(.L_x_1629) ;  /* 0x000000000040b947 */ /* 0x000fea0003800000 */
[----:B------:R-:W0:Y:S01]  /*29d0*/  LDCU.64 UR8, c[0x0][0x390] ;  /* 0x00007200ff0877ac */ /* 0x000e220008000a00 */
[----:B------:R-:W-:-:S04]  /*29e0*/  IADD3 R5, P3, PT, R19, R20, RZ ;  /* 0x0000001413057210 */ /* 0x000fc80007f7e0ff */
[----:B---3--:R-:W-:Y:S02]  /*29f0*/  IADD3.X R22, PT, PT, RZ, R21, RZ, P3, !PT ;  /* 0x00000015ff167210 */ /* 0x008fe40001ffe4ff */
[----:B0-----:R-:W-:-:S04]  /*2a00*/  LEA R4, P3, R5, UR8, 0x1 ;  /* 0x0000000805047c11 */ /* 0x001fc8000f8608ff */
[----:B------:R-:W-:-:S05]  /*2a10*/  LEA.HI.X R5, R5, UR9, R22, 0x1, P3 ;  /* 0x0000000905057c11 */ /* 0x000fca00098f0c16 */
[----:B------:R-:W2:Y:S04]  /*2a20*/  LDG.E.U16.CONSTANT R22, desc[UR6][R4.64] ;  /* 0x0000000604167981 */ /* 0x000ea8000c1e9500 */
[----:B------:R-:W3:Y:S01]  /*2a30*/  LDG.E.U16.CONSTANT R24, desc[UR6][R4.64+0x40] ;  /* 0x0000400604187981 */ /* 0x000ee2000c1e9500 */
[----:B------:R-:W-:Y:S01]  /*2a40*/  ISETP.GE.AND P3, PT, R9, R10, PT ;  /* 0x0000000a0900720c */ /* 0x000fe20003f66270 */
[C---:B------:R-:W-:Y:S01]  /*2a50*/  IMAD R26, R19.reuse, 0x4, R6 ;  /* 0x00000004131a7824 */ /* 0x040fe200078e0206 */
[----:B------:R-:W-:-:S11]  /*2a60*/  IADD3 R19, PT, PT, R19, 0x40, RZ ;  /* 0x0000004013137810 */ /* 0x000fd60007ffe0ff */
[----:B------:R-:W0:Y:S04]  /*2a70*/  @!P3 LDS R23, [R26] ;  /* 0x000000001a17b984 */ /* 0x000e280000000800 */
[----:B------:R-:W1:Y:S01]  /*2a80*/  @!P3 LDS R25, [R26+0x80] ;  /* 0x000080001a19b984 */ /* 0x000e620000000800 */
[----:B--2---:R-:W-:Y:S02]  /*2a90*/  HADD2.F32 R27, -RZ, R22.H0_H0 ;  /* 0x20000016ff1b7230 */ /* 0x004fe40000004100 */
[----:B---3--:R-:W-:-:S03]  /*2aa0*/  HADD2.F32 R29, -RZ, R24.H0_H0 ;  /* 0x20000018ff1d7230 */ /* 0x008fc60000004100 */
[----:B0-----:R-:W-:-:S04]  /*2ab0*/  @!P3 FFMA R18, R27, R23, R18 ;  /* 0x000000171b12b223 */ /* 0x001fc80000000012 */
[----:B-1----:R-:W-:-:S07]  /*2ac0*/  @!P3 FFMA R18, R29, R25, R18 ;  /* 0x000000191d12b223 */ /* 0x002fce0000000012 */
.L_x_1629:
[----:B------:R-:W-:Y:S05]  /*2ad0*/  BSYNC.RECONVERGENT B1 ;  /* 0x0000000000017941 */ /* 0x000fea0003800200 */
.L_x_1628:
[----:B------:R-:W-:Y:S05]  /*2ae0*/  @P2 BRA `(.L_x_1622) ;  /* 0x00000000002c2947 */ /* 0x000fea0003800000 */
[----:B------:R-:W0:Y:S01]  /*2af0*/  LDCU.64 UR8, c[0x0][0x390] ;  /* 0x00007200ff0877ac */ /* 0x000e220008000a00 */
[----:B------:R-:W-:-:S05]  /*2b00*/  IADD3 R20, P2, PT, R19, R20, RZ ;  /* 0x0000001413147210 */ /* 0x000fca0007f5e0ff */
[----:B------:R-:W-:Y:S01]  /*2b10*/  IMAD.X R21, RZ, RZ, R21, P2 ;  /* 0x000000ffff157224 */ /* 0x000fe200010e0615 */
[----:B0-----:R-:W-:-:S04]  /*2b20*/  LEA R4, P2, R20, UR8, 0x1 ;  /* 0x0000000814047c11 */ /* 0x001fc8000f8408ff */
[----:B------:R-:W-:-:S05]  /*2b30*/  LEA.HI.X R5, R20, UR9, R21, 0x1, P2 ;  /* 0x0000000914057c11 */ /* 0x000fca00090f0c15 */
[----:B------:R-:W2:Y:S01]  /*2b40*/  LDG.E.U16.CONSTANT R4, desc[UR6][R4.64] ;  /* 0x0000000604047981 */ /* 0x000ea2000c1e9500 */
[----:B------:R-:W-:-:S13]  /*2b50*/  ISETP.GE.AND P2, PT, R9, R10, PT ;  /* 0x0000000a0900720c */ /* 0x000fda0003f46270 */
[----:B------:R-:W-:-:S06]  /*2b60*/  @!P2 LEA R19, R19, R6, 0x2 ;  /* 0x000000061313a211 */ /* 0x000fcc00078e10ff */
[----:B------:R-:W0:Y:S01]  /*2b70*/  @!P2 LDS R19, [R19] ;  /* 0x000000001313a984 */ /* 0x000e220000000800 */
[----:B--2---:R-:W-:-:S05]  /*2b80*/  HADD2.F32 R21, -RZ, R4.H0_H0 ;  /* 0x20000004ff157230 */ /* 0x004fca0000004100 */
[----:B0-----:R-:W-:-:S07]  /*2b90*/  @!P2 FFMA R18, R21, R19, R18 ;  /* 0x000000131512a223 */ /* 0x001fce0000000012 */
.L_x_1622:
[----:B------:R-:W-:Y:S05]  /*2ba0*/  BSYNC.RECONVERGENT B0 ;  /* 0x0000000000007941 */ /* 0x000fea0003800200 */
.L_x_1621:
        /* <DEDUP_REMOVED lines=11> */
.L_x_1641:
        /* <DEDUP_REMOVED lines=8> */
[----:B---3--:R-:W-:Y:S01]  /*2ce0*/  F2FP.F16.F32.PACK_AB R22, RZ, R20 ;  /* 0x00000014ff16723e */ /* 0x008fe200000000ff */
[----:B------:R0:W5:Y:S01]  /*2cf0*/  LD.E R23, desc[UR6][R18.64] ;  /* 0x0000000612177980 */ /* 0x000162000c101900 */
[----:B------:R-:W-:Y:S01]  /*2d00*/  ISETP.EQ.U32.AND P2, PT, R21, RZ, PT ;  /* 0x000000ff1500720c */ /* 0x000fe20003f42070 */
[----:B------:R-:W-:-:S05]  /*2d10*/  HFMA2 R21, -RZ, RZ, 0, 0.19775390625 ;  /* 0x00003254ff157431 */ /* 0x000fca00000001ff */
[----:B------:R-:W-:-:S07]  /*2d20*/  SEL R24, R21, 0x7610, P2 ;  /* 0x0000761015187807 */ /* 0x000fce0001000000 */
.L_x_1633:
[----:B-----5:R-:W-:-:S05]  /*2d30*/  HADD2 R20, R23, R22.H0_H0 ;  /* 0x2000001617147230 */ /* 0x020fca0000000000 */
[----:B------:R-:W-:-:S05]  /*2d40*/  PRMT R21, R23, R24, R20 ;  /* 0x0000001817157216 */ /* 0x000fca0000000014 */
[----:B------:R-:W2:Y:S02]  /*2d50*/  ATOM.E.CAS.STRONG.GPU PT, R20, [R18], R23, R21 ;  /* 0x000000171214738b */ /* 0x000ea400001ee115 */
[----:B--2---:R-:W-:Y:S01]  /*2d60*/  ISETP.NE.U32.AND P2, PT, R20, R23, PT ;  /* 0x000000171400720c */ /* 0x004fe20003f45070 */
[----:B------:R-:W-:-:S12]  /*2d70*/  IMAD.MOV.U32 R23, RZ, RZ, R20 ;  /* 0x000000ffff177224 */ /* 0x000fd800078e0014 */
[----:B------:R-:W-:Y:S05]  /*2d80*/  @P2 BRA `(.L_x_1633) ;  /* 0xfffffffc00e82947 */ /* 0x000fea000383ffff */
.L_x_1632:
[----:B------:R-:W-:Y:S05]  /*2d90*/  BSYNC.RECONVERGENT B0 ;  /* 0x0000000000007941 */ /* 0x000fea0003800200 */
.L_x_1631:
[----:B------:R-:W1:Y:S01]  /*2da0*/  LDCU UR8, c[0x0][0x3d8] ;  /* 0x00007b00ff0877ac */ /* 0x000e620008000800 */
[----:B------:R-:W-:-:S04]  /*2db0*/  IADD3 R7, PT, PT, R7, 0x8, RZ ;  /* 0x0000000807077810 */ /* 0x000fc80007ffe0ff */
[----:B-1----:R-:W-:-:S13]  /*2dc0*/  ISETP.GE.AND P2, PT, R7, UR8, PT ;  /* 0x0000000807007c0c */ /* 0x002fda000bf46270 */
[----:B------:R-:W-:Y:S05]  /*2dd0*/  @!P2 BRA `(.L_x_1634) ;  /* 0xfffffff40070a947 */ /* 0x000fea000383ffff */
[----:B------:R-:W-:Y:S05]  /*2de0*/  EXIT ;  /* 0x000000000000794d */ /* 0x000fea0003800000 */
.L_x_1630:
        /* <DEDUP_REMOVED lines=8> */
.L_x_1636:
[----:B------:R-:W-:Y:S05]  /*2e70*/  BSYNC B0 ;  /* 0x0000000000007941 */ /* 0x000fea0003800000 */
.L_x_1635:
        /* <DEDUP_REMOVED lines=8> */
.L_x_1637:
[----:B------:R-:W-:Y:S02]  /*2f00*/  IMAD.MOV.U32 R23, RZ, RZ, 0x4 ;  /* 0x00000004ff177424 */ /* 0x000fe400078e00ff */
[----:B------:R-:W-:-:S04]  /*2f10*/  IMAD.MOV.U32 R4, RZ, RZ, R21 ;  /* 0x000000ffff047224 */ /* 0x000fc800078e0015 */
[----:B------:R-:W-:-:S05]  /*2f20*/  FADD R4, R5, R4 ;  /* 0x0000000405047221 */ /* 0x000fca0000000000 */
[----:B------:R-:W-:-:S07]  /*2f30*/  MOV R5, R4 ;  /* 0x0000000400057202 */ /* 0x000fce0000000f00 */
[----:B------:R-:W-:Y:S05]  /*2f40*/  WARPSYNC.COLLECTIVE R22, `(.L_x_1638) ;  /* 0x0000000016087348 */ /* 0x000fea0003c00000 */
[----:B------:R0:W1:Y:S02]  /*2f50*/  SHFL.BFLY P2, R21, R5, R23, R24 ;  /* 0x0c00001705157389 */ /* 0x0000640000040018 */
[----:B01----:R-:W-:Y:S05]  /*2f60*/  ENDCOLLECTIVE ;  /* 0x000000000000791b */ /* 0x003fea0003800000 */
.L_x_1638:
[----:B------:R-:W-:Y:S01]  /*2f70*/  HFMA2 R23, -RZ, RZ, 0, 1.1920928955078125e-07 ;  /* 0x00000002ff177431 */ /* 0x000fe200000001ff */
[----:B------:R-:W-:-:S05]  /*2f80*/  MOV R19, R21 ;  /* 0x0000001500137202 */ /* 0x000fca0000000f00 */
[----:B------:R-:W-:-:S04]  /*2f90*/  FADD R19, R4, R19 ;  /* 0x0000001304137221 */ /* 0x000fc80000000000 */
[----:B------:R-:W-:-:S07]  /*2fa0*/  IMAD.MOV.U32 R5, RZ, RZ, R19 ;  /* 0x000000ffff057224 */ /* 0x000fce00078e0013 */
[----:B------:R-:W-:Y:S05]  /*2fb0*/  WARPSYNC.COLLECTIVE R22, `(.L_x_1639) ;  /* 0x0000000016087348 */ /* 0x000fea0003c00000 */
[----:B------:R0:W1:Y:S02]  /*2fc0*/  SHFL.BFLY P2, R21, R5, R23, R24 ;  /* 0x0c00001705157389 */ /* 0x0000640000040018 */
[----:B01----:R-:W-:Y:S05]  /*2fd0*/  ENDCOLLECTIVE ;  /* 0x000000000000791b */ /* 0x003fea0003800000 */
.L_x_1639:
[----:B------:R-:W-:Y:S02]  /*2fe0*/  IMAD.MOV.U32 R23, RZ, RZ, 0x1 ;  /* 0x00000001ff177424 */ /* 0x000fe400078e00ff */
[----:B------:R-:W-:-:S04]  /*2ff0*/  IMAD.MOV.U32 R20, RZ, RZ, R21 ;  /* 0x000000ffff147224 */ /* 0x000fc800078e0015 */
[----:B------:R-:W-:-:S05]  /*3000*/  FADD R20, R19, R20 ;  /* 0x0000001413147221 */ /* 0x000fca0000000000 */
[----:B------:R-:W-:-:S07]  /*3010*/  MOV R5, R20 ;  /* 0x0000001400057202 */ /* 0x000fce0000000f00 */
[----:B------:R-:W-:Y:S05]  /*3020*/  WARPSYNC.COLLECTIVE R22, `(.L_x_1640) ;  /* 0x0000000016087348 */ /* 0x000fea0003c00000 */
[----:B------:R0:W1:Y:S02]  /*3030*/  SHFL.BFLY P2, R21, R5, R23, R24 ;  /* 0x0c00001705157389 */ /* 0x0000640000040018 */
[----:B01----:R-:W-:Y:S05]  /*3040*/  ENDCOLLECTIVE ;  /* 0x000000000000791b */ /* 0x003fea0003800000 */
.L_x_1640:
[----:B------:R-:W-:Y:S05]  /*3050*/  BRA `(.L_x_1641) ;  /* 0xfffffffc00007947 */ /* 0x000fea000383ffff */
        .weak           $__internal_12_$__cuda_sm3x_div_rn_noftz_f32_slowpath
        .type           $__internal_12_$__cuda_sm3x_div_rn_noftz_f32_slowpath,@function
        .size           $__internal_12_$__cuda_sm3x_div_rn_noftz_f32_slowpath,(.L_x_4634 - $__internal_12_$__cuda_sm3x_div_rn_noftz_f32_slowpath)
$__internal_12_$__cuda_sm3x_div_rn_noftz_f32_slowpath:
        /* <DEDUP_REMOVED lines=34> */
.L_x_1643:
        /* <DEDUP_REMOVED lines=51> */
.L_x_1650:
[----:B------:R-:W-:-:S04]  /*35b0*/  LOP3.LUT R0, R0, 0x80000000, RZ, 0xc0, !PT ;  /* 0x8000000000007812 */ /* 0x000fc800078ec0ff */
[----:B------:R-:W-:Y:S01]  /*35c0*/  LOP3.LUT R0, R0, 0x7f800000, RZ, 0xfc, !PT ;  /* 0x7f80000000007812 */ /* 0x000fe200078efcff */
[----:B------:R-:W-:Y:S06]  /*35d0*/  BRA `(.L_x_1651) ;  /* 0x0000000000047947 */ /* 0x000fec0003800000 */
.L_x_1649:
[----:B------:R-:W-:-:S07]  /*35e0*/  LEA R0, R28, R0, 0x17 ;  /* 0x000000001c007211 */ /* 0x000fce00078eb8ff */
.L_x_1651:
[----:B------:R-:W-:Y:S05]  /*35f0*/  BSYNC.RECONVERGENT B5 ;  /* 0x0000000000057941 */ /* 0x000fea0003800200 */
.L_x_1648:
[----:B------:R-:W-:Y:S05]  /*3600*/  BRA `(.L_x_1652) ;  /* 0x0000000000207947 */ /* 0x000fea0003800000 */
.L_x_1647:
[----:B------:R-:W-:-:S04]  /*3610*/  LOP3.LUT R0, R3, 0x80000000, R0, 0x48, !PT ;  /* 0x8000000003007812 */ /* 0x000fc800078e4800 */
[----:B------:R-:W-:Y:S01]  /*3620*/  LOP3.LUT R0, R0, 0x7f800000, RZ, 0xfc, !PT ;  /* 0x7f80000000007812 */ /* 0x000fe200078efcff */
[----:B------:R-:W-:Y:S06]  /*3630*/  BRA `(.L_x_1652) ;  /* 0x0000000000147947 */ /* 0x000fec0003800000 */
.L_x_1646:
[----:B------:R-:W-:Y:S01]  /*3640*/  LOP3.LUT R0, R3, 0x80000000, R0, 0x48, !PT ;  /* 0x8000000003007812 */ /* 0x000fe200078e4800 */
[----:B------:R-:W-:Y:S06]  /*3650*/  BRA `(.L_x_1652) ;  /* 0x00000000000c7947 */ /* 0x000fec0003800000 */
.L_x_1645:
[----:B------:R-:W0:Y:S01]  /*3660*/  MUFU.RSQ R0, -QNAN ;  /* 0xffc0000000007908 */ /* 0x000e220000001400 */
[----:B------:R-:W-:Y:S05]  /*3670*/  BRA `(.L_x_1652) ;  /* 0x0000000000047947 */ /* 0x000fea0003800000 */
.L_x_1644:
[----:B------:R-:W-:-:S07]  /*3680*/  FADD.FTZ R0, R0, R3 ;  /* 0x0000000300007221 */ /* 0x000fce0000010000 */
.L_x_1652:
[----:B------:R-:W-:Y:S05]  /*3690*/  BSYNC.RECONVERGENT B4 ;  /* 0x0000000000047941 */ /* 0x000fea0003800200 */
.L_x_1642:
[----:B------:R-:W-:Y:S02]  /*36a0*/  HFMA2 R27, -RZ, RZ, 0, 0 ;  /* 0x00000000ff1b7431 */ /* 0x000fe400000001ff */
[----:B0-----:R-:W-:Y:S02]  /*36b0*/  IMAD.MOV.U32 R25, RZ, RZ, R0 ;  /* 0x000000ffff197224 */ /* 0x001fe400078e0000 */
[----:B------:R-:W-:Y:S05]  /*36c0*/  RET.REL.NODEC R26 `(_Z15moe_mega_kernelI6__halfLb0ELi1EEvPKT_S3_S3_S3_PKfPKiS7_S7_S7_PS1_iiiiii) ;  /* 0xffffffc81a4c7950 */ /* 0x000fea0003c3ffff */
.L_x_1653:
        /* <DEDUP_REMOVED lines=11> */
.L_x_4634:


//--------------------- .text._Z15moe_mega_kernelI6__halfLb1ELi1EEvPKT_S3_S3_S3_PKfPKiS7_S7_S7_PS1_iiiiii --------------------------
	.section	.text._Z15moe_mega_kernelI6__halfLb1ELi1EEvPKT_S3_S3_S3_PKfPKiS7_S7_S7_PS1_iiiiii,"ax",@progbits
	.align	128
        .global         _Z15moe_mega_kernelI6__halfLb1ELi1EEvPKT_S3_S3_S3_PKfPKiS7_S7_S7_PS1_iiiiii
        .type           _Z15moe_mega_kernelI6__halfLb1ELi1EEvPKT_S3_S3_S3_PKfPKiS7_S7_S7_PS1_iiiiii,@function
        .size           _Z15moe_mega_kernelI6__halfLb1ELi1EEvPKT_S3_S3_S3_PKfPKiS7_S7_S7_PS1_iiiiii,(.L_x_4635 - _Z15moe_mega_kernelI6__halfLb1ELi1EEvPKT_S3_S3_S3_PKfPKiS7_S7_S7_PS1_iiiiii)
        .other          _Z15moe_mega_kernelI6__halfLb1ELi1EEvPKT_S3_S3_S3_PKfPKiS7_S7_S7_PS1_iiiiii,@"STO_CUDA_ENTRY STV_DEFAULT"
_Z15moe_mega_kernelI6__halfLb1ELi1EEvPKT_S3_S3_S3_PKfPKiS7_S7_S7_PS1_iiiiii:
.text._Z15moe_mega_kernelI6__halfLb1ELi1EEvPKT_S3_S3_S3_PKfPKiS7_S7_S7_PS1_iiiiii:
        /* <DEDUP_REMOVED lines=15> */
.L_x_1655:
        /* <DEDUP_REMOVED lines=9> */
.L_x_1654:
        /* <DEDUP_REMOVED lines=21> */
[----:B------:R-:W-:Y:S01]  /*02d0*/  LOP3.LUT R9, RZ, R5, RZ, 0x33, !PT ;  /* 0x00000005ff097212 */ /* 0x000fe200078e33ff */
[----:B------:R-:W-:Y:S01]  /*02e0*/  BSSY.RECONVERGENT B1, `(.L_x_1658) ;  /* 0x0000031000017945 */ /* 0x000fe20003800200 */
[----:B------:R-:W-:Y:S02]  /*02f0*/  IMAD.MOV.U32 R0, RZ, RZ, R5 ;  /* 0x000000ffff007224 */ /* 0x000fe400078e0005 */
[----:B------:R-:W-:-:S04]  /*0300*/  IADD3 R6, PT, PT, R9, R2, RZ ;  /* 0x0000000209067210 */ /* 0x000fc80007ffe0ff */
        /* <DEDUP_REMOVED lines=13> */
.L_x_1660:
        /* <DEDUP_REMOVED lines=33> */
.L_x_1659:
[----:B0-----:R-:W-:Y:S05]  /*05f0*/  BSYNC.RECONVERGENT B1 ;  /* 0x0000000000017941 */ /* 0x001fea0003800200 */
.L_x_1658:
        /* <DEDUP_REMOVED lines=27> */
.L_x_1662:
[----:B------:R-:W-:Y:S05]  /*07b0*/  BSYNC.RECONVERGENT B1 ;  /* 0x0000000000017941 */ /* 0x000fea0003800200 */
.L_x_1661:
        /* <DEDUP_REMOVED lines=24> */
[----:B------:R-:W-:Y:S02]  /*0940*/  @!P0 IMAD R15, R0, 0x4, R15 ;  /* 0x00000004000f8824 */ /* 0x000fe400078e020f */
[----:B--2---:R-:W-:Y:S02]  /*0950*/  @P1 HADD2.F32 R10, -RZ, R10.H0_H0 ;  /* 0x2000000aff0a1230 */ /* 0x004fe40000004100 */
[----:B---3--:R-:W-:Y:S02]  /*0960*/  @P1 HADD2.F32 R4, -RZ, R4.H0_H0 ;  /* 0x20000004ff041230 */ /* 0x008fe40000004100 */
[----:B----4-:R-:W-:-:S03]  /*0970*/  @!P0 HADD2.F32 R0, -RZ, R6.H0_H0 ;  /* 0x20000006ff008230 */ /* 0x010fc60000004100 */
[----:B------:R2:W-:Y:S04]  /*0980*/  @P1 STS [R19], R4 ;  /* 0x0000000413001388 */ /* 0x0005e80000000800 */
[----:B------:R2:W-:Y:S04]  /*0990*/  @P1 STS [R19+0x400], R10 ;  /* 0x0004000a13001388 */ /* 0x0005e80000000800 */
[----:B------:R2:W-:Y:S02]  /*09a0*/  @!P0 STS [R15], R0 ;  /* 0x000000000f008388 */ /* 0x0005e40000000800 */
.L_x_1657:
[----:B0-----:R-:W-:Y:S05]  /*09b0*/  BSYNC.RECONVERGENT B0 ;  /* 0x0000000000007941 */ /* 0x001fea0003800200 */
.L_x_1656:
        /* <DEDUP_REMOVED lines=10> */
[C---:B------:R-:W-:Y:S02]  /*0a60*/  LEA R35, R2.reuse, UR4, 0x2 ;  /* 0x0000000402237c11 */ /* 0x040fe4000f8e10ff */
[----:B------:R-:W-:Y:S02]  /*0a70*/  LOP3.LUT R9, R2, 0x7ffffffe, RZ, 0xc0, !PT ;  /* 0x7ffffffe02097812 */ /* 0x000fe400078ec0ff */
[----:B--2---:R-:W-:-:S07]  /*0a80*/  MOV R10, R36 ;  /* 0x00000024000a7202 */ /* 0x004fce0000000f00 */
.L_x_1694:
[----:B0-----:R-:W0:Y:S01]  /*0a90*/  LDCU UR5, c[0x0][0x3d8] ;  /* 0x00007b00ff0577ac */ /* 0x001e220008000800 */
[----:B------:R-:W-:Y:S01]  /*0aa0*/  BSSY.RECONVERGENT B0, `(.L_x_1665) ;  /* 0x000020e000007945 */ /* 0x000fe20003800200 */
[----:B------:R-:W-:Y:S01]  /*0ab0*/  IMAD.MOV.U32 R41, RZ, RZ, RZ ;  /* 0x000000ffff297224 */ /* 0x000fe200078e00ff */
[----:B------:R-:W-:Y:S01]  /*0ac0*/  CS2R R6, SRZ ;  /* 0x0000000000067805 */ /* 0x000fe2000001ff00 */
[----:B-1----:R-:W-:Y:S01]  /*0ad0*/  IMAD.MOV.U32 R8, RZ, RZ, RZ ;  /* 0x000000ffff087224 */ /* 0x002fe200078e00ff */
        /* <DEDUP_REMOVED lines=9> */
[----:B------:R-:W-:Y:S01]  /*0b70*/  HFMA2 R41, -RZ, RZ, 0, 0 ;  /* 0x00000000ff297431 */ /* 0x000fe200000001ff */
[C---:B------:R-:W-:Y:S01]  /*0b80*/  IADD3 R40, PT, PT, R0.reuse, 0x20, RZ ;  /* 0x0000002000287810 */ /* 0x040fe20007ffe0ff */
        /* <DEDUP_REMOVED lines=8> */
.L_x_1670:
[----:B------:R-:W0:Y:S01]  /*0c10*/  @!P0 LDC.64 R28, c[0x0][0x390] ;  /* 0x0000e400ff1c8b82 */ /* 0x000e220000000a00 */
[----:B---3--:R-:W-:Y:S01]  /*0c20*/  ISETP.GE.AND P1, PT, R40, UR8, PT ;  /* 0x0000000828007c0c */ /* 0x008fe2000bf26270 */
[----:B------:R-:W-:Y:S01]  /*0c30*/  IMAD R43, R42, UR8, RZ ;  /* 0x000000082a2b7c24 */ /* 0x000fe2000f8e02ff */
[----:B------:R-:W-:-:S04]  /*0c40*/  ISETP.GE.AND P2, PT, R39, UR8, PT ;  /* 0x0000000827007c0c */ /* 0x000fc8000bf46270 */
[----:B------:R-:W-:Y:S01]  /*0c50*/  IADD3 R47, P3, PT, R12, R43, RZ ;  /* 0x0000002b0c2f7210 */ /* 0x000fe20007f7e0ff */
[----:B------:R-:W1:Y:S03]  /*0c60*/  @!P0 LDC.64 R26, c[0x0][0x388] ;  /* 0x0000e200ff1a8b82 */ /* 0x000e660000000a00 */
[----:B------:R-:W-:Y:S02]  /*0c70*/  LEA.HI.X.SX32 R48, R43, R11, 0x1, P3 ;  /* 0x0000000b2b307211 */ /* 0x000fe400018f0eff */
[-C--:B------:R-:W-:Y:S02]  /*0c80*/  @!P0 IADD3 R30, P4, PT, R0, R47.reuse, RZ ;  /* 0x0000002f001e8210 */ /* 0x080fe40007f9e0ff */
[----:B------:R-:W-:Y:S01]  /*0c90*/  ISETP.GE.AND P3, PT, R38, UR8, PT ;  /* 0x0000000826007c0c */ /* 0x000fe2000bf66270 */
[----:B------:R-:W2:Y:S01]  /*0ca0*/  @!P1 LDC.64 R22, c[0x0][0x388] ;  /* 0x0000e200ff169b82 */ /* 0x000ea20000000a00 */
[----:B------:R-:W-:Y:S01]  /*0cb0*/  @!P1 IADD3 R51, P6, PT, R0, R47, RZ ;  /* 0x0000002f00339210 */ /* 0x000fe20007fde0ff */
[----:B------:R-:W-:-:S02]  /*0cc0*/  @!P0 IMAD.X R31, RZ, RZ, R48, P4 ;  /* 0x000000ffff1f8224 */ /* 0x000fc400020e0630 */
[C---:B------:R-:W-:Y:S02]  /*0cd0*/  @!P0 IMAD.SHL.U32 R57, R30.reuse, 0x2, RZ ;  /* 0x000000021e398824 */ /* 0x040fe400078e00ff */
[----:B------:R-:W-:Y:S01]  /*0ce0*/  @!P1 IMAD.X R50, RZ, RZ, R48, P6 ;  /* 0x000000ffff329224 */ /* 0x000fe200030e0630 */
[----:B------:R-:W-:Y:S01]  /*0cf0*/  @!P0 SHF.L.U64.HI R30, R30, 0x1, R31 ;  /* 0x000000011e1e8819 */ /* 0x000fe2000001021f */
[----:B------:R-:W3:Y:S01]  /*0d00*/  @!P1 LDC.64 R24, c[0x0][0x390] ;  /* 0x0000e400ff189b82 */ /* 0x000ee20000000a00 */
[----:B0-----:R-:W-:Y:S02]  /*0d10*/  @!P0 IADD3 R56, P5, PT, R57, R28, RZ ;  /* 0x0000001c39388210 */ /* 0x001fe40007fbe0ff */
[C---:B------:R-:W-:Y:S02]  /*0d20*/  @!P1 SHF.L.U64.HI R50, R51.reuse, 0x1, R50 ;  /* 0x0000000133329819 */ /* 0x040fe40000010232 */
[----:B------:R-:W-:Y:S02]  /*0d30*/  @!P1 SHF.L.U32 R51, R51, 0x1, RZ ;  /* 0x0000000133339819 */ /* 0x000fe400000006ff */
[----:B-1----:R-:W-:Y:S01]  /*0d40*/  @!P0 IADD3 R60, P4, PT, R57, R26, RZ ;  /* 0x0000001a393c8210 */ /* 0x002fe20007f9e0ff */
[C---:B------:R-:W-:Y:S01]  /*0d50*/  @!P0 IMAD.X R57, R30.reuse, 0x1, R29, P5 ;  /* 0x000000011e398824 */ /* 0x040fe200028e061d */
[----:B------:R-:W0:Y:S02]  /*0d60*/  @!P3 LDC.64 R32, c[0x0][0x390] ;  /* 0x0000e400ff20bb82 */ /* 0x000e240000000a00 */
[----:B------:R-:W-:-:S06]  /*0d70*/  @!P0 IADD3.X R61, PT, PT, R30, R27, RZ, P4, !PT ;  /* 0x0000001b1e3d8210 */ /* 0x000fcc00027fe4ff */
[----:B------:R-:W1:Y:S01]  /*0d80*/  @!P2 LDC.64 R28, c[0x0][0x390] ;  /* 0x0000e400ff1cab82 */ /* 0x000e620000000a00 */
[----:B------:R-:W-:Y:S01]  /*0d90*/  @!P2 IADD3 R49, P6, PT, R0, R47, RZ ;  /* 0x0000002f0031a210 */ /* 0x000fe20007fde0ff */
[----:B------:R-:W4:Y:S06]  /*0da0*/  @!P0 LDG.E.U16.CONSTANT R46, desc[UR6][R60.64] ;  /* 0x000000063c2e8981 */ /* 0x000f2c000c1e9500 */
[----:B------:R-:W5:Y:S01]  /*0db0*/  @!P2 LDC.64 R26, c[0x0][0x388] ;  /* 0x0000e200ff1aab82 */ /* 0x000f620000000a00 */
[----:B--2---:R-:W-:Y:S01]  /*0dc0*/  @!P1 IADD3 R54, P5, PT, R51, R22, RZ ;  /* 0x0000001633369210 */ /* 0x004fe20007fbe0ff */
[----:B------:R-:W-:-:S06]  /*0dd0*/  @!P2 IMAD.X R52, RZ, RZ, R48, P6 ;  /* 0x000000ffff34a224 */ /* 0x000fcc00030e0630 */
[----:B------:R-:W2:Y:S01]  /*0de0*/  @!P3 LDC.64 R30, c[0x0][0x388] ;  /* 0x0000e200ff1ebb82 */ /* 0x000ea20000000a00 */
[----:B------:R-:W-:Y:S01]  /*0df0*/  @!P3 IADD3 R47, P4, PT, R0, R47, RZ ;  /* 0x0000002f002fb210 */ /* 0x000fe20007f9e0ff */
[C---:B------:R-:W-:Y:S01]  /*0e00*/  @!P1 IMAD.X R55, R50.reuse, 0x1, R23, P5 ;  /* 0x0000000132379824 */ /* 0x040fe200028e0617 */
[----:B---3--:R-:W-:Y:S01]  /*0e10*/  @!P1 IADD3 R58, P5, PT, R51, R24, RZ ;  /* 0x00000018333a9210 */ /* 0x008fe20007fbe0ff */
[----:B------:R1:W3:Y:S01]  /*0e20*/  @!P0 LDG.E.U16.CONSTANT R22, desc[UR6][R56.64] ;  /* 0x0000000638168981 */ /* 0x0002e2000c1e9500 */
[C---:B------:R-:W-:Y:S01]  /*0e30*/  @!P2 SHF.L.U64.HI R52, R49.reuse, 0x1, R52 ;  /* 0x000000013134a819 */ /* 0x040fe20000010234 */
[----:B------:R-:W-:Y:S01]  /*0e40*/  @!P2 IMAD.SHL.U32 R49, R49, 0x2, RZ ;  /* 0x000000023131a824 */ /* 0x000fe200078e00ff */
[----:B------:R-:W-:Y:S01]  /*0e50*/  @!P3 IADD3.X R48, PT, PT, RZ, R48, RZ, P4, !PT ;  /* 0x00000030ff30b210 */ /* 0x000fe200027fe4ff */
[----:B------:R-:W-:Y:S01]  /*0e60*/  @!P1 IMAD.X R59, R50, 0x1, R25, P5 ;  /* 0x00000001323b9824 */ /* 0x000fe200028e0619 */
[----:B------:R-:W3:Y:S01]  /*0e70*/  @!P1 LDG.E.U16.CONSTANT R54, desc[UR6][R54.64+0x40] ;  /* 0x0000400636369981 */ /* 0x000ee2000c1e9500 */
[----:B------:R-:W3:Y:S01]  /*0e80*/  @!P1 LDC.64 R24, c[0x0][0x388] ;  /* 0x0000e200ff189b82 */ /* 0x000ee20000000a00 */
[----:B------:R-:W-:-:S02]  /*0e90*/  @!P3 SHF.L.U64.HI R48, R47, 0x1, R48 ;  /* 0x000000012f30b819 */ /* 0x000fc40000010230 */
[----:B-1----:R-:W-:Y:S01]  /*0ea0*/  @!P2 IADD3 R56, P5, PT, R49, R28, RZ ;  /* 0x0000001c3138a210 */ /* 0x002fe20007fbe0ff */
[----:B------:R-:W3:Y:S01]  /*0eb0*/  @!P1 LDG.E.U16.CONSTANT R58, desc[UR6][R58.64+0x40] ;  /* 0x000040063a3a9981 */ /* 0x000ee2000c1e9500 */
[----:B------:R-:W-:Y:S02]  /*0ec0*/  @!P3 SHF.L.U32 R47, R47, 0x1, RZ ;  /* 0x000000012f2fb819 */ /* 0x000fe400000006ff */
[----:B-----5:R-:W-:Y:S01]  /*0ed0*/  @!P2 IADD3 R50, P4, PT, R49, R26, RZ ;  /* 0x0000001a3132a210 */ /* 0x020fe20007f9e0ff */
[C---:B------:R-:W-:Y:S01]  /*0ee0*/  @!P2 IMAD.X R57, R52.reuse, 0x1, R29, P5 ;  /* 0x000000013439a824 */ /* 0x040fe200028e061d */
[C---:B0-----:R-:W-:Y:S01]  /*0ef0*/  @!P3 IADD3 R32, P5, PT, R47.reuse, R32, RZ ;  /* 0x000000202f20b210 */ /* 0x041fe20007fbe0ff */
[----:B------:R-:W0:Y:S02]  /*0f00*/  @!P2 LDC.64 R28, c[0x0][0x388] ;  /* 0x0000e200ff1cab82 */ /* 0x000e240000000a00 */
[----:B------:R-:W-:Y:S01]  /*0f10*/  @!P2 IMAD.X R51, R52, 0x1, R27, P4 ;  /* 0x000000013433a824 */ /* 0x000fe200020e061b */
[----:B--2---:R-:W-:Y:S01]  /*0f20*/  @!P3 IADD3 R30, P4, PT, R47, R30, RZ ;  /* 0x0000001e2f1eb210 */ /* 0x004fe20007f9e0ff */
[C---:B------:R-:W-:Y:S01]  /*0f30*/  @!P3 IMAD.X R33, R48.reuse, 0x1, R33, P5 ;  /* 0x000000013021b824 */ /* 0x040fe200028e0621 */
[----:B------:R-:W2:Y:S02]  /*0f40*/  @!P2 LDG.E.U16.CONSTANT R56, desc[UR6][R56.64+0x80] ;  /* 0x000080063838a981 */ /* 0x000ea4000c1e9500 */
[----:B------:R-:W-:Y:S01]  /*0f50*/  @!P3 IADD3.X R31, PT, PT, R48, R31, RZ, P4, !PT ;  /* 0x0000001f301fb210 */ /* 0x000fe200027fe4ff */
[----:B------:R-:W1:Y:S01]  /*0f60*/  @!P1 LDC.64 R26, c[0x0][0x390] ;  /* 0x0000e400ff1a9b82 */ /* 0x000e620000000a00 */
[----:B------:R5:W2:Y:S04]  /*0f70*/  @!P3 LDG.E.U16.CONSTANT R32, desc[UR6][R32.64+0xc0] ;  /* 0x0000c0062020b981 */ /* 0x000aa8000c1e9500 */
[----:B------:R-:W2:Y:S04]  /*0f80*/  @!P2 LDG.E.U16.CONSTANT R50, desc[UR6][R50.64+0x80] ;  /* 0x000080063232a981 */ /* 0x000ea8000c1e9500 */
[----:B------:R-:W2:Y:S01]  /*0f90*/  @!P3 LDG.E.U16.CONSTANT R30, desc[UR6][R30.64+0xc0] ;  /* 0x0000c0061e1eb981 */ /* 0x000ea2000c1e9500 */
[----:B------:R-:W-:Y:S01]  /*0fa0*/  ISETP.GE.AND P4, PT, R13, R14, PT ;  /* 0x0000000e0d00720c */ /* 0x000fe20003f86270 */
[----:B------:R-:W-:-:S05]  /*0fb0*/  VIADD R43, R43, UR8 ;  /* 0x000000082b2b7c36 */ /* 0x000fca0008000000 */
[----:B-----5:R-:W-:-:S04]  /*0fc0*/  IADD3 R33, P5, PT, R12, R43, RZ ;  /* 0x0000002b0c217210 */ /* 0x020fc80007fbe0ff */
[----:B------:R-:W-:Y:S01]  /*0fd0*/  LEA.HI.X.SX32 R43, R43, R11, 0x1, P5 ;  /* 0x0000000b2b2b7211 */ /* 0x000fe200028f0eff */
[----:B----4-:R-:W-:Y:S02]  /*0fe0*/  @!P0 HADD2.F32 R15, -RZ, R46.H0_H0 ;  /* 0x2000002eff0f8230 */ /* 0x010fe40000004100 */
[----:B---3--:R-:W-:Y:S02]  /*0ff0*/  @!P0 HADD2.F32 R17, -RZ, R22.H0_H0 ;  /* 0x20000016ff118230 */ /* 0x008fe40000004100 */
[----:B------:R-:W-:Y:S02]  /*1000*/  @!P1 HADD2.F32 R16, -RZ, R54.H0_H0 ;  /* 0x20000036ff109230 */ /* 0x000fe40000004100 */
[----:B------:R-:W-:Y:S02]  /*1010*/  @!P1 HADD2.F32 R18, -RZ, R58.H0_H0 ;  /* 0x2000003aff129230 */ /* 0x000fe40000004100 */
[----:B--2---:R-:W-:Y:S02]  /*1020*/  @!P2 HADD2.F32 R21, -RZ, R56.H0_H0 ;  /* 0x20000038ff15a230 */ /* 0x004fe40000004100 */
[----:B------:R-:W-:Y:S01]  /*1030*/  @!P3 HADD2.F32 R34, -RZ, R32.H0_H0 ;  /* 0x20000020ff22b230 */ /* 0x000fe20000004100 */
[----:B------:R-:W-:Y:S01]  /*1040*/  LEA R32, R42, UR4, 0x2 ;  /* 0x000000042a207c11 */ /* 0x000fe2000f8e10ff */
[----:B------:R-:W-:-:S02]  /*1050*/  @!P2 HADD2.F32 R19, -RZ, R50.H0_H0 ;  /* 0x20000032ff13a230 */ /* 0x000fc40000004100 */
[----:B------:R-:W-:Y:S01]  /*1060*/  @!P3 HADD2.F32 R20, -RZ, R30.H0_H0 ;  /* 0x2000001eff14b230 */ /* 0x000fe20000004100 */
[----:B01----:R-:W-:Y:S06]  /*1070*/  @P4 BRA `(.L_x_1668) ;  /* 0x0000000000304947 */ /* 0x003fec0003800000 */
        /* <DEDUP_REMOVED lines=12> */
.L_x_1668:
[C---:B------:R-:W-:Y:S02]  /*1140*/  @!P1 IADD3 R50, P6, PT, R0.reuse, R33, RZ ;  /* 0x0000002100329210 */ /* 0x040fe40007fde0ff */
[----:B------:R-:W-:Y:S02]  /*1150*/  ISETP.GE.AND P5, PT, R0, UR8, PT ;  /* 0x0000000800007c0c */ /* 0x000fe4000bfa6270 */
[----:B------:R-:W-:Y:S01]  /*1160*/  @!P1 IADD3.X R23, PT, PT, RZ, R43, RZ, P6, !PT ;  /* 0x0000002bff179210 */ /* 0x000fe200037fe4ff */
[----:B------:R-:W-:-:S03]  /*1170*/  @!P1 IMAD.SHL.U32 R47, R50, 0x2, RZ ;  /* 0x00000002322f9824 */ /* 0x000fc600078e00ff */
[----:B------:R-:W-:Y:S02]  /*1180*/  @!P1 SHF.L.U64.HI R50, R50, 0x1, R23 ;  /* 0x0000000132329819 */ /* 0x000fe40000010217 */
[----:B------:R-:W-:Y:S01]  /*1190*/  @!P1 IADD3 R30, P6, PT, R47, R24, RZ ;  /* 0x000000182f1e9210 */ /* 0x000fe20007fde0ff */
[----:B------:R-:W0:Y:S04]  /*11a0*/  @!P2 LDC.64 R22, c[0x0][0x390] ;  /* 0x0000e400ff16ab82 */ /* 0x000e280000000a00 */
[----:B------:R-:W-:Y:S01]  /*11b0*/  @!P1 IMAD.X R31, R50, 0x1, R25, P6 ;  /* 0x00000001321f9824 */ /* 0x000fe200030e0619 */
[----:B------:R-:W-:-:S03]  /*11c0*/  @!P2 IADD3 R48, P6, PT, R0, R33, RZ ;  /* 0x000000210030a210 */ /* 0x000fc60007fde0ff */
[----:B------:R-:W1:Y:S01]  /*11d0*/  @!P5 LDC.64 R24, c[0x0][0x388] ;  /* 0x0000e200ff18db82 */ /* 0x000e620000000a00 */
[----:B------:R-:W-:Y:S01]  /*11e0*/  @!P2 IADD3.X R51, PT, PT, RZ, R43, RZ, P6, !PT ;  /* 0x0000002bff33a210 */ /* 0x000fe200037fe4ff */
[C---:B------:R-:W-:Y:S01]  /*11f0*/  @!P2 IMAD.SHL.U32 R49, R48.reuse, 0x2, RZ ;  /* 0x000000023031a824 */ /* 0x040fe200078e00ff */
[----:B------:R-:W-:Y:S01]  /*1200*/  @!P1 IADD3 R46, P6, PT, R47, R26, RZ ;  /* 0x0000001a2f2e9210 */ /* 0x000fe20007fde0ff */
[----:B------:R-:W2:Y:S01]  /*1210*/  @!P1 LDG.E.U16.CONSTANT R30, desc[UR6][R30.64+0x40] ;  /* 0x000040061e1e9981 */ /* 0x000ea2000c1e9500 */
[----:B------:R-:W-:-:S03]  /*1220*/  @!P2 SHF.L.U64.HI R48, R48, 0x1, R51 ;  /* 0x000000013030a819 */ /* 0x000fc60000010233 */
        /* <DEDUP_REMOVED lines=11> */
[----:B------:R-:W-:Y:S02]  /*12e0*/  @!P2 IADD3.X R55, PT, PT, R48, R23, RZ, P6, !PT ;  /* 0x000000173037a210 */ /* 0x000fe400037fe4ff */
[----:B------:R-:W-:Y:S01]  /*12f0*/  @!P5 SHF.L.U64.HI R50, R50, 0x1, R51 ;  /* 0x000000013232d819 */ /* 0x000fe20000010233 */
[----:B------:R-:W0:Y:S01]  /*1300*/  @!P3 LDC.64 R22, c[0x0][0x390] ;  /* 0x0000e400ff16bb82 */ /* 0x000e220000000a00 */
[----:B-1----:R-:W-:Y:S01]  /*1310*/  @!P5 IADD3 R24, P6, PT, R49, R24, RZ ;  /* 0x000000183118d210 */ /* 0x002fe20007fde0ff */
[----:B------:R-:W4:Y:S04]  /*1320*/  @!P2 LDG.E.U16.CONSTANT R54, desc[UR6][R54.64+0x80] ;  /* 0x000080063636a981 */ /* 0x000f28000c1e9500 */
[----:B------:R-:W-:Y:S01]  /*1330*/  @!P5 IMAD.X R25, R50, 0x1, R25, P6 ;  /* 0x000000013219d824 */ /* 0x000fe200030e0619 */
[----:B------:R-:W-:-:S04]  /*1340*/  @!P3 IADD3 R33, P6, PT, R0, R33, RZ ;  /* 0x000000210021b210 */ /* 0x000fc80007fde0ff */
[----:B------:R-:W4:Y:S01]  /*1350*/  @!P5 LDG.E.U16.CONSTANT R24, desc[UR6][R24.64] ;  /* 0x000000061818d981 */ /* 0x000f22000c1e9500 */
[----:B------:R-:W-:Y:S01]  /*1360*/  @!P3 IMAD.X R48, RZ, RZ, R43, P6 ;  /* 0x000000ffff30b224 */ /* 0x000fe200030e062b */
[----:B---3--:R-:W-:-:S04]  /*1370*/  @!P5 IADD3 R26, P6, PT, R49, R26, RZ ;  /* 0x0000001a311ad210 */ /* 0x008fc80007fde0ff */
[C---:B------:R-:W-:Y:S02]  /*1380*/  @!P3 SHF.L.U64.HI R48, R33.reuse, 0x1, R48 ;  /* 0x000000012130b819 */ /* 0x040fe40000010230 */
[----:B------:R-:W-:Y:S01]  /*1390*/  @!P3 SHF.L.U32 R33, R33, 0x1, RZ ;  /* 0x000000012121b819 */ /* 0x000fe200000006ff */
[----:B------:R-:W-:-:S03]  /*13a0*/  @!P5 IMAD.X R27, R50, 0x1, R27, P6 ;  /* 0x00000001321bd824 */ /* 0x000fc600030e061b */
[C---:B-----5:R-:W-:Y:S02]  /*13b0*/  @!P3 IADD3 R28, P6, PT, R33.reuse, R28, RZ ;  /* 0x0000001c211cb210 */ /* 0x060fe40007fde0ff */
[----:B------:R-:W3:Y:S03]  /*13c0*/  @!P5 LDG.E.U16.CONSTANT R26, desc[UR6][R26.64] ;  /* 0x000000061a1ad981 */ /* 0x000ee6000c1e9500 */
[----:B------:R-:W-:Y:S01]  /*13d0*/  @!P3 IMAD.X R29, R48, 0x1, R29, P6 ;  /* 0x00000001301db824 */ /* 0x000fe200030e061d */
[----:B0-----:R-:W-:-:S04]  /*13e0*/  @!P3 IADD3 R22, P6, PT, R33, R22, RZ ;  /* 0x000000162116b210 */ /* 0x001fc80007fde0ff */
[----:B------:R-:W-:Y:S01]  /*13f0*/  @!P3 IADD3.X R23, PT, PT, R48, R23, RZ, P6, !PT ;  /* 0x000000173017b210 */ /* 0x000fe200037fe4ff */
[----:B------:R-:W5:Y:S04]  /*1400*/  @!P3 LDG.E.U16.CONSTANT R28, desc[UR6][R28.64+0xc0] ;  /* 0x0000c0061c1cb981 */ /* 0x000f68000c1e9500 */
[----:B------:R-:W5:Y:S01]  /*1410*/  @!P3 LDG.E.U16.CONSTANT R22, desc[UR6][R22.64+0xc0] ;  /* 0x0000c0061616b981 */ /* 0x000f62000c1e9500 */
[----:B--2---:R-:W-:Y:S02]  /*1420*/  @!P1 HADD2.F32 R16, -RZ, R30.H0_H0 ;  /* 0x2000001eff109230 */ /* 0x004fe40000004100 */
[----:B----4-:R-:W-:Y:S02]  /*1430*/  @!P1 HADD2.F32 R18, -RZ, R46.H0_H0 ;  /* 0x2000002eff129230 */ /* 0x010fe40000004100 */
[----:B------:R-:W-:-:S02]  /*1440*/  @!P2 HADD2.F32 R19, -RZ, R52.H0_H0 ;  /* 0x20000034ff13a230 */ /* 0x000fc40000004100 */
[----:B------:R-:W-:Y:S02]  /*1450*/  @!P2 HADD2.F32 R21, -RZ, R54.H0_H0 ;  /* 0x20000036ff15a230 */ /* 0x000fe40000004100 */
[----:B------:R-:W-:Y:S02]  /*1460*/  @!P5 HADD2.F32 R15, -RZ, R24.H0_H0 ;  /* 0x20000018ff0fd230 */ /* 0x000fe40000004100 */
[----:B---3--:R-:W-:Y:S02]  /*1470*/  @!P5 HADD2.F32 R17, -RZ, R26.H0_H0 ;  /* 0x2000001aff11d230 */ /* 0x008fe40000004100 */
[----:B-----5:R-:W-:Y:S02]  /*1480*/  @!P3 HADD2.F32 R20, -RZ, R28.H0_H0 ;  /* 0x2000001cff14b230 */ /* 0x020fe40000004100 */
[----:B------:R-:W-:Y:S01]  /*1490*/  @!P3 HADD2.F32 R34, -RZ, R22.H0_H0 ;  /* 0x20000016ff22b230 */ /* 0x000fe20000004100 */
        /* <DEDUP_REMOVED lines=13> */
.L_x_1669:
[----:B------:R-:W-:-:S05]  /*1570*/  VIADD R42, R42, 0x2 ;  /* 0x000000022a2a7836 */ /* 0x000fca0000000000 */
[----:B------:R-:W-:-:S13]  /*1580*/  ISETP.NE.AND P1, PT, R42, R9, PT ;  /* 0x000000092a00720c */ /* 0x000fda0003f25270 */
[----:B------:R-:W-:Y:S05]  /*1590*/  @P1 BRA `(.L_x_1670) ;  /* 0xfffffff4009c1947 */ /* 0x000fea000383ffff */
[----:B------:R-:W-:-:S07]  /*15a0*/  IMAD.MOV.U32 R40, RZ, RZ, R9 ;  /* 0x000000ffff287224 */ /* 0x000fce00078e0009 */
.L_x_1667:
        /* <DEDUP_REMOVED lines=25> */
[----:B------:R-:W4:Y:S01]  /*1740*/  @!P1 LDC.64 R24, c[0x0][0x390] ;  /* 0x0000e400ff189b82 */ /* 0x000f220000000a00 */
[----:B0-----:R-:W-:-:S05]  /*1750*/  @!P3 IADD3 R54, P4, PT, R39, R26, RZ ;  /* 0x0000001a2736b210 */ /* 0x001fca0007f9e0ff */
[----:B------:R-:W-:Y:S01]  /*1760*/  @!P3 IMAD.X R55, R30, 0x1, R27, P4 ;  /* 0x000000011e37b824 */ /* 0x000fe200020e061b */
[----:B-1----:R-:W-:Y:S01]  /*1770*/  @!P3 IADD3 R38, P5, PT, R39, R28, RZ ;  /* 0x0000001c2726b210 */ /* 0x002fe20007fbe0ff */
[----:B------:R-:W0:Y:S01]  /*1780*/  @!P2 LDC.64 R26, c[0x0][0x388] ;  /* 0x0000e200ff1aab82 */ /* 0x000e220000000a00 */
[----:B------:R-:W-:Y:S02]  /*1790*/  @!P2 IADD3 R49, P6, PT, R0, R47, RZ ;  /* 0x0000002f0031a210 */ /* 0x000fe40007fde0ff */
[----:B------:R-:W5:Y:S01]  /*17a0*/  @!P3 LDG.E.U16.CONSTANT R48, desc[UR6][R54.64] ;  /* 0x000000063630b981 */ /* 0x000f62000c1e9500 */
[----:B------:R-:W-:-:S04]  /*17b0*/  @!P3 IMAD.X R39, R30, 0x1, R29, P5 ;  /* 0x000000011e27b824 */ /* 0x000fc800028e061d */
[----:B------:R-:W1:Y:S01]  /*17c0*/  @!P2 LDC.64 R28, c[0x0][0x390] ;  /* 0x0000e400ff1cab82 */ /* 0x000e620000000a00 */
[----:B--2---:R-:W-:Y:S01]  /*17d0*/  @!P1 IADD3 R22, P5, PT, R51, R22, RZ ;  /* 0x0000001633169210 */ /* 0x004fe20007fbe0ff */
[----:B------:R-:W2:Y:S06]  /*17e0*/  @!P3 LDG.E.U16.CONSTANT R38, desc[UR6][R38.64] ;  /* 0x000000062626b981 */ /* 0x000eac000c1e9500 */
[----:B------:R-:W3:Y:S01]  /*17f0*/  @!P0 LDC.64 R30, c[0x0][0x388] ;  /* 0x0000e200ff1e8b82 */ /* 0x000ee20000000a00 */
[----:B------:R-:W-:-:S07]  /*1800*/  @!P0 IADD3 R47, P4, PT, R0, R47, RZ ;  /* 0x0000002f002f8210 */ /* 0x000fce0007f9e0ff */
[----:B------:R-:W3:Y:S01]  /*1810*/  @!P0 LDC.64 R32, c[0x0][0x390] ;  /* 0x0000e400ff208b82 */ /* 0x000ee20000000a00 */
[----:B------:R-:W-:Y:S01]  /*1820*/  @!P2 IADD3.X R52, PT, PT, RZ, R46, RZ, P6, !PT ;  /* 0x0000002eff34a210 */ /* 0x000fe200037fe4ff */
[C---:B------:R-:W-:Y:S01]  /*1830*/  @!P1 IMAD.X R23, R50.reuse, 0x1, R23, P5 ;  /* 0x0000000132179824 */ /* 0x040fe200028e0617 */
[----:B----4-:R-:W-:Y:S01]  /*1840*/  @!P1 IADD3 R24, P5, PT, R51, R24, RZ ;  /* 0x0000001833189210 */ /* 0x010fe20007fbe0ff */
[----:B------:R-:W-:Y:S01]  /*1850*/  @!P0 IMAD.X R46, RZ, RZ, R46, P4 ;  /* 0x000000ffff2e8224 */ /* 0x000fe200020e062e */
[C---:B------:R-:W-:Y:S02]  /*1860*/  @!P2 SHF.L.U64.HI R52, R49.reuse, 0x1, R52 ;  /* 0x000000013134a819 */ /* 0x040fe40000010234 */
[----:B------:R-:W-:Y:S01]  /*1870*/  @!P2 SHF.L.U32 R49, R49, 0x1, RZ ;  /* 0x000000013131a819 */ /* 0x000fe200000006ff */
[----:B------:R-:W-:Y:S01]  /*1880*/  @!P1 IMAD.X R25, R50, 0x1, R25, P5 ;  /* 0x0000000132199824 */ /* 0x000fe200028e0619 */
[C---:B------:R-:W-:Y:S01]  /*1890*/  @!P0 SHF.L.U64.HI R46, R47.reuse, 0x1, R46 ;  /* 0x000000012f2e8819 */ /* 0x040fe2000001022e */
[----:B------:R-:W-:Y:S01]  /*18a0*/  @!P0 IMAD.SHL.U32 R47, R47, 0x2, RZ ;  /* 0x000000022f2f8824 */ /* 0x000fe200078e00ff */
[C---:B0-----:R-:W-:Y:S01]  /*18b0*/  @!P2 IADD3 R26, P4, PT, R49.reuse, R26, RZ ;  /* 0x0000001a311aa210 */ /* 0x041fe20007f9e0ff */
[----:B------:R-:W4:Y:S01]  /*18c0*/  @!P1 LDG.E.U16.CONSTANT R22, desc[UR6][R22.64+0x40] ;  /* 0x0000400616169981 */ /* 0x000f22000c1e9500 */
[----:B-1----:R-:W-:-:S02]  /*18d0*/  @!P2 IADD3 R28, P5, PT, R49, R28, RZ ;  /* 0x0000001c311ca210 */ /* 0x002fc40007fbe0ff */
[C---:B------:R-:W-:Y:S01]  /*18e0*/  @!P2 IADD3.X R27, PT, PT, R52.reuse, R27, RZ, P4, !PT ;  /* 0x0000001b341ba210 */ /* 0x040fe200027fe4ff */
[----:B------:R-:W4:Y:S01]  /*18f0*/  @!P1 LDG.E.U16.CONSTANT R24, desc[UR6][R24.64+0x40] ;  /* 0x0000400618189981 */ /* 0x000f22000c1e9500 */
[C---:B---3--:R-:W-:Y:S01]  /*1900*/  @!P0 IADD3 R30, P4, PT, R47.reuse, R30, RZ ;  /* 0x0000001e2f1e8210 */ /* 0x048fe20007f9e0ff */
[----:B------:R-:W-:Y:S02]  /*1910*/  @!P2 IMAD.X R29, R52, 0x1, R29, P5 ;  /* 0x00000001341da824 */ /* 0x000fe400028e061d */
[----:B------:R-:W3:Y:S01]  /*1920*/  @!P2 LDG.E.U16.CONSTANT R26, desc[UR6][R26.64+0x80] ;  /* 0x000080061a1aa981 */ /* 0x000ee2000c1e9500 */
[----:B------:R-:W-:Y:S01]  /*1930*/  @!P0 IADD3 R32, P5, PT, R47, R32, RZ ;  /* 0x000000202f208210 */ /* 0x000fe20007fbe0ff */
[C---:B------:R-:W-:Y:S02]  /*1940*/  @!P0 IMAD.X R31, R46.reuse, 0x1, R31, P4 ;  /* 0x000000012e1f8824 */ /* 0x040fe400020e061f */
[----:B------:R-:W3:Y:S01]  /*1950*/  @!P2 LDG.E.U16.CONSTANT R28, desc[UR6][R28.64+0x80] ;  /* 0x000080061c1ca981 */ /* 0x000ee2000c1e9500 */
[----:B------:R-:W-:-:S03]  /*1960*/  @!P0 IADD3.X R33, PT, PT, R46, R33, RZ, P5, !PT ;  /* 0x000000212e218210 */ /* 0x000fc60002ffe4ff */
[----:B------:R-:W3:Y:S04]  /*1970*/  @!P0 LDG.E.U16.CONSTANT R30, desc[UR6][R30.64+0xc0] ;  /* 0x0000c0061e1e8981 */ /* 0x000ee8000c1e9500 */
[----:B------:R-:W3:Y:S01]  /*1980*/  @!P0 LDG.E.U16.CONSTANT R32, desc[UR6][R32.64+0xc0] ;  /* 0x0000c00620208981 */ /* 0x000ee2000c1e9500 */
[----:B-----5:R-:W-:Y:S02]  /*1990*/  @!P3 HADD2.F32 R15, -RZ, R48.H0_H0 ;  /* 0x20000030ff0fb230 */ /* 0x020fe40000004100 */
[----:B--2---:R-:W-:Y:S01]  /*19a0*/  @!P3 HADD2.F32 R17, -RZ, R38.H0_H0 ;  /* 0x20000026ff11b230 */ /* 0x004fe20000004100 */
[----:B------:R-:W-:Y:S01]  /*19b0*/  ISETP.GE.AND P3, PT, R13, R14, PT ;  /* 0x0000000e0d00720c */ /* 0x000fe20003f66270 */
[----:B----4-:R-:W-:Y:S02]  /*19c0*/  @!P1 HADD2.F32 R16, -RZ, R22.H0_H0 ;  /* 0x20000016ff109230 */ /* 0x010fe40000004100 */
[----:B------:R-:W-:-:S02]  /*19d0*/  @!P1 HADD2.F32 R18, -RZ, R24.H0_H0 ;  /* 0x20000018ff129230 */ /* 0x000fc40000004100 */
[----:B---3--:R-:W-:Y:S02]  /*19e0*/  @!P2 HADD2.F32 R19, -RZ, R26.H0_H0 ;  /* 0x2000001aff13a230 */ /* 0x008fe40000004100 */
[----:B------:R-:W-:Y:S02]  /*19f0*/  @!P2 HADD2.F32 R21, -RZ, R28.H0_H0 ;  /* 0x2000001cff15a230 */ /* 0x000fe40000004100 */
[----:B------:R-:W-:Y:S02]  /*1a00*/  @!P0 HADD2.F32 R20, -RZ, R30.H0_H0 ;  /* 0x2000001eff148230 */ /* 0x000fe40000004100 */
[----:B------:R-:W-:Y:S02]  /*1a10*/  @!P0 HADD2.F32 R34, -RZ, R32.H0_H0 ;  /* 0x20000020ff228230 */ /* 0x000fe40000004100 */
        /* <DEDUP_REMOVED lines=14> */
.L_x_1666:
        /* <DEDUP_REMOVED lines=30> */
[----:B---3--:R-:W-:Y:S05]  /*1ce0*/  CALL.REL.NOINC `($__internal_13_$__cuda_sm3x_div_rn_noftz_f32_slowpath) ;  /* 0x0000001c00707944 */ /* 0x008fea0003c00000 */
[----:B------:R-:W-:-:S07]  /*1cf0*/  IMAD.MOV.U32 R23, RZ, RZ, R0 ;  /* 0x000000ffff177224 */ /* 0x000fce00078e0000 */
.L_x_1677:
[----:B---3--:R-:W-:Y:S05]  /*1d00*/  BSYNC.RECONVERGENT B3 ;  /* 0x0000000000037941 */ /* 0x008fea0003800200 */
.L_x_1676:
[----:B------:R-:W-:-:S05]  /*1d10*/  FMUL R23, R23, R2 ;  /* 0x0000000217177220 */ /* 0x000fca0000400000 */
[----:B------:R0:W-:Y:S02]  /*1d20*/  STS [R24+0x4], R23 ;  /* 0x0000041718007388 */ /* 0x0001e40000000800 */
.L_x_1675:
[----:B---3--:R-:W-:Y:S05]  /*1d30*/  BSYNC.RECONVERGENT B2 ;  /* 0x0000000000027941 */ /* 0x008fea0003800200 */
.L_x_1674:
        /* <DEDUP_REMOVED lines=23> */
[----:B------:R-:W-:Y:S05]  /*1eb0*/  CALL.REL.NOINC `($__internal_13_$__cuda_sm3x_div_rn_noftz_f32_slowpath) ;  /* 0x0000001800fc7944 */ /* 0x000fea0003c00000 */
.L_x_1681:
[----:B------:R-:W-:Y:S05]  /*1ec0*/  BSYNC.RECONVERGENT B3 ;  /* 0x0000000000037941 */ /* 0x000fea0003800200 */
.L_x_1680:
[----:B------:R-:W-:-:S05]  /*1ed0*/  FMUL R3, R0, R3 ;  /* 0x0000000300037220 */ /* 0x000fca0000400000 */
[----:B------:R1:W-:Y:S02]  /*1ee0*/  STS [R24+0x84], R3 ;  /* 0x0000840318007388 */ /* 0x0003e40000000800 */
.L_x_1679:
[----:B------:R-:W-:Y:S05]  /*1ef0*/  BSYNC.RECONVERGENT B2 ;  /* 0x0000000000027941 */ /* 0x000fea0003800200 */
.L_x_1678:
        /* <DEDUP_REMOVED lines=22> */
[----:B------:R-:W-:Y:S05]  /*2060*/  CALL.REL.NOINC `($__internal_13_$__cuda_sm3x_div_rn_noftz_f32_slowpath) ;  /* 0x0000001800907944 */ /* 0x000fea0003c00000 */
[----:B------:R-:W-:-:S07]  /*2070*/  IMAD.MOV.U32 R3, RZ, RZ, R0 ;  /* 0x000000ffff037224 */ /* 0x000fce00078e0000 */
.L_x_1685:
[----:B------:R-:W-:Y:S05]  /*2080*/  BSYNC.RECONVERGENT B3 ;  /* 0x0000000000037941 */ /* 0x000fea0003800200 */
.L_x_1684:
[----:B------:R-:W-:-:S05]  /*2090*/  FMUL R3, R3, R4 ;  /* 0x0000000403037220 */ /* 0x000fca0000400000 */
[----:B------:R2:W-:Y:S02]  /*20a0*/  STS [R24+0x104], R3 ;  /* 0x0001040318007388 */ /* 0x0005e40000000800 */
.L_x_1683:
[----:B------:R-:W-:Y:S05]  /*20b0*/  BSYNC.RECONVERGENT B2 ;  /* 0x0000000000027941 */ /* 0x000fea0003800200 */
.L_x_1682:
        /* <DEDUP_REMOVED lines=19> */
[----:B------:R-:W-:Y:S02]  /*21f0*/  MOV R6, R41 ;  /* 0x0000002900067202 */ /* 0x000fe40000000f00 */
[----:B------:R-:W-:-:S07]  /*2200*/  MOV R22, 0x2220 ;  /* 0x0000222000167802 */ /* 0x000fce0000000f00 */
[----:B------:R-:W-:Y:S05]  /*2210*/  CALL.REL.NOINC `($__internal_13_$__cuda_sm3x_div_rn_noftz_f32_slowpath) ;  /* 0x0000001800247944 */ /* 0x000fea0003c00000 */
.L_x_1687:
[----:B------:R-:W-:Y:S05]  /*2220*/  BSYNC.RECONVERGENT B2 ;  /* 0x0000000000027941 */ /* 0x000fea0003800200 */
.L_x_1686:
[----:B------:R-:W-:-:S05]  /*2230*/  FMUL R5, R0, R5 ;  /* 0x0000000500057220 */ /* 0x000fca0000400000 */
[----:B------:R0:W-:Y:S01]  /*2240*/  STS [R24+0x184], R5 ;  /* 0x0001840518007388 */ /* 0x0001e20000000800 */
[----:B------:R-:W-:Y:S05]  /*2250*/  BRA `(.L_x_1671) ;  /* 0x0000000800487947 */ /* 0x000fea0003800000 */
.L_x_1673:
[----:B------:R-:W0:Y:S01]  /*2260*/  LDCU UR5, c[0x0][0x3dc] ;  /* 0x00007b80ff0577ac */ /* 0x000e220008000800 */
[C---:B------:R-:W-:Y:S02]  /*2270*/  VIADD R0, R26.reuse, 0x20 ;  /* 0x000000201a007836 */ /* 0x040fe40000000000 */
[C---:B------:R-:W-:Y:S01]  /*2280*/  VIADD R22, R26.reuse, 0x40 ;  /* 0x000000401a167836 */ /* 0x040fe20000000000 */
[----:B0-----:R-:W-:Y:S02]  /*2290*/  ISETP.GE.AND P0, PT, R26, UR5, PT ;  /* 0x000000051a007c0c */ /* 0x001fe4000bf06270 */
[----:B------:R-:W-:Y:S02]  /*22a0*/  ISETP.GE.AND P1, PT, R0, UR5, PT ;  /* 0x0000000500007c0c */ /* 0x000fe4000bf26270 */
[----:B------:R-:W-:-:S09]  /*22b0*/  ISETP.GE.AND P2, PT, R22, UR5, PT ;  /* 0x0000000516007c0c */ /* 0x000fd2000bf46270 */
[----:B------:R-:W-:Y:S02]  /*22c0*/  @!P0 FMNMX R23, RZ, R6, !PT ;  /* 0x00000006ff178209 */ /* 0x000fe40007800000 */
[----:B------:R-:W-:Y:S02]  /*22d0*/  @!P1 FMNMX R0, RZ, R7, !PT ;  /* 0x00000007ff009209 */ /* 0x000fe40007800000 */
[----:B------:R-:W-:Y:S01]  /*22e0*/  @!P2 FMNMX R7, RZ, R8, !PT ;  /* 0x00000008ff07a209 */ /* 0x000fe20007800000 */
[----:B------:R-:W-:Y:S01]  /*22f0*/  @!P0 FMUL R23, R23, R2 ;  /* 0x0000000217178220 */ /* 0x000fe20000400000 */
[----:B------:R-:W-:Y:S01]  /*2300*/  LEA R2, R26, R35, 0x2 ;  /* 0x000000231a027211 */ /* 0x000fe200078e10ff */
        /* <DEDUP_REMOVED lines=12> */
.L_x_1672:
        /* <DEDUP_REMOVED lines=37> */
.L_x_1689:
[----:B---3--:R-:W-:Y:S05]  /*2620*/  BSYNC.RECONVERGENT B2 ;  /* 0x0000000000027941 */ /* 0x008fea0003800200 */
.L_x_1688:
        /* <DEDUP_REMOVED lines=28> */
.L_x_1691:
[----:B------:R-:W-:Y:S05]  /*27f0*/  BSYNC.RECONVERGENT B2 ;  /* 0x0000000000027941 */ /* 0x000fea0003800200 */
.L_x_1690:
[----:B------:R-:W-:Y:S04]  /*2800*/  BSSY.RECONVERGENT B2, `(.L_x_1692) ;  /* 0x000001c000027945 */ /* 0x000fe80003800200 */
[----:B------:R-:W-:Y:S05]  /*2810*/  @P1 BRA `(.L_x_1693) ;  /* 0x0000000000681947 */ /* 0x000fea0003800000 */
[----:B-1----:R-:W-:Y:S01]  /*2820*/  FMUL R3, R8, 0.044714998453855514526 ;  /* 0x3d37271308037820 */ /* 0x002fe20000400000 */
        /* <DEDUP_REMOVED lines=25> */
.L_x_1693:
[----:B------:R-:W-:Y:S05]  /*29c0*/  BSYNC.RECONVERGENT B2 ;  /* 0x0000000000027941 */ /* 0x000fea0003800200 */
.L_x_1692:
        /* <DEDUP_REMOVED lines=27> */
.L_x_1671:
[----:B---3--:R-:W-:Y:S05]  /*2b80*/  BSYNC.RECONVERGENT B0 ;  /* 0x0000000000007941 */ /* 0x008fea0003800200 */
.L_x_1665:
[----:B------:R-:W1:Y:S01]  /*2b90*/  LDCU UR5, c[0x0][0x3dc] ;  /* 0x00007b80ff0577ac */ /* 0x000e620008000800 */
[----:B------:R-:W-:Y:S01]  /*2ba0*/  VIADD R10, R10, 0x400 ;  /* 0x000004000a0a7836 */ /* 0x000fe20000000000 */
[----:B-12---:R-:W-:-:S04]  /*2bb0*/  MOV R3, UR5 ;  /* 0x0000000500037c02 */ /* 0x006fc80008000f00 */
[----:B------:R-:W-:-:S13]  /*2bc0*/  ISETP.GE.AND P0, PT, R10, R3, PT ;  /* 0x000000030a00720c */ /* 0x000fda0003f06270 */
[----:B------:R-:W-:Y:S05]  /*2bd0*/  @!P0 BRA `(.L_x_1694) ;  /* 0xffffffdc00ac8947 */ /* 0x000fea000383ffff */
.L_x_1664:
[----:B---3--:R-:W-:Y:S05]  /*2be0*/  BSYNC.RECONVERGENT B1 ;  /* 0x0000000000017941 */ /* 0x008fea0003800200 */
.L_x_1663:
        /* <DEDUP_REMOVED lines=11> */
.L_x_1713:
[----:B0-----:R-:W0:Y:S01]  /*2ca0*/  LDCU UR10, c[0x0][0x3dc] ;  /* 0x00007b80ff0a77ac */ /* 0x001e220008000800 */
[----:B------:R-:W-:Y:S01]  /*2cb0*/  BSSY.RECONVERGENT B0, `(.L_x_1695) ;  /* 0x00000da000007945 */ /* 0x000fe20003800200 */
[----:B------:R-:W-:Y:S01]  /*2cc0*/  IMAD.MOV.U32 R7, RZ, RZ, RZ ;  /* 0x000000ffff077224 */ /* 0x000fe200078e00ff */
[----:B------:R-:W-:Y:S01]  /*2cd0*/  MOV R18, RZ ;  /* 0x000000ff00127202 */ /* 0x000fe20000000f00 */
[----:B------:R-:W-:Y:S02]  /*2ce0*/  IMAD.MOV.U32 R17, RZ, RZ, RZ ;  /* 0x000000ffff117224 */ /* 0x000fe400078e00ff */
[----:B-1----:R-:W-:Y:S01]  /*2cf0*/  IMAD.MOV.U32 R20, RZ, RZ, RZ ;  /* 0x000000ffff147224 */ /* 0x002fe200078e00ff */
        /* <DEDUP_REMOVED lines=11> */
[C---:B------:R-:W-:Y:S01]  /*2db0*/  IADD3 R33, PT, PT, R19.reuse, 0x20, RZ ;  /* 0x0000002013217810 */ /* 0x040fe20007ffe0ff */
        /* <DEDUP_REMOVED lines=10> */
.L_x_1701:
        /* <DEDUP_REMOVED lines=22> */
[----:B------:R-:W-:-:S02]  /*2fc0*/  ISETP.GE.AND P5, PT, R13, R14, PT ;  /* 0x0000000e0d00720c */ /* 0x000fc40003fa6270 */
[----:B------:R-:W-:Y:S01]  /*2fd0*/  IADD3 R25, PT, PT, R25, 0x2, RZ ;  /* 0x0000000219197810 */ /* 0x000fe20007ffe0ff */
[----:B--2---:R-:W-:Y:S02]  /*2fe0*/  @!P2 HADD2.F32 R9, -RZ, R39.H0_H0 ;  /* 0x20000027ff09a230 */ /* 0x004fe40000004100 */
[----:B---3--:R-:W-:Y:S02]  /*2ff0*/  @!P4 HADD2.F32 R15, -RZ, R27.H0_H0 ;  /* 0x2000001bff0fc230 */ /* 0x008fe40000004100 */
[----:B----4-:R-:W-:Y:S02]  /*3000*/  @!P3 HADD2.F32 R10, -RZ, R26.H0_H0 ;  /* 0x2000001aff0ab230 */ /* 0x010fe40000004100 */
[----:B------:R-:W-:-:S04]  /*3010*/  @!P1 HADD2.F32 R16, -RZ, R28.H0_H0 ;  /* 0x2000001cff109230 */ /* 0x000fc80000004100 */
        /* <DEDUP_REMOVED lines=9> */
.L_x_1699:
[----:B------:R-:W-:Y:S01]  /*30b0*/  ISETP.NE.AND P6, PT, R25, RZ, PT ;  /* 0x000000ff1900720c */ /* 0x000fe20003fc5270 */
[----:B-----5:R-:W-:Y:S02]  /*30c0*/  @!P0 HADD2.F32 R9, -RZ, R29.H0_H0 ;  /* 0x2000001dff098230 */ /* 0x020fe40000004100 */
[----:B------:R-:W-:Y:S02]  /*30d0*/  @!P3 HADD2.F32 R10, -RZ, R30.H0_H0 ;  /* 0x2000001eff0ab230 */ /* 0x000fe40000004100 */
[----:B------:R-:W-:Y:S02]  /*30e0*/  @!P4 HADD2.F32 R15, -RZ, R31.H0_H0 ;  /* 0x2000001fff0fc230 */ /* 0x000fe40000004100 */
[----:B------:R-:W-:Y:S01]  /*30f0*/  @!P1 HADD2.F32 R16, -RZ, R32.H0_H0 ;  /* 0x20000020ff109230 */ /* 0x000fe20000004100 */
[----:B------:R-:W-:Y:S06]  /*3100*/  @P5 BRA `(.L_x_1700) ;  /* 0x0000000000205947 */ /* 0x000fec0003800000 */
        /* <DEDUP_REMOVED lines=8> */
.L_x_1700:
[----:B------:R-:W-:Y:S01]  /*3190*/  VIADD R24, R24, 0x8 ;  /* 0x0000000818187836 */ /* 0x000fe20000000000 */
[C---:B------:R-:W-:Y:S01]  /*31a0*/  LEA R22, R38.reuse, R22, 0x1 ;  /* 0x0000001626167211 */ /* 0x040fe200078e08ff */
[----:B------:R-:W-:Y:S01]  /*31b0*/  IMAD R23, R38, 0x2, R23 ;  /* 0x0000000226177824 */ /* 0x000fe200078e0217 */
[----:B------:R-:W-:Y:S06]  /*31c0*/  @P6 BRA `(.L_x_1701) ;  /* 0xfffffffc00246947 */ /* 0x000fec000383ffff */
[----:B------:R-:W-:Y:S05]  /*31d0*/  BSYNC.RECONVERGENT B1 ;  /* 0x0000000000017941 */ /* 0x000fea0003800200 */
.L_x_1698:
[----:B------:R-:W-:-:S07]  /*31e0*/  IMAD.MOV.U32 R6, RZ, RZ, R8 ;  /* 0x000000ffff067224 */ /* 0x000fce00078e0008 */
.L_x_1697:
        /* <DEDUP_REMOVED lines=24> */
[----:B--2---:R-:W-:-:S02]  /*3370*/  @!P3 HADD2.F32 R9, -RZ, R24.H0_H0 ;  /* 0x20000018ff09b230 */ /* 0x004fc40000004100 */
[----:B---3--:R-:W-:Y:S02]  /*3380*/  @!P2 HADD2.F32 R10, -RZ, R21.H0_H0 ;  /* 0x20000015ff0aa230 */ /* 0x008fe40000004100 */
[----:B----4-:R-:W-:Y:S02]  /*3390*/  @!P1 HADD2.F32 R15, -RZ, R22.H0_H0 ;  /* 0x20000016ff0f9230 */ /* 0x010fe40000004100 */
[----:B-----5:R-:W-:-:S06]  /*33a0*/  @!P0 HADD2.F32 R16, -RZ, R23.H0_H0 ;  /* 0x20000017ff108230 */ /* 0x020fcc0000004100 */
        /* <DEDUP_REMOVED lines=10> */
.L_x_1696:
[----:B------:R-:W-:-:S13]  /*3450*/  ISETP.GE.AND P0, PT, R13, R14, PT ;  /* 0x0000000e0d00720c */ /* 0x000fda0003f06270 */
[----:B------:R-:W-:Y:S05]  /*3460*/  @P0 BRA `(.L_x_1702) ;  /* 0x0000000400780947 */ /* 0x000fea0003800000 */
[----:B------:R-:W2:Y:S01]  /*3470*/  LDG.E.CONSTANT R21, desc[UR6][R44.64] ;  /* 0x000000062c157981 */ /* 0x000ea2000c1e9900 */
[----:B------:R-:W0:Y:S01]  /*3480*/  LDC.64 R4, c[0x0][0x3a0] ;  /* 0x0000e800ff047b82 */ /* 0x000e220000000a00 */
[----:B------:R-:W2:Y:S02]  /*3490*/  LDCU UR10, c[0x0][0x3e0] ;  /* 0x00007c00ff0a77ac */ /* 0x000ea40008000800 */
[----:B------:R-:W2:Y:S05]  /*34a0*/  LDG.E.CONSTANT R6, desc[UR6][R2.64] ;  /* 0x0000000602067981 */ /* 0x000eaa000c1e9900 */
[----:B------:R-:W1:Y:S01]  /*34b0*/  LDC R24, c[0x0][0x3d8] ;  /* 0x0000f600ff187b82 */ /* 0x000e620000000800 */
[----:B------:R-:W-:Y:S01]  /*34c0*/  IADD3 R22, PT, PT, R37, R36, RZ ;  /* 0x0000002425167210 */ /* 0x000fe20007ffe0ff */
[----:B------:R-:W-:Y:S03]  /*34d0*/  BSSY.RECONVERGENT B1, `(.L_x_1703) ;  /* 0x0000020000017945 */ /* 0x000fe60003800200 */
[----:B-1----:R-:W-:Y:S01]  /*34e0*/  ISETP.GE.AND P3, PT, R22, R24, PT ;  /* 0x000000181600720c */ /* 0x002fe20003f66270 */
[----:B--2---:R-:W-:Y:S01]  /*34f0*/  IMAD R19, R21, UR10, R6 ;  /* 0x0000000a15137c24 */ /* 0x004fe2000f8e0206 */
[----:B------:R-:W1:Y:S03]  /*3500*/  LDCU.64 UR10, c[0x0][0x3c8] ;  /* 0x00007900ff0a77ac */ /* 0x000e660008000a00 */
[----:B0-----:R-:W-:-:S04]  /*3510*/  IMAD.WIDE R4, R19, 0x4, R4 ;  /* 0x0000000413047825 */ /* 0x001fc800078e0204 */
[C---:B------:R-:W-:Y:S01]  /*3520*/  VIADD R19, R22.reuse, 0x20 ;  /* 0x0000002016137836 */ /* 0x040fe20000000000 */
[----:B------:R0:W5:Y:S01]  /*3530*/  LDG.E.CONSTANT R6, desc[UR6][R4.64] ;  /* 0x0000000604067981 */ /* 0x000162000c1e9900 */
[-C--:B------:R-:W-:Y:S01]  /*3540*/  IMAD R23, R21, R24.reuse, RZ ;  /* 0x0000001815177224 */ /* 0x080fe200078e02ff */
[C---:B------:R-:W-:Y:S02]  /*3550*/  IADD3 R21, PT, PT, R22.reuse, 0x60, RZ ;  /* 0x0000006016157810 */ /* 0x040fe40007ffe0ff */
[-C--:B------:R-:W-:Y:S01]  /*3560*/  ISETP.GE.AND P2, PT, R19, R24.reuse, PT ;  /* 0x000000181300720c */ /* 0x080fe20003f46270 */
[C---:B------:R-:W-:Y:S01]  /*3570*/  VIADD R19, R22.reuse, 0x40 ;  /* 0x0000004016137836 */ /* 0x040fe20000000000 */
[----:B------:R-:W-:Y:S02]  /*3580*/  IADD3 R22, P4, PT, R22, R23, RZ ;  /* 0x0000001716167210 */ /* 0x000fe40007f9e0ff */
[-C--:B------:R-:W-:Y:S02]  /*3590*/  ISETP.GE.AND P0, PT, R21, R24.reuse, PT ;  /* 0x000000181500720c */ /* 0x080fe40003f06270 */
[----:B------:R-:W-:-:S02]  /*35a0*/  ISETP.GE.AND P1, PT, R19, R24, PT ;  /* 0x000000181300720c */ /* 0x000fc40003f26270 */
        /* <DEDUP_REMOVED lines=10> */
[----:B------:R-:W-:-:S04]  /*3650*/  F2FP.F16.F32.PACK_AB R22, RZ, R20 ;  /* 0x00000014ff16723e */ /* 0x000fc800000000ff */
[----:B------:R-:W-:-:S07]  /*3660*/  SEL R21, R21, 0x7610, P3 ;  /* 0x0000761015157807 */ /* 0x000fce0001800000 */
.L_x_1705:
[----:B-----5:R-:W-:-:S05]  /*3670*/  HADD2 R20, R23, R22.H0_H0 ;  /* 0x2000001617147230 */ /* 0x020fca0000000000 */
[----:B------:R-:W-:-:S06]  /*3680*/  PRMT R20, R23, R21, R20 ;  /* 0x0000001517147216 */ /* 0x000fcc0000000014 */
[----:B------:R-:W2:Y:S02]  /*3690*/  ATOM.E.CAS.STRONG.GPU PT, R20, [R4], R23, R20 ;  /* 0x000000170414738b */ /* 0x000ea400001ee114 */
[----:B--2---:R-:W-:Y:S01]  /*36a0*/  ISETP.NE.U32.AND P3, PT, R20, R23, PT ;  /* 0x000000171400720c */ /* 0x004fe20003f65070 */
[----:B------:R-:W-:-:S12]  /*36b0*/  IMAD.MOV.U32 R23, RZ, RZ, R20 ;  /* 0x000000ffff177224 */ /* 0x000fd800078e0014 */
[----:B------:R-:W-:Y:S05]  /*36c0*/  @P3 BRA `(.L_x_1705) ;  /* 0xfffffffc00e83947 */ /* 0x000fea000383ffff */
.L_x_1704:
[----:B------:R-:W-:Y:S05]  /*36d0*/  BSYNC.RECONVERGENT B1 ;  /* 0x0000000000017941 */ /* 0x000fea0003800200 */
.L_x_1703:
        /* <DEDUP_REMOVED lines=8> */
[----:B------:R-:W-:Y:S01]  /*3760*/  F2FP.F16.F32.PACK_AB R17, RZ, R17 ;  /* 0x00000011ff11723e */ /* 0x000fe200000000ff */
[----:B------:R1:W5:Y:S01]  /*3770*/  LD.E R23, desc[UR6][R20.64] ;  /* 0x0000000614177980 */ /* 0x000362000c101900 */
[----:B------:R-:W-:-:S04]  /*3780*/  ISETP.EQ.U32.AND P2, PT, R22, RZ, PT ;  /* 0x000000ff1600720c */ /* 0x000fc80003f42070 */
[----:B------:R-:W-:-:S09]  /*3790*/  SEL R24, R24, 0x7610, P2 ;  /* 0x0000761018187807 */ /* 0x000fd20001000000 */
.L_x_1708:
[----:B-----5:R-:W-:-:S05]  /*37a0*/  HADD2 R22, R23, R17.H0_H0 ;  /* 0x2000001117167230 */ /* 0x020fca0000000000 */
[----:B------:R-:W-:-:S06]  /*37b0*/  PRMT R22, R23, R24, R22 ;  /* 0x0000001817167216 */ /* 0x000fcc0000000016 */
[----:B------:R-:W2:Y:S02]  /*37c0*/  ATOM.E.CAS.STRONG.GPU PT, R22, [R20], R23, R22 ;  /* 0x000000171416738b */ /* 0x000ea400001ee116 */
[----:B--2---:R-:W-:Y:S01]  /*37d0*/  ISETP.NE.U32.AND P2, PT, R22, R23, PT ;  /* 0x000000171600720c */ /* 0x004fe20003f45070 */
[----:B------:R-:W-:-:S12]  /*37e0*/  IMAD.MOV.U32 R23, RZ, RZ, R22 ;  /* 0x000000ffff177224 */ /* 0x000fd800078e0016 */
[----:B------:R-:W-:Y:S05]  /*37f0*/  @P2 BRA `(.L_x_1708) ;  /* 0xfffffffc00e82947 */ /* 0x000fea000383ffff */
.L_x_1707:
[----:B------:R-:W-:Y:S05]  /*3800*/  BSYNC.RECONVERGENT B1 ;  /* 0x0000000000017941 */ /* 0x000fea0003800200 */
.L_x_1706:
        /* <DEDUP_REMOVED lines=10> */
[----:B------:R-:W-:Y:S02]  /*38b0*/  F2FP.F16.F32.PACK_AB R17, RZ, R18 ;  /* 0x00000012ff11723e */ /* 0x000fe400000000ff */
[----:B------:R-:W-:-:S09]  /*38c0*/  SEL R22, R22, 0x7610, P1 ;  /* 0x0000761016167807 */ /* 0x000fd20000800000 */
.L_x_1711:
[----:B-----5:R-:W-:-:S05]  /*38d0*/  HADD2 R18, R23, R17.H0_H0 ;  /* 0x2000001117127230 */ /* 0x020fca0000000000 */
[----:B------:R-:W-:-:S06]  /*38e0*/  PRMT R18, R23, R22, R18 ;  /* 0x0000001617127216 */ /* 0x000fcc0000000012 */
[----:B------:R-:W2:Y:S02]  /*38f0*/  ATOM.E.CAS.STRONG.GPU PT, R18, [R20], R23, R18 ;  /* 0x000000171412738b */ /* 0x000ea400001ee112 */
[----:B--2---:R-:W-:Y:S01]  /*3900*/  ISETP.NE.U32.AND P1, PT, R18, R23, PT ;  /* 0x000000171200720c */ /* 0x004fe20003f25070 */
[----:B------:R-:W-:-:S12]  /*3910*/  IMAD.MOV.U32 R23, RZ, RZ, R18 ;  /* 0x000000ffff177224 */ /* 0x000fd800078e0012 */
[----:B------:R-:W-:Y:S05]  /*3920*/  @P1 BRA `(.L_x_1711) ;  /* 0xfffffffc00e81947 */ /* 0x000fea000383ffff */
.L_x_1710:
[----:B------:R-:W-:Y:S05]  /*3930*/  BSYNC.RECONVERGENT B1 ;  /* 0x0000000000017941 */ /* 0x000fea0003800200 */
.L_x_1709:
[----:B------:R-:W-:Y:S05]  /*3940*/  @P0 BRA `(.L_x_1702) ;  /* 0x0000000000400947 */ /* 0x000fea0003800000 */
[----:B-1----:R-:W-:Y:S01]  /*3950*/  IADD3 R21, P0, PT, R19, 0xc0, RZ ;  /* 0x000000c013157810 */ /* 0x002fe20007f1e0ff */
[----:B-----5:R-:W-:-:S03]  /*3960*/  FMUL R6, R6, R7 ;  /* 0x0000000706067220 */ /* 0x020fc60000400000 */
[----:B0-----:R-:W-:Y:S02]  /*3970*/  IADD3.X R5, PT, PT, RZ, R5, RZ, P0, !PT ;  /* 0x00000005ff057210 */ /* 0x001fe400007fe4ff */
[C---:B------:R-:W-:Y:S02]  /*3980*/  LOP3.LUT R4, R21.reuse, 0xfffffffd, RZ, 0xc0, !PT ;  /* 0xfffffffd15047812 */ /* 0x040fe400078ec0ff */
[----:B------:R-:W-:Y:S02]  /*3990*/  LOP3.LUT R17, R21, 0x2, RZ, 0xc0, !PT ;  /* 0x0000000215117812 */ /* 0x000fe400078ec0ff */
[----:B------:R-:W-:Y:S01]  /*39a0*/  F2FP.F16.F32.PACK_AB R7, RZ, R6 ;  /* 0x00000006ff07723e */ /* 0x000fe200000000ff */
[----:B------:R0:W5:Y:S01]  /*39b0*/  LD.E R19, desc[UR6][R4.64] ;  /* 0x0000000604137980 */ /* 0x000162000c101900 */
[----:B------:R-:W-:Y:S01]  /*39c0*/  ISETP.EQ.U32.AND P0, PT, R17, RZ, PT ;  /* 0x000000ff1100720c */ /* 0x000fe20003f02070 */
[----:B------:R-:W-:-:S05]  /*39d0*/  IMAD.MOV.U32 R17, RZ, RZ, 0x3254 ;  /* 0x00003254ff117424 */ /* 0x000fca00078e00ff */
[----:B------:R-:W-:-:S07]  /*39e0*/  SEL R17, R17, 0x7610, P0 ;  /* 0x0000761011117807 */ /* 0x000fce0000000000 */
.L_x_1712:
[----:B-----5:R-:W-:-:S05]  /*39f0*/  HADD2 R6, R19, R7.H0_H0 ;  /* 0x2000000713067230 */ /* 0x020fca0000000000 */
[----:B------:R-:W-:-:S06]  /*3a00*/  PRMT R6, R19, R17, R6 ;  /* 0x0000001113067216 */ /* 0x000fcc0000000006 */
[----:B------:R-:W2:Y:S02]  /*3a10*/  ATOM.E.CAS.STRONG.GPU PT, R6, [R4], R19, R6 ;  /* 0x000000130406738b */ /* 0x000ea400001ee106 */
[----:B--2---:R-:W-:Y:S01]  /*3a20*/  ISETP.NE.U32.AND P0, PT, R6, R19, PT ;  /* 0x000000130600720c */ /* 0x004fe20003f05070 */
[----:B------:R-:W-:-:S12]  /*3a30*/  IMAD.MOV.U32 R19, RZ, RZ, R6 ;  /* 0x000000ffff137224 */ /* 0x000fd800078e0006 */
[----:B------:R-:W-:Y:S05]  /*3a40*/  @P0 BRA `(.L_x_1712) ;  /* 0xfffffffc00e80947 */ /* 0x000fea000383ffff */
.L_x_1702:
[----:B------:R-:W-:Y:S05]  /*3a50*/  BSYNC.RECONVERGENT B0 ;  /* 0x0000000000007941 */ /* 0x000fea0003800200 */
.L_x_1695:
[----:B------:R-:W2:Y:S01]  /*3a60*/  LDCU UR10, c[0x0][0x3d8] ;  /* 0x00007b00ff0a77ac */ /* 0x000ea20008000800 */
[----:B------:R-:W-:-:S04]  /*3a70*/  IADD3 R36, PT, PT, R36, 0x400, RZ ;  /* 0x0000040024247810 */ /* 0x000fc80007ffe0ff */
[----:B--2---:R-:W-:-:S13]  /*3a80*/  ISETP.GE.AND P0, PT, R36, UR10, PT ;  /* 0x0000000a24007c0c */ /* 0x004fda000bf06270 */
[----:B------:R-:W-:Y:S05]  /*3a90*/  @!P0 BRA `(.L_x_1713) ;  /* 0xfffffff000808947 */ /* 0x000fea000383ffff */
[----:B------:R-:W-:Y:S05]  /*3aa0*/  EXIT ;  /* 0x000000000000794d */ /* 0x000fea0003800000 */
        .weak           $__internal_13_$__cuda_sm3x_div_rn_noftz_f32_slowpath
        .type           $__internal_13_$__cuda_sm3x_div_rn_noftz_f32_slowpath,@function
        .size           $__internal_13_$__cuda_sm3x_div_rn_noftz_f32_slowpath,(.L_x_4635 - $__internal_13_$__cuda_sm3x_div_rn_noftz_f32_slowpath)
$__internal_13_$__cuda_sm3x_div_rn_noftz_f32_slowpath:
        /* <DEDUP_REMOVED lines=34> */
.L_x_1715:
        /* <DEDUP_REMOVED lines=10> */
[----:B------:R-:W-:Y:S01]  /*3d70*/  FFMA R6, R0, R33, RZ ;  /* 0x0000002100067223 */ /* 0x000fe200000000ff */
[----:B------:R-:W-:-:S03]  /*3d80*/  IADD3 R25, PT, PT, R28, R25, RZ ;  /* 0x000000191c197210 */ /* 0x000fc60007ffe0ff */
[----:B------:R-:W-:-:S04]  /*3d90*/  FFMA R31, R29, R6, R0 ;  /* 0x000000061d1f7223 */ /* 0x000fc80000000000 */
[----:B------:R-:W-:-:S04]  /*3da0*/  FFMA R30, R33, R31, R6 ;  /* 0x0000001f211e7223 */ /* 0x000fc80000000006 */
[----:B------:R-:W-:-:S04]  /*3db0*/  FFMA R29, R29, R30, R0 ;  /* 0x0000001e1d1d7223 */ /* 0x000fc80000000000 */
        /* <DEDUP_REMOVED lines=32> */
[----:B------:R-:W-:-:S05]  /*3fc0*/  LOP3.LUT R23, R23, R6, RZ, 0xc0, !PT ;  /* 0x0000000617177212 */ /* 0x000fca00078ec0ff */
[----:B------:R-:W-:-:S05]  /*3fd0*/  IMAD.IADD R23, R28, 0x1, R23 ;  /* 0x000000011c177824 */ /* 0x000fca00078e0217 */
[----:B------:R-:W-:Y:S01]  /*3fe0*/  LOP3.LUT R0, R23, R0, RZ, 0xfc, !PT ;  /* 0x0000000017007212 */ /* 0x000fe200078efcff */
[----:B------:R-:W-:Y:S06]  /*3ff0*/  BRA `(.L_x_1723) ;  /* 0x0000000000107947 */ /* 0x000fec0003800000 */
.L_x_1722:
[----:B------:R-:W-:-:S04]  /*4000*/  LOP3.LUT R0, R0, 0x80000000, RZ, 0xc0, !PT ;  /* 0x8000000000007812 */ /* 0x000fc800078ec0ff */
[----:B------:R-:W-:Y:S01]  /*4010*/  LOP3.LUT R0, R0, 0x7f800000, RZ, 0xfc, !PT ;  /* 0x7f80000000007812 */ /* 0x000fe200078efcff */
[----:B------:R-:W-:Y:S06]  /*4020*/  BRA `(.L_x_1723) ;  /* 0x0000000000047947 */ /* 0x000fec0003800000 */
.L_x_1721:
[----:B------:R-:W-:-:S07]  /*4030*/  LEA R0, R25, R0, 0x17 ;  /* 0x0000000019007211 */ /* 0x000fce00078eb8ff */
.L_x_1723:
[----:B------:R-:W-:Y:S05]  /*4040*/  BSYNC.RECONVERGENT B5 ;  /* 0x0000000000057941 */ /* 0x000fea0003800200 */
.L_x_1720:
[----:B------:R-:W-:Y:S05]  /*4050*/  BRA `(.L_x_1724) ;  /* 0x0000000000207947 */ /* 0x000fea0003800000 */
.L_x_1719:
[----:B------:R-:W-:-:S04]  /*4060*/  LOP3.LUT R0, R23, 0x80000000, R6, 0x48, !PT ;  /* 0x8000000017007812 */ /* 0x000fc800078e4806 */
[----:B------:R-:W-:Y:S01]  /*4070*/  LOP3.LUT R0, R0, 0x7f800000, RZ, 0xfc, !PT ;  /* 0x7f80000000007812 */ /* 0x000fe200078efcff */
[----:B------:R-:W-:Y:S06]  /*4080*/  BRA `(.L_x_1724) ;  /* 0x0000000000147947 */ /* 0x000fec0003800000 */
.L_x_1718:
[----:B------:R-:W-:Y:S01]  /*4090*/  LOP3.LUT R0, R23, 0x80000000, R6, 0x48, !PT ;  /* 0x8000000017007812 */ /* 0x000fe200078e4806 */
[----:B------:R-:W-:Y:S06]  /*40a0*/  BRA `(.L_x_1724) ;  /* 0x00000000000c7947 */ /* 0x000fec0003800000 */
.L_x_1717:
[----:B------:R-:W0:Y:S01]  /*40b0*/  MUFU.RSQ R0, -QNAN ;  /* 0xffc0000000007908 */ /* 0x000e220000001400 */
[----:B------:R-:W-:Y:S05]  /*40c0*/  BRA `(.L_x_1724) ;  /* 0x0000000000047947 */ /* 0x000fea0003800000 */
.L_x_1716:
[----:B------:R-:W-:-:S07]  /*40d0*/  FADD.FTZ R0, R6, R23 ;  /* 0x0000001706007221 */ /* 0x000fce0000010000 */
.L_x_1724:
[----:B------:R-:W-:Y:S05]  /*40e0*/  BSYNC.RECONVERGENT B4 ;  /* 0x0000000000047941 */ /* 0x000fea0003800200 */
.L_x_1714:
[----:B------:R-:W-:-:S04]  /*40f0*/  IMAD.MOV.U32 R23, RZ, RZ, 0x0 ;  /* 0x00000000ff177424 */ /* 0x000fc800078e00ff */
[----:B0-----:R-:W-:Y:S05]  /*4100*/  RET.REL.NODEC R22 `(_Z15moe_mega_kernelI6__halfLb1ELi1EEvPKT_S3_S3_S3_PKfPKiS7_S7_S7_PS1_iiiiii) ;  /* 0xffffffbc16bc7950 */ /* 0x001fea0003c3ffff */
.L_x_1725:
        /* <DEDUP_REMOVED lines=15> */
.L_x_4635:


//--------------------- .text._Z15moe_mega_kernelI6__halfLb0ELi2EEvPKT_S3_S3_S3_PKfPKiS7_S7_S7_PS1_iiiiii --------------------------
	.section	.text._Z15moe_mega_kernelI6__halfLb0ELi2EEvPKT_S3_S3_S3_PKfPKiS7_S7_S7_PS1_iiiiii,"ax",@progbits
	.align	128
        .global         _Z15moe_mega_kernelI6__halfLb0ELi2EEvPKT_S3_S3_S3_PKfPKiS7_S7_S7_PS1_iiiiii
        .type           _Z15moe_mega_kernelI6__halfLb0ELi2EEvPKT_S3_S3_S3_PKfPKiS7_S7_S7_PS1_iiiiii,@function
        .size           _Z15moe_mega_kernelI6__halfLb0ELi2EEvPKT_S3_S3_S3_PKfPKiS7_S7_S7_PS1_iiiiii,(.L_x_4636 - _Z15moe_mega_kernelI6__halfLb0ELi2EEvPKT_S3_S3_S3_PKfPKiS7_S7_S7_PS1_iiiiii)
        .other          _Z15moe_mega_kernelI6__halfLb0ELi2EEvPKT_S3_S3_S3_PKfPKiS7_S7_S7_PS1_iiiiii,@"STO_CUDA_ENTRY STV_DEFAULT"
_Z15moe_mega_kernelI6__halfLb0ELi2EEvPKT_S3_S3_S3_PKfPKiS7_S7_S7_PS1_iiiiii:
.text._Z15moe_mega_kernelI6__halfLb0ELi2EEvPKT_S3_S3_S3_PKfPKiS7_S7_S7_PS1_iiiiii:
        /* <DEDUP_REMOVED lines=15> */
.L_x_1727:
        /* <DEDUP_REMOVED lines=9> */
.L_x_1726:
[----:B------:R-:W-:-:S04]  /*0180*/  IMAD.WIDE.U32 R6, R5, 0x4, R6 ;  /* 0x0000000405067825 */ /* 0x000fc800078e0006 */
[----:B0-----:R-:W-:Y:S01]  /*0190*/  IMAD.WIDE.U32 R12, R5, 0x4, R12 ;  /* 0x00000004050c7825 */ /* 0x001fe200078e000c */
[----:B------:R-:W0:Y:S01]  /*01a0*/  S2R R9, SR_TID.X ;  /* 0x0000000000097919 */ /* 0x000e220000002100 */
[----:B------:R-:W1:Y:S01]  /*01b0*/  LDC.64 R16, c[0x0][0x3d8] ;  /* 0x0000f600ff107b82 */ /* 0x000e620000000a00 */
[----:B------:R2:W3:Y:S04]  /*01c0*/  LDG.E.CONSTANT R6, desc[UR6][R6.64] ;  /* 0x0000000606067981 */ /* 0x0004e8000c1e9900 */
[----:B------:R-:W4:Y:S03]  /*01d0*/  LDG.E.CONSTANT R11, desc[UR6][R12.64] ;  /* 0x000000060c0b7981 */ /* 0x000f26000c1e9900 */
[----:B------:R-:W5:Y:S01]  /*01e0*/  LDC.64 R14, c[0x0][0x3b8] ;  /* 0x0000ee00ff0e7b82 */ /* 0x000f620000000a00 */
[----:B------:R-:W5:Y:S01]  /*01f0*/  LDG.E.CONSTANT R3, desc[UR6][R12.64+0x4] ;  /* 0x000004060c037981 */ /* 0x000f62000c1e9900 */
[----:B-1----:R-:W-:Y:S01]  /*0200*/  IADD3 R2, PT, PT, R16, -0x1, RZ ;  /* 0xffffffff10027810 */ /* 0x002fe20007ffe0ff */
[----:B------:R-:W-:-:S04]  /*0210*/  IMAD R8, R17, R16, RZ ;  /* 0x0000001011087224 */ /* 0x000fc800078e02ff */
[----:B------:R-:W-:Y:S02]  /*0220*/  IMAD R5, R8, R5, RZ ;  /* 0x0000000508057224 */ /* 0x000fe400078e02ff */
[----:B0-----:R-:W-:Y:S01]  /*0230*/  IMAD.IADD R0, R2, 0x1, -R9 ;  /* 0x0000000102007824 */ /* 0x001fe200078e0a09 */
[----:B--2---:R-:W-:Y:S02]  /*0240*/  LOP3.LUT R7, R9, 0x1f, RZ, 0xc0, !PT ;  /* 0x0000001f09077812 */ /* 0x004fe400078ec0ff */
[----:B------:R-:W-:Y:S02]  /*0250*/  SHF.R.S32.HI R8, RZ, 0x1f, R5 ;  /* 0x0000001fff087819 */ /* 0x000fe40000011405 */
[----:B---3--:R-:W-:Y:S02]  /*0260*/  IADD3 R4, PT, PT, -R6, R19, RZ ;  /* 0x0000001306047210 */ /* 0x008fe40007ffe1ff */
[----:B------:R-:W-:Y:S02]  /*0270*/  SHF.R.U32.HI R6, RZ, 0x5, R9 ;  /* 0x00000005ff067819 */ /* 0x000fe40000011609 */
[----:B----4-:R-:W-:-:S02]  /*0280*/  LEA R4, R4, R11, 0x1 ;  /* 0x0000000b04047211 */ /* 0x010fc400078e08ff */
[----:B------:R-:W-:Y:S02]  /*0290*/  LEA.HI R11, R0, 0x1, RZ, 0x18 ;  /* 0x00000001000b7811 */ /* 0x000fe400078fc0ff */
[C---:B-----5:R-:W-:Y:S01]  /*02a0*/  ISETP.GE.AND P0, PT, R4.reuse, R3, PT ;  /* 0x000000030400720c */ /* 0x060fe20003f06270 */
[----:B------:R-:W-:Y:S01]  /*02b0*/  IMAD.WIDE R12, R4, 0x4, R14 ;  /* 0x00000004040c7825 */ /* 0x000fe200078e020e */
[C---:B------:R-:W-:Y:S02]  /*02c0*/  LOP3.LUT R36, R11.reuse, 0x3, RZ, 0xc0, !PT ;  /* 0x000000030b247812 */ /* 0x040fe400078ec0ff */
[----:B------:R-:W-:Y:S02]  /*02d0*/  LOP3.LUT R37, R11, 0x7, RZ, 0xc0, !PT ;  /* 0x000000070b257812 */ /* 0x000fe400078ec0ff */
[----:B------:R-:W-:-:S07]  /*02e0*/  IADD3 R35, PT, PT, R36, -0x1, RZ ;  /* 0xffffffff24237810 */ /* 0x000fce0007ffe0ff */
        /* <DEDUP_REMOVED lines=14> */
[----:B------:R-:W-:Y:S02]  /*03d0*/  MOV R10, 0x400 ;  /* 0x00000400000a7802 */ /* 0x000fe40000000f00 */
[----:B------:R-:W-:Y:S02]  /*03e0*/  LOP3.LUT R20, R11, 0x1fffff8, RZ, 0xc0, !PT ;  /* 0x01fffff80b147812 */ /* 0x000fe400078ec0ff */
[----:B------:R-:W-:Y:S02]  /*03f0*/  MOV R23, RZ ;  /* 0x000000ff00177202 */ /* 0x000fe40000000f00 */
[----:B-1----:R-:W-:Y:S02]  /*0400*/  LEA R21, R21, R10, 0x18 ;  /* 0x0000000a15157211 */ /* 0x002fe400078ec0ff */
[----:B------:R-:W-:-:S07]  /*0410*/  MOV R10, R9 ;  /* 0x00000009000a7202 */ /* 0x000fce0000000f00 */
.L_x_1732:
        /* <DEDUP_REMOVED lines=33> */
.L_x_1731:
[----:B0-----:R-:W-:Y:S05]  /*0630*/  BSYNC.RECONVERGENT B1 ;  /* 0x0000000000017941 */ /* 0x001fea0003800200 */
.L_x_1730:
        /* <DEDUP_REMOVED lines=27> */
.L_x_1734:
[----:B------:R-:W-:Y:S05]  /*07f0*/  BSYNC.RECONVERGENT B1 ;  /* 0x0000000000017941 */ /* 0x000fea0003800200 */
.L_x_1733:
[----:B------:R-:W-:Y:S05]  /*0800*/  @!P1 BRA `(.L_x_1729) ;  /* 0x0000000000789947 */ /* 0x000fea0003800000 */
[----:B------:R-:W-:Y:S02]  /*0810*/  ISETP.NE.AND P1, PT, R35, RZ, PT ;  /* 0x000000ff2300720c */ /* 0x000fe40003f25270 */
[----:B------:R-:W-:-:S11]  /*0820*/  LOP3.LUT P0, RZ, R0, 0x100, RZ, 0xc0, !PT ;  /* 0x0000010000ff7812 */ /* 0x000fd6000780c0ff */
[----:B------:R-:W2:Y:S01]  /*0830*/  @P1 S2R R19, SR_CgaCtaId ;  /* 0x0000000000131919 */ /* 0x000ea20000008800 */
[----:B0-----:R-:W0:Y:S01]  /*0840*/  @P1 LDC.64 R20, c[0x0][0x380] ;  /* 0x0000e000ff141b82 */ /* 0x001e220000000a00 */
[----:B-1----:R-:W-:-:S07]  /*0850*/  @P1 MOV R18, 0x400 ;  /* 0x0000040000121802 */ /* 0x002fce0000000f00 */
[----:B------:R-:W1:Y:S01]  /*0860*/  @!P0 LDC.64 R24, c[0x0][0x380] ;  /* 0x0000e000ff188b82 */ /* 0x000e620000000a00 */
[----:B--2---:R-:W-:Y:S02]  /*0870*/  @P1 LEA R23, R19, R18, 0x18 ;  /* 0x0000001213171211 */ /* 0x004fe400078ec0ff */
[----:B------:R-:W-:-:S03]  /*0880*/  @P1 IADD3 R19, P3, PT, R15, R10, RZ ;  /* 0x0000000a0f131210 */ /* 0x000fc60007f7e0ff */
[C---:B------:R-:W-:Y:S01]  /*0890*/  @P1 IMAD R23, R10.reuse, 0x4, R23 ;  /* 0x000000040a171824 */ /* 0x040fe200078e0217 */
[----:B------:R-:W-:Y:S02]  /*08a0*/  @P1 IADD3 R10, PT, PT, R10, 0x200, RZ ;  /* 0x000002000a0a1810 */ /* 0x000fe40007ffe0ff */
[----:B------:R-:W-:Y:S02]  /*08b0*/  @P1 IADD3.X R22, PT, PT, RZ, R14, RZ, P3, !PT ;  /* 0x0000000eff161210 */ /* 0x000fe40001ffe4ff */
[----:B------:R-:W-:Y:S02]  /*08c0*/  @!P0 IADD3 R15, P2, PT, R15, R10, RZ ;  /* 0x0000000a0f0f8210 */ /* 0x000fe40007f5e0ff */
[----:B0-----:R-:W-:-:S03]  /*08d0*/  @P1 LEA R18, P3, R19, R20, 0x1 ;  /* 0x0000001413121211 */ /* 0x001fc600078608ff */
[----:B------:R-:W-:Y:S01]  /*08e0*/  @!P0 IMAD.X R20, RZ, RZ, R14, P2 ;  /* 0x000000ffff148224 */ /* 0x000fe200010e060e */
[----:B-1----:R-:W-:Y:S02]  /*08f0*/  @!P0 LEA R14, P2, R15, R24, 0x1 ;  /* 0x000000180f0e8211 */ /* 0x002fe400078408ff */
[----:B------:R-:W-:Y:S02]  /*0900*/  @P1 LEA.HI.X R19, R19, R21, R22, 0x1, P3 ;  /* 0x0000001513131211 */ /* 0x000fe400018f0c16 */
[----:B------:R-:W-:-:S03]  /*0910*/  @!P0 LEA.HI.X R15, R15, R25, R20, 0x1, P2 ;  /* 0x000000190f0f8211 */ /* 0x000fc600010f0c14 */
[----:B------:R-:W2:Y:S04]  /*0920*/  @P1 LDG.E.U16.CONSTANT R20, desc[UR6][R18.64] ;  /* 0x0000000612141981 */ /* 0x000ea8000c1e9500 */
[----:B------:R-:W3:Y:S04]  /*0930*/  @P1 LDG.E.U16.CONSTANT R22, desc[UR6][R18.64+0x200] ;  /* 0x0002000612161981 */ /* 0x000ee8000c1e9500 */
[----:B------:R-:W4:Y:S01]  /*0940*/  @!P0 LDG.E.U16.CONSTANT R14, desc[UR6][R14.64] ;  /* 0x000000060e0e8981 */ /* 0x000f22000c1e9500 */
[----:B------:R-:W-:Y:S01]  /*0950*/  @!P0 MOV R21, 0x400 ;  /* 0x0000040000158802 */ /* 0x000fe20000000f00 */
[----:B------:R-:W0:Y:S03]  /*0960*/  @!P0 S2R R24, SR_CgaCtaId ;  /* 0x0000000000188919 */ /* 0x000e260000008800 */
[----:B0-----:R-:W-:-:S04]  /*0970*/  @!P0 LEA R21, R24, R21, 0x18 ;  /* 0x0000001518158211 */ /* 0x001fc800078ec0ff */
[----:B------:R-:W-:Y:S01]  /*0980*/  @!P0 LEA R21, R10, R21, 0x2 ;  /* 0x000000150a158211 */ /* 0x000fe200078e10ff */
[----:B--2---:R-:W-:Y:S02]  /*0990*/  @P1 HADD2.F32 R20, -RZ, R20.H0_H0 ;  /* 0x20000014ff141230 */ /* 0x004fe40000004100 */
[----:B---3--:R-:W-:-:S03]  /*09a0*/  @P1 HADD2.F32 R22, -RZ, R22.H0_H0 ;  /* 0x20000016ff161230 */ /* 0x008fc60000004100 */
[----:B------:R2:W-:Y:S01]  /*09b0*/  @P1 STS [R23], R20 ;  /* 0x0000001417001388 */ /* 0x0005e20000000800 */
[----:B----4-:R-:W-:-:S03]  /*09c0*/  @!P0 HADD2.F32 R10, -RZ, R14.H0_H0 ;  /* 0x2000000eff0a8230 */ /* 0x010fc60000004100 */
[----:B------:R2:W-:Y:S04]  /*09d0*/  @P1 STS [R23+0x400], R22 ;  /* 0x0004001617001388 */ /* 0x0005e80000000800 */
[----:B------:R2:W-:Y:S02]  /*09e0*/  @!P0 STS [R21], R10 ;  /* 0x0000000a15008388 */ /* 0x0005e40000000800 */
.L_x_1729:
[----:B0-----:R-:W-:Y:S05]  /*09f0*/  BSYNC.RECONVERGENT B0 ;  /* 0x0000000000007941 */ /* 0x001fea0003800200 */
.L_x_1728:
[----:B--2---:R-:W-:-:S04]  /*0a00*/  IADD3 R10, PT, PT, R4, 0x1, RZ ;  /* 0x00000001040a7810 */ /* 0x004fc80007ffe0ff */
        /* <DEDUP_REMOVED lines=14> */
[----:B------:R-:W-:Y:S02]  /*0af0*/  MOV R15, 0x400 ;  /* 0x00000400000f7802 */ /* 0x000fe40000000f00 */
[----:B------:R-:W-:Y:S01]  /*0b00*/  LOP3.LUT R32, R11, 0x1fffff8, RZ, 0xc0, !PT ;  /* 0x01fffff80b207812 */ /* 0x000fe200078ec0ff */
[----:B------:R-:W-:Y:S01]  /*0b10*/  IMAD.MOV.U32 R11, RZ, RZ, RZ ;  /* 0x000000ffff0b7224 */ /* 0x000fe200078e00ff */
[----:B-1----:R-:W-:-:S07]  /*0b20*/  LEA R34, R20, R15, 0x18 ;  /* 0x0000000f14227211 */ /* 0x002fce00078ec0ff */
.L_x_1739:
        /* <DEDUP_REMOVED lines=12> */
[----:B------:R-:W-:-:S02]  /*0bf0*/  IADD3 R19, PT, PT, R9, R16, RZ ;  /* 0x0000001009137210 */ /* 0x000fc40007ffe0ff */
[----:B------:R-:W-:Y:S02]  /*0c00*/  IADD3 R11, PT, PT, R11, 0x8, RZ ;  /* 0x000000080b0b7810 */ /* 0x000fe40007ffe0ff */
[----:B------:R-:W-:Y:S01]  /*0c10*/  IADD3 R9, PT, PT, R9, 0x800, RZ ;  /* 0x0000080009097810 */ /* 0x000fe20007ffe0ff */
[----:B------:R-:W-:Y:S01]  /*0c20*/  IMAD R22, R19, 0x4, R34 ;  /* 0x0000000413167824 */ /* 0x000fe200078e0222 */
[----:B------:R-:W-:Y:S01]  /*0c30*/  ISETP.NE.AND P0, PT, R11, R32, PT ;  /* 0x000000200b00720c */ /* 0x000fe20003f05270 */
[----:B--2---:R-:W-:Y:S02]  /*0c40*/  HADD2.F32 R15, -RZ, R15.H0_H0 ;  /* 0x2000000fff0f7230 */ /* 0x004fe40000004100 */
[----:B---3--:R-:W-:-:S03]  /*0c50*/  HADD2.F32 R23, -RZ, R23.H0_H0 ;  /* 0x20000017ff177230 */ /* 0x008fc60000004100 */
[----:B------:R1:W-:Y:S01]  /*0c60*/  STS [R22+0x4], R15 ;  /* 0x0000040f16007388 */ /* 0x0003e20000000800 */
[----:B----4-:R-:W-:-:S03]  /*0c70*/  HADD2.F32 R19, -RZ, R24.H0_H0 ;  /* 0x20000018ff137230 */ /* 0x010fc60000004100 */
[----:B------:R1:W-:Y:S01]  /*0c80*/  STS [R22+0x404], R23 ;  /* 0x0004041716007388 */ /* 0x0003e20000000800 */
[----:B-----5:R-:W-:-:S03]  /*0c90*/  HADD2.F32 R25, -RZ, R25.H0_H0 ;  /* 0x20000019ff197230 */ /* 0x020fc60000004100 */
[----:B------:R1:W-:Y:S01]  /*0ca0*/  STS [R22+0x804], R19 ;  /* 0x0008041316007388 */ /* 0x0003e20000000800 */
[----:B------:R-:W-:-:S03]  /*0cb0*/  HADD2.F32 R27, -RZ, R26.H0_H0 ;  /* 0x2000001aff1b7230 */ /* 0x000fc60000004100 */
[----:B------:R1:W-:Y:S01]  /*0cc0*/  STS [R22+0xc04], R25 ;  /* 0x000c041916007388 */ /* 0x0003e20000000800 */
[----:B0-----:R-:W-:-:S03]  /*0cd0*/  HADD2.F32 R21, -RZ, R28.H0_H0 ;  /* 0x2000001cff157230 */ /* 0x001fc60000004100 */
[----:B------:R1:W-:Y:S01]  /*0ce0*/  STS [R22+0x1004], R27 ;  /* 0x0010041b16007388 */ /* 0x0003e20000000800 */
[----:B------:R-:W-:-:S03]  /*0cf0*/  HADD2.F32 R29, -RZ, R29.H0_H0 ;  /* 0x2000001dff1d7230 */ /* 0x000fc60000004100 */
[----:B------:R1:W-:Y:S01]  /*0d00*/  STS [R22+0x1404], R21 ;  /* 0x0014041516007388 */ /* 0x0003e20000000800 */
[----:B------:R-:W-:-:S03]  /*0d10*/  HADD2.F32 R31, -RZ, R30.H0_H0 ;  /* 0x2000001eff1f7230 */ /* 0x000fc60000004100 */
[----:B------:R1:W-:Y:S04]  /*0d20*/  STS [R22+0x1804], R29 ;  /* 0x0018041d16007388 */ /* 0x0003e80000000800 */
[----:B------:R1:W-:Y:S01]  /*0d30*/  STS [R22+0x1c04], R31 ;  /* 0x001c041f16007388 */ /* 0x0003e20000000800 */
[----:B------:R-:W-:Y:S05]  /*0d40*/  @P0 BRA `(.L_x_1739) ;  /* 0xfffffffc00780947 */ /* 0x000fea000383ffff */
.L_x_1738:
[----:B0-----:R-:W-:Y:S05]  /*0d50*/  BSYNC.RECONVERGENT B1 ;  /* 0x0000000000017941 */ /* 0x001fea0003800200 */
.L_x_1737:
        /* <DEDUP_REMOVED lines=16> */
[----:B------:R-:W-:-:S02]  /*0e60*/  IADD3 R15, PT, PT, R9, R16, RZ ;  /* 0x00000010090f7210 */ /* 0x000fc40007ffe0ff */
[----:B------:R-:W-:Y:S01]  /*0e70*/  IADD3 R9, PT, PT, R9, 0x400, RZ ;  /* 0x0000040009097810 */ /* 0x000fe20007ffe0ff */
[----:B0-----:R-:W-:-:S06]  /*0e80*/  ULEA UR4, UR5, UR4, 0x18 ;  /* 0x0000000405047291 */ /* 0x001fcc000f8ec0ff */
[----:B------:R-:W-:Y:S01]  /*0e90*/  LEA R22, R15, UR4, 0x2 ;  /* 0x000000040f167c11 */ /* 0x000fe2000f8e10ff */
[----:B--2---:R-:W-:Y:S02]  /*0ea0*/  HADD2.F32 R11, -RZ, R11.H0_H0 ;  /* 0x2000000bff0b7230 */ /* 0x004fe40000004100 */
[----:B---3--:R-:W-:-:S03]  /*0eb0*/  HADD2.F32 R19, -RZ, R19.H0_H0 ;  /* 0x20000013ff137230 */ /* 0x008fc60000004100 */
[----:B------:R0:W-:Y:S01]  /*0ec0*/  STS [R22+0x4], R11 ;  /* 0x0000040b16007388 */ /* 0x0001e20000000800 */
[----:B----4-:R-:W-:-:S03]  /*0ed0*/  HADD2.F32 R23, -RZ, R23.H0_H0 ;  /* 0x20000017ff177230 */ /* 0x010fc60000004100 */
[----:B------:R0:W-:Y:S01]  /*0ee0*/  STS [R22+0x404], R19 ;  /* 0x0004041316007388 */ /* 0x0001e20000000800 */
[----:B-----5:R-:W-:-:S03]  /*0ef0*/  HADD2.F32 R15, -RZ, R24.H0_H0 ;  /* 0x20000018ff0f7230 */ /* 0x020fc60000004100 */
[----:B------:R0:W-:Y:S04]  /*0f00*/  STS [R22+0x804], R23 ;  /* 0x0008041716007388 */ /* 0x0001e80000000800 */
[----:B------:R0:W-:Y:S02]  /*0f10*/  STS [R22+0xc04], R15 ;  /* 0x000c040f16007388 */ /* 0x0001e40000000800 */
.L_x_1741:
[----:B------:R-:W-:Y:S05]  /*0f20*/  BSYNC.RECONVERGENT B1 ;  /* 0x0000000000017941 */ /* 0x000fea0003800200 */
.L_x_1740:
        /* <DEDUP_REMOVED lines=27> */
[----:B--2---:R-:W-:Y:S02]  /*10e0*/  @P1 HADD2.F32 R22, -RZ, R22.H0_H0 ;  /* 0x20000016ff161230 */ /* 0x004fe40000004100 */
[----:B---3--:R-:W-:Y:S02]  /*10f0*/  @P1 HADD2.F32 R0, -RZ, R0.H0_H0 ;  /* 0x20000000ff001230 */ /* 0x008fe40000004100 */
[----:B----4-:R-:W-:-:S03]  /*1100*/  @!P3 HADD2.F32 R14, -RZ, R14.H0_H0 ;  /* 0x2000000eff0eb230 */ /* 0x010fc60000004100 */
[----:B------:R2:W-:Y:S04]  /*1110*/  @P1 STS [R21+0x4], R0 ;  /* 0x0000040015001388 */ /* 0x0005e80000000800 */
[----:B------:R2:W-:Y:S04]  /*1120*/  @P1 STS [R21+0x404], R22 ;  /* 0x0004041615001388 */ /* 0x0005e80000000800 */
[----:B------:R2:W-:Y:S02]  /*1130*/  @!P3 STS [R9+0x4], R14 ;  /* 0x0000040e0900b388 */ /* 0x0005e40000000800 */
.L_x_1736:
[----:B0-----:R-:W-:Y:S05]  /*1140*/  BSYNC.RECONVERGENT B0 ;  /* 0x0000000000007941 */ /* 0x001fea0003800200 */
.L_x_1735:
[----:B-1----:R-:W-:Y:S01]  /*1150*/  SHF.L.U32 R18, R6, 0x7, RZ ;  /* 0x0000000706127819 */ /* 0x002fe200000006ff */
[----:B------:R-:W-:Y:S01]  /*1160*/  BAR.SYNC.DEFER_BLOCKING 0x0 ;  /* 0x0000000000007b1d */ /* 0x000fe20000010000 */
[----:B--2---:R-:W-:Y:S02]  /*1170*/  LEA R14, R16, 0x2, 0x1 ;  /* 0x00000002100e7811 */ /* 0x004fe400078e08ff */
[----:B------:R-:W-:-:S03]  /*1180*/  ISETP.GE.AND P0, PT, R18, R17, PT ;  /* 0x000000111200720c */ /* 0x000fc60003f06270 */
[----:B------:R-:W0:Y:S01]  /*1190*/  LDCU UR10, c[0x0][0x3dc] ;  /* 0x00007b80ff0a77ac */ /* 0x000e220008000800 */
[----:B------:R-:W-:Y:S01]  /*11a0*/  BSSY.RECONVERGENT B1, `(.L_x_1742) ;  /* 0x00002c1000017945 */ /* 0x000fe20003800200 */
[----:B------:R-:W1:Y:S01]  /*11b0*/  LDCU UR12, c[0x0][0x3d8] ;  /* 0x00007b00ff0c77ac */ /* 0x000e620008000800 */
[----:B------:R-:W2:Y:S07]  /*11c0*/  LDCU.64 UR8, c[0x0][0x388] ;  /* 0x00007100ff0877ac */ /* 0x000eae0008000a00 */
[----:B------:R-:W-:Y:S05]  /*11d0*/  @P0 BRA `(.L_x_1743) ;  /* 0x0000002800f40947 */ /* 0x000fea0003800000 */
[----:B------:R-:W-:-:S07]  /*11e0*/  LOP3.LUT R16, R16, 0x7ffffffe, RZ, 0xc0, !PT ;  /* 0x7ffffffe10107812 */ /* 0x000fce00078ec0ff */
.L_x_1801:
[----:B------:R-:W3:Y:S01]  /*11f0*/  LDCU UR4, c[0x0][0x3d8] ;  /* 0x00007b00ff0477ac */ /* 0x000ee20008000800 */
[----:B----4-:R-:W-:Y:S02]  /*1200*/  HFMA2 R24, -RZ, RZ, 0, 0 ;  /* 0x00000000ff187431 */ /* 0x010fe400000001ff */
[----:B------:R-:W-:Y:S02]  /*1210*/  IMAD.MOV.U32 R30, RZ, RZ, RZ ;  /* 0x000000ffff1e7224 */ /* 0x000fe400078e00ff */
[----:B------:R-:W-:Y:S01]  /*1220*/  HFMA2 R28, -RZ, RZ, 0, 0 ;  /* 0x00000000ff1c7431 */ /* 0x000fe200000001ff */
[----:B------:R-:W-:Y:S01]  /*1230*/  MOV R21, RZ ;  /* 0x000000ff00157202 */ /* 0x000fe20000000f00 */
[----:B------:R-:W-:Y:S02]  /*1240*/  HFMA2 R17, -RZ, RZ, 0, 0 ;  /* 0x00000000ff117431 */ /* 0x000fe400000001ff */
[----:B------:R-:W-:Y:S01]  /*1250*/  IMAD.MOV.U32 R26, RZ, RZ, RZ ;  /* 0x000000ffff1a7224 */ /* 0x000fe200078e00ff */
[----:B------:R-:W-:Y:S01]  /*1260*/  MOV R32, RZ ;  /* 0x000000ff00207202 */ /* 0x000fe20000000f00 */
[----:B------:R-:W-:Y:S01]  /*1270*/  IMAD.MOV.U32 R22, RZ, RZ, RZ ;  /* 0x000000ffff167224 */ /* 0x000fe200078e00ff */
[----:B---3--:R-:W-:-:S04]  /*1280*/  MOV R36, UR4 ;  /* 0x0000000400247c02 */ /* 0x008fc80008000f00 */
[----:B------:R-:W-:-:S13]  /*1290*/  ISETP.GE.AND P0, PT, R36, 0x1, PT ;  /* 0x000000012400780c */ /* 0x000fda0003f06270 */
[----:B------:R-:W-:Y:S05]  /*12a0*/  @!P0 BRA `(.L_x_1744) ;  /* 0x0000000800688947 */ /* 0x000fea0003800000 */
[----:B------:R-:W-:Y:S01]  /*12b0*/  ISETP.NE.AND P0, PT, R2, RZ, PT ;  /* 0x000000ff0200720c */ /* 0x000fe20003f05270 */
[----:B------:R-:W-:Y:S01]  /*12c0*/  IMAD.MOV.U32 R9, RZ, RZ, RZ ;  /* 0x000000ffff097224 */ /* 0x000fe200078e00ff */
[----:B------:R-:W-:Y:S02]  /*12d0*/  IADD3 R0, PT, PT, R7, R18, RZ ;  /* 0x0000001207007210 */ /* 0x000fe40007ffe0ff */
[----:B------:R-:W-:-:S09]  /*12e0*/  MOV R34, RZ ;  /* 0x000000ff00227202 */ /* 0x000fd20000000f00 */
[----:B------:R-:W-:Y:S05]  /*12f0*/  @!P0 BRA `(.L_x_1745) ;  /* 0x0000000400788947 */ /* 0x000fea0003800000 */
[----:B------:R-:W3:Y:S01]  /*1300*/  LDCU UR4, c[0x0][0x3dc] ;  /* 0x00007b80ff0477ac */ /* 0x000ee20008000800 */
[----:B------:R-:W-:Y:S01]  /*1310*/  HFMA2 R24, -RZ, RZ, 0, 0 ;  /* 0x00000000ff187431 */ /* 0x000fe200000001ff */
[C---:B------:R-:W-:Y:S01]  /*1320*/  IADD3 R37, PT, PT, R0.reuse, 0x20, RZ ;  /* 0x0000002000257810 */ /* 0x040fe20007ffe0ff */
[----:B------:R-:W-:Y:S02]  /*1330*/  HFMA2 R28, -RZ, RZ, 0, 0 ;  /* 0x00000000ff1c7431 */ /* 0x000fe400000001ff */
[C---:B------:R-:W-:Y:S02]  /*1340*/  VIADD R39, R0.reuse, 0x40 ;  /* 0x0000004000277836 */ /* 0x040fe40000000000 */
[----:B------:R-:W-:Y:S01]  /*1350*/  HFMA2 R17, -RZ, RZ, 0, 0 ;  /* 0x00000000ff117431 */ /* 0x000fe200000001ff */
[----:B------:R-:W-:Y:S01]  /*1360*/  IADD3 R40, PT, PT, R0, 0x60, RZ ;  /* 0x0000006000287810 */ /* 0x000fe20007ffe0ff */
[----:B------:R-:W-:Y:S01]  /*1370*/  IMAD.MOV.U32 R34, RZ, RZ, RZ ;  /* 0x000000ffff227224 */ /* 0x000fe200078e00ff */
[----:B------:R-:W-:Y:S01]  /*1380*/  MOV R9, RZ ;  /* 0x000000ff00097202 */ /* 0x000fe20000000f00 */
[----:B------:R-:W-:Y:S01]  /*1390*/  IMAD.MOV.U32 R26, RZ, RZ, RZ ;  /* 0x000000ffff1a7224 */ /* 0x000fe200078e00ff */
[----:B------:R-:W-:Y:S01]  /*13a0*/  MOV R21, RZ ;  /* 0x000000ff00157202 */ /* 0x000fe20000000f00 */
[----:B------:R-:W-:Y:S01]  /*13b0*/  IMAD.MOV.U32 R22, RZ, RZ, RZ ;  /* 0x000000ffff167224 */ /* 0x000fe200078e00ff */
[----:B------:R-:W-:-:S02]  /*13c0*/  MOV R32, RZ ;  /* 0x000000ff00207202 */ /* 0x000fc40000000f00 */
[----:B---3--:R-:W-:-:S13]  /*13d0*/  ISETP.GE.AND P0, PT, R0, UR4, PT ;  /* 0x0000000400007c0c */ /* 0x008fda000bf06270 */
.L_x_1750:
[----:B0-----:R-:W-:Y:S01]  /*13e0*/  IMAD R29, R9, UR10, RZ ;  /* 0x0000000a091d7c24 */ /* 0x001fe2000f8e02ff */
[----:B------:R-:W-:-:S04]  /*13f0*/  ISETP.GE.AND P3, PT, R40, UR10, PT ;  /* 0x0000000a28007c0c */ /* 0x000fc8000bf66270 */
[----:B------:R-:W-:Y:S02]  /*1400*/  SHF.R.S32.HI R23, RZ, 0x1f, R29 ;  /* 0x0000001fff177819 */ /* 0x000fe4000001141d */
[----:B------:R-:W-:-:S04]  /*1410*/  IADD3 R25, P1, P2, R0, R29, R5 ;  /* 0x0000001d00197210 */ /* 0x000fc80007a3e005 */
[----:B------:R-:W-:Y:S02]  /*1420*/  IADD3.X R36, PT, PT, RZ, R23, R8, P1, P2 ;  /* 0x00000017ff247210 */ /* 0x000fe40000fe4408 */
[----:B--2---:R-:W-:Y:S02]  /*1430*/  LEA R30, P2, R25, UR8, 0x1 ;  /* 0x00000008191e7c11 */ /* 0x004fe4000f8408ff */
[----:B------:R-:W-:Y:S02]  /*1440*/  ISETP.GE.AND P1, PT, R37, UR10, PT ;  /* 0x0000000a25007c0c */ /* 0x000fe4000bf26270 */
[----:B------:R-:W-:Y:S02]  /*1450*/  LEA.HI.X R31, R25, UR9, R36, 0x1, P2 ;  /* 0x00000009191f7c11 */ /* 0x000fe400090f0c24 */
[----:B------:R-:W-:-:S03]  /*1460*/  ISETP.GE.AND P2, PT, R39, UR10, PT ;  /* 0x0000000a27007c0c */ /* 0x000fc6000bf46270 */
[----:B------:R-:W2:Y:S04]  /*1470*/  @!P0 LDG.E.U16.CONSTANT R33, desc[UR6][R30.64] ;  /* 0x000000061e218981 */ /* 0x000ea8000c1e9500 */
[----:B------:R-:W3:Y:S04]  /*1480*/  @!P3 LDG.E.U16.CONSTANT R27, desc[UR6][R30.64+0xc0] ;  /* 0x0000c0061e1bb981 */ /* 0x000ee8000c1e9500 */
[----:B------:R-:W4:Y:S04]  /*1490*/  @!P1 LDG.E.U16.CONSTANT R23, desc[UR6][R30.64+0x40] ;  /* 0x000040061e179981 */ /* 0x000f28000c1e9500 */
[----:B------:R-:W5:Y:S01]  /*14a0*/  @!P2 LDG.E.U16.CONSTANT R25, desc[UR6][R30.64+0x80] ;  /* 0x000080061e19a981 */ /* 0x000f62000c1e9500 */
[----:B------:R-:W0:Y:S01]  /*14b0*/  S2UR UR5, SR_CgaCtaId ;  /* 0x00000000000579c3 */ /* 0x000e220000008800 */
[----:B------:R-:W-:-:S02]  /*14c0*/  ISETP.GE.AND P4, PT, R4, R3, PT ;  /* 0x000000030400720c */ /* 0x000fc40003f86270 */
[----:B------:R-:W-:Y:S01]  /*14d0*/  IADD3 R29, PT, PT, R29, UR10, RZ ;  /* 0x0000000a1d1d7c10 */ /* 0x000fe2000fffe0ff */
[----:B------:R-:W-:Y:S02]  /*14e0*/  UMOV UR4, 0x400 ;  /* 0x0000040000047882 */ /* 0x000fe40000000000 */
[----:B0-----:R-:W-:Y:S01]  /*14f0*/  ULEA UR4, UR5, UR4, 0x18 ;  /* 0x0000000405047291 */ /* 0x001fe2000f8ec0ff */
[----:B--2---:R-:W-:Y:S01]  /*1500*/  @!P0 HADD2.F32 R11, -RZ, R33.H0_H0 ;  /* 0x20000021ff0b8230 */ /* 0x004fe20000004100 */
[----:B------:R-:W-:Y:S02]  /*1510*/  SHF.R.S32.HI R33, RZ, 0x1f, R29 ;  /* 0x0000001fff217819 */ /* 0x000fe4000001141d */
[----:B------:R-:W-:-:S04]  /*1520*/  IADD3 R29, P5, P6, R0, R29, R5 ;  /* 0x0000001d001d7210 */ /* 0x000fc80007ebe005 */
[----:B------:R-:W-:Y:S02]  /*1530*/  IADD3.X R38, PT, PT, RZ, R33, R8, P5, P6 ;  /* 0x00000021ff267210 */ /* 0x000fe40002fec408 */
[----:B------:R-:W-:Y:S01]  /*1540*/  LEA R33, R9, UR4, 0x2 ;  /* 0x0000000409217c11 */ /* 0x000fe2000f8e10ff */
[----:B----4-:R-:W-:Y:S02]  /*1550*/  @!P1 HADD2.F32 R15, -RZ, R23.H0_H0 ;  /* 0x20000017ff0f9230 */ /* 0x010fe40000004100 */
[----:B-----5:R-:W-:Y:S02]  /*1560*/  @!P2 HADD2.F32 R19, -RZ, R25.H0_H0 ;  /* 0x20000019ff13a230 */ /* 0x020fe40000004100 */
[----:B---3--:R-:W-:Y:S01]  /*1570*/  @!P3 HADD2.F32 R20, -RZ, R27.H0_H0 ;  /* 0x2000001bff14b230 */ /* 0x008fe20000004100 */
        /* <DEDUP_REMOVED lines=9> */
.L_x_1746:
        /* <DEDUP_REMOVED lines=14> */
.L_x_1747:
[----:B------:R-:W-:Y:S01]  /*16f0*/  ISETP.GE.AND P6, PT, R0, UR10, PT ;  /* 0x0000000a00007c0c */ /* 0x000fe2000bfc6270 */
        /* <DEDUP_REMOVED lines=17> */
.L_x_1748:
        /* <DEDUP_REMOVED lines=9> */
.L_x_1749:
[----:B------:R-:W-:-:S04]  /*18a0*/  IADD3 R9, PT, PT, R9, 0x2, RZ ;  /* 0x0000000209097810 */ /* 0x000fc80007ffe0ff */
[----:B------:R-:W-:-:S13]  /*18b0*/  ISETP.NE.AND P1, PT, R9, R16, PT ;  /* 0x000000100900720c */ /* 0x000fda0003f25270 */
[----:B------:R-:W-:Y:S05]  /*18c0*/  @P1 BRA `(.L_x_1750) ;  /* 0xfffffff800c41947 */ /* 0x000fea000383ffff */
[----:B------:R-:W-:-:S07]  /*18d0*/  IMAD.MOV.U32 R9, RZ, RZ, R16 ;  /* 0x000000ffff097224 */ /* 0x000fce00078e0010 */
.L_x_1745:
[----:B------:R-:W-:Y:S02]  /*18e0*/  LOP3.LUT P0, RZ, R36, 0x1, RZ, 0xc0, !PT ;  /* 0x0000000124ff7812 */ /* 0x000fe4000780c0ff */
[----:B------:R-:W-:-:S11]  /*18f0*/  MOV R30, R34 ;  /* 0x00000022001e7202 */ /* 0x000fd60000000f00 */
[----:B------:R-:W-:Y:S05]  /*1900*/  @!P0 BRA `(.L_x_1744) ;  /* 0x0000000000d08947 */ /* 0x000fea0003800000 */
[----:B------:R-:W3:Y:S01]  /*1910*/  LDCU UR11, c[0x0][0x3dc] ;  /* 0x00007b80ff0b77ac */ /* 0x000ee20008000800 */
[C---:B------:R-:W-:Y:S01]  /*1920*/  IADD3 R25, PT, PT, R0.reuse, 0x60, RZ ;  /* 0x0000006000197810 */ /* 0x040fe20007ffe0ff */
[C---:B------:R-:W-:Y:S01]  /*1930*/  VIADD R31, R0.reuse, 0x20 ;  /* 0x00000020001f7836 */ /* 0x040fe20000000000 */
[C---:B------:R-:W-:Y:S01]  /*1940*/  IADD3 R33, PT, PT, R0.reuse, 0x40, RZ ;  /* 0x0000004000217810 */ /* 0x040fe20007ffe0ff */
[----:B------:R-:W4:Y:S01]  /*1950*/  LDCU.64 UR4, c[0x0][0x388] ;  /* 0x00007100ff0477ac */ /* 0x000f220008000a00 */
[----:B---3--:R-:W-:Y:S01]  /*1960*/  IMAD R23, R9, UR11, RZ ;  /* 0x0000000b09177c24 */ /* 0x008fe2000f8e02ff */
        /* <DEDUP_REMOVED lines=9> */
[----:B------:R-:W3:Y:S04]  /*1a00*/  @!P1 LDG.E.U16.CONSTANT R29, desc[UR6][R34.64] ;  /* 0x00000006221d9981 */ /* 0x000ee8000c1e9500 */
[----:B------:R-:W4:Y:S04]  /*1a10*/  @!P2 LDG.E.U16.CONSTANT R23, desc[UR6][R34.64+0x40] ;  /* 0x000040062217a981 */ /* 0x000f28000c1e9500 */
[----:B------:R-:W5:Y:S04]  /*1a20*/  @!P3 LDG.E.U16.CONSTANT R25, desc[UR6][R34.64+0x80] ;  /* 0x000080062219b981 */ /* 0x000f68000c1e9500 */
[----:B------:R-:W2:Y:S01]  /*1a30*/  @!P0 LDG.E.U16.CONSTANT R27, desc[UR6][R34.64+0xc0] ;  /* 0x0000c006221b8981 */ /* 0x000ea2000c1e9500 */
[----:B------:R-:W-:-:S02]  /*1a40*/  ISETP.GE.AND P5, PT, R4, R3, PT ;  /* 0x000000030400720c */ /* 0x000fc40003fa6270 */
[----:B------:R-:W-:Y:S01]  /*1a50*/  ISETP.GE.AND P4, PT, R10, R3, PT ;  /* 0x000000030a00720c */ /* 0x000fe20003f86270 */
[----:B---3--:R-:W-:Y:S02]  /*1a60*/  @!P1 HADD2.F32 R11, -RZ, R29.H0_H0 ;  /* 0x2000001dff0b9230 */ /* 0x008fe40000004100 */
[----:B----4-:R-:W-:Y:S02]  /*1a70*/  @!P2 HADD2.F32 R15, -RZ, R23.H0_H0 ;  /* 0x20000017ff0fa230 */ /* 0x010fe40000004100 */
[----:B-----5:R-:W-:Y:S02]  /*1a80*/  @!P3 HADD2.F32 R19, -RZ, R25.H0_H0 ;  /* 0x20000019ff13b230 */ /* 0x020fe40000004100 */
[----:B--2---:R-:W-:-:S04]  /*1a90*/  @!P0 HADD2.F32 R20, -RZ, R27.H0_H0 ;  /* 0x2000001bff148230 */ /* 0x004fc80000004100 */
        /* <DEDUP_REMOVED lines=13> */
.L_x_1751:
        /* <DEDUP_REMOVED lines=14> */
.L_x_1744:
[----:B------:R-:W3:Y:S01]  /*1c50*/  LDCU UR4, c[0x0][0x3e4] ;  /* 0x00007c80ff0477ac */ /* 0x000ee20008000800 */
[----:B------:R-:W-:Y:S01]  /*1c60*/  BSSY.RECONVERGENT B0, `(.L_x_1752) ;  /* 0x000020f000007945 */ /* 0x000fe20003800200 */
[----:B------:R-:W-:Y:S01]  /*1c70*/  IADD3 R23, PT, PT, R7, R18, RZ ;  /* 0x0000001207177210 */ /* 0x000fe20007ffe0ff */
        /* <DEDUP_REMOVED lines=32> */
[----:B012---:R-:W-:Y:S05]  /*1e80*/  CALL.REL.NOINC `($__internal_14_$__cuda_sm3x_div_rn_noftz_f32_slowpath) ;  /* 0x0000003c00007944 */ /* 0x007fea0003c00000 */
.L_x_1759:
[----:B012---:R-:W-:Y:S05]  /*1e90*/  BSYNC.RECONVERGENT B5 ;  /* 0x0000000000057941 */ /* 0x007fea0003800200 */
.L_x_1758:
[----:B------:R3:W-:Y:S02]  /*1ea0*/  STS [R25+0x8], R0 ;  /* 0x0000080019007388 */ /* 0x0007e40000000800 */
.L_x_1757:
[----:B012---:R-:W-:Y:S05]  /*1eb0*/  BSYNC.RECONVERGENT B4 ;  /* 0x0000000000047941 */ /* 0x007fea0003800200 */
.L_x_1756:
        /* <DEDUP_REMOVED lines=22> */
[----:B------:R-:W-:Y:S05]  /*2020*/  CALL.REL.NOINC `($__internal_14_$__cuda_sm3x_div_rn_noftz_f32_slowpath) ;  /* 0x0000003800987944 */ /* 0x000fea0003c00000 */
.L_x_1763:
[----:B------:R-:W-:Y:S05]  /*2030*/  BSYNC.RECONVERGENT B5 ;  /* 0x0000000000057941 */ /* 0x000fea0003800200 */
.L_x_1762:
[----:B------:R0:W-:Y:S02]  /*2040*/  STS [R25+0x88], R0 ;  /* 0x0000880019007388 */ /* 0x0001e40000000800 */
.L_x_1761:
[----:B------:R-:W-:Y:S05]  /*2050*/  BSYNC.RECONVERGENT B4 ;  /* 0x0000000000047941 */ /* 0x000fea0003800200 */
.L_x_1760:
        /* <DEDUP_REMOVED lines=23> */
.L_x_1767:
[----:B------:R-:W-:Y:S05]  /*21d0*/  BSYNC.RECONVERGENT B5 ;  /* 0x0000000000057941 */ /* 0x000fea0003800200 */
.L_x_1766:
[----:B------:R0:W-:Y:S02]  /*21e0*/  STS [R25+0x108], R0 ;  /* 0x0001080019007388 */ /* 0x0001e40000000800 */
.L_x_1765:
[----:B------:R-:W-:Y:S05]  /*21f0*/  BSYNC.RECONVERGENT B4 ;  /* 0x0000000000047941 */ /* 0x000fea0003800200 */
.L_x_1764:
        /* <DEDUP_REMOVED lines=23> */
[----:B------:R-:W-:Y:S05]  /*2370*/  CALL.REL.NOINC `($__internal_14_$__cuda_sm3x_div_rn_noftz_f32_slowpath) ;  /* 0x0000003400c47944 */ /* 0x000fea0003c00000 */
.L_x_1770:
[----:B------:R-:W-:Y:S05]  /*2380*/  BSYNC.RECONVERGENT B5 ;  /* 0x0000000000057941 */ /* 0x000fea0003800200 */
.L_x_1769:
[----:B------:R0:W-:Y:S02]  /*2390*/  STS [R25+0x188], R0 ;  /* 0x0001880019007388 */ /* 0x0001e40000000800 */
.L_x_1768:
[----:B------:R-:W-:Y:S05]  /*23a0*/  BSYNC.RECONVERGENT B4 ;  /* 0x0000000000047941 */ /* 0x000fea0003800200 */
.L_x_1755:
        /* <DEDUP_REMOVED lines=26> */
[----:B------:R-:W-:Y:S02]  /*2550*/  MOV R0, R24 ;  /* 0x0000001800007202 */ /* 0x000fe40000000f00 */
[----:B------:R-:W-:-:S07]  /*2560*/  MOV R32, 0x2580 ;  /* 0x0000258000207802 */ /* 0x000fce0000000f00 */
[----:B-12---:R-:W-:Y:S05]  /*2570*/  CALL.REL.NOINC `($__internal_14_$__cuda_sm3x_div_rn_noftz_f32_slowpath) ;  /* 0x0000003400447944 */ /* 0x006fea0003c00000 */
.L_x_1775:
[----:B-12---:R-:W-:Y:S05]  /*2580*/  BSYNC.RECONVERGENT B5 ;  /* 0x0000000000057941 */ /* 0x006fea0003800200 */
.L_x_1774:
[----:B------:R3:W-:Y:S02]  /*2590*/  STS [R21+0x4], R0 ;  /* 0x0000040015007388 */ /* 0x0007e40000000800 */
.L_x_1773:
[----:B012---:R-:W-:Y:S05]  /*25a0*/  BSYNC.RECONVERGENT B4 ;  /* 0x0000000000047941 */ /* 0x007fea0003800200 */
.L_x_1772:
[----:B------:R-:W0:Y:S01]  /*25b0*/  LDCU UR4, c[0x0][0x3dc] ;  /* 0x00007b80ff0477ac */ /* 0x000e220008000800 */
[----:B---3--:R-:W-:Y:S01]  /*25c0*/  VIADD R0, R23, 0x20 ;  /* 0x0000002017007836 */ /* 0x008fe20000000000 */
        /* <DEDUP_REMOVED lines=21> */
.L_x_1779:
[----:B------:R-:W-:Y:S05]  /*2720*/  BSYNC.RECONVERGENT B5 ;  /* 0x0000000000057941 */ /* 0x000fea0003800200 */
.L_x_1778:
[----:B------:R0:W-:Y:S02]  /*2730*/  STS [R21+0x84], R0 ;  /* 0x0000840015007388 */ /* 0x0001e40000000800 */
.L_x_1777:
[----:B------:R-:W-:Y:S05]  /*2740*/  BSYNC.RECONVERGENT B4 ;  /* 0x0000000000047941 */ /* 0x000fea0003800200 */
.L_x_1776:
        /* <DEDUP_REMOVED lines=22> */
[----:B------:R-:W-:Y:S05]  /*28b0*/  CALL.REL.NOINC `($__internal_14_$__cuda_sm3x_div_rn_noftz_f32_slowpath) ;  /* 0x0000003000747944 */ /* 0x000fea0003c00000 */
.L_x_1783:
[----:B------:R-:W-:Y:S05]  /*28c0*/  BSYNC.RECONVERGENT B5 ;  /* 0x0000000000057941 */ /* 0x000fea0003800200 */
.L_x_1782:
[----:B------:R0:W-:Y:S02]  /*28d0*/  STS [R21+0x104], R0 ;  /* 0x0001040015007388 */ /* 0x0001e40000000800 */
.L_x_1781:
[----:B------:R-:W-:Y:S05]  /*28e0*/  BSYNC.RECONVERGENT B4 ;  /* 0x0000000000047941 */ /* 0x000fea0003800200 */
.L_x_1780:
        /* <DEDUP_REMOVED lines=22> */
[----:B------:R-:W-:Y:S05]  /*2a50*/  CALL.REL.NOINC `($__internal_14_$__cuda_sm3x_div_rn_noftz_f32_slowpath) ;  /* 0x00000030000c7944 */ /* 0x000fea0003c00000 */
.L_x_1785:
[----:B------:R-:W-:Y:S05]  /*2a60*/  BSYNC.RECONVERGENT B4 ;  /* 0x0000000000047941 */ /* 0x000fea0003800200 */
.L_x_1784:
[----:B------:R0:W-:Y:S01]  /*2a70*/  STS [R21+0x184], R0 ;  /* 0x0001840015007388 */ /* 0x0001e20000000800 */
[----:B------:R-:W-:Y:S05]  /*2a80*/  BRA `(.L_x_1771) ;  /* 0x0000001000b07947 */ /* 0x000fea0003800000 */
.L_x_1754:
[-C--:B------:R-:W-:Y:S02]  /*2a90*/  ISETP.GE.AND P0, PT, R4, R3.reuse, PT ;  /* 0x000000030400720c */ /* 0x080fe40003f06270 */
[----:B------:R-:W-:-:S11]  /*2aa0*/  ISETP.GE.AND P4, PT, R10, R3, PT ;  /* 0x000000030a00720c */ /* 0x000fd60003f86270 */
[----:B------:R-:W-:Y:S05]  /*2ab0*/  @P0 BRA `(.L_x_1786) ;  /* 0x0000000000540947 */ /* 0x000fea0003800000 */
[----:B------:R-:W3:Y:S01]  /*2ac0*/  LDCU UR4, c[0x0][0x3dc] ;  /* 0x00007b80ff0477ac */ /* 0x000ee20008000800 */
[----:B------:R-:W4:Y:S01]  /*2ad0*/  S2UR UR5, SR_CgaCtaId ;  /* 0x00000000000579c3 */ /* 0x000f220000008800 */
[C---:B------:R-:W-:Y:S01]  /*2ae0*/  VIADD R25, R23.reuse, 0x60 ;  /* 0x0000006017197836 */ /* 0x040fe20000000000 */
[C---:B------:R-:W-:Y:S02]  /*2af0*/  IADD3 R0, PT, PT, R23.reuse, 0x20, RZ ;  /* 0x0000002017007810 */ /* 0x040fe40007ffe0ff */
[C---:B------:R-:W-:Y:S02]  /*2b00*/  IADD3 R9, PT, PT, R23.reuse, 0x40, RZ ;  /* 0x0000004017097810 */ /* 0x040fe40007ffe0ff */
[----:B------:R-:W-:Y:S02]  /*2b10*/  LEA R36, R36, R23, 0x1 ;  /* 0x0000001724247211 */ /* 0x000fe400078e08ff */
[----:B---3--:R-:W-:Y:S02]  /*2b20*/  ISETP.GE.AND P0, PT, R23, UR4, PT ;  /* 0x0000000417007c0c */ /* 0x008fe4000bf06270 */
[----:B------:R-:W-:-:S02]  /*2b30*/  ISETP.GE.AND P1, PT, R0, UR4, PT ;  /* 0x0000000400007c0c */ /* 0x000fc4000bf26270 */
[----:B------:R-:W-:Y:S02]  /*2b40*/  ISETP.GE.AND P2, PT, R9, UR4, PT ;  /* 0x0000000409007c0c */ /* 0x000fe4000bf46270 */
        /* <DEDUP_REMOVED lines=12> */
.L_x_1786:
[----:B------:R-:W-:Y:S05]  /*2c10*/  @P4 BRA `(.L_x_1771) ;  /* 0x00000010004c4947 */ /* 0x000fea0003800000 */
[----:B------:R-:W4:Y:S01]  /*2c20*/  LDCU UR11, c[0x0][0x3dc] ;  /* 0x00007b80ff0b77ac */ /* 0x000f220008000800 */
[----:B------:R-:W5:Y:S01]  /*2c30*/  S2UR UR5, SR_CgaCtaId ;  /* 0x00000000000579c3 */ /* 0x000f620000008800 */
[C---:B---3--:R-:W-:Y:S01]  /*2c40*/  VIADD R9, R23.reuse, 0x40 ;  /* 0x0000004017097836 */ /* 0x048fe20000000000 */
        /* <DEDUP_REMOVED lines=16> */
[----:B---3--:R-:W-:Y:S05]  /*2d50*/  @P0 BRA `(.L_x_1771) ;  /* 0x0000000c00fc0947 */ /* 0x008fea0003800000 */
[----:B------:R-:W-:-:S05]  /*2d60*/  FMNMX R17, RZ, R17, !PT ;  /* 0x00000011ff117209 */ /* 0x000fca0007800000 */
[----:B------:R3:W-:Y:S01]  /*2d70*/  STS [R9+0x184], R17 ;  /* 0x0001841109007388 */ /* 0x0007e20000000800 */
[----:B------:R-:W-:Y:S05]  /*2d80*/  BRA `(.L_x_1771) ;  /* 0x0000000c00f07947 */ /* 0x000fea0003800000 */
.L_x_1753:
        /* <DEDUP_REMOVED lines=14> */
[----:B------:R-:W-:-:S04]  /*2e70*/  LEA R9, R36, R23, 0x1 ;  /* 0x0000001724097211 */ /* 0x000fc800078e08ff */
        /* <DEDUP_REMOVED lines=27> */
.L_x_1789:
[----:B012---:R-:W-:Y:S05]  /*3030*/  BSYNC.RECONVERGENT B2 ;  /* 0x0000000000027941 */ /* 0x007fea0003800200 */
.L_x_1788:
        /* <DEDUP_REMOVED lines=27> */
.L_x_1791:
[----:B------:R-:W-:Y:S05]  /*31f0*/  BSYNC.RECONVERGENT B2 ;  /* 0x0000000000027941 */ /* 0x000fea0003800200 */
.L_x_1790:
[----:B------:R-:W-:Y:S04]  /*3200*/  BSSY.RECONVERGENT B2, `(.L_x_1792) ;  /* 0x000001b000027945 */ /* 0x000fe80003800200 */
[----:B------:R-:W-:Y:S05]  /*3210*/  @P1 BRA `(.L_x_1793) ;  /* 0x0000000000641947 */ /* 0x000fea0003800000 */
[----:B------:R-:W-:Y:S01]  /*3220*/  FMUL R25, R26, 0.044714998453855514526 ;  /* 0x3d3727131a197820 */ /* 0x000fe20000400000 */
[----:B---3--:R-:W-:Y:S01]  /*3230*/  HFMA2 R32, -RZ, RZ, 1.125, -9232 ;  /* 0x3c80f082ff207431 */ /* 0x008fe200000001ff */
        /* <DEDUP_REMOVED lines=23> */
.L_x_1793:
[----:B------:R-:W-:Y:S05]  /*33b0*/  BSYNC.RECONVERGENT B2 ;  /* 0x0000000000027941 */ /* 0x000fea0003800200 */
.L_x_1792:
[----:B------:R-:W-:Y:S04]  /*33c0*/  BSSY.RECONVERGENT B2, `(.L_x_1787) ;  /* 0x000001b000027945 */ /* 0x000fe80003800200 */
[----:B------:R-:W-:Y:S05]  /*33d0*/  @P0 BRA `(.L_x_1794) ;  /* 0x0000000000640947 */ /* 0x000fea0003800000 */
[----:B------:R-:W-:Y:S01]  /*33e0*/  FMUL R0, R21, 0.044714998453855514526 ;  /* 0x3d37271315007820 */ /* 0x000fe20000400000 */
[----:B0-----:R-:W-:Y:S02]  /*33f0*/  IMAD.MOV.U32 R28, RZ, RZ, 0x3c80f082 ;  /* 0x3c80f082ff1c7424 */ /* 0x001fe400078e00ff */
        /* <DEDUP_REMOVED lines=11> */
[----:B---3--:R-:W-:Y:S01]  /*34b0*/  FFMA R32, R29, R28, 0.1331529766321182251 ;  /* 0x3e0859411d207423 */ /* 0x008fe2000000001c */
        /* <DEDUP_REMOVED lines=11> */
.L_x_1794:
[----:B------:R-:W-:Y:S05]  /*3570*/  BSYNC.RECONVERGENT B2 ;  /* 0x0000000000027941 */ /* 0x000fea0003800200 */
.L_x_1787:
        /* <DEDUP_REMOVED lines=42> */
.L_x_1796:
[----:B------:R-:W-:Y:S05]  /*3820*/  BSYNC.RECONVERGENT B2 ;  /* 0x0000000000027941 */ /* 0x000fea0003800200 */
.L_x_1795:
[----:B------:R-:W-:Y:S04]  /*3830*/  BSSY.RECONVERGENT B2, `(.L_x_1797) ;  /* 0x000001b000027945 */ /* 0x000fe80003800200 */
[----:B------:R-:W-:Y:S05]  /*3840*/  @P4 BRA `(.L_x_1798) ;  /* 0x0000000000644947 */ /* 0x000fea0003800000 */
[----:B------:R-:W-:Y:S01]  /*3850*/  FMUL R21, R30, 0.044714998453855514526 ;  /* 0x3d3727131e157820 */ /* 0x000fe20000400000 */
[----:B------:R-:W-:Y:S01]  /*3860*/  HFMA2 R26, -RZ, RZ, 1.125, -9232 ;  /* 0x3c80f082ff1a7431 */ /* 0x000fe200000001ff */
        /* <DEDUP_REMOVED lines=23> */
.L_x_1798:
[----:B------:R-:W-:Y:S05]  /*39e0*/  BSYNC.RECONVERGENT B2 ;  /* 0x0000000000027941 */ /* 0x000fea0003800200 */
.L_x_1797:
[----:B------:R-:W-:Y:S04]  /*39f0*/  BSSY.RECONVERGENT B2, `(.L_x_1799) ;  /* 0x000001b000027945 */ /* 0x000fe80003800200 */
[----:B------:R-:W-:Y:S05]  /*3a00*/  @P1 BRA `(.L_x_1800) ;  /* 0x0000000000641947 */ /* 0x000fea0003800000 */
[----:B------:R-:W-:Y:S01]  /*3a10*/  FMUL R21, R22, 0.044714998453855514526 ;  /* 0x3d37271316157820 */ /* 0x000fe20000400000 */
[----:B------:R-:W-:Y:S02]  /*3a20*/  IMAD.MOV.U32 R26, RZ, RZ, 0x3c80f082 ;  /* 0x3c80f082ff1a7424 */ /* 0x000fe400078e00ff */
[----:B0-----:R-:W-:Y:S02]  /*3a30*/  HFMA2 R24, -RZ, RZ, 1.875, 0 ;  /* 0x3f800000ff187431 */ /* 0x001fe400000001ff */
        /* <DEDUP_REMOVED lines=22> */
.L_x_1800:
[----:B------:R-:W-:Y:S05]  /*3ba0*/  BSYNC.RECONVERGENT B2 ;  /* 0x0000000000027941 */ /* 0x000fea0003800200 */
.L_x_1799:
        /* <DEDUP_REMOVED lines=26> */
.L_x_1771:
[----:B012---:R-:W-:Y:S05]  /*3d50*/  BSYNC.RECONVERGENT B0 ;  /* 0x0000000000007941 */ /* 0x007fea0003800200 */
.L_x_1752:
[----:B------:R-:W3:Y:S01]  /*3d60*/  LDCU UR4, c[0x0][0x3dc] ;  /* 0x00007b80ff0477ac */ /* 0x000ee20008000800 */
[----:B------:R-:W-:Y:S02]  /*3d70*/  IADD3 R18, PT, PT, R18, 0x400, RZ ;  /* 0x0000040012127810 */ /* 0x000fe40007ffe0ff */
[----:B---3--:R-:W-:-:S04]  /*3d80*/  MOV R17, UR4 ;  /* 0x0000000400117c02 */ /* 0x008fc80008000f00 */
[----:B------:R-:W-:-:S13]  /*3d90*/  ISETP.GE.AND P0, PT, R18, R17, PT ;  /* 0x000000111200720c */ /* 0x000fda0003f06270 */
[----:B------:R-:W-:Y:S05]  /*3da0*/  @!P0 BRA `(.L_x_1801) ;  /* 0xffffffd400108947 */ /* 0x000fea000383ffff */
.L_x_1743:
[----:B012---:R-:W-:Y:S05]  /*3db0*/  BSYNC.RECONVERGENT B1 ;  /* 0x0000000000017941 */ /* 0x007fea0003800200 */
.L_x_1742:
[----:B------:R-:W4:Y:S08]  /*3dc0*/  LDC.64 R20, c[0x0][0x3c0] ;  /* 0x0000f000ff147b82 */ /* 0x000f300000000a00 */
[----:B------:R-:W-:Y:S01]  /*3dd0*/  BAR.SYNC.DEFER_BLOCKING 0x0 ;  /* 0x0000000000007b1d */ /* 0x000fe20000010000 */
[-C--:B------:R-:W-:Y:S02]  /*3de0*/  ISETP.GE.AND P2, PT, R10, R3.reuse, PT ;  /* 0x000000030a00720c */ /* 0x080fe40003f46270 */
[----:B------:R-:W-:-:S05]  /*3df0*/  ISETP.GE.AND P1, PT, R4, R3, PT ;  /* 0x000000030400720c */ /* 0x000fca0003f26270 */
[----:B------:R-:W0:Y:S06]  /*3e00*/  LDC.64 R18, c[0x0][0x3c0] ;  /* 0x0000f000ff127b82 */ /* 0x000e2c0000000a00 */
[----:B------:R-:W2:Y:S02]  /*3e10*/  @!P2 LDG.E.CONSTANT R26, desc[UR6][R12.64+0x4] ;  /* 0x000004060c1aa981 */ /* 0x000ea4000c1e9900 */
[----:B------:R-:W2:Y:S02]  /*3e20*/  @!P2 LDC R27, c[0x0][0x3e0] ;  /* 0x0000f800ff1bab82 */ /* 0x000ea40000000800 */
[----:B------:R-:W3:Y:S01]  /*3e30*/  @!P1 LDG.E.CONSTANT R2, desc[UR6][R12.64] ;  /* 0x000000060c029981 */ /* 0x000ee2000c1e9900 */
[----:B----4-:R-:W-:-:S05]  /*3e40*/  @!P2 IMAD.WIDE R24, R4, 0x4, R20 ;  /* 0x000000040418a825 */ /* 0x010fca00078e0214 */
[----:B------:R-:W3:Y:S01]  /*3e50*/  @!P1 LDC R15, c[0x0][0x3e0] ;  /* 0x0000f800ff0f9b82 */ /* 0x000ee20000000800 */
[----:B------:R1:W2:Y:S01]  /*3e60*/  @!P2 LDG.E.CONSTANT R24, desc[UR6][R24.64+0x4] ;  /* 0x000004061818a981 */ /* 0x0002a2000c1e9900 */
[----:B0-----:R-:W-:-:S06]  /*3e70*/  @!P1 IMAD.WIDE R18, R4, 0x4, R18 ;  /* 0x0000000404129825 */ /* 0x001fcc00078e0212 */
[----:B------:R-:W0:Y:S01]  /*3e80*/  @!P2 LDC.64 R22, c[0x0][0x3a0] ;  /* 0x0000e800ff16ab82 */ /* 0x000e220000000a00 */
[----:B------:R-:W3:Y:S07]  /*3e90*/  @!P1 LDG.E.CONSTANT R18, desc[UR6][R18.64] ;  /* 0x0000000612129981 */ /* 0x000eee000c1e9900 */
[----:B------:R-:W4:Y:S01]  /*3ea0*/  @!P1 LDC.64 R20, c[0x0][0x3a0] ;  /* 0x0000e800ff149b82 */ /* 0x000f220000000a00 */
[----:B-1----:R-:W1:Y:S07]  /*3eb0*/  @!P1 S2R R25, SR_CgaCtaId ;  /* 0x0000000000199919 */ /* 0x002e6e0000008800 */
[----:B------:R-:W0:Y:S01]  /*3ec0*/  LDC.64 R12, c[0x0][0x3c8] ;  /* 0x0000f200ff0c7b82 */ /* 0x000e220000000a00 */
[----:B--2---:R-:W-:-:S04]  /*3ed0*/  @!P2 IMAD R27, R26, R27, R24 ;  /* 0x0000001b1a1ba224 */ /* 0x004fc800078e0218 */
[----:B0-----:R-:W-:-:S04]  /*3ee0*/  @!P2 IMAD.WIDE R22, R27, 0x4, R22 ;  /* 0x000000041b16a825 */ /* 0x001fc800078e0216 */
[----:B---3--:R-:W-:Y:S01]  /*3ef0*/  @!P1 IMAD R15, R2, R15, R18 ;  /* 0x0000000f020f9224 */ /* 0x008fe200078e0212 */
[----:B------:R0:W5:Y:S01]  /*3f00*/  @!P2 LDG.E.CONSTANT R9, desc[UR6][R22.64] ;  /* 0x000000061609a981 */ /* 0x000162000c1e9900 */
[----:B------:R-:W2:Y:S02]  /*3f10*/  LDC.64 R18, c[0x0][0x3c8] ;  /* 0x0000f200ff127b82 */ /* 0x000ea40000000a00 */
[----:B----4-:R-:W-:-:S05]  /*3f20*/  @!P1 IMAD.WIDE R20, R15, 0x4, R20 ;  /* 0x000000040f149825 */ /* 0x010fca00078e0214 */
[----:B------:R0:W5:Y:S01]  /*3f30*/  @!P1 LDG.E.CONSTANT R11, desc[UR6][R20.64] ;  /* 0x00000006140b9981 */ /* 0x000162000c1e9900 */
[----:B------:R-:W3:Y:S01]  /*3f40*/  LDC R15, c[0x0][0x3d8] ;  /* 0x0000f600ff0f7b82 */ /* 0x000ee20000000800 */
[----:B------:R-:W4:Y:S01]  /*3f50*/  @!P2 S2R R27, SR_CgaCtaId ;  /* 0x00000000001ba919 */ /* 0x000f220000008800 */
[----:B---3--:R-:W-:-:S13]  /*3f60*/  ISETP.GE.AND P0, PT, R6, R15, PT ;  /* 0x0000000f0600720c */ /* 0x008fda0003f06270 */
[----:B012-4-:R-:W-:Y:S05]  /*3f70*/  @P0 EXIT ;  /* 0x000000000000094d */ /* 0x017fea0003800000 */
[----:B------:R-:W-:Y:S01]  /*3f80*/  @!P2 MOV R0, 0x400 ;  /* 0x000004000000a802 */ /* 0x000fe20000000f00 */
[----:B------:R-:W0:Y:S01]  /*3f90*/  LDCU.64 UR4, c[0x0][0x390] ;  /* 0x00007200ff0477ac */ /* 0x000e220008000a00 */
[----:B------:R-:W-:Y:S01]  /*3fa0*/  @!P1 MOV R20, 0x400 ;  /* 0x0000040000149802 */ /* 0x000fe20000000f00 */
[----:B------:R-:W-:Y:S01]  /*3fb0*/  @!P1 IMAD R21, R2, R15, RZ ;  /* 0x0000000f02159224 */ /* 0x000fe200078e02ff */
[----:B------:R-:W-:Y:S01]  /*3fc0*/  @!P2 LEA R27, R27, R0, 0x18 ;  /* 0x000000001b1ba211 */ /* 0x000fe200078ec0ff */
[----:B------:R-:W-:Y:S01]  /*3fd0*/  @!P2 IMAD.IADD R0, R14, 0x1, R17 ;  /* 0x000000010e00a824 */ /* 0x000fe200078e0211 */
[----:B------:R-:W-:Y:S01]  /*3fe0*/  @!P1 LEA R20, R25, R20, 0x18 ;  /* 0x0000001419149211 */ /* 0x000fe200078ec0ff */
[----:B------:R-:W-:-:S03]  /*3ff0*/  @!P1 IMAD.WIDE R62, R21, 0x2, R12 ;  /* 0x00000002153e9825 */ /* 0x000fc600078e020c */
[----:B------:R-:W-:Y:S02]  /*4000*/  @!P2 LEA R16, R0, R27, 0x2 ;  /* 0x0000001b0010a211 */ /* 0x000fe400078e10ff */
[----:B------:R-:W-:Y:S02]  /*4010*/  LOP3.LUT R0, RZ, R7, RZ, 0x33, !PT ;  /* 0x00000007ff007212 */ /* 0x000fe400078e33ff */
[----:B------:R-:W-:Y:S01]  /*4020*/  @!P1 LEA R14, R15, R20, 0x3 ;  /* 0x000000140f0e9211 */ /* 0x000fe200078e18ff */
[----:B------:R-:W-:Y:S02]  /*4030*/  @!P2 IMAD R15, R26, R15, RZ ;  /* 0x0000000f1a0fa224 */ /* 0x000fe400078e02ff */
[----:B------:R-:W-:Y:S01]  /*4040*/  IMAD.IADD R12, R0, 0x1, R17 ;  /* 0x00000001000c7824 */ /* 0x000fe200078e0211 */
[----:B------:R-:W-:Y:S01]  /*4050*/  LEA R13, R7, R14, 0x2 ;  /* 0x0000000e070d7211 */ /* 0x000fe200078e10ff */
[----:B------:R-:W-:Y:S01]  /*4060*/  @!P2 IMAD.WIDE R30, R15, 0x2, R18 ;  /* 0x000000020f1ea825 */ /* 0x000fe200078e0212 */
[----:B0-----:R-:W-:Y:S01]  /*4070*/  UIADD3 UR4, UP0, UPT, UR4, 0x80, URZ ;  /* 0x0000008004047890 */ /* 0x001fe2000ff1e0ff */
[----:B------:R-:W-:-:S02]  /*4080*/  IADD3 R14, PT, PT, R14, 0x108, RZ ;  /* 0x000001080e0e7810 */ /* 0x000fc40007ffe0ff */
[C---:B------:R-:W-:Y:S01]  /*4090*/  IMAD R15, R7.reuse, 0x4, R16 ;  /* 0x00000004070f7824 */ /* 0x040fe200078e0210 */
[----:B------:R-:W-:Y:S01]  /*40a0*/  IADD3 R16, PT, PT, R16, 0x104, RZ ;  /* 0x0000010410107810 */ /* 0x000fe20007ffe0ff */
[----:B------:R-:W-:Y:S01]  /*40b0*/  UIADD3.X UR5, UPT, UPT, URZ, UR5, URZ, UP0, !UPT ;  /* 0x00000005ff057290 */ /* 0x000fe200087fe4ff */
[C---:B------:R-:W-:Y:S02]  /*40c0*/  LOP3.LUT R17, R7.reuse, 0x20, RZ, 0xfc, !PT ;  /* 0x0000002007117812 */ /* 0x040fe400078efcff */
[C---:B------:R-:W-:Y:S02]  /*40d0*/  LOP3.LUT R18, R7.reuse, 0x40, RZ, 0xfc, !PT ;  /* 0x0000004007127812 */ /* 0x040fe400078efcff */
[----:B------:R-:W-:Y:S02]  /*40e0*/  LOP3.LUT R19, R7, 0x60, RZ, 0xfc, !PT ;  /* 0x0000006007137812 */ /* 0x000fe400078efcff */
[----:B------:R-:W-:-:S07]  /*40f0*/  LOP3.LUT R20, R12, 0x60, RZ, 0xc0, !PT ;  /* 0x000000600c147812 */ /* 0x000fce00078ec0ff */
.L_x_1817:
        /* <DEDUP_REMOVED lines=9> */
[----:B------:R-:W-:Y:S02]  /*4190*/  MOV R0, RZ ;  /* 0x000000ff00007202 */ /* 0x000fe40000000f00 */
[----:B------:R-:W-:Y:S02]  /*41a0*/  MOV R37, R7 ;  /* 0x0000000700257202 */ /* 0x000fe40000000f00 */
[----:B------:R-:W-:-:S04]  /*41b0*/  IADD3 R26, P1, PT, R5, R21, RZ ;  /* 0x00000015051a7210 */ /* 0x000fc80007f3e0ff */
[----:B------:R-:W-:Y:S02]  /*41c0*/  LEA.HI.X.SX32 R28, R21, R8, 0x1, P1 ;  /* 0x00000008151c7211 */ /* 0x000fe400008f0eff */
[----:B------:R-:W-:Y:S07]  /*41d0*/  @!P0 BRA `(.L_x_1805) ;  /* 0x00000000008c8947 */ /* 0x000fee0003800000 */
[----:B------:R-:W0:Y:S01]  /*41e0*/  LDCU.64 UR8, c[0x0][0x390] ;  /* 0x00007200ff0877ac */ /* 0x000e220008000a00 */
[----:B------:R-:W-:-:S05]  /*41f0*/  IADD3 R0, P0, PT, R7, R26, RZ ;  /* 0x0000001a07007210 */ /* 0x000fca0007f1e0ff */
[----:B------:R-:W-:Y:S01]  /*4200*/  IMAD.X R21, RZ, RZ, R28, P0 ;  /* 0x000000ffff157224 */ /* 0x000fe200000e061c */
[----:B0-----:R-:W-:-:S04]  /*4210*/  LEA R24, P0, R0, UR8, 0x1 ;  /* 0x0000000800187c11 */ /* 0x001fc8000f8008ff */
[----:B------:R-:W-:-:S05]  /*4220*/  LEA.HI.X R25, R0, UR9, R21, 0x1, P0 ;  /* 0x0000000900197c11 */ /* 0x000fca00080f0c15 */
[----:B------:R-:W2:Y:S01]  /*4230*/  LDG.E.U16.CONSTANT R22, desc[UR6][R24.64] ;  /* 0x0000000618167981 */ /* 0x000ea2000c1e9500 */
[-C--:B------:R-:W-:Y:S01]  /*4240*/  ISETP.GE.AND P1, PT, R4, R3.reuse, PT ;  /* 0x000000030400720c */ /* 0x080fe20003f26270 */
[----:B------:R-:W-:Y:S01]  /*4250*/  HFMA2 R0, -RZ, RZ, 0, 0 ;  /* 0x00000000ff007431 */ /* 0x000fe200000001ff */
[----:B------:R-:W-:Y:S01]  /*4260*/  ISETP.GE.AND P2, PT, R10, R3, PT ;  /* 0x000000030a00720c */ /* 0x000fe20003f46270 */
[----:B------:R-:W-:Y:S01]  /*4270*/  IMAD.MOV.U32 R37, RZ, RZ, R17 ;  /* 0x000000ffff257224 */ /* 0x000fe200078e0011 */
[----:B------:R-:W-:Y:S02]  /*4280*/  ISETP.NE.AND P0, PT, R20, RZ, PT ;  /* 0x000000ff1400720c */ /* 0x000fe40003f05270 */
[----:B------:R-:W-:-:S07]  /*4290*/  MOV R2, RZ ;  /* 0x000000ff00027202 */ /* 0x000fce0000000f00 */
[----:B------:R-:W0:Y:S04]  /*42a0*/  @!P1 LDS R23, [R13+0x8] ;  /* 0x000008000d179984 */ /* 0x000e280000000800 */
[----:B------:R-:W1:Y:S01]  /*42b0*/  @!P2 LDS R21, [R15+0x4] ;  /* 0x000004000f15a984 */ /* 0x000e620000000800 */
[----:B--2---:R-:W-:-:S05]  /*42c0*/  HADD2.F32 R22, -RZ, R22.H0_H0 ;  /* 0x20000016ff167230 */ /* 0x004fca0000004100 */
[C---:B0-----:R-:W-:Y:S01]  /*42d0*/  @!P1 FFMA R2, R22.reuse, R23, RZ ;  /* 0x0000001716029223 */ /* 0x041fe200000000ff */
[----:B-1----:R-:W-:Y:S01]  /*42e0*/  @!P2 FFMA R0, R22, R21, RZ ;  /* 0x000000151600a223 */ /* 0x002fe200000000ff */
[----:B------:R-:W-:Y:S06]  /*42f0*/  @!P0 BRA `(.L_x_1805) ;  /* 0x0000000000448947 */ /* 0x000fec0003800000 */
[----:B------:R-:W2:Y:S01]  /*4300*/  LDG.E.U16.CONSTANT R21, desc[UR6][R24.64+0x40] ;  /* 0x0000400618157981 */ /* 0x000ea2000c1e9500 */
[----:B------:R-:W-:Y:S02]  /*4310*/  ISETP.NE.AND P0, PT, R20, 0x20, PT ;  /* 0x000000201400780c */ /* 0x000fe40003f05270 */
[----:B------:R-:W-:Y:S01]  /*4320*/  MOV R37, R18 ;  /* 0x0000001200257202 */ /* 0x000fe20000000f00 */
[----:B------:R-:W0:Y:S04]  /*4330*/  @!P1 LDS R23, [R13+0x88] ;  /* 0x000088000d179984 */ /* 0x000e280000000800 */
[----:B------:R-:W1:Y:S01]  /*4340*/  @!P2 LDS R27, [R15+0x84] ;  /* 0x000084000f1ba984 */ /* 0x000e620000000800 */
[----:B--2---:R-:W-:-:S05]  /*4350*/  HADD2.F32 R21, -RZ, R21.H0_H0 ;  /* 0x20000015ff157230 */ /* 0x004fca0000004100 */
[C---:B0-----:R-:W-:Y:S01]  /*4360*/  @!P1 FFMA R2, R21.reuse, R23, R2 ;  /* 0x0000001715029223 */ /* 0x041fe20000000002 */
[----:B-1----:R-:W-:Y:S01]  /*4370*/  @!P2 FFMA R0, R21, R27, R0 ;  /* 0x0000001b1500a223 */ /* 0x002fe20000000000 */
[----:B------:R-:W-:Y:S06]  /*4380*/  @!P0 BRA `(.L_x_1805) ;  /* 0x0000000000208947 */ /* 0x000fec0003800000 */
[----:B------:R-:W2:Y:S01]  /*4390*/  LDG.E.U16.CONSTANT R24, desc[UR6][R24.64+0x80] ;  /* 0x0000800618187981 */ /* 0x000ea2000c1e9500 */
[-C--:B------:R-:W-:Y:S02]  /*43a0*/  MOV R37, R19.reuse ;  /* 0x0000001300257202 */ /* 0x080fe40000000f00 */
[----:B------:R-:W-:Y:S01]  /*43b0*/  @!P2 MOV R37, R19 ;  /* 0x000000130025a202 */ /* 0x000fe20000000f00 */
[----:B------:R-:W0:Y:S04]  /*43c0*/  @!P1 LDS R21, [R13+0x108] ;  /* 0x000108000d159984 */ /* 0x000e280000000800 */
[----:B------:R-:W1:Y:S01]  /*43d0*/  @!P2 LDS R23, [R15+0x104] ;  /* 0x000104000f17a984 */ /* 0x000e620000000800 */
[----:B--2---:R-:W-:-:S05]  /*43e0*/  HADD2.F32 R27, -RZ, R24.H0_H0 ;  /* 0x20000018ff1b7230 */ /* 0x004fca0000004100 */
[C---:B0-----:R-:W-:Y:S01]  /*43f0*/  @!P1 FFMA R2, R27.reuse, R21, R2 ;  /* 0x000000151b029223 */ /* 0x041fe20000000002 */
[----:B-1----:R-:W-:-:S07]  /*4400*/  @!P2 FFMA R0, R27, R23, R0 ;  /* 0x000000171b00a223 */ /* 0x002fce0000000000 */
.L_x_1805:
[----:B------:R-:W-:Y:S05]  /*4410*/  BSYNC.RECONVERGENT B1 ;  /* 0x0000000000017941 */ /* 0x000fea0003800200 */
.L_x_1804:
[----:B------:R-:W-:-:S13]  /*4420*/  ISETP.GE.U32.AND P0, PT, R12, 0x60, PT ;  /* 0x000000600c00780c */ /* 0x000fda0003f06070 */
[----:B------:R-:W-:Y:S05]  /*4430*/  @!P0 BRA `(.L_x_1803) ;  /* 0x0000000c005c8947 */ /* 0x000fea0003800000 */
[----:B------:R-:W0:Y:S01]  /*4440*/  LDC R22, c[0x0][0x3dc] ;  /* 0x0000f700ff167b82 */ /* 0x000e220000000800 */
[----:B------:R-:W-:Y:S01]  /*4450*/  IMAD.IADD R23, R34, 0x1, -R37 ;  /* 0x0000000122177824 */ /* 0x000fe200078e0a25 */
[C---:B------:R-:W-:Y:S01]  /*4460*/  IADD3 R21, P0, PT, R37.reuse, R26, RZ ;  /* 0x0000001a25157210 */ /* 0x040fe20007f1e0ff */
[----:B------:R-:W-:Y:S01]  /*4470*/  BSSY.RECONVERGENT B1, `(.L_x_1806) ;  /* 0x0000075000017945 */ /* 0x000fe20003800200 */
[----:B------:R-:W-:Y:S02]  /*4480*/  LEA R27, R37, R14, 0x2 ;  /* 0x0000000e251b7211 */ /* 0x000fe400078e10ff */
[----:B------:R-:W-:Y:S02]  /*4490*/  ISETP.GT.AND P1, PT, R23, 0x180, PT ;  /* 0x000001801700780c */ /* 0x000fe40003f24270 */
[----:B------:R-:W-:Y:S02]  /*44a0*/  IADD3.X R24, PT, PT, RZ, R28, RZ, P0, !PT ;  /* 0x0000001cff187210 */ /* 0x000fe400007fe4ff */
[----:B------:R-:W-:-:S04]  /*44b0*/  LEA R32, P0, R21, UR4, 0x1 ;  /* 0x0000000415207c11 */ /* 0x000fc8000f8008ff */
[----:B------:R-:W-:Y:S02]  /*44c0*/  LEA.HI.X R33, R21, UR5, R24, 0x1, P0 ;  /* 0x0000000515217c11 */ /* 0x000fe400080f0c18 */
[----:B------:R-:W-:Y:S02]  /*44d0*/  PLOP3.LUT P0, PT, PT, PT, PT, 0x80, 0x8 ;  /* 0x000000000008781c */ /* 0x000fe40003f0f070 */
[----:B------:R-:W-:Y:S01]  /*44e0*/  LEA R24, R37, R16, 0x2 ;  /* 0x0000001025187211 */ /* 0x000fe200078e10ff */
[----:B------:R-:W-:Y:S10]  /*44f0*/  @!P1 BRA `(.L_x_1807) ;  /* 0x0000000400b09947 */ /* 0x000ff40003800000 */
[----:B------:R-:W-:Y:S01]  /*4500*/  PLOP3.LUT P0, PT, PT, PT, PT, 0x8, 0x80 ;  /* 0x000000000080781c */ /* 0x000fe20003f0e170 */
[----:B------:R-:W-:Y:S01]  /*4510*/  VIADD R23, R34, 0xfffffe80 ;  /* 0xfffffe8022177836 */ /* 0x000fe20000000000 */
[----:B------:R-:W-:-:S13]  /*4520*/  ISETP.GE.AND P3, PT, R4, R3, PT ;  /* 0x000000030400720c */ /* 0x000fda0003f66270 */
.L_x_1808:
        /* <DEDUP_REMOVED lines=37> */
[----:B------:R-:W-:Y:S04]  /*4780*/  @!P4 LDS R65, [R24+0x500] ;  /* 0x000500001841c984 */ /* 0x000fe80000000800 */
[----:B------:R-:W-:Y:S01]  /*4790*/  @!P4 LDS R67, [R24+0x580] ;  /* 0x000580001843c984 */ /* 0x000fe20000000800 */
[----:B--2---:R-:W-:-:S02]  /*47a0*/  HADD2.F32 R53, -RZ, R53.H0_H0 ;  /* 0x20000035ff357230 */ /* 0x004fc40000004100 */
[----:B---3--:R-:W-:-:S03]  /*47b0*/  HADD2.F32 R51, -RZ, R51.H0_H0 ;  /* 0x20000033ff337230 */ /* 0x008fc60000004100 */
[C---:B0-----:R-:W-:Y:S01]  /*47c0*/  @!P3 FFMA R2, R53.reuse, R57, R2 ;  /* 0x000000393502b223 */ /* 0x041fe20000000002 */
[----:B-1----:R-:W-:Y:S01]  /*47d0*/  @!P4 FFMA R0, R53, R59, R0 ;  /* 0x0000003b3500c223 */ /* 0x002fe20000000000 */
[----:B------:R-:W0:Y:S01]  /*47e0*/  @!P5 LDS R57, [R27+0x280] ;  /* 0x000280001b39d984 */ /* 0x000e220000000800 */
[----:B----4-:R-:W-:Y:S02]  /*47f0*/  HADD2.F32 R41, -RZ, R41.H0_H0 ;  /* 0x20000029ff297230 */ /* 0x010fe40000004100 */
[C---:B------:R-:W-:Y:S01]  /*4800*/  @!P5 FFMA R2, R51.reuse, R49, R2 ;  /* 0x000000313302d223 */ /* 0x040fe20000000002 */
[----:B------:R-:W-:Y:S01]  /*4810*/  @!P4 FFMA R0, R51, R55, R0 ;  /* 0x000000373300c223 */ /* 0x000fe20000000000 */
[----:B------:R-:W1:Y:S01]  /*4820*/  @!P5 LDS R53, [R27+0x300] ;  /* 0x000300001b35d984 */ /* 0x000e620000000800 */
[----:B------:R-:W-:Y:S02]  /*4830*/  HADD2.F32 R52, -RZ, R52.H0_H0 ;  /* 0x20000034ff347230 */ /* 0x000fe40000004100 */
[C---:B------:R-:W-:Y:S01]  /*4840*/  @!P5 FFMA R2, R41.reuse, R45, R2 ;  /* 0x0000002d2902d223 */ /* 0x040fe20000000002 */
[----:B------:R-:W-:Y:S01]  /*4850*/  @!P4 FFMA R0, R41, R47, R0 ;  /* 0x0000002f2900c223 */ /* 0x000fe20000000000 */
[----:B------:R-:W2:Y:S01]  /*4860*/  @!P4 LDS R59, [R24+0x300] ;  /* 0x00030000183bc984 */ /* 0x000ea20000000800 */
[----:B------:R-:W-:-:S02]  /*4870*/  HADD2.F32 R56, -RZ, R56.H0_H0 ;  /* 0x20000038ff387230 */ /* 0x000fc40000004100 */
[C---:B------:R-:W-:Y:S01]  /*4880*/  @!P5 FFMA R2, R52.reuse, R58, R2 ;  /* 0x0000003a3402d223 */ /* 0x040fe20000000002 */
[----:B------:R-:W-:Y:S01]  /*4890*/  @!P4 FFMA R0, R52, R54, R0 ;  /* 0x000000363400c223 */ /* 0x000fe20000000000 */
[----:B------:R-:W3:Y:S01]  /*48a0*/  @!P5 LDS R49, [R27+0x380] ;  /* 0x000380001b31d984 */ /* 0x000ee20000000800 */
[----:B------:R-:W-:Y:S02]  /*48b0*/  HADD2.F32 R21, -RZ, R21.H0_H0 ;  /* 0x20000015ff157230 */ /* 0x000fe40000004100 */
[C---:B------:R-:W-:Y:S01]  /*48c0*/  @!P5 FFMA R2, R56.reuse, R43, R2 ;  /* 0x0000002b3802d223 */ /* 0x040fe20000000002 */
[----:B------:R-:W-:Y:S01]  /*48d0*/  @!P4 FFMA R0, R56, R39, R0 ;  /* 0x000000273800c223 */ /* 0x000fe20000000000 */
[----:B------:R-:W4:Y:S01]  /*48e0*/  @!P4 LDS R55, [R24+0x380] ;  /* 0x000380001837c984 */ /* 0x000f220000000800 */
[----:B------:R-:W-:Y:S02]  /*48f0*/  HADD2.F32 R69, -RZ, R28.H0_H0 ;  /* 0x2000001cff457230 */ /* 0x000fe40000004100 */
[C---:B------:R-:W-:Y:S01]  /*4900*/  @!P5 FFMA R2, R21.reuse, R25, R2 ;  /* 0x000000191502d223 */ /* 0x040fe20000000002 */
[----:B------:R-:W-:Y:S01]  /*4910*/  @!P4 FFMA R0, R21, R29, R0 ;  /* 0x0000001d1500c223 */ /* 0x000fe20000000000 */
[----:B------:R-:W4:Y:S01]  /*4920*/  @!P5 LDS R45, [R27+0x400] ;  /* 0x000400001b2dd984 */ /* 0x000f220000000800 */
[----:B------:R-:W-:-:S02]  /*4930*/  HADD2.F32 R48, -RZ, R48.H0_H0 ;  /* 0x20000030ff307230 */ /* 0x000fc40000004100 */
[C---:B------:R-:W-:Y:S01]  /*4940*/  @!P5 FFMA R2, R69.reuse, R50, R2 ;  /* 0x000000324502d223 */ /* 0x040fe20000000002 */
[----:B------:R-:W-:Y:S01]  /*4950*/  @!P4 FFMA R0, R69, R35, R0 ;  /* 0x000000234500c223 */ /* 0x000fe20000000000 */
[----:B------:R-:W4:Y:S01]  /*4960*/  @!P4 LDS R51, [R24+0x400] ;  /* 0x000400001833c984 */ /* 0x000f220000000800 */
[----:B------:R-:W-:Y:S02]  /*4970*/  HADD2.F32 R35, -RZ, R46.H0_H0 ;  /* 0x2000002eff237230 */ /* 0x000fe40000004100 */
[C---:B------:R-:W-:Y:S01]  /*4980*/  @!P4 FFMA R0, R48.reuse, R61, R0 ;  /* 0x0000003d3000c223 */ /* 0x040fe20000000000 */
[----:B------:R-:W4:Y:S04]  /*4990*/  @!P5 LDS R41, [R27+0x480] ;  /* 0x000480001b29d984 */ /* 0x000f280000000800 */
[----:B------:R-:W4:Y:S04]  /*49a0*/  @!P4 LDS R47, [R24+0x480] ;  /* 0x00048000182fc984 */ /* 0x000f280000000800 */
[----:B------:R-:W4:Y:S04]  /*49b0*/  @!P5 LDS R58, [R27+0x500] ;  /* 0x000500001b3ad984 */ /* 0x000f280000000800 */
[----:B------:R-:W4:Y:S01]  /*49c0*/  @!P5 LDS R43, [R27+0x580] ;  /* 0x000580001b2bd984 */ /* 0x000f220000000800 */
[----:B0-----:R-:W-:Y:S01]  /*49d0*/  @!P5 FFMA R2, R48, R57, R2 ;  /* 0x000000393002d223 */ /* 0x001fe20000000002 */
[----:B------:R-:W-:-:S02]  /*49e0*/  HADD2.F32 R57, -RZ, R44.H0_H0 ;  /* 0x2000002cff397230 */ /* 0x000fc40000004100 */
[----:B------:R-:W0:Y:S01]  /*49f0*/  @!P5 LDS R39, [R27+0x600] ;  /* 0x000600001b27d984 */ /* 0x000e220000000800 */
[----:B-1----:R-:W-:-:S03]  /*4a00*/  @!P5 FFMA R2, R35, R53, R2 ;  /* 0x000000352302d223 */ /* 0x002fc60000000002 */
[----:B------:R-:W1:Y:S01]  /*4a10*/  @!P4 LDS R25, [R24+0x600] ;  /* 0x000600001819c984 */ /* 0x000e620000000800 */
[----:B--2---:R-:W-:Y:S01]  /*4a20*/  @!P4 FFMA R0, R35, R59, R0 ;  /* 0x0000003b2300c223 */ /* 0x004fe20000000000 */
[----:B------:R-:W-:Y:S02]  /*4a30*/  HADD2.F32 R35, -RZ, R42.H0_H0 ;  /* 0x2000002aff237230 */ /* 0x000fe40000004100 */
[----:B------:R2:W1:Y:S01]  /*4a40*/  @!P5 LDS R21, [R27+0x680] ;  /* 0x000680001b15d984 */ /* 0x0004620000000800 */
[C---:B---3--:R-:W-:Y:S01]  /*4a50*/  @!P5 FFMA R2, R57.reuse, R49, R2 ;  /* 0x000000313902d223 */ /* 0x048fe20000000002 */
[----:B------:R-:W-:Y:S02]  /*4a60*/  HADD2.F32 R49, -RZ, R40.H0_H0 ;  /* 0x20000028ff317230 */ /* 0x000fe40000004100 */
[----:B------:R3:W1:Y:S01]  /*4a70*/  @!P4 LDS R29, [R24+0x680] ;  /* 0x00068000181dc984 */ /* 0x0006620000000800 */
[----:B----4-:R-:W-:Y:S01]  /*4a80*/  @!P4 FFMA R0, R57, R55, R0 ;  /* 0x000000373900c223 */ /* 0x010fe20000000000 */
[----:B------:R-:W-:Y:S01]  /*4a90*/  @!P5 FFMA R2, R35, R45, R2 ;  /* 0x0000002d2302d223 */ /* 0x000fe20000000002 */
[----:B--2---:R-:W-:-:S02]  /*4aa0*/  IADD3 R27, PT, PT, R27, 0x800, RZ ;  /* 0x000008001b1b7810 */ /* 0x004fc40007ffe0ff */
[----:B------:R-:W-:Y:S01]  /*4ab0*/  @!P4 FFMA R0, R35, R51, R0 ;  /* 0x000000332300c223 */ /* 0x000fe20000000000 */
[----:B------:R-:W-:Y:S02]  /*4ac0*/  HADD2.F32 R35, -RZ, R38.H0_H0 ;  /* 0x20000026ff237230 */ /* 0x000fe40000004100 */
[----:B---3--:R-:W-:Y:S02]  /*4ad0*/  VIADD R24, R24, 0x800 ;  /* 0x0000080018187836 */ /* 0x008fe40000000000 */
[C---:B------:R-:W-:Y:S01]  /*4ae0*/  @!P5 FFMA R2, R49.reuse, R41, R2 ;  /* 0x000000293102d223 */ /* 0x040fe20000000002 */
[----:B------:R-:W-:Y:S02]  /*4af0*/  HADD2.F32 R41, -RZ, R36.H0_H0 ;  /* 0x20000024ff297230 */ /* 0x000fe40000004100 */
[----:B------:R-:W-:Y:S01]  /*4b00*/  @!P4 FFMA R0, R49, R47, R0 ;  /* 0x0000002f3100c223 */ /* 0x000fe20000000000 */
[----:B------:R-:W-:-:S03]  /*4b10*/  @!P5 FFMA R2, R35, R58, R2 ;  /* 0x0000003a2302d223 */ /* 0x000fc60000000002 */
[----:B------:R-:W-:Y:S01]  /*4b20*/  @!P4 FFMA R0, R35, R65, R0 ;  /* 0x000000412300c223 */ /* 0x000fe20000000000 */
[----:B------:R-:W-:Y:S02]  /*4b30*/  HADD2.F32 R35, -RZ, R34.H0_H0 ;  /* 0x20000022ff237230 */ /* 0x000fe40000004100 */
[C---:B------:R-:W-:Y:S01]  /*4b40*/  @!P5 FFMA R2, R41.reuse, R43, R2 ;  /* 0x0000002b2902d223 */ /* 0x040fe20000000002 */
[----:B------:R-:W-:-:S03]  /*4b50*/  @!P4 FFMA R0, R41, R67, R0 ;  /* 0x000000432900c223 */ /* 0x000fc60000000000 */
[C---:B0-----:R-:W-:Y:S01]  /*4b60*/  @!P5 FFMA R2, R35.reuse, R39, R2 ;  /* 0x000000272302d223 */ /* 0x041fe20000000002 */
[----:B------:R-:W-:Y:S02]  /*4b70*/  HADD2.F32 R39, -RZ, R26.H0_H0 ;  /* 0x2000001aff277230 */ /* 0x000fe40000004100 */
[----:B-1----:R-:W-:-:S03]  /*4b80*/  @!P4 FFMA R0, R35, R25, R0 ;  /* 0x000000192300c223 */ /* 0x002fc60000000000 */
[C---:B------:R-:W-:Y:S01]  /*4b90*/  @!P5 FFMA R2, R39.reuse, R21, R2 ;  /* 0x000000152702d223 */ /* 0x040fe20000000002 */
[----:B------:R-:W-:Y:S01]  /*4ba0*/  @!P4 FFMA R0, R39, R29, R0 ;  /* 0x0000001d2700c223 */ /* 0x000fe20000000000 */
[----:B------:R-:W-:Y:S06]  /*4bb0*/  @!P1 BRA `(.L_x_1808) ;  /* 0xfffffff8005c9947 */ /* 0x000fec000383ffff */
.L_x_1807:
[----:B------:R-:W-:Y:S05]  /*4bc0*/  BSYNC.RECONVERGENT B1 ;  /* 0x0000000000017941 */ /* 0x000fea0003800200 */
.L_x_1806:
[----:B0-----:R-:W-:Y:S01]  /*4bd0*/  IADD3 R21, PT, PT, -R37, R22, RZ ;  /* 0x0000001625157210 */ /* 0x001fe20007ffe1ff */
[----:B------:R-:W-:Y:S03]  /*4be0*/  BSSY.RECONVERGENT B1, `(.L_x_1809) ;  /* 0x0000040000017945 */ /* 0x000fe60003800200 */
        /* <DEDUP_REMOVED lines=14> */
[----:B------:R-:W-:-:S02]  /*4cd0*/  ISETP.GE.AND P2, PT, R4, R3, PT ;  /* 0x000000030400720c */ /* 0x000fc40003f46270 */
[----:B------:R-:W-:Y:S02]  /*4ce0*/  IADD3 R21, PT, PT, R24, 0x200, RZ ;  /* 0x0000020018157810 */ /* 0x000fe40007ffe0ff */
[----:B------:R-:W-:Y:S02]  /*4cf0*/  IADD3 R37, PT, PT, R37, 0x80, RZ ;  /* 0x0000008025257810 */ /* 0x000fe40007ffe0ff */
[----:B0-----:R-:W-:Y:S02]  /*4d00*/  IADD3 R32, P1, PT, R28, 0x100, RZ ;  /* 0x000001001c207810 */ /* 0x001fe40007f3e0ff */
[----:B------:R-:W-:Y:S02]  /*4d10*/  PLOP3.LUT P0, PT, PT, PT, PT, 0x8, 0x80 ;  /* 0x000000000080781c */ /* 0x000fe40003f0e170 */
[----:B------:R-:W-:Y:S01]  /*4d20*/  IADD3 R37, PT, PT, R37, 0x80, RZ ;  /* 0x0000008025257810 */ /* 0x000fe20007ffe0ff */
[----:B------:R-:W0:Y:S04]  /*4d30*/  @!P3 LDS R41, [R24+-0x100] ;  /* 0xffff00001829b984 */ /* 0x000e280000000800 */
[----:B------:R-:W1:Y:S04]  /*4d40*/  @!P2 LDS R39, [R27+-0x100] ;  /* 0xffff00001b27a984 */ /* 0x000e680000000800 */
[----:B------:R-:W4:Y:S04]  /*4d50*/  @!P3 LDS R45, [R24+-0x80] ;  /* 0xffff8000182db984 */ /* 0x000f280000000800 */
[----:B------:R-:W4:Y:S04]  /*4d60*/  @!P2 LDS R43, [R27+-0x80] ;  /* 0xffff80001b2ba984 */ /* 0x000f280000000800 */
[----:B------:R-:W4:Y:S04]  /*4d70*/  @!P3 LDS R49, [R24] ;  /* 0x000000001831b984 */ /* 0x000f280000000800 */
[----:B------:R-:W4:Y:S04]  /*4d80*/  @!P2 LDS R47, [R27] ;  /* 0x000000001b2fa984 */ /* 0x000f280000000800 */
[----:B------:R0:W4:Y:S04]  /*4d90*/  @!P3 LDS R53, [R24+0x80] ;  /* 0x000080001835b984 */ /* 0x0001280000000800 */
[----:B------:R-:W4:Y:S04]  /*4da0*/  @!P2 LDS R51, [R27+0x80] ;  /* 0x000080001b33a984 */ /* 0x000f280000000800 */
[----:B------:R-:W4:Y:S01]  /*4db0*/  @!P3 LDS R57, [R21+-0x100] ;  /* 0xffff00001539b984 */ /* 0x000f220000000800 */
[----:B0-----:R-:W-:-:S03]  /*4dc0*/  VIADD R24, R21, 0x200 ;  /* 0x0000020015187836 */ /* 0x001fc60000000000 */
[----:B------:R4:W0:Y:S04]  /*4dd0*/  @!P2 LDS R55, [R27+0x100] ;  /* 0x000100001b37a984 */ /* 0x0008280000000800 */
[----:B------:R-:W0:Y:S04]  /*4de0*/  @!P3 LDS R61, [R21+-0x80] ;  /* 0xffff8000153db984 */ /* 0x000e280000000800 */
[----:B------:R-:W0:Y:S04]  /*4df0*/  @!P2 LDS R59, [R23+-0x80] ;  /* 0xffff8000173ba984 */ /* 0x000e280000000800 */
[----:B------:R-:W0:Y:S04]  /*4e00*/  @!P3 LDS R35, [R21] ;  /* 0x000000001523b984 */ /* 0x000e280000000800 */
[----:B------:R-:W0:Y:S04]  /*4e10*/  @!P2 LDS R65, [R23] ;  /* 0x000000001741a984 */ /* 0x000e280000000800 */
[----:B------:R-:W0:Y:S04]  /*4e20*/  @!P3 LDS R33, [R21+0x80] ;  /* 0x000080001521b984 */ /* 0x000e280000000800 */
[----:B------:R-:W0:Y:S01]  /*4e30*/  @!P2 LDS R25, [R23+0x80] ;  /* 0x000080001719a984 */ /* 0x000e220000000800 */
[----:B--2---:R-:W-:-:S02]  /*4e40*/  HADD2.F32 R67, -RZ, R36.H0_H0 ;  /* 0x20000024ff437230 */ /* 0x004fc40000004100 */
[----:B---3--:R-:W-:-:S03]  /*4e50*/  HADD2.F32 R69, -RZ, R38.H0_H0 ;  /* 0x20000026ff457230 */ /* 0x008fc60000004100 */
[C---:B------:R-:W-:Y:S01]  /*4e60*/  @!P3 FFMA R0, R67.reuse, R41, R0 ;  /* 0x000000294300b223 */ /* 0x040fe20000000000 */
[----:B-1----:R-:W-:Y:S01]  /*4e70*/  @!P2 FFMA R2, R67, R39, R2 ;  /* 0x000000274302a223 */ /* 0x002fe20000000002 */
[----:B----4-:R-:W-:Y:S02]  /*4e80*/  HADD2.F32 R27, -RZ, R40.H0_H0 ;  /* 0x20000028ff1b7230 */ /* 0x010fe40000004100 */
[C---:B------:R-:W-:Y:S01]  /*4e90*/  @!P3 FFMA R0, R69.reuse, R45, R0 ;  /* 0x0000002d4500b223 */ /* 0x040fe20000000000 */
[----:B------:R-:W-:Y:S01]  /*4ea0*/  @!P2 FFMA R2, R69, R43, R2 ;  /* 0x0000002b4502a223 */ /* 0x000fe20000000002 */
[----:B------:R-:W-:Y:S02]  /*4eb0*/  HADD2.F32 R39, -RZ, R42.H0_H0 ;  /* 0x2000002aff277230 */ /* 0x000fe40000004100 */
[C---:B------:R-:W-:Y:S01]  /*4ec0*/  @!P3 FFMA R0, R27.reuse, R49, R0 ;  /* 0x000000311b00b223 */ /* 0x040fe20000000000 */
[----:B------:R-:W-:Y:S01]  /*4ed0*/  @!P2 FFMA R2, R27, R47, R2 ;  /* 0x0000002f1b02a223 */ /* 0x000fe20000000002 */
[----:B------:R-:W-:-:S02]  /*4ee0*/  HADD2.F32 R27, -RZ, R44.H0_H0 ;  /* 0x2000002cff1b7230 */ /* 0x000fc40000004100 */
[C---:B------:R-:W-:Y:S01]  /*4ef0*/  @!P3 FFMA R0, R39.reuse, R53, R0 ;  /* 0x000000352700b223 */ /* 0x040fe20000000000 */
[----:B------:R-:W-:Y:S01]  /*4f00*/  @!P2 FFMA R2, R39, R51, R2 ;  /* 0x000000332702a223 */ /* 0x000fe20000000002 */
[----:B------:R-:W-:Y:S02]  /*4f10*/  HADD2.F32 R39, -RZ, R46.H0_H0 ;  /* 0x2000002eff277230 */ /* 0x000fe40000004100 */
[C---:B------:R-:W-:Y:S01]  /*4f20*/  @!P3 FFMA R0, R27.reuse, R57, R0 ;  /* 0x000000391b00b223 */ /* 0x040fe20000000000 */
[----:B0-----:R-:W-:Y:S01]  /*4f30*/  @!P2 FFMA R2, R27, R55, R2 ;  /* 0x000000371b02a223 */ /* 0x001fe20000000002 */
[----:B------:R-:W-:Y:S02]  /*4f40*/  HADD2.F32 R27, -RZ, R34.H0_H0 ;  /* 0x20000022ff1b7230 */ /* 0x000fe40000004100 */
[C---:B------:R-:W-:Y:S01]  /*4f50*/  @!P3 FFMA R0, R39.reuse, R61, R0 ;  /* 0x0000003d2700b223 */ /* 0x040fe20000000000 */
[----:B------:R-:W-:Y:S01]  /*4f60*/  @!P2 FFMA R2, R39, R59, R2 ;  /* 0x0000003b2702a223 */ /* 0x000fe20000000002 */
[----:B------:R-:W-:-:S02]  /*4f70*/  HADD2.F32 R39, -RZ, R26.H0_H0 ;  /* 0x2000001aff277230 */ /* 0x000fc40000004100 */
[C---:B------:R-:W-:Y:S01]  /*4f80*/  @!P3 FFMA R0, R27.reuse, R35, R0 ;  /* 0x000000231b00b223 */ /* 0x040fe20000000000 */
[----:B------:R-:W-:Y:S01]  /*4f90*/  @!P2 FFMA R2, R27, R65, R2 ;  /* 0x000000411b02a223 */ /* 0x000fe20000000002 */
[----:B------:R-:W-:Y:S02]  /*4fa0*/  IADD3 R27, PT, PT, R23, 0x200, RZ ;  /* 0x00000200171b7810 */ /* 0x000fe40007ffe0ff */
[C---:B------:R-:W-:Y:S01]  /*4fb0*/  @!P3 FFMA R0, R39.reuse, R33, R0 ;  /* 0x000000212700b223 */ /* 0x040fe20000000000 */
[----:B------:R-:W-:Y:S01]  /*4fc0*/  @!P2 FFMA R2, R39, R25, R2 ;  /* 0x000000192702a223 */ /* 0x000fe20000000002 */
[----:B------:R-:W-:-:S07]  /*4fd0*/  IADD3.X R33, PT, PT, RZ, R29, RZ, P1, !PT ;  /* 0x0000001dff217210 */ /* 0x000fce0000ffe4ff */
.L_x_1810:
[----:B------:R-:W-:Y:S05]  /*4fe0*/  BSYNC.RECONVERGENT B1 ;  /* 0x0000000000017941 */ /* 0x000fea0003800200 */
.L_x_1809:
        /* <DEDUP_REMOVED lines=16> */
[----:B--2---:R-:W-:-:S02]  /*50f0*/  HADD2.F32 R21, -RZ, R21.H0_H0 ;  /* 0x20000015ff157230 */ /* 0x004fc40000004100 */
[----:B---3--:R-:W-:-:S03]  /*5100*/  HADD2.F32 R22, -RZ, R22.H0_H0 ;  /* 0x20000016ff167230 */ /* 0x008fc60000004100 */
[-C--:B0-----:R-:W-:Y:S01]  /*5110*/  @!P0 FFMA R2, R23, R21.reuse, R2 ;  /* 0x0000001517028223 */ /* 0x081fe20000000002 */
[----:B-1----:R-:W-:Y:S01]  /*5120*/  @!P1 FFMA R0, R25, R21, R0 ;  /* 0x0000001519009223 */ /* 0x002fe20000000000 */
[----:B----4-:R-:W-:Y:S02]  /*5130*/  HADD2.F32 R26, -RZ, R26.H0_H0 ;  /* 0x2000001aff1a7230 */ /* 0x010fe40000004100 */
[-C--:B------:R-:W-:Y:S01]  /*5140*/  @!P0 FFMA R2, R29, R22.reuse, R2 ;  /* 0x000000161d028223 */ /* 0x080fe20000000002 */
[----:B------:R-:W-:Y:S01]  /*5150*/  @!P1 FFMA R0, R35, R22, R0 ;  /* 0x0000001623009223 */ /* 0x000fe20000000000 */
[----:B------:R-:W-:Y:S02]  /*5160*/  HADD2.F32 R28, -RZ, R28.H0_H0 ;  /* 0x2000001cff1c7230 */ /* 0x000fe40000004100 */
[-C--:B------:R-:W-:Y:S01]  /*5170*/  @!P0 FFMA R2, R37, R26.reuse, R2 ;  /* 0x0000001a25028223 */ /* 0x080fe20000000002 */
[----:B------:R-:W-:-:S03]  /*5180*/  @!P1 FFMA R0, R39, R26, R0 ;  /* 0x0000001a27009223 */ /* 0x000fc60000000000 */
[-C--:B------:R-:W-:Y:S01]  /*5190*/  @!P0 FFMA R2, R41, R28.reuse, R2 ;  /* 0x0000001c29028223 */ /* 0x080fe20000000002 */
[----:B------:R-:W-:-:S07]  /*51a0*/  @!P1 FFMA R0, R43, R28, R0 ;  /* 0x0000001c2b009223 */ /* 0x000fce0000000000 */
.L_x_1803:
[----:B------:R-:W-:Y:S05]  /*51b0*/  BSYNC.RECONVERGENT B0 ;  /* 0x0000000000007941 */ /* 0x000fea0003800200 */
.L_x_1802:
        /* <DEDUP_REMOVED lines=22> */
.L_x_1829:
        /* <DEDUP_REMOVED lines=12> */
[----:B------:R-:W-:Y:S01]  /*53e0*/  F2FP.F16.F32.PACK_AB R26, RZ, R0 ;  /* 0x00000000ff1a723e */ /* 0x000fe200000000ff */
[----:B------:R0:W5:Y:S01]  /*53f0*/  LD.E R21, desc[UR6][R24.64] ;  /* 0x0000000618157980 */ /* 0x000162000c101900 */
[----:B------:R-:W-:Y:S01]  /*5400*/  ISETP.EQ.U32.AND P0, PT, R2, RZ, PT ;  /* 0x000000ff0200720c */ /* 0x000fe20003f02070 */
[----:B------:R-:W-:-:S05]  /*5410*/  HFMA2 R2, -RZ, RZ, 0, 0.19775390625 ;  /* 0x00003254ff027431 */ /* 0x000fca00000001ff */
[----:B------:R-:W-:-:S07]  /*5420*/  SEL R2, R2, 0x7610, P0 ;  /* 0x0000761002027807 */ /* 0x000fce0000000000 */
.L_x_1815:
[----:B-----5:R-:W-:-:S05]  /*5430*/  HADD2 R0, R21, R26.H0_H0 ;  /* 0x2000001a15007230 */ /* 0x020fca0000000000 */
[----:B------:R-:W-:-:S05]  /*5440*/  PRMT R27, R21, R2, R0 ;  /* 0x00000002151b7216 */ /* 0x000fca0000000000 */
[----:B------:R-:W2:Y:S02]  /*5450*/  ATOM.E.CAS.STRONG.GPU PT, R0, [R24], R21, R27 ;  /* 0x000000151800738b */ /* 0x000ea400001ee11b */
[----:B--2---:R-:W-:Y:S01]  /*5460*/  ISETP.NE.U32.AND P0, PT, R0, R21, PT ;  /* 0x000000150000720c */ /* 0x004fe20003f05070 */
[----:B------:R-:W-:-:S12]  /*5470*/  IMAD.MOV.U32 R21, RZ, RZ, R0 ;  /* 0x000000ffff157224 */ /* 0x000fd800078e0000 */
[----:B------:R-:W-:Y:S05]  /*5480*/  @P0 BRA `(.L_x_1815) ;  /* 0xfffffffc00e80947 */ /* 0x000fea000383ffff */
[----:B------:R-:W-:Y:S05]  /*5490*/  BSYNC.RECONVERGENT B1 ;  /* 0x0000000000017941 */ /* 0x000fea0003800200 */
.L_x_1814:
[----:B------:R-:W-:Y:S05]  /*54a0*/  @P1 BRA `(.L_x_1813) ;  /* 0x0000000000401947 */ /* 0x000fea0003800000 */
[----:B0-----:R-:W-:-:S04]  /*54b0*/  IMAD.WIDE.U32 R24, R6, 0x2, R30 ;  /* 0x0000000206187825 */ /* 0x001fc800078e001e */
[----:B------:R-:W-:Y:S02]  /*54c0*/  HFMA2 R26, -RZ, RZ, 0, 0.19775390625 ;  /* 0x00003254ff1a7431 */ /* 0x000fe400000001ff */
[----:B-----5:R-:W-:Y:S01]  /*54d0*/  FMUL R0, R9, R28 ;  /* 0x0000001c09007220 */ /* 0x020fe20000400000 */
[C---:B------:R-:W-:Y:S02]  /*54e0*/  LOP3.LUT R22, R24.reuse, 0xfffffffd, RZ, 0xc0, !PT ;  /* 0xfffffffd18167812 */ /* 0x040fe400078ec0ff */
[----:B------:R-:W-:Y:S02]  /*54f0*/  MOV R23, R25 ;  /* 0x0000001900177202 */ /* 0x000fe40000000f00 */
[----:B------:R-:W-:-:S03]  /*5500*/  LOP3.LUT R2, R24, 0x2, RZ, 0xc0, !PT ;  /* 0x0000000218027812 */ /* 0x000fc600078ec0ff */
[----:B------:R0:W5:Y:S01]  /*5510*/  LD.E R21, desc[UR6][R22.64] ;  /* 0x0000000616157980 */ /* 0x000162000c101900 */
[----:B------:R-:W-:Y:S02]  /*5520*/  ISETP.EQ.U32.AND P0, PT, R2, RZ, PT ;  /* 0x000000ff0200720c */ /* 0x000fe40003f02070 */
[----:B------:R-:W-:Y:S02]  /*5530*/  F2FP.F16.F32.PACK_AB R2, RZ, R0 ;  /* 0x00000000ff02723e */ /* 0x000fe400000000ff */
[----:B------:R-:W-:-:S09]  /*5540*/  SEL R26, R26, 0x7610, P0 ;  /* 0x000076101a1a7807 */ /* 0x000fd20000000000 */
.L_x_1816:
[----:B-----5:R-:W-:-:S05]  /*5550*/  HADD2 R0, R21, R2.H0_H0 ;  /* 0x2000000215007230 */ /* 0x020fca0000000000 */
[----:B------:R-:W-:-:S05]  /*5560*/  PRMT R27, R21, R26, R0 ;  /* 0x0000001a151b7216 */ /* 0x000fca0000000000 */
[----:B------:R-:W2:Y:S02]  /*5570*/  ATOM.E.CAS.STRONG.GPU PT, R0, [R22], R21, R27 ;  /* 0x000000151600738b */ /* 0x000ea400001ee11b */
[----:B--2---:R-:W-:Y:S02]  /*5580*/  ISETP.NE.U32.AND P0, PT, R0, R21, PT ;  /* 0x000000150000720c */ /* 0x004fe40003f05070 */
[----:B------:R-:W-:-:S11]  /*5590*/  MOV R21, R0 ;  /* 0x0000000000157202 */ /* 0x000fd60000000f00 */
[----:B------:R-:W-:Y:S05]  /*55a0*/  @P0 BRA `(.L_x_1816) ;  /* 0xfffffffc00e80947 */ /* 0x000fea000383ffff */
.L_x_1813:
[----:B------:R-:W-:Y:S05]  /*55b0*/  BSYNC.RECONVERGENT B0 ;  /* 0x0000000000007941 */ /* 0x000fea0003800200 */
.L_x_1812:
[----:B------:R-:W1:Y:S01]  /*55c0*/  LDCU UR8, c[0x0][0x3d8] ;  /* 0x00007b00ff0877ac */ /* 0x000e620008000800 */
[----:B------:R-:W-:-:S05]  /*55d0*/  VIADD R6, R6, 0x8 ;  /* 0x0000000806067836 */ /* 0x000fca0000000000 */
[----:B-1----:R-:W-:-:S13]  /*55e0*/  ISETP.GE.AND P0, PT, R6, UR8, PT ;  /* 0x0000000806007c0c */ /* 0x002fda000bf06270 */
[----:B------:R-:W-:Y:S05]  /*55f0*/  @!P0 BRA `(.L_x_1817) ;  /* 0xffffffe800c08947 */ /* 0x000fea000383ffff */
[----:B------:R-:W-:Y:S05]  /*5600*/  EXIT ;  /* 0x000000000000794d */ /* 0x000fea0003800000 */
.L_x_1811:
        /* <DEDUP_REMOVED lines=8> */
.L_x_1819:
[----:B------:R-:W-:Y:S05]  /*5690*/  BSYNC B0 ;  /* 0x0000000000007941 */ /* 0x000fea0003800000 */
.L_x_1818:
        /* <DEDUP_REMOVED lines=8> */
.L_x_1820:
[----:B------:R-:W-:-:S05]  /*5720*/  FADD R21, R21, R2 ;  /* 0x0000000215157221 */ /* 0x000fca0000000000 */
[----:B------:R-:W-:Y:S01]  /*5730*/  MOV R29, R21 ;  /* 0x00000015001d7202 */ /* 0x000fe20000000f00 */
[----:B------:R-:W-:Y:S01]  /*5740*/  IMAD.MOV.U32 R32, RZ, RZ, 0x8 ;  /* 0x00000008ff207424 */ /* 0x000fe200078e00ff */
[----:B------:R-:W-:-:S07]  /*5750*/  MOV R23, R26 ;  /* 0x0000001a00177202 */ /* 0x000fce0000000f00 */
[----:B------:R-:W-:Y:S05]  /*5760*/  WARPSYNC.COLLECTIVE R28, `(.L_x_1821) ;  /* 0x000000001c087348 */ /* 0x000fea0003c00000 */
[----:B------:R0:W1:Y:S02]  /*5770*/  SHFL.BFLY P1, R26, R29, R32, R33 ;  /* 0x0c0000201d1a7389 */ /* 0x0000640000020021 */
[----:B01----:R-:W-:Y:S05]  /*5780*/  ENDCOLLECTIVE ;  /* 0x000000000000791b */ /* 0x003fea0003800000 */
.L_x_1821:
[----:B------:R-:W-:-:S05]  /*5790*/  FADD R23, R23, R0 ;  /* 0x0000000017177221 */ /* 0x000fca0000000000 */
[----:B------:R-:W-:Y:S02]  /*57a0*/  MOV R29, R23 ;  /* 0x00000017001d7202 */ /* 0x000fe40000000f00 */
[----:B------:R-:W-:-:S07]  /*57b0*/  MOV R22, R26 ;  /* 0x0000001a00167202 */ /* 0x000fce0000000f00 */
[----:B------:R-:W-:Y:S05]  /*57c0*/  WARPSYNC.COLLECTIVE R28, `(.L_x_1822) ;  /* 0x000000001c087348 */ /* 0x000fea0003c00000 */
[----:B------:R0:W1:Y:S02]  /*57d0*/  SHFL.BFLY P1, R26, R29, R32, R33 ;  /* 0x0c0000201d1a7389 */ /* 0x0000640000020021 */
[----:B01----:R-:W-:Y:S05]  /*57e0*/  ENDCOLLECTIVE ;  /* 0x000000000000791b */ /* 0x003fea0003800000 */
.L_x_1822:
[----:B------:R-:W-:Y:S01]  /*57f0*/  FADD R22, R21, R22 ;  /* 0x0000001615167221 */ /* 0x000fe20000000000 */
[----:B------:R-:W-:-:S03]  /*5800*/  HFMA2 R32, -RZ, RZ, 0, 2.384185791015625e-07 ;  /* 0x00000004ff207431 */ /* 0x000fc600000001ff */
[----:B------:R-:W-:Y:S01]  /*5810*/  IMAD.MOV.U32 R29, RZ, RZ, R22 ;  /* 0x000000ffff1d7224 */ /* 0x000fe200078e0016 */
[----:B------:R-:W-:-:S07]  /*5820*/  MOV R24, R26 ;  /* 0x0000001a00187202 */ /* 0x000fce0000000f00 */
[----:B------:R-:W-:Y:S05]  /*5830*/  WARPSYNC.COLLECTIVE R28, `(.L_x_1823) ;  /* 0x000000001c087348 */ /* 0x000fea0003c00000 */
[----:B------:R0:W1:Y:S02]  /*5840*/  SHFL.BFLY P1, R26, R29, R32, R33 ;  /* 0x0c0000201d1a7389 */ /* 0x0000640000020021 */
[----:B01----:R-:W-:Y:S05]  /*5850*/  ENDCOLLECTIVE ;  /* 0x000000000000791b */ /* 0x003fea0003800000 */
.L_x_1823:
[----:B------:R-:W-:-:S05]  /*5860*/  FADD R24, R23, R24 ;  /* 0x0000001817187221 */ /* 0x000fca0000000000 */
[----:B------:R-:W-:Y:S02]  /*5870*/  MOV R29, R24 ;  /* 0x00000018001d7202 */ /* 0x000fe40000000f00 */
[----:B------:R-:W-:-:S07]  /*5880*/  MOV R25, R26 ;  /* 0x0000001a00197202 */ /* 0x000fce0000000f00 */
[----:B------:R-:W-:Y:S05]  /*5890*/  WARPSYNC.COLLECTIVE R28, `(.L_x_1824) ;  /* 0x000000001c087348 */ /* 0x000fea0003c00000 */
[----:B------:R0:W1:Y:S02]  /*58a0*/  SHFL.BFLY P1, R26, R29, R32, R33 ;  /* 0x0c0000201d1a7389 */ /* 0x0000640000020021 */
[----:B01----:R-:W-:Y:S05]  /*58b0*/  ENDCOLLECTIVE ;  /* 0x000000000000791b */ /* 0x003fea0003800000 */
.L_x_1824:
[----:B------:R-:W-:Y:S01]  /*58c0*/  FADD R25, R22, R25 ;  /* 0x0000001916197221 */ /* 0x000fe20000000000 */
[----:B------:R-:W-:-:S04]  /*58d0*/  HFMA2 R32, -RZ, RZ, 0, 1.1920928955078125e-07 ;  /* 0x00000002ff207431 */ /* 0x000fc800000001ff */
[----:B------:R-:W-:Y:S01]  /*58e0*/  MOV R29, R25 ;  /* 0x00000019001d7202 */ /* 0x000fe20000000f00 */
[----:B------:R-:W-:-:S07]  /*58f0*/  IMAD.MOV.U32 R27, RZ, RZ, R26 ;  /* 0x000000ffff1b7224 */ /* 0x000fce00078e001a */
[----:B------:R-:W-:Y:S05]  /*5900*/  WARPSYNC.COLLECTIVE R28, `(.L_x_1825) ;  /* 0x000000001c087348 */ /* 0x000fea0003c00000 */
[----:B------:R0:W1:Y:S02]  /*5910*/  SHFL.BFLY P1, R26, R29, R32, R33 ;  /* 0x0c0000201d1a7389 */ /* 0x0000640000020021 */
[----:B01----:R-:W-:Y:S05]  /*5920*/  ENDCOLLECTIVE ;  /* 0x000000000000791b */ /* 0x003fea0003800000 */
.L_x_1825:
[----:B------:R-:W-:-:S04]  /*5930*/  FADD R27, R24, R27 ;  /* 0x0000001b181b7221 */ /* 0x000fc80000000000 */
[----:B------:R-:W-:Y:S01]  /*5940*/  IMAD.MOV.U32 R29, RZ, RZ, R27 ;  /* 0x000000ffff1d7224 */ /* 0x000fe200078e001b */
[----:B------:R-:W-:-:S07]  /*5950*/  MOV R2, R26 ;  /* 0x0000001a00027202 */ /* 0x000fce0000000f00 */
[----:B------:R-:W-:Y:S05]  /*5960*/  WARPSYNC.COLLECTIVE R28, `(.L_x_1826) ;  /* 0x000000001c087348 */ /* 0x000fea0003c00000 */
[----:B------:R0:W1:Y:S02]  /*5970*/  SHFL.BFLY P1, R26, R29, R32, R33 ;  /* 0x0c0000201d1a7389 */ /* 0x0000640000020021 */
[----:B01----:R-:W-:Y:S05]  /*5980*/  ENDCOLLECTIVE ;  /* 0x000000000000791b */ /* 0x003fea0003800000 */
.L_x_1826:
[----:B------:R-:W-:Y:S01]  /*5990*/  FADD R2, R25, R2 ;  /* 0x0000000219027221 */ /* 0x000fe20000000000 */
[----:B------:R-:W-:-:S04]  /*59a0*/  HFMA2 R32, -RZ, RZ, 0, 5.9604644775390625e-08 ;  /* 0x00000001ff207431 */ /* 0x000fc800000001ff */
[----:B------:R-:W-:Y:S02]  /*59b0*/  MOV R29, R2 ;  /* 0x00000002001d7202 */ /* 0x000fe40000000f00 */
[----:B------:R-:W-:-:S07]  /*59c0*/  MOV R0, R26 ;  /* 0x0000001a00007202 */ /* 0x000fce0000000f00 */
[----:B------:R-:W-:Y:S05]  /*59d0*/  WARPSYNC.COLLECTIVE R28, `(.L_x_1827) ;  /* 0x000000001c087348 */ /* 0x000fea0003c00000 */
[----:B------:R0:W1:Y:S02]  /*59e0*/  SHFL.BFLY P1, R26, R29, R32, R33 ;  /* 0x0c0000201d1a7389 */ /* 0x0000640000020021 */
[----:B01----:R-:W-:Y:S05]  /*59f0*/  ENDCOLLECTIVE ;  /* 0x000000000000791b */ /* 0x003fea0003800000 */
.L_x_1827:
[----:B------:R-:W-:-:S05]  /*5a00*/  FADD R0, R27, R0 ;  /* 0x000000001b007221 */ /* 0x000fca0000000000 */
[----:B------:R-:W-:Y:S01]  /*5a10*/  MOV R29, R0 ;  /* 0x00000000001d7202 */ /* 0x000fe20000000f00 */
[----:B------:R-:W-:-:S07]  /*5a20*/  IMAD.MOV.U32 R21, RZ, RZ, R26 ;  /* 0x000000ffff157224 */ /* 0x000fce00078e001a */
[----:B------:R-:W-:Y:S05]  /*5a30*/  WARPSYNC.COLLECTIVE R28, `(.L_x_1828) ;  /* 0x000000001c087348 */ /* 0x000fea0003c00000 */
[----:B------:R0:W1:Y:S02]  /*5a40*/  SHFL.BFLY P1, R26, R29, R32, R33 ;  /* 0x0c0000201d1a7389 */ /* 0x0000640000020021 */
[----:B01----:R-:W-:Y:S05]  /*5a50*/  ENDCOLLECTIVE ;  /* 0x000000000000791b */ /* 0x003fea0003800000 */
.L_x_1828:
[----:B------:R-:W-:Y:S01]  /*5a60*/  MOV R23, R26 ;  /* 0x0000001a00177202 */ /* 0x000fe20000000f00 */
[----:B------:R-:W-:Y:S01]  /*5a70*/  FADD R26, R2, R21 ;  /* 0x00000015021a7221 */ /* 0x000fe20000000000 */
[----:B------:R-:W-:Y:S06]  /*5a80*/  BRA `(.L_x_1829) ;  /* 0xfffffff800247947 */ /* 0x000fec000383ffff */
        .weak           $__internal_14_$__cuda_sm3x_div_rn_noftz_f32_slowpath
        .type           $__internal_14_$__cuda_sm3x_div_rn_noftz_f32_slowpath,@function
        .size           $__internal_14_$__cuda_sm3x_div_rn_noftz_f32_slowpath,(.L_x_4636 - $__internal_14_$__cuda_sm3x_div_rn_noftz_f32_slowpath)
$__internal_14_$__cuda_sm3x_div_rn_noftz_f32_slowpath:
        /* <DEDUP_REMOVED lines=34> */
.L_x_1831:
[----:B------:R-:W-:Y:S01]  /*5cb0*/  LEA R34, R38, 0xc0800000, 0x17 ;  /* 0xc080000026227811 */ /* 0x000fe200078eb8ff */
[----:B------:R-:W-:Y:S03]  /*5cc0*/  BSSY.RECONVERGENT B3, `(.L_x_1836) ;  /* 0x0000036000037945 */ /* 0x000fe60003800200 */
[----:B------:R-:W-:Y:S02]  /*5cd0*/  IADD3 R34, PT, PT, -R34, R9, RZ ;  /* 0x0000000922227210 */ /* 0x000fe40007ffe1ff */
[----:B------:R-:W-:Y:S02]  /*5ce0*/  IADD3 R9, PT, PT, R33, -0x7f, RZ ;  /* 0xffffff8121097810 */ /* 0x000fe40007ffe0ff */
[----:B------:R0:W1:Y:S01]  /*5cf0*/  MUFU.RCP R29, R34 ;  /* 0x00000022001d7308 */ /* 0x0000620000001000 */
[----:B------:R-:W-:Y:S02]  /*5d00*/  FADD.FTZ R31, -R34, -RZ ;  /* 0x800000ff221f7221 */ /* 0x000fe40000010100 */
        /* <DEDUP_REMOVED lines=25> */
[-CC-:B------:R-:W-:Y:S01]  /*5ea0*/  FFMA.RM R9, R40, R36.reuse, R33.reuse ;  /* 0x0000002428097223 */ /* 0x180fe20000004021 */
[C---:B------:R-:W-:Y:S02]  /*5eb0*/  ISETP.NE.AND P2, PT, R31.reuse, RZ, PT ;  /* 0x000000ff1f00720c */ /* 0x040fe40003f45270 */
[----:B------:R-:W-:Y:S01]  /*5ec0*/  LOP3.LUT R27, R0, 0x7fffff, RZ, 0xc0, !PT ;  /* 0x007fffff001b7812 */ /* 0x000fe200078ec0ff */
[----:B------:R-:W-:Y:S01]  /*5ed0*/  FFMA.RP R0, R40, R36, R33 ;  /* 0x0000002428007223 */ /* 0x000fe20000008021 */
[----:B------:R-:W-:Y:S02]  /*5ee0*/  ISETP.NE.AND P1, PT, R31, RZ, PT ;  /* 0x000000ff1f00720c */ /* 0x000fe40003f25270 */
[----:B------:R-:W-:Y:S02]  /*5ef0*/  LOP3.LUT R27, R27, 0x800000, RZ, 0xfc, !PT ;  /* 0x008000001b1b7812 */ /* 0x000fe400078efcff */
[----:B------:R-:W-:-:S02]  /*5f00*/  IADD3 R31, PT, PT, -R31, RZ, RZ ;  /* 0x000000ff1f1f7210 */ /* 0x000fc40007ffe1ff */
[----:B------:R-:W-:Y:S02]  /*5f10*/  SHF.L.U32 R34, R27, R34, RZ ;  /* 0x000000221b227219 */ /* 0x000fe400000006ff */
[----:B------:R-:W-:Y:S02]  /*5f20*/  FSETP.NEU.FTZ.AND P0, PT, R0, R9, PT ;  /* 0x000000090000720b */ /* 0x000fe40003f1d000 */
        /* <DEDUP_REMOVED lines=11> */
.L_x_1838:
[----:B------:R-:W-:-:S04]  /*5fe0*/  LOP3.LUT R29, R29, 0x80000000, RZ, 0xc0, !PT ;  /* 0x800000001d1d7812 */ /* 0x000fc800078ec0ff */
[----:B------:R-:W-:Y:S01]  /*5ff0*/  LOP3.LUT R29, R29, 0x7f800000, RZ, 0xfc, !PT ;  /* 0x7f8000001d1d7812 */ /* 0x000fe200078efcff */
[----:B------:R-:W-:Y:S06]  /*6000*/  BRA `(.L_x_1839) ;  /* 0x0000000000047947 */ /* 0x000fec0003800000 */
.L_x_1837:
[----:B------:R-:W-:-:S07]  /*6010*/  LEA R29, R34, R29, 0x17 ;  /* 0x0000001d221d7211 */ /* 0x000fce00078eb8ff */
.L_x_1839:
[----:B------:R-:W-:Y:S05]  /*6020*/  BSYNC.RECONVERGENT B3 ;  /* 0x0000000000037941 */ /* 0x000fea0003800200 */
.L_x_1836:
[----:B------:R-:W-:Y:S05]  /*6030*/  BRA `(.L_x_1840) ;  /* 0x0000000000207947 */ /* 0x000fea0003800000 */
.L_x_1835:
[----:B------:R-:W-:-:S04]  /*6040*/  LOP3.LUT R0, R9, 0x80000000, R0, 0x48, !PT ;  /* 0x8000000009007812 */ /* 0x000fc800078e4800 */
[----:B------:R-:W-:Y:S01]  /*6050*/  LOP3.LUT R29, R0, 0x7f800000, RZ, 0xfc, !PT ;  /* 0x7f800000001d7812 */ /* 0x000fe200078efcff */
[----:B------:R-:W-:Y:S06]  /*6060*/  BRA `(.L_x_1840) ;  /* 0x0000000000147947 */ /* 0x000fec0003800000 */
.L_x_1834:
[----:B------:R-:W-:Y:S01]  /*6070*/  LOP3.LUT R29, R9, 0x80000000, R0, 0x48, !PT ;  /* 0x80000000091d7812 */ /* 0x000fe200078e4800 */
[----:B------:R-:W-:Y:S06]  /*6080*/  BRA `(.L_x_1840) ;  /* 0x00000000000c7947 */ /* 0x000fec0003800000 */
.L_x_1833:
[----:B------:R-:W0:Y:S01]  /*6090*/  MUFU.RSQ R29, -QNAN ;  /* 0xffc00000001d7908 */ /* 0x000e220000001400 */
[----:B------:R-:W-:Y:S05]  /*60a0*/  BRA `(.L_x_1840) ;  /* 0x0000000000047947 */ /* 0x000fea0003800000 */
.L_x_1832:
[----:B------:R-:W-:-:S07]  /*60b0*/  FADD.FTZ R29, R0, R9 ;  /* 0x00000009001d7221 */ /* 0x000fce0000010000 */
.L_x_1840:
[----:B------:R-:W-:Y:S05]  /*60c0*/  BSYNC.RECONVERGENT B2 ;  /* 0x0000000000027941 */ /* 0x000fea0003800200 */
.L_x_1830:
[----:B------:R-:W-:Y:S01]  /*60d0*/  HFMA2 R33, -RZ, RZ, 0, 0 ;  /* 0x00000000ff217431 */ /* 0x000fe200000001ff */
[----:B0-----:R-:W-:-:S03]  /*60e0*/  MOV R0, R29 ;  /* 0x0000001d00007202 */ /* 0x001fc60000000f00 */
[----:B------:R-:W-:Y:S05]  /*60f0*/  RET.REL.NODEC R32 `(_Z15moe_mega_kernelI6__halfLb0ELi2EEvPKT_S3_S3_S3_PKfPKiS7_S7_S7_PS1_iiiiii) ;  /* 0xffffff9c20c07950 */ /* 0x000fea0003c3ffff */
.L_x_1841:
        /* <DEDUP_REMOVED lines=16> */
.L_x_4636:


//--------------------- .text._Z15moe_mega_kernelI6__halfLb1ELi2EEvPKT_S3_S3_S3_PKfPKiS7_S7_S7_PS1_iiiiii --------------------------
	.section	.text._Z15moe_mega_kernelI6__halfLb1ELi2EEvPKT_S3_S3_S3_PKfPKiS7_S7_S7_PS1_iiiiii,"ax",@progbits
	.align	128
        .global         _Z15moe_mega_kernelI6__halfLb1ELi2EEvPKT_S3_S3_S3_PKfPKiS7_S7_S7_PS1_iiiiii
        .type           _Z15moe_mega_kernelI6__halfLb1ELi2EEvPKT_S3_S3_S3_PKfPKiS7_S7_S7_PS1_iiiiii,@function
        .size           _Z15moe_mega_kernelI6__halfLb1ELi2EEvPKT_S3_S3_S3_PKfPKiS7_S7_S7_PS1_iiiiii,(.L_x_4637 - _Z15moe_mega_kernelI6__halfLb1ELi2EEvPKT_S3_S3_S3_PKfPKiS7_S7_S7_PS1_iiiiii)
        .other          _Z15moe_mega_kernelI6__halfLb1ELi2EEvPKT_S3_S3_S3_PKfPKiS7_S7_S7_PS1_iiiiii,@"STO_CUDA_ENTRY STV_DEFAULT"
_Z15moe_mega_kernelI6__halfLb1ELi2EEvPKT_S3_S3_S3_PKfPKiS7_S7_S7_PS1_iiiiii:
.text._Z15moe_mega_kernelI6__halfLb1ELi2EEvPKT_S3_S3_S3_PKfPKiS7_S7_S7_PS1_iiiiii:
        /* <DEDUP_REMOVED lines=15> */
.L_x_1843:
        /* <DEDUP_REMOVED lines=9> */
.L_x_1842:
        /* <DEDUP_REMOVED lines=41> */
.L_x_1848:
        /* <DEDUP_REMOVED lines=12> */
[C---:B------:R-:W-:Y:S01]  /*04d0*/  IMAD R18, R5.reuse, 0x4, R16 ;  /* 0x0000000405127824 */ /* 0x040fe200078e0210 */
[----:B------:R-:W-:Y:S01]  /*04e0*/  IADD3 R5, PT, PT, R5, 0x800, RZ ;  /* 0x0000080005057810 */ /* 0x000fe20007ffe0ff */
[----:B------:R-:W-:-:S05]  /*04f0*/  VIADD R15, R15, 0x8 ;  /* 0x000000080f0f7836 */ /* 0x000fca0000000000 */
        /* <DEDUP_REMOVED lines=18> */
.L_x_1847:
[----:B0-----:R-:W-:Y:S05]  /*0620*/  BSYNC.RECONVERGENT B1 ;  /* 0x0000000000017941 */ /* 0x001fea0003800200 */
.L_x_1846:
        /* <DEDUP_REMOVED lines=27> */
.L_x_1850:
[----:B------:R-:W-:Y:S05]  /*07e0*/  BSYNC.RECONVERGENT B1 ;  /* 0x0000000000017941 */ /* 0x000fea0003800200 */
.L_x_1849:
        /* <DEDUP_REMOVED lines=24> */
[----:B------:R-:W-:Y:S02]  /*0970*/  @!P0 IMAD R16, R5, 0x4, R16 ;  /* 0x0000000405108824 */ /* 0x000fe400078e0210 */
[----:B---3--:R-:W-:-:S05]  /*0980*/  @P1 HADD2.F32 R17, -RZ, R17.H0_H0 ;  /* 0x20000011ff111230 */ /* 0x008fca0000004100 */
[----:B------:R3:W-:Y:S01]  /*0990*/  @P1 STS [R20+0x400], R17 ;  /* 0x0004001114001388 */ /* 0x0007e20000000800 */
[----:B--2---:R-:W-:Y:S02]  /*09a0*/  @P1 HADD2.F32 R11, -RZ, R11.H0_H0 ;  /* 0x2000000bff0b1230 */ /* 0x004fe40000004100 */
[----:B----4-:R-:W-:-:S03]  /*09b0*/  @!P0 HADD2.F32 R5, -RZ, R12.H0_H0 ;  /* 0x2000000cff058230 */ /* 0x010fc60000004100 */
[----:B------:R3:W-:Y:S04]  /*09c0*/  @P1 STS [R20], R11 ;  /* 0x0000000b14001388 */ /* 0x0007e80000000800 */
[----:B------:R3:W-:Y:S02]  /*09d0*/  @!P0 STS [R16], R5 ;  /* 0x0000000510008388 */ /* 0x0007e40000000800 */
.L_x_1845:
[----:B0-----:R-:W-:Y:S05]  /*09e0*/  BSYNC.RECONVERGENT B0 ;  /* 0x0000000000007941 */ /* 0x001fea0003800200 */
.L_x_1844:
        /* <DEDUP_REMOVED lines=21> */
.L_x_1855:
        /* <DEDUP_REMOVED lines=34> */
.L_x_1854:
[----:B0-----:R-:W-:Y:S05]  /*0d60*/  BSYNC.RECONVERGENT B1 ;  /* 0x0000000000017941 */ /* 0x001fea0003800200 */
.L_x_1853:
        /* <DEDUP_REMOVED lines=28> */
.L_x_1857:
[----:B------:R-:W-:Y:S05]  /*0f30*/  BSYNC.RECONVERGENT B1 ;  /* 0x0000000000017941 */ /* 0x000fea0003800200 */
.L_x_1856:
        /* <DEDUP_REMOVED lines=27> */
[----:B--2---:R-:W-:Y:S02]  /*10f0*/  @P1 HADD2.F32 R18, -RZ, R18.H0_H0 ;  /* 0x20000012ff121230 */ /* 0x004fe40000004100 */
[----:B---3--:R-:W-:Y:S02]  /*1100*/  @P1 HADD2.F32 R10, -RZ, R10.H0_H0 ;  /* 0x2000000aff0a1230 */ /* 0x008fe40000004100 */
[----:B----4-:R-:W-:-:S03]  /*1110*/  @!P3 HADD2.F32 R12, -RZ, R12.H0_H0 ;  /* 0x2000000cff0cb230 */ /* 0x010fc60000004100 */
[----:B------:R3:W-:Y:S04]  /*1120*/  @P1 STS [R17+0x4], R10 ;  /* 0x0000040a11001388 */ /* 0x0007e80000000800 */
[----:B------:R3:W-:Y:S04]  /*1130*/  @P1 STS [R17+0x404], R18 ;  /* 0x0004041211001388 */ /* 0x0007e80000000800 */
[----:B------:R3:W-:Y:S02]  /*1140*/  @!P3 STS [R11+0x4], R12 ;  /* 0x0000040c0b00b388 */ /* 0x0007e40000000800 */
.L_x_1852:
[----:B0-----:R-:W-:Y:S05]  /*1150*/  BSYNC.RECONVERGENT B0 ;  /* 0x0000000000007941 */ /* 0x001fea0003800200 */
.L_x_1851:
        /* <DEDUP_REMOVED lines=15> */
.L_x_1917:
        /* <DEDUP_REMOVED lines=33> */
.L_x_1866:
        /* <DEDUP_REMOVED lines=25> */
[----:B------:R-:W-:Y:S01]  /*15f0*/  @!P6 SHF.L.U32 R65, R41, 0x1, RZ ;  /* 0x000000012941e819 */ /* 0x000fe200000006ff */
[----:B------:R-:W-:Y:S01]  /*1600*/  @!P5 IMAD.X R62, RZ, RZ, R60, P2 ;  /* 0x000000ffff3ed224 */ /* 0x000fe200010e063c */
[----:B------:R-:W4:Y:S03]  /*1610*/  @!P0 LDG.E.U16.CONSTANT R59, desc[UR6][R66.64] ;  /* 0x00000006423b8981 */ /* 0x000f26000c1e9500 */
[----:B------:R-:W3:Y:S01]  /*1620*/  @!P5 LDC.64 R36, c[0x0][0x390] ;  /* 0x0000e400ff24db82 */ /* 0x000ee20000000a00 */
[----:B--2---:R-:W-:-:S07]  /*1630*/  @!P6 IADD3 R30, P2, PT, R65, R30, RZ ;  /* 0x0000001e411ee210 */ /* 0x004fce0007f5e0ff */
[----:B------:R-:W2:Y:S01]  /*1640*/  @!P1 LDC.64 R40, c[0x0][0x390] ;  /* 0x0000e400ff289b82 */ /* 0x000ea20000000a00 */
[C---:B------:R-:W-:Y:S01]  /*1650*/  @!P5 SHF.L.U64.HI R62, R63.reuse, 0x1, R62 ;  /* 0x000000013f3ed819 */ /* 0x040fe2000001023e */
[----:B------:R-:W-:Y:S01]  /*1660*/  @!P5 IMAD.SHL.U32 R63, R63, 0x2, RZ ;  /* 0x000000023f3fd824 */ /* 0x000fe200078e00ff */
[----:B------:R-:W-:Y:S02]  /*1670*/  @!P1 IADD3 R61, P4, PT, R22, R61, RZ ;  /* 0x0000003d163d9210 */ /* 0x000fe40007f9e0ff */
[C---:B------:R-:W-:Y:S02]  /*1680*/  @!P6 IADD3.X R31, PT, PT, R64.reuse, R31, RZ, P2, !PT ;  /* 0x0000001f401fe210 */ /* 0x040fe400017fe4ff */
[----:B0-----:R-:W-:Y:S01]  /*1690*/  @!P6 IADD3 R32, P3, PT, R65, R32, RZ ;  /* 0x000000204120e210 */ /* 0x001fe20007f7e0ff */
[----:B------:R-:W-:Y:S01]  /*16a0*/  @!P1 IMAD.X R60, RZ, RZ, R60, P4 ;  /* 0x000000ffff3c9224 */ /* 0x000fe200020e063c */
[----:B-1----:R-:W-:Y:S01]  /*16b0*/  @!P5 IADD3 R34, P2, PT, R63, R34, RZ ;  /* 0x000000223f22d210 */ /* 0x002fe20007f5e0ff */
[----:B------:R-:W4:Y:S01]  /*16c0*/  @!P6 LDG.E.U16.CONSTANT R30, desc[UR6][R30.64+0x40] ;  /* 0x000040061e1ee981 */ /* 0x000f22000c1e9500 */
[C---:B------:R-:W-:Y:S01]  /*16d0*/  @!P1 SHF.L.U32 R65, R61.reuse, 0x1, RZ ;  /* 0x000000013d419819 */ /* 0x040fe200000006ff */
[----:B------:R-:W-:Y:S01]  /*16e0*/  @!P6 IMAD.X R33, R64, 0x1, R33, P3 ;  /* 0x000000014021e824 */ /* 0x000fe200018e0621 */
[----:B------:R-:W-:Y:S01]  /*16f0*/  @!P1 SHF.L.U64.HI R64, R61, 0x1, R60 ;  /* 0x000000013d409819 */ /* 0x000fe2000001023c */
[----:B------:R-:W-:Y:S01]  /*1700*/  @!P5 IMAD.X R35, R62, 0x1, R35, P2 ;  /* 0x000000013e23d824 */ /* 0x000fe200010e0623 */
[----:B-----5:R-:W-:-:S02]  /*1710*/  @!P1 IADD3 R60, P2, PT, R65, R38, RZ ;  /* 0x00000026413c9210 */ /* 0x020fc40007f5e0ff */
[----:B---3--:R-:W-:Y:S02]  /*1720*/  @!P5 IADD3 R36, P3, PT, R63, R36, RZ ;  /* 0x000000243f24d210 */ /* 0x008fe40007f7e0ff */
[----:B------:R-:W-:Y:S01]  /*1730*/  @!P1 IADD3.X R61, PT, PT, R64, R39, RZ, P2, !PT ;  /* 0x00000027403d9210 */ /* 0x000fe200017fe4ff */
[----:B------:R0:W3:Y:S01]  /*1740*/  @!P5 LDG.E.U16.CONSTANT R63, desc[UR6][R34.64+0x80] ;  /* 0x00008006223fd981 */ /* 0x0000e2000c1e9500 */
[----:B------:R-:W1:Y:S01]  /*1750*/  @!P6 LDC.64 R38, c[0x0][0x388] ;  /* 0x0000e200ff26eb82 */ /* 0x000e620000000a00 */
[----:B--2---:R-:W-:Y:S01]  /*1760*/  @!P1 IADD3 R68, P2, PT, R65, R40, RZ ;  /* 0x0000002841449210 */ /* 0x004fe20007f5e0ff */
[----:B------:R-:W-:Y:S01]  /*1770*/  @!P5 IMAD.X R37, R62, 0x1, R37, P3 ;  /* 0x000000013e25d824 */ /* 0x000fe200018e0625 */
[----:B------:R-:W2:Y:S03]  /*1780*/  @!P1 LDG.E.U16.CONSTANT R60, desc[UR6][R60.64+0xc0] ;  /* 0x0000c0063c3c9981 */ /* 0x000ea6000c1e9500 */
[----:B------:R-:W-:Y:S01]  /*1790*/  @!P1 IMAD.X R69, R64, 0x1, R41, P2 ;  /* 0x0000000140459824 */ /* 0x000fe200010e0629 */
[----:B------:R-:W5:Y:S01]  /*17a0*/  @!P6 LDG.E.U16.CONSTANT R62, desc[UR6][R32.64+0x40] ;  /* 0x00004006203ee981 */ /* 0x000f62000c1e9500 */
[----:B------:R-:W-:Y:S01]  /*17b0*/  VIADD R55, R55, UR5 ;  /* 0x0000000537377c36 */ /* 0x000fe20008000000 */
[----:B------:R-:W1:Y:S02]  /*17c0*/  @!P6 LDC.64 R40, c[0x0][0x390] ;  /* 0x0000e400ff28eb82 */ /* 0x000e640000000a00 */
[----:B------:R0:W2:Y:S04]  /*17d0*/  @!P5 LDG.E.U16.CONSTANT R66, desc[UR6][R36.64+0x80] ;  /* 0x000080062442d981 */ /* 0x0000a8000c1e9500 */
[----:B------:R4:W2:Y:S01]  /*17e0*/  @!P1 LDG.E.U16.CONSTANT R64, desc[UR6][R68.64+0xc0] ;  /* 0x0000c00644409981 */ /* 0x0008a2000c1e9500 */
[----:B------:R-:W-:Y:S01]  /*17f0*/  IADD3 R65, P2, PT, R2, R55, RZ ;  /* 0x0000003702417210 */ /* 0x000fe20007f5e0ff */
[----:B0-----:R-:W0:Y:S08]  /*1800*/  @!P5 LDC.64 R34, c[0x0][0x390] ;  /* 0x0000e400ff22db82 */ /* 0x001e300000000a00 */
[----:B------:R-:W0:Y:S08]  /*1810*/  @!P5 LDC.64 R36, c[0x0][0x388] ;  /* 0x0000e200ff24db82 */ /* 0x000e300000000a00 */
[----:B------:R-:W0:Y:S01]  /*1820*/  @!P1 LDC.64 R32, c[0x0][0x388] ;  /* 0x0000e200ff209b82 */ /* 0x000e220000000a00 */
[----:B----4-:R-:W-:Y:S01]  /*1830*/  @!P0 HADD2.F32 R24, -RZ, R58.H0_H0 ;  /* 0x2000003aff188230 */ /* 0x010fe20000004100 */
[----:B------:R-:W-:-:S02]  /*1840*/  LEA.HI.X.SX32 R58, R55, R4, 0x1, P2 ;  /* 0x00000004373a7211 */ /* 0x000fc400010f0eff */
[----:B------:R-:W-:-:S04]  /*1850*/  @!P6 IADD3 R55, P2, PT, R22, R65, RZ ;  /* 0x000000411637e210 */ /* 0x000fc80007f5e0ff */
[----:B------:R-:W-:-:S04]  /*1860*/  @!P6 IADD3.X R68, PT, PT, RZ, R58, RZ, P2, !PT ;  /* 0x0000003aff44e210 */ /* 0x000fc800017fe4ff */
[C---:B------:R-:W-:Y:S01]  /*1870*/  @!P6 SHF.L.U64.HI R68, R55.reuse, 0x1, R68 ;  /* 0x000000013744e819 */ /* 0x040fe20000010244 */
[----:B------:R-:W-:-:S05]  /*1880*/  @!P6 IMAD.SHL.U32 R55, R55, 0x2, RZ ;  /* 0x000000023737e824 */ /* 0x000fca00078e00ff */
[----:B-1----:R-:W-:-:S05]  /*1890*/  @!P6 IADD3 R38, P3, PT, R55, R38, RZ ;  /* 0x000000263726e210 */ /* 0x002fca0007f7e0ff */
[----:B------:R-:W-:Y:S01]  /*18a0*/  @!P6 IMAD.X R39, R68, 0x1, R39, P3 ;  /* 0x000000014427e824 */ /* 0x000fe200018e0627 */
[----:B------:R-:W-:Y:S01]  /*18b0*/  ISETP.GE.AND P3, PT, R3, R0, PT ;  /* 0x000000000300720c */ /* 0x000fe20003f66270 */
[----:B------:R-:W-:Y:S02]  /*18c0*/  @!P6 HADD2.F32 R23, -RZ, R30.H0_H0 ;  /* 0x2000001eff17e230 */ /* 0x000fe40000004100 */
[----:B------:R-:W1:Y:S01]  /*18d0*/  @!P1 LDC.64 R30, c[0x0][0x390] ;  /* 0x0000e400ff1e9b82 */ /* 0x000e620000000a00 */
[----:B------:R-:W-:Y:S01]  /*18e0*/  @!P0 HADD2.F32 R26, -RZ, R59.H0_H0 ;  /* 0x2000003bff1a8230 */ /* 0x000fe20000004100 */
[----:B------:R-:W-:Y:S02]  /*18f0*/  @!P5 IADD3 R59, P2, PT, R22, R65, RZ ;  /* 0x00000041163bd210 */ /* 0x000fe40007f5e0ff */
[----:B------:R-:W-:Y:S01]  /*1900*/  @!P6 IADD3 R40, P4, PT, R55, R40, RZ ;  /* 0x000000283728e210 */ /* 0x000fe20007f9e0ff */
[----:B---3--:R-:W-:-:S04]  /*1910*/  @!P5 HADD2.F32 R27, -RZ, R63.H0_H0 ;  /* 0x2000003fff1bd230 */ /* 0x008fc80000004100 */
[----:B------:R-:W-:Y:S02]  /*1920*/  @!P6 IMAD.X R41, R68, 0x1, R41, P4 ;  /* 0x000000014429e824 */ /* 0x000fe400020e0629 */
[----:B-----5:R-:W-:Y:S01]  /*1930*/  @!P6 HADD2.F32 R25, -RZ, R62.H0_H0 ;  /* 0x2000003eff19e230 */ /* 0x020fe20000004100 */
[-C--:B------:R-:W-:Y:S02]  /*1940*/  @!P5 IADD3.X R62, PT, PT, RZ, R58.reuse, RZ, P2, !PT ;  /* 0x0000003aff3ed210 */ /* 0x080fe400017fe4ff */
[----:B------:R-:W-:Y:S01]  /*1950*/  @!P1 IADD3 R55, P2, PT, R22, R65, RZ ;  /* 0x0000004116379210 */ /* 0x000fe20007f5e0ff */
[----:B--2---:R-:W-:Y:S01]  /*1960*/  @!P5 HADD2.F32 R28, -RZ, R66.H0_H0 ;  /* 0x20000042ff1cd230 */ /* 0x004fe20000004100 */
[----:B------:R-:W-:Y:S01]  /*1970*/  @!P5 SHF.L.U64.HI R62, R59, 0x1, R62 ;  /* 0x000000013b3ed819 */ /* 0x000fe2000001023e */
[----:B------:R-:W-:Y:S01]  /*1980*/  @!P1 HADD2.F32 R29, -RZ, R60.H0_H0 ;  /* 0x2000003cff1d9230 */ /* 0x000fe20000004100 */
[----:B------:R-:W-:Y:S01]  /*1990*/  @!P1 IADD3.X R66, PT, PT, RZ, R58, RZ, P2, !PT ;  /* 0x0000003aff429210 */ /* 0x000fe200017fe4ff */
[----:B------:R-:W-:-:S02]  /*19a0*/  @!P1 HADD2.F32 R43, -RZ, R64.H0_H0 ;  /* 0x20000040ff2b9230 */ /* 0x000fc40000004100 */
[----:B------:R-:W-:Y:S02]  /*19b0*/  @!P5 IMAD.SHL.U32 R59, R59, 0x2, RZ ;  /* 0x000000023b3bd824 */ /* 0x000fe400078e00ff */
[----:B------:R-:W-:Y:S01]  /*19c0*/  IMAD R60, R53, 0x4, R7 ;  /* 0x00000004353c7824 */ /* 0x000fe200078e0207 */
        /* <DEDUP_REMOVED lines=13> */
.L_x_1862:
[----:B------:R-:W-:Y:S01]  /*1aa0*/  @!P5 IADD3 R34, P2, PT, R59, R34, RZ ;  /* 0x000000223b22d210 */ /* 0x000fe20007f5e0ff */
[----:B------:R-:W-:Y:S01]  /*1ab0*/  @!P1 IMAD.SHL.U32 R63, R55, 0x2, RZ ;  /* 0x00000002373f9824 */ /* 0x000fe200078e00ff */
[----:B------:R-:W-:Y:S02]  /*1ac0*/  @!P5 IADD3 R36, P4, PT, R59, R36, RZ ;  /* 0x000000243b24d210 */ /* 0x000fe40007f9e0ff */
[----:B------:R-:W-:Y:S01]  /*1ad0*/  @!P1 SHF.L.U64.HI R66, R55, 0x1, R66 ;  /* 0x0000000137429819 */ /* 0x000fe20000010242 */
[C---:B------:R-:W-:Y:S01]  /*1ae0*/  @!P5 IMAD.X R35, R62.reuse, 0x1, R35, P2 ;  /* 0x000000013e23d824 */ /* 0x040fe200010e0623 */
[----:B------:R-:W-:Y:S02]  /*1af0*/  ISETP.GE.AND P2, PT, R5, R0, PT ;  /* 0x000000000500720c */ /* 0x000fe40003f46270 */
[----:B------:R-:W-:Y:S02]  /*1b00*/  @!P5 IADD3.X R37, PT, PT, R62, R37, RZ, P4, !PT ;  /* 0x000000253e25d210 */ /* 0x000fe400027fe4ff */
[----:B------:R-:W-:-:S02]  /*1b10*/  @!P1 IADD3 R32, P4, PT, R63, R32, RZ ;  /* 0x000000203f209210 */ /* 0x000fc40007f9e0ff */
[----:B------:R-:W-:-:S03]  /*1b20*/  MOV R55, UR8 ;  /* 0x0000000800377c02 */ /* 0x000fc60008000f00 */
[----:B------:R-:W-:Y:S01]  /*1b30*/  @!P1 IMAD.X R33, R66, 0x1, R33, P4 ;  /* 0x0000000142219824 */ /* 0x000fe200020e0621 */
[----:B-1----:R-:W-:Y:S01]  /*1b40*/  @!P1 IADD3 R62, P4, PT, R63, R30, RZ ;  /* 0x0000001e3f3e9210 */ /* 0x002fe20007f9e0ff */
[----:B------:R-:W-:-:S04]  /*1b50*/  IMAD R61, R55, 0x4, R60 ;  /* 0x00000004373d7824 */ /* 0x000fc800078e023c */
[----:B------:R-:W-:Y:S01]  /*1b60*/  @!P1 IMAD.X R63, R66, 0x1, R31, P4 ;  /* 0x00000001423f9824 */ /* 0x000fe200020e061f */
[----:B------:R-:W-:Y:S07]  /*1b70*/  @P2 BRA `(.L_x_1863) ;  /* 0x0000000000302947 */ /* 0x000fee0003800000 */
        /* <DEDUP_REMOVED lines=12> */
.L_x_1863:
        /* <DEDUP_REMOVED lines=8> */
[----:B------:R-:W-:Y:S01]  /*1cc0*/  @!P4 IADD3.X R59, PT, PT, RZ, R58, RZ, P0, !PT ;  /* 0x0000003aff3bc210 */ /* 0x000fe200007fe4ff */
[C---:B------:R-:W-:Y:S01]  /*1cd0*/  @!P4 IMAD.SHL.U32 R65, R66.reuse, 0x2, RZ ;  /* 0x000000024241c824 */ /* 0x040fe200078e00ff */
[----:B------:R-:W5:Y:S02]  /*1ce0*/  @!P1 LDG.E.U16.CONSTANT R32, desc[UR6][R32.64+0xc0] ;  /* 0x0000c00620209981 */ /* 0x000f64000c1e9500 */
[----:B------:R-:W-:-:S02]  /*1cf0*/  @!P4 SHF.L.U64.HI R66, R66, 0x1, R59 ;  /* 0x000000014242c819 */ /* 0x000fc4000001023b */
[----:B------:R-:W5:Y:S01]  /*1d00*/  @!P1 LDG.E.U16.CONSTANT R62, desc[UR6][R62.64+0xc0] ;  /* 0x0000c0063e3e9981 */ /* 0x000f62000c1e9500 */
[----:B0-----:R-:W-:-:S05]  /*1d10*/  @!P4 IADD3 R58, P0, PT, R65, R30, RZ ;  /* 0x0000001e413ac210 */ /* 0x001fca0007f1e0ff */
[----:B------:R-:W-:Y:S02]  /*1d20*/  @!P4 IMAD.X R59, R66, 0x1, R31, P0 ;  /* 0x00000001423bc824 */ /* 0x000fe400000e061f */
[----:B------:R-:W0:Y:S03]  /*1d30*/  @!P4 LDC.64 R30, c[0x0][0x390] ;  /* 0x0000e400ff1ecb82 */ /* 0x000e260000000a00 */
[----:B------:R-:W5:Y:S01]  /*1d40*/  @!P4 LDG.E.U16.CONSTANT R58, desc[UR6][R58.64] ;  /* 0x000000063a3ac981 */ /* 0x000f62000c1e9500 */
[----:B0-----:R-:W-:-:S04]  /*1d50*/  @!P4 IADD3 R30, P0, PT, R65, R30, RZ ;  /* 0x0000001e411ec210 */ /* 0x001fc80007f1e0ff */
[----:B------:R-:W-:Y:S02]  /*1d60*/  @!P4 IADD3.X R31, PT, PT, R66, R31, RZ, P0, !PT ;  /* 0x0000001f421fc210 */ /* 0x000fe400007fe4ff */
[----:B------:R-:W-:-:S03]  /*1d70*/  ISETP.NE.AND P0, PT, R64, RZ, PT ;  /* 0x000000ff4000720c */ /* 0x000fc60003f05270 */
[----:B------:R-:W5:Y:S01]  /*1d80*/  @!P4 LDG.E.U16.CONSTANT R30, desc[UR6][R30.64] ;  /* 0x000000061e1ec981 */ /* 0x000f62000c1e9500 */
[----:B--2---:R-:W-:Y:S02]  /*1d90*/  @!P6 HADD2.F32 R23, -RZ, R38.H0_H0 ;  /* 0x20000026ff17e230 */ /* 0x004fe40000004100 */
[----:B---3--:R-:W-:Y:S02]  /*1da0*/  @!P6 HADD2.F32 R25, -RZ, R40.H0_H0 ;  /* 0x20000028ff19e230 */ /* 0x008fe40000004100 */
[----:B----4-:R-:W-:Y:S02]  /*1db0*/  @!P5 HADD2.F32 R27, -RZ, R36.H0_H0 ;  /* 0x20000024ff1bd230 */ /* 0x010fe40000004100 */
[----:B-----5:R-:W-:Y:S02]  /*1dc0*/  @!P5 HADD2.F32 R28, -RZ, R34.H0_H0 ;  /* 0x20000022ff1cd230 */ /* 0x020fe40000004100 */
[----:B------:R-:W-:Y:S02]  /*1dd0*/  @!P1 HADD2.F32 R29, -RZ, R32.H0_H0 ;  /* 0x20000020ff1d9230 */ /* 0x000fe40000004100 */
[----:B------:R-:W-:-:S02]  /*1de0*/  @!P1 HADD2.F32 R43, -RZ, R62.H0_H0 ;  /* 0x2000003eff2b9230 */ /* 0x000fc40000004100 */
[----:B------:R-:W-:Y:S02]  /*1df0*/  @!P4 HADD2.F32 R24, -RZ, R58.H0_H0 ;  /* 0x2000003aff18c230 */ /* 0x000fe40000004100 */
        /* <DEDUP_REMOVED lines=14> */
.L_x_1864:
        /* <DEDUP_REMOVED lines=13> */
.L_x_1865:
[----:B------:R-:W-:-:S05]  /*1fb0*/  VIADD R53, R53, 0x2 ;  /* 0x0000000235357836 */ /* 0x000fca0000000000 */
[----:B------:R-:W-:-:S13]  /*1fc0*/  ISETP.NE.AND P1, PT, R53, R44, PT ;  /* 0x0000002c3500720c */ /* 0x000fda0003f25270 */
[----:B------:R-:W-:Y:S05]  /*1fd0*/  @P1 BRA `(.L_x_1866) ;  /* 0xfffffff400201947 */ /* 0x000fea000383ffff */
[----:B------:R-:W-:-:S07]  /*1fe0*/  IMAD.MOV.U32 R58, RZ, RZ, R44 ;  /* 0x000000ffff3a7224 */ /* 0x000fce00078e002c */
.L_x_1861:
[----:B------:R-:W-:-:S13]  /*1ff0*/  LOP3.LUT P0, RZ, R55, 0x1, RZ, 0xc0, !PT ;  /* 0x0000000137ff7812 */ /* 0x000fda000780c0ff */
        /* <DEDUP_REMOVED lines=25> */
[----:B------:R-:W-:Y:S01]  /*2190*/  @!P1 IMAD.X R53, R38, 0x1, R35, P4 ;  /* 0x0000000126359824 */ /* 0x000fe200020e0623 */
[----:B-1----:R-:W-:Y:S01]  /*21a0*/  @!P1 IADD3 R50, P5, PT, R51, R36, RZ ;  /* 0x0000002433329210 */ /* 0x002fe20007fbe0ff */
[----:B------:R-:W0:Y:S01]  /*21b0*/  @!P3 LDC.64 R34, c[0x0][0x388] ;  /* 0x0000e200ff22bb82 */ /* 0x000e220000000a00 */
[----:B------:R-:W-:Y:S02]  /*21c0*/  @!P3 IADD3 R64, P6, PT, R22, R63, RZ ;  /* 0x0000003f1640b210 */ /* 0x000fe40007fde0ff */
[----:B------:R1:W4:Y:S01]  /*21d0*/  @!P1 LDG.E.U16.CONSTANT R52, desc[UR6][R52.64] ;  /* 0x0000000634349981 */ /* 0x000322000c1e9500 */
[----:B------:R-:W-:-:S04]  /*21e0*/  @!P1 IMAD.X R51, R38, 0x1, R37, P5 ;  /* 0x0000000126339824 */ /* 0x000fc800028e0625 */
[----:B------:R-:W5:Y:S01]  /*21f0*/  @!P3 LDC.64 R36, c[0x0][0x390] ;  /* 0x0000e400ff24bb82 */ /* 0x000f620000000a00 */
[----:B--2---:R-:W-:Y:S01]  /*2200*/  @!P2 IADD3 R30, P5, PT, R65, R30, RZ ;  /* 0x0000001e411ea210 */ /* 0x004fe20007fbe0ff */
[----:B------:R-:W2:Y:S06]  /*2210*/  @!P1 LDG.E.U16.CONSTANT R50, desc[UR6][R50.64] ;  /* 0x0000000632329981 */ /* 0x000eac000c1e9500 */
[----:B------:R-:W5:Y:S01]  /*2220*/  @!P0 LDC.64 R38, c[0x0][0x388] ;  /* 0x0000e200ff268b82 */ /* 0x000f620000000a00 */
[----:B------:R-:W-:-:S07]  /*2230*/  @!P0 IADD3 R63, P4, PT, R22, R63, RZ ;  /* 0x0000003f163f8210 */ /* 0x000fce0007f9e0ff */
[----:B------:R-:W5:Y:S01]  /*2240*/  @!P0 LDC.64 R40, c[0x0][0x390] ;  /* 0x0000e400ff288b82 */ /* 0x000f620000000a00 */
[----:B------:R-:W-:Y:S01]  /*2250*/  @!P2 IMAD.X R31, R62, 0x1, R31, P5 ;  /* 0x000000013e1fa824 */ /* 0x000fe200028e061f */
[----:B---3--:R-:W-:Y:S01]  /*2260*/  @!P2 IADD3 R32, P5, PT, R65, R32, RZ ;  /* 0x000000204120a210 */ /* 0x008fe20007fbe0ff */
[----:B------:R-:W-:Y:S01]  /*2270*/  @!P0 IMAD.X R68, RZ, RZ, R61, P4 ;  /* 0x000000ffff448224 */ /* 0x000fe200020e063d */
[----:B------:R-:W-:Y:S02]  /*2280*/  @!P3 IADD3.X R67, PT, PT, RZ, R61, RZ, P6, !PT ;  /* 0x0000003dff43b210 */ /* 0x000fe400037fe4ff */
[----:B-1----:R-:W-:Y:S01]  /*2290*/  @!P3 SHF.L.U32 R53, R64, 0x1, RZ ;  /* 0x000000014035b819 */ /* 0x002fe200000006ff */
[----:B------:R-:W-:Y:S01]  /*22a0*/  @!P2 IMAD.X R33, R62, 0x1, R33, P5 ;  /* 0x000000013e21a824 */ /* 0x000fe200028e0621 */
[C---:B------:R-:W-:Y:S01]  /*22b0*/  @!P0 SHF.L.U64.HI R62, R63.reuse, 0x1, R68 ;  /* 0x000000013f3e8819 */ /* 0x040fe20000010244 */
[----:B------:R-:W-:Y:S01]  /*22c0*/  @!P0 IMAD.SHL.U32 R63, R63, 0x2, RZ ;  /* 0x000000023f3f8824 */ /* 0x000fe200078e00ff */
[----:B------:R-:W-:Y:S01]  /*22d0*/  @!P3 SHF.L.U64.HI R66, R64, 0x1, R67 ;  /* 0x000000014042b819 */ /* 0x000fe20000010243 */
[----:B------:R-:W3:Y:S01]  /*22e0*/  @!P2 LDG.E.U16.CONSTANT R30, desc[UR6][R30.64+0x40] ;  /* 0x000040061e1ea981 */ /* 0x000ee2000c1e9500 */
[----:B0-----:R-:W-:-:S02]  /*22f0*/  @!P3 IADD3 R34, P4, PT, R53, R34, RZ ;  /* 0x000000223522b210 */ /* 0x001fc40007f9e0ff */
[----:B-----5:R-:W-:Y:S01]  /*2300*/  @!P3 IADD3 R36, P5, PT, R53, R36, RZ ;  /* 0x000000243524b210 */ /* 0x020fe20007fbe0ff */
[----:B------:R-:W5:Y:S01]  /*2310*/  @!P2 LDG.E.U16.CONSTANT R32, desc[UR6][R32.64+0x40] ;  /* 0x000040062020a981 */ /* 0x000f62000c1e9500 */
[C---:B------:R-:W-:Y:S02]  /*2320*/  @!P3 IADD3.X R35, PT, PT, R66.reuse, R35, RZ, P4, !PT ;  /* 0x000000234223b210 */ /* 0x040fe400027fe4ff */
[C---:B------:R-:W-:Y:S01]  /*2330*/  @!P0 IADD3 R38, P4, PT, R63.reuse, R38, RZ ;  /* 0x000000263f268210 */ /* 0x040fe20007f9e0ff */
        /* <DEDUP_REMOVED lines=9> */
[----:B------:R-:W-:Y:S01]  /*23d0*/  ISETP.GE.AND P4, PT, R5, R0, PT ;  /* 0x000000000500720c */ /* 0x000fe20003f86270 */
[----:B----4-:R-:W-:Y:S02]  /*23e0*/  @!P1 HADD2.F32 R24, -RZ, R52.H0_H0 ;  /* 0x20000034ff189230 */ /* 0x010fe40000004100 */
[----:B--2---:R-:W-:-:S02]  /*23f0*/  @!P1 HADD2.F32 R26, -RZ, R50.H0_H0 ;  /* 0x20000032ff1a9230 */ /* 0x004fc40000004100 */
[----:B---3--:R-:W-:Y:S02]  /*2400*/  @!P2 HADD2.F32 R23, -RZ, R30.H0_H0 ;  /* 0x2000001eff17a230 */ /* 0x008fe40000004100 */
[----:B-----5:R-:W-:Y:S02]  /*2410*/  @!P2 HADD2.F32 R25, -RZ, R32.H0_H0 ;  /* 0x20000020ff19a230 */ /* 0x020fe40000004100 */
[----:B------:R-:W-:Y:S02]  /*2420*/  @!P3 HADD2.F32 R27, -RZ, R34.H0_H0 ;  /* 0x20000022ff1bb230 */ /* 0x000fe40000004100 */
[----:B------:R-:W-:Y:S02]  /*2430*/  @!P3 HADD2.F32 R28, -RZ, R36.H0_H0 ;  /* 0x20000024ff1cb230 */ /* 0x000fe40000004100 */
[----:B------:R-:W-:Y:S02]  /*2440*/  @!P0 HADD2.F32 R29, -RZ, R38.H0_H0 ;  /* 0x20000026ff1d8230 */ /* 0x000fe40000004100 */
[----:B------:R-:W-:Y:S01]  /*2450*/  @!P0 HADD2.F32 R43, -RZ, R40.H0_H0 ;  /* 0x20000028ff2b8230 */ /* 0x000fe20000004100 */
        /* <DEDUP_REMOVED lines=14> */
.L_x_1867:
        /* <DEDUP_REMOVED lines=15> */
.L_x_1860:
        /* <DEDUP_REMOVED lines=31> */
[----:B------:R-:W-:Y:S05]  /*2820*/  CALL.REL.NOINC `($__internal_15_$__cuda_sm3x_div_rn_noftz_f32_slowpath) ;  /* 0x0000003400cc7944 */ /* 0x000fea0003c00000 */
[----:B------:R-:W-:-:S07]  /*2830*/  IMAD.MOV.U32 R22, RZ, RZ, R13 ;  /* 0x000000ffff167224 */ /* 0x000fce00078e000d */
.L_x_1875:
[----:B------:R-:W-:Y:S05]  /*2840*/  BSYNC.RECONVERGENT B5 ;  /* 0x0000000000057941 */ /* 0x000fea0003800200 */
.L_x_1874:
[----:B------:R-:W-:-:S05]  /*2850*/  FMUL R22, R22, R21 ;  /* 0x0000001516167220 */ /* 0x000fca0000400000 */
[----:B------:R0:W-:Y:S02]  /*2860*/  STS [R33+0x8], R22 ;  /* 0x0000081621007388 */ /* 0x0001e40000000800 */
.L_x_1873:
[----:B------:R-:W-:Y:S05]  /*2870*/  BSYNC.RECONVERGENT B4 ;  /* 0x0000000000047941 */ /* 0x000fea0003800200 */
.L_x_1872:
        /* <DEDUP_REMOVED lines=23> */
[----:B------:R-:W-:Y:S05]  /*29f0*/  CALL.REL.NOINC `($__internal_15_$__cuda_sm3x_div_rn_noftz_f32_slowpath) ;  /* 0x0000003400587944 */ /* 0x000fea0003c00000 */
.L_x_1879:
[----:B------:R-:W-:Y:S05]  /*2a00*/  BSYNC.RECONVERGENT B5 ;  /* 0x0000000000057941 */ /* 0x000fea0003800200 */
.L_x_1878:
[----:B------:R-:W-:-:S05]  /*2a10*/  FMUL R20, R13, R20 ;  /* 0x000000140d147220 */ /* 0x000fca0000400000 */
[----:B------:R1:W-:Y:S02]  /*2a20*/  STS [R33+0x88], R20 ;  /* 0x0000881421007388 */ /* 0x0003e40000000800 */
.L_x_1877:
[----:B------:R-:W-:Y:S05]  /*2a30*/  BSYNC.RECONVERGENT B4 ;  /* 0x0000000000047941 */ /* 0x000fea0003800200 */
.L_x_1876:
        /* <DEDUP_REMOVED lines=22> */
[----:B------:R-:W-:Y:S05]  /*2ba0*/  CALL.REL.NOINC `($__internal_15_$__cuda_sm3x_div_rn_noftz_f32_slowpath) ;  /* 0x0000003000ec7944 */ /* 0x000fea0003c00000 */
[----:B------:R-:W-:-:S07]  /*2bb0*/  IMAD.MOV.U32 R12, RZ, RZ, R13 ;  /* 0x000000ffff0c7224 */ /* 0x000fce00078e000d */
.L_x_1883:
[----:B------:R-:W-:Y:S05]  /*2bc0*/  BSYNC.RECONVERGENT B5 ;  /* 0x0000000000057941 */ /* 0x000fea0003800200 */
.L_x_1882:
[----:B------:R-:W-:-:S05]  /*2bd0*/  FMUL R12, R12, R19 ;  /* 0x000000130c0c7220 */ /* 0x000fca0000400000 */
[----:B------:R2:W-:Y:S02]  /*2be0*/  STS [R33+0x108], R12 ;  /* 0x0001080c21007388 */ /* 0x0005e40000000800 */
.L_x_1881:
[----:B------:R-:W-:Y:S05]  /*2bf0*/  BSYNC.RECONVERGENT B4 ;  /* 0x0000000000047941 */ /* 0x000fea0003800200 */
.L_x_1880:
[----:B------:R-:W3:Y:S01]  /*2c00*/  LDCU UR4, c[0x0][0x3dc] ;  /* 0x00007b80ff0477ac */ /* 0x000ee20008000800 */
[----:B------:R-:W-:Y:S01]  /*2c10*/  IADD3 R11, PT, PT, R32, 0x60, RZ ;  /* 0x00000060200b7810 */ /* 0x000fe20007ffe0ff */
[----:B------:R-:W-:Y:S03]  /*2c20*/  BSSY.RECONVERGENT B4, `(.L_x_1871) ;  /* 0x0000019000047945 */ /* 0x000fe60003800200 */
        /* <DEDUP_REMOVED lines=19> */
[----:B------:R-:W-:Y:S05]  /*2d60*/  CALL.REL.NOINC `($__internal_15_$__cuda_sm3x_div_rn_noftz_f32_slowpath) ;  /* 0x00000030007c7944 */ /* 0x000fea0003c00000 */
[----:B------:R-:W-:-:S07]  /*2d70*/  MOV R11, R13 ;  /* 0x0000000d000b7202 */ /* 0x000fce0000000f00 */
.L_x_1886:
[----:B------:R-:W-:Y:S05]  /*2d80*/  BSYNC.RECONVERGENT B5 ;  /* 0x0000000000057941 */ /* 0x000fea0003800200 */
.L_x_1885:
[----:B------:R-:W-:-:S05]  /*2d90*/  FMUL R18, R11, R18 ;  /* 0x000000120b127220 */ /* 0x000fca0000400000 */
[----:B------:R3:W-:Y:S02]  /*2da0*/  STS [R33+0x188], R18 ;  /* 0x0001881221007388 */ /* 0x0007e40000000800 */
.L_x_1884:
[----:B------:R-:W-:Y:S05]  /*2db0*/  BSYNC.RECONVERGENT B4 ;  /* 0x0000000000047941 */ /* 0x000fea0003800200 */
.L_x_1871:
        /* <DEDUP_REMOVED lines=25> */
[----:B-1----:R-:W-:Y:S05]  /*2f50*/  CALL.REL.NOINC `($__internal_15_$__cuda_sm3x_div_rn_noftz_f32_slowpath) ;  /* 0x0000003000007944 */ /* 0x002fea0003c00000 */
[----:B------:R-:W-:-:S07]  /*2f60*/  MOV R10, R13 ;  /* 0x0000000d000a7202 */ /* 0x000fce0000000f00 */
.L_x_1891:
[----:B------:R-:W-:Y:S05]  /*2f70*/  BSYNC.RECONVERGENT B5 ;  /* 0x0000000000057941 */ /* 0x000fea0003800200 */
.L_x_1890:
[----:B------:R-:W-:-:S05]  /*2f80*/  FMUL R10, R10, R17 ;  /* 0x000000110a0a7220 */ /* 0x000fca0000400000 */
[----:B------:R4:W-:Y:S02]  /*2f90*/  STS [R11+0x4], R10 ;  /* 0x0000040a0b007388 */ /* 0x0009e40000000800 */
.L_x_1889:
[----:B------:R-:W-:Y:S05]  /*2fa0*/  BSYNC.RECONVERGENT B4 ;  /* 0x0000000000047941 */ /* 0x000fea0003800200 */
.L_x_1888:
[----:B------:R-:W5:Y:S01]  /*2fb0*/  LDCU UR4, c[0x0][0x3dc] ;  /* 0x00007b80ff0477ac */ /* 0x000f620008000800 */
[----:B------:R-:W-:Y:S01]  /*2fc0*/  VIADD R9, R32, 0x20 ;  /* 0x0000002020097836 */ /* 0x000fe20000000000 */
[----:B------:R-:W-:Y:S04]  /*2fd0*/  BSSY.RECONVERGENT B4, `(.L_x_1892) ;  /* 0x0000019000047945 */ /* 0x000fe80003800200 */
        /* <DEDUP_REMOVED lines=19> */
[----:B-1-3--:R-:W-:Y:S05]  /*3110*/  CALL.REL.NOINC `($__internal_15_$__cuda_sm3x_div_rn_noftz_f32_slowpath) ;  /* 0x0000002c00907944 */ /* 0x00afea0003c00000 */
[----:B------:R-:W-:-:S07]  /*3120*/  IMAD.MOV.U32 R9, RZ, RZ, R13 ;  /* 0x000000ffff097224 */ /* 0x000fce00078e000d */
.L_x_1895:
[----:B------:R-:W-:Y:S05]  /*3130*/  BSYNC.RECONVERGENT B5 ;  /* 0x0000000000057941 */ /* 0x000fea0003800200 */
.L_x_1894:
[----:B------:R-:W-:-:S05]  /*3140*/  FMUL R16, R9, R16 ;  /* 0x0000001009107220 */ /* 0x000fca0000400000 */
[----:B------:R0:W-:Y:S02]  /*3150*/  STS [R11+0x84], R16 ;  /* 0x000084100b007388 */ /* 0x0001e40000000800 */
.L_x_1893:
[----:B------:R-:W-:Y:S05]  /*3160*/  BSYNC.RECONVERGENT B4 ;  /* 0x0000000000047941 */ /* 0x000fea0003800200 */
.L_x_1892:
        /* <DEDUP_REMOVED lines=22> */
[----:B-123--:R-:W-:Y:S05]  /*32d0*/  CALL.REL.NOINC `($__internal_15_$__cuda_sm3x_div_rn_noftz_f32_slowpath) ;  /* 0x0000002c00207944 */ /* 0x00efea0003c00000 */
[----:B------:R-:W-:-:S07]  /*32e0*/  MOV R10, R13 ;  /* 0x0000000d000a7202 */ /* 0x000fce0000000f00 */
.L_x_1899:
[----:B------:R-:W-:Y:S05]  /*32f0*/  BSYNC.RECONVERGENT B5 ;  /* 0x0000000000057941 */ /* 0x000fea0003800200 */
.L_x_1898:
[----:B------:R-:W-:-:S05]  /*3300*/  FMUL R10, R10, R15 ;  /* 0x0000000f0a0a7220 */ /* 0x000fca0000400000 */
[----:B------:R0:W-:Y:S02]  /*3310*/  STS [R11+0x104], R10 ;  /* 0x0001040a0b007388 */ /* 0x0001e40000000800 */
.L_x_1897:
[----:B------:R-:W-:Y:S05]  /*3320*/  BSYNC.RECONVERGENT B4 ;  /* 0x0000000000047941 */ /* 0x000fea0003800200 */
.L_x_1896:
        /* <DEDUP_REMOVED lines=21> */
[----:B-1234-:R-:W-:Y:S05]  /*3480*/  CALL.REL.NOINC `($__internal_15_$__cuda_sm3x_div_rn_noftz_f32_slowpath) ;  /* 0x0000002800b47944 */ /* 0x01efea0003c00000 */
[----:B------:R-:W-:-:S07]  /*3490*/  IMAD.MOV.U32 R9, RZ, RZ, R13 ;  /* 0x000000ffff097224 */ /* 0x000fce00078e000d */
.L_x_1901:
[----:B------:R-:W-:Y:S05]  /*34a0*/  BSYNC.RECONVERGENT B4 ;  /* 0x0000000000047941 */ /* 0x000fea0003800200 */
.L_x_1900:
[----:B------:R-:W-:-:S05]  /*34b0*/  FMUL R14, R9, R14 ;  /* 0x0000000e090e7220 */ /* 0x000fca0000400000 */
[----:B------:R0:W-:Y:S01]  /*34c0*/  STS [R11+0x184], R14 ;  /* 0x0001840e0b007388 */ /* 0x0001e20000000800 */
[----:B------:R-:W-:Y:S05]  /*34d0*/  BRA `(.L_x_1887) ;  /* 0x0000001000b87947 */ /* 0x000fea0003800000 */
.L_x_1870:
[-C--:B------:R-:W-:Y:S02]  /*34e0*/  ISETP.GE.AND P0, PT, R3, R0.reuse, PT ;  /* 0x000000000300720c */ /* 0x080fe40003f06270 */
[----:B------:R-:W-:-:S11]  /*34f0*/  ISETP.GE.AND P4, PT, R5, R0, PT ;  /* 0x000000000500720c */ /* 0x000fd60003f86270 */
[----:B------:R-:W-:Y:S05]  /*3500*/  @P0 BRA `(.L_x_1902) ;  /* 0x0000000000540947 */ /* 0x000fea0003800000 */
[----:B------:R-:W0:Y:S01]  /*3510*/  LDCU UR4, c[0x0][0x3dc] ;  /* 0x00007b80ff0477ac */ /* 0x000e220008000800 */
[C---:B------:R-:W-:Y:S01]  /*3520*/  IADD3 R22, PT, PT, R32.reuse, 0x20, RZ ;  /* 0x0000002020167810 */ /* 0x040fe20007ffe0ff */
[C---:B------:R-:W-:Y:S01]  /*3530*/  VIADD R30, R32.reuse, 0x40 ;  /* 0x00000040201e7836 */ /* 0x040fe20000000000 */
[C---:B------:R-:W-:Y:S02]  /*3540*/  IADD3 R31, PT, PT, R32.reuse, 0x60, RZ ;  /* 0x00000060201f7810 */ /* 0x040fe40007ffe0ff */
        /* <DEDUP_REMOVED lines=9> */
[----:B------:R-:W-:Y:S02]  /*35e0*/  IMAD R10, R32, 0x4, R47 ;  /* 0x00000004200a7824 */ /* 0x000fe400078e022f */
[----:B------:R-:W-:Y:S01]  /*35f0*/  @!P1 FMUL R13, R13, R20 ;  /* 0x000000140d0d9220 */ /* 0x000fe20000400000 */
[----:B------:R-:W-:Y:S01]  /*3600*/  @!P2 FMUL R12, R12, R19 ;  /* 0x000000130c0ca220 */ /* 0x000fe20000400000 */
[----:B------:R-:W-:Y:S01]  /*3610*/  @!P3 FMUL R11, R11, R18 ;  /* 0x000000120b0bb220 */ /* 0x000fe20000400000 */
[----:B------:R0:W-:Y:S04]  /*3620*/  @!P0 STS [R10+0x8], R22 ;  /* 0x000008160a008388 */ /* 0x0001e80000000800 */
[----:B------:R0:W-:Y:S04]  /*3630*/  @!P1 STS [R10+0x88], R13 ;  /* 0x0000880d0a009388 */ /* 0x0001e80000000800 */
[----:B------:R0:W-:Y:S04]  /*3640*/  @!P2 STS [R10+0x108], R12 ;  /* 0x0001080c0a00a388 */ /* 0x0001e80000000800 */
[----:B------:R0:W-:Y:S02]  /*3650*/  @!P3 STS [R10+0x188], R11 ;  /* 0x0001880b0a00b388 */ /* 0x0001e40000000800 */
.L_x_1902:
[----:B------:R-:W-:Y:S05]  /*3660*/  @P4 BRA `(.L_x_1887) ;  /* 0x0000001000544947 */ /* 0x000fea0003800000 */
[----:B------:R-:W1:Y:S01]  /*3670*/  LDCU UR4, c[0x0][0x3dc] ;  /* 0x00007b80ff0477ac */ /* 0x000e620008000800 */
[C---:B0-----:R-:W-:Y:S01]  /*3680*/  VIADD R11, R32.reuse, 0x40 ;  /* 0x00000040200b7836 */ /* 0x041fe20000000000 */
[C---:B------:R-:W-:Y:S02]  /*3690*/  IADD3 R10, PT, PT, R32.reuse, 0x20, RZ ;  /* 0x00000020200a7810 */ /* 0x040fe40007ffe0ff */
[----:B-1----:R-:W-:Y:S02]  /*36a0*/  ISETP.GE.AND P0, PT, R32, UR4, PT ;  /* 0x0000000420007c0c */ /* 0x002fe4000bf06270 */
[----:B------:R-:W-:Y:S02]  /*36b0*/  ISETP.GE.AND P1, PT, R10, UR4, PT ;  /* 0x000000040a007c0c */ /* 0x000fe4000bf26270 */
[----:B------:R-:W-:Y:S02]  /*36c0*/  ISETP.GE.AND P2, PT, R11, UR4, PT ;  /* 0x000000040b007c0c */ /* 0x000fe4000bf46270 */
[----:B------:R-:W-:-:S02]  /*36d0*/  IADD3 R12, PT, PT, R32, UR4, RZ ;  /* 0x00000004200c7c10 */ /* 0x000fc4000fffe0ff */
[----:B------:R-:W-:-:S03]  /*36e0*/  IADD3 R32, PT, PT, R32, 0x60, RZ ;  /* 0x0000006020207810 */ /* 0x000fc60007ffe0ff */
        /* <DEDUP_REMOVED lines=16> */
.L_x_1869:
        /* <DEDUP_REMOVED lines=39> */
.L_x_1905:
[----:B------:R-:W-:Y:S05]  /*3a60*/  BSYNC.RECONVERGENT B2 ;  /* 0x0000000000027941 */ /* 0x000fea0003800200 */
.L_x_1904:
        /* <DEDUP_REMOVED lines=28> */
.L_x_1907:
[----:B------:R-:W-:Y:S05]  /*3c30*/  BSYNC.RECONVERGENT B2 ;  /* 0x0000000000027941 */ /* 0x000fea0003800200 */
.L_x_1906:
        /* <DEDUP_REMOVED lines=28> */
.L_x_1909:
[----:B------:R-:W-:Y:S05]  /*3e00*/  BSYNC.RECONVERGENT B2 ;  /* 0x0000000000027941 */ /* 0x000fea0003800200 */
.L_x_1908:
        /* <DEDUP_REMOVED lines=28> */
.L_x_1910:
[----:B------:R-:W-:Y:S05]  /*3fd0*/  BSYNC.RECONVERGENT B2 ;  /* 0x0000000000027941 */ /* 0x000fea0003800200 */
.L_x_1903:
[----:B------:R-:W-:-:S13]  /*3fe0*/  ISETP.GE.AND P0, PT, R5, R0, PT ;  /* 0x000000000500720c */ /* 0x000fda0003f06270 */
[----:B------:R-:W-:Y:S05]  /*3ff0*/  @P0 BRA `(.L_x_1887) ;  /* 0x0000000400f00947 */ /* 0x000fea0003800000 */
[----:B------:R-:W4:Y:S01]  /*4000*/  LDC R11, c[0x0][0x3dc] ;  /* 0x0000f700ff0b7b82 */ /* 0x000f220000000800 */
[C---:B------:R-:W-:Y:S01]  /*4010*/  VIADD R10, R32.reuse, 0x20 ;  /* 0x00000020200a7836 */ /* 0x040fe20000000000 */
[C---:B------:R-:W-:Y:S01]  /*4020*/  IADD3 R12, PT, PT, R32.reuse, 0x40, RZ ;  /* 0x00000040200c7810 */ /* 0x040fe20007ffe0ff */
[C---:B------:R-:W-:Y:S01]  /*4030*/  VIADD R18, R32.reuse, 0x60 ;  /* 0x0000006020127836 */ /* 0x040fe20000000000 */
[----:B------:R-:W-:Y:S01]  /*4040*/  BSSY.RECONVERGENT B2, `(.L_x_1911) ;  /* 0x0000022000027945 */ /* 0x000fe20003800200 */
        /* <DEDUP_REMOVED lines=33> */
.L_x_1912:
[----:B------:R-:W-:Y:S05]  /*4260*/  BSYNC.RECONVERGENT B2 ;  /* 0x0000000000027941 */ /* 0x000fea0003800200 */
.L_x_1911:
[----:B------:R-:W-:Y:S04]  /*4270*/  BSSY.RECONVERGENT B2, `(.L_x_1913) ;  /* 0x000001c000027945 */ /* 0x000fe80003800200 */
[----:B------:R-:W-:Y:S05]  /*4280*/  @P4 BRA `(.L_x_1914) ;  /* 0x0000000000684947 */ /* 0x000fea0003800000 */
[----:B------:R-:W-:Y:S01]  /*4290*/  FMUL R9, R8, 0.044714998453855514526 ;  /* 0x3d37271308097820 */ /* 0x000fe20000400000 */
[----:B------:R-:W-:Y:S01]  /*42a0*/  MOV R17, 0x3c80f082 ;  /* 0x3c80f08200117802 */ /* 0x000fe20000000f00 */
        /* <DEDUP_REMOVED lines=24> */
.L_x_1914:
[----:B------:R-:W-:Y:S05]  /*4430*/  BSYNC.RECONVERGENT B2 ;  /* 0x0000000000027941 */ /* 0x000fea0003800200 */
.L_x_1913:
[----:B------:R-:W-:Y:S04]  /*4440*/  BSSY.RECONVERGENT B2, `(.L_x_1915) ;  /* 0x000001c000027945 */ /* 0x000fe80003800200 */
[----:B------:R-:W-:Y:S05]  /*4450*/  @P1 BRA `(.L_x_1916) ;  /* 0x0000000000681947 */ /* 0x000fea0003800000 */
[----:B------:R-:W-:Y:S01]  /*4460*/  FMUL R9, R6, 0.044714998453855514526 ;  /* 0x3d37271306097820 */ /* 0x000fe20000400000 */
[----:B-1----:R-:W-:Y:S02]  /*4470*/  HFMA2 R16, -RZ, RZ, 1.125, -9232 ;  /* 0x3c80f082ff107431 */ /* 0x002fe400000001ff */
        /* <DEDUP_REMOVED lines=24> */
.L_x_1916:
[----:B------:R-:W-:Y:S05]  /*4600*/  BSYNC.RECONVERGENT B2 ;  /* 0x0000000000027941 */ /* 0x000fea0003800200 */
.L_x_1915:
        /* <DEDUP_REMOVED lines=27> */
.L_x_1887:
[----:B------:R-:W-:Y:S05]  /*47c0*/  BSYNC.RECONVERGENT B0 ;  /* 0x0000000000007941 */ /* 0x000fea0003800200 */
.L_x_1868:
[----:B------:R-:W1:Y:S01]  /*47d0*/  LDCU UR4, c[0x0][0x3dc] ;  /* 0x00007b80ff0477ac */ /* 0x000e620008000800 */
[----:B------:R-:W-:Y:S01]  /*47e0*/  IADD3 R42, PT, PT, R42, 0x400, RZ ;  /* 0x000004002a2a7810 */ /* 0x000fe20007ffe0ff */
[----:B-12---:R-:W-:-:S05]  /*47f0*/  IMAD.U32 R9, RZ, RZ, UR4 ;  /* 0x00000004ff097e24 */ /* 0x006fca000f8e00ff */
[----:B------:R-:W-:-:S13]  /*4800*/  ISETP.GE.AND P0, PT, R42, R9, PT ;  /* 0x000000092a00720c */ /* 0x000fda0003f06270 */
[----:B------:R-:W-:Y:S05]  /*4810*/  @!P0 BRA `(.L_x_1917) ;  /* 0xffffffc8008c8947 */ /* 0x000fea000383ffff */
.L_x_1859:
[----:B------:R-:W-:Y:S05]  /*4820*/  BSYNC.RECONVERGENT B1 ;  /* 0x0000000000017941 */ /* 0x000fea0003800200 */
.L_x_1858:
        /* <DEDUP_REMOVED lines=10> */
.L_x_1951:
[----:B0-----:R-:W0:Y:S01]  /*48d0*/  LDCU UR8, c[0x0][0x3dc] ;  /* 0x00007b80ff0877ac */ /* 0x001e220008000800 */
[----:B--2---:R-:W-:Y:S02]  /*48e0*/  HFMA2 R17, -RZ, RZ, 0, 0 ;  /* 0x00000000ff117431 */ /* 0x004fe400000001ff */
[----:B------:R-:W-:Y:S01]  /*48f0*/  IMAD.MOV.U32 R15, RZ, RZ, RZ ;  /* 0x000000ffff0f7224 */ /* 0x000fe200078e00ff */
[----:B-----5:R-:W-:Y:S02]  /*4900*/  CS2R R18, SRZ ;  /* 0x0000000000127805 */ /* 0x020fe4000001ff00 */
[----:B-1----:R-:W-:Y:S01]  /*4910*/  CS2R R20, SRZ ;  /* 0x0000000000147805 */ /* 0x002fe2000001ff00 */
[----:B------:R-:W-:Y:S01]  /*4920*/  IMAD.MOV.U32 R22, RZ, RZ, RZ ;  /* 0x000000ffff167224 */ /* 0x000fe200078e00ff */
[----:B------:R-:W-:Y:S01]  /*4930*/  MOV R26, RZ ;  /* 0x000000ff001a7202 */ /* 0x000fe20000000f00 */
[----:B0-----:R-:W-:-:S09]  /*4940*/  UISETP.GE.AND UP0, UPT, UR8, 0x1, UPT ;  /* 0x000000010800788c */ /* 0x001fd2000bf06270 */
[----:B------:R-:W-:Y:S05]  /*4950*/  BRA.U !UP0, `(.L_x_1918) ;  /* 0x0000000908607547 */ /* 0x000fea000b800000 */
[----:B------:R-:W-:Y:S01]  /*4960*/  UISETP.NE.AND UP0, UPT, UR8, 0x1, UPT ;  /* 0x000000010800788c */ /* 0x000fe2000bf05270 */
[----:B------:R-:W-:Y:S01]  /*4970*/  IMAD.IADD R23, R49, 0x1, R46 ;  /* 0x0000000131177824 */ /* 0x000fe200078e022e */
[----:B------:R-:W-:Y:S01]  /*4980*/  MOV R14, RZ ;  /* 0x000000ff000e7202 */ /* 0x000fe20000000f00 */
[----:B------:R-:W-:-:S06]  /*4990*/  IMAD.MOV.U32 R27, RZ, RZ, RZ ;  /* 0x000000ffff1b7224 */ /* 0x000fcc00078e00ff */
[----:B------:R-:W-:Y:S05]  /*49a0*/  BRA.U !UP0, `(.L_x_1919) ;  /* 0x0000000508847547 */ /* 0x000fea000b800000 */
[----:B------:R-:W0:Y:S01]  /*49b0*/  LDCU UR9, c[0x0][0x3d8] ;  /* 0x00007b00ff0977ac */ /* 0x000e220008000800 */
[----:B------:R-:W1:Y:S01]  /*49c0*/  LDC R42, c[0x0][0x3d8] ;  /* 0x0000f600ff2a7b82 */ /* 0x000e620000000800 */
[----:B------:R-:W-:Y:S01]  /*49d0*/  HFMA2 R17, -RZ, RZ, 0, 0 ;  /* 0x00000000ff117431 */ /* 0x000fe200000001ff */
[----:B------:R-:W-:Y:S01]  /*49e0*/  BSSY.RECONVERGENT B0, `(.L_x_1920) ;  /* 0x000005c000007945 */ /* 0x000fe20003800200 */
[----:B------:R-:W2:Y:S01]  /*49f0*/  LDCU UR8, c[0x0][0x3d8] ;  /* 0x00007b00ff0877ac */ /* 0x000ea20008000800 */
[C---:B------:R-:W-:Y:S01]  /*4a00*/  IADD3 R39, PT, PT, R23.reuse, 0x20, RZ ;  /* 0x0000002017277810 */ /* 0x040fe20007ffe0ff */
[C---:B------:R-:W-:Y:S01]  /*4a10*/  VIADD R40, R23.reuse, 0x40 ;  /* 0x0000004017287836 */ /* 0x040fe20000000000 */
[----:B------:R-:W-:Y:S02]  /*4a20*/  IADD3 R41, PT, PT, R23, 0x60, RZ ;  /* 0x0000006017297810 */ /* 0x000fe40007ffe0ff */
[----:B------:R-:W-:Y:S01]  /*4a30*/  CS2R R26, SRZ ;  /* 0x00000000001a7805 */ /* 0x000fe2000001ff00 */
[----:B------:R-:W-:Y:S01]  /*4a40*/  IMAD.MOV.U32 R28, RZ, RZ, RZ ;  /* 0x000000ffff1c7224 */ /* 0x000fe200078e00ff */
[----:B------:R-:W-:Y:S01]  /*4a50*/  MOV R30, R47 ;  /* 0x0000002f001e7202 */ /* 0x000fe20000000f00 */
[----:B------:R-:W-:Y:S01]  /*4a60*/  IMAD.MOV.U32 R31, RZ, RZ, R10 ;  /* 0x000000ffff1f7224 */ /* 0x000fe200078e000a */
[----:B------:R-:W-:-:S02]  /*4a70*/  CS2R R18, SRZ ;  /* 0x0000000000127805 */ /* 0x000fc4000001ff00 */
[----:B------:R-:W-:Y:S01]  /*4a80*/  CS2R R20, SRZ ;  /* 0x0000000000147805 */ /* 0x000fe2000001ff00 */
[----:B------:R-:W-:Y:S01]  /*4a90*/  IMAD.MOV.U32 R22, RZ, RZ, RZ ;  /* 0x000000ffff167224 */ /* 0x000fe200078e00ff */
[----:B0-----:R-:W-:-:S04]  /*4aa0*/  ISETP.GE.AND P0, PT, R23, UR9, PT ;  /* 0x0000000917007c0c */ /* 0x001fc8000bf06270 */
[----:B------:R-:W-:Y:S02]  /*4ab0*/  P2R R43, PR, RZ, 0x1 ;  /* 0x00000001ff2b7803 */ /* 0x000fe40000000000 */
[----:B--2---:R-:W-:-:S07]  /*4ac0*/  MOV R29, UR8 ;  /* 0x00000008001d7c02 */ /* 0x004fce0008000f00 */
.L_x_1925:
        /* <DEDUP_REMOVED lines=24> */
[----:B--2---:R-:W-:-:S02]  /*4c50*/  @!P6 HADD2.F32 R13, -RZ, R44.H0_H0 ;  /* 0x2000002cff0de230 */ /* 0x004fc40000004100 */
[----:B---3--:R-:W-:Y:S02]  /*4c60*/  @!P1 HADD2.F32 R11, -RZ, R33.H0_H0 ;  /* 0x20000021ff0b9230 */ /* 0x008fe40000004100 */
[----:B----4-:R-:W-:Y:S02]  /*4c70*/  @!P0 HADD2.F32 R12, -RZ, R32.H0_H0 ;  /* 0x20000020ff0c8230 */ /* 0x010fe40000004100 */
[----:B------:R-:W-:-:S06]  /*4c80*/  @!P2 HADD2.F32 R16, -RZ, R34.H0_H0 ;  /* 0x20000022ff10a230 */ /* 0x000fcc0000004100 */
        /* <DEDUP_REMOVED lines=9> */
.L_x_1921:
[----:B------:R-:W-:Y:S01]  /*4d20*/  ISETP.GE.AND P5, PT, R5, R0, PT ;  /* 0x000000000500720c */ /* 0x000fe20003fa6270 */
[----:B------:R-:W-:-:S12]  /*4d30*/  VIADD R31, R31, 0x2 ;  /* 0x000000021f1f7836 */ /* 0x000fd80000000000 */
[----:B------:R-:W-:Y:S05]  /*4d40*/  @P5 BRA `(.L_x_1922) ;  /* 0x0000000000245947 */ /* 0x000fea0003800000 */
        /* <DEDUP_REMOVED lines=9> */
.L_x_1922:
[----:B-----5:R-:W-:Y:S01]  /*4de0*/  @!P3 HADD2.F32 R13, -RZ, R35.H0_H0 ;  /* 0x20000023ff0db230 */ /* 0x020fe20000004100 */
[----:B------:R-:W-:Y:S01]  /*4df0*/  ISETP.NE.AND P3, PT, R31, RZ, PT ;  /* 0x000000ff1f00720c */ /* 0x000fe20003f65270 */
[----:B------:R-:W-:Y:S02]  /*4e00*/  @!P0 HADD2.F32 R12, -RZ, R36.H0_H0 ;  /* 0x20000024ff0c8230 */ /* 0x000fe40000004100 */
[----:B------:R-:W-:Y:S02]  /*4e10*/  @!P1 HADD2.F32 R11, -RZ, R37.H0_H0 ;  /* 0x20000025ff0b9230 */ /* 0x000fe40000004100 */
[----:B------:R-:W-:Y:S01]  /*4e20*/  @!P2 HADD2.F32 R16, -RZ, R38.H0_H0 ;  /* 0x20000026ff10a230 */ /* 0x000fe20000004100 */
[----:B------:R-:W-:Y:S07]  /*4e30*/  @P4 BRA `(.L_x_1923) ;  /* 0x0000000000204947 */ /* 0x000fee0003800000 */
        /* <DEDUP_REMOVED lines=8> */
.L_x_1923:
[----:B------:R-:W-:Y:S05]  /*4ec0*/  @P5 BRA `(.L_x_1924) ;  /* 0x0000000000245947 */ /* 0x000fea0003800000 */
[----:B------:R-:W-:Y:S01]  /*4ed0*/  IMAD.IADD R14, R9, 0x1, R30 ;  /* 0x00000001090e7824 */ /* 0x000fe200078e021e */
[-C--:B------:R-:W-:Y:S02]  /*4ee0*/  ISETP.GE.AND P4, PT, R23, R42.reuse, PT ;  /* 0x0000002a1700720c */ /* 0x080fe40003f86270 */
[-C--:B------:R-:W-:Y:S02]  /*4ef0*/  ISETP.GE.AND P1, PT, R39, R42.reuse, PT ;  /* 0x0000002a2700720c */ /* 0x080fe40003f26270 */
[----:B------:R-:W-:Y:S01]  /*4f00*/  ISETP.GE.AND P0, PT, R40, R42, PT ;  /* 0x0000002a2800720c */ /* 0x000fe20003f06270 */
[----:B------:R-:W0:Y:S08]  /*4f10*/  LDS R14, [R14+0x4] ;  /* 0x000004000e0e7984 */ /* 0x000e300000000800 */
[----:B0-----:R-:W-:-:S02]  /*4f20*/  @!P4 FFMA R20, R13, R14, R20 ;  /* 0x0000000e0d14c223 */ /* 0x001fc40000000014 */
[-C--:B------:R-:W-:Y:S02]  /*4f30*/  @!P1 FFMA R17, R12, R14.reuse, R17 ;  /* 0x0000000e0c119223 */ /* 0x080fe40000000011 */
[-C--:B------:R-:W-:Y:S01]  /*4f40*/  @!P0 FFMA R18, R11, R14.reuse, R18 ;  /* 0x0000000e0b128223 */ /* 0x080fe20000000012 */
[----:B------:R-:W-:-:S07]  /*4f50*/  @!P2 FFMA R27, R16, R14, R27 ;  /* 0x0000000e101ba223 */ /* 0x000fce000000001b */
.L_x_1924:
[----:B------:R-:W-:Y:S01]  /*4f60*/  LEA R28, R42, R28, 0x1 ;  /* 0x0000001c2a1c7211 */ /* 0x000fe200078e08ff */
[----:B------:R-:W-:Y:S01]  /*4f70*/  VIADD R30, R30, 0x8 ;  /* 0x000000081e1e7836 */ /* 0x000fe20000000000 */
[----:B------:R-:W-:Y:S01]  /*4f80*/  LEA R29, R42, R29, 0x1 ;  /* 0x0000001d2a1d7211 */ /* 0x000fe200078e08ff */
[----:B------:R-:W-:Y:S06]  /*4f90*/  @P3 BRA `(.L_x_1925) ;  /* 0xfffffff800cc3947 */ /* 0x000fec000383ffff */
[----:B------:R-:W-:Y:S05]  /*4fa0*/  BSYNC.RECONVERGENT B0 ;  /* 0x0000000000007941 */ /* 0x000fea0003800200 */
.L_x_1920:
[----:B------:R-:W-:-:S07]  /*4fb0*/  IMAD.MOV.U32 R14, RZ, RZ, R8 ;  /* 0x000000ffff0e7224 */ /* 0x000fce00078e0008 */
.L_x_1919:
[----:B------:R-:W0:Y:S01]  /*4fc0*/  LDCU UR8, c[0x0][0x3dc] ;  /* 0x00007b80ff0877ac */ /* 0x000e220008000800 */
[----:B------:R-:W-:Y:S01]  /*4fd0*/  MOV R15, R27 ;  /* 0x0000001b000f7202 */ /* 0x000fe20000000f00 */
[----:B0-----:R-:W-:-:S09]  /*4fe0*/  ULOP3.LUT UP0, URZ, UR8, 0x1, URZ, 0xc0, !UPT ;  /* 0x0000000108ff7892 */ /* 0x001fd2000f80c0ff */
        /* <DEDUP_REMOVED lines=21> */
[----:B------:R-:W-:Y:S01]  /*5140*/  ISETP.GE.AND P4, PT, R5, R0, PT ;  /* 0x000000000500720c */ /* 0x000fe20003f86270 */
[----:B--2---:R-:W-:Y:S02]  /*5150*/  @!P1 HADD2.F32 R13, -RZ, R30.H0_H0 ;  /* 0x2000001eff0d9230 */ /* 0x004fe40000004100 */
[----:B---3--:R-:W-:Y:S02]  /*5160*/  @!P2 HADD2.F32 R12, -RZ, R27.H0_H0 ;  /* 0x2000001bff0ca230 */ /* 0x008fe40000004100 */
[----:B----4-:R-:W-:Y:S02]  /*5170*/  @!P3 HADD2.F32 R11, -RZ, R28.H0_H0 ;  /* 0x2000001cff0bb230 */ /* 0x010fe40000004100 */
[----:B-----5:R-:W-:-:S04]  /*5180*/  @!P0 HADD2.F32 R16, -RZ, R29.H0_H0 ;  /* 0x2000001dff108230 */ /* 0x020fc80000004100 */
[----:B------:R-:W-:Y:S05]  /*5190*/  @P5 BRA `(.L_x_1926) ;  /* 0x0000000000245947 */ /* 0x000fea0003800000 */
        /* <DEDUP_REMOVED lines=9> */
.L_x_1926:
        /* <DEDUP_REMOVED lines=11> */
.L_x_1918:
        /* <DEDUP_REMOVED lines=9> */
[C---:B------:R-:W-:Y:S01]  /*5370*/  IADD3 R27, PT, PT, R14.reuse, 0x20, RZ ;  /* 0x000000200e1b7810 */ /* 0x040fe20007ffe0ff */
[----:B------:R-:W-:Y:S01]  /*5380*/  BSSY.RECONVERGENT B0, `(.L_x_1928) ;  /* 0x000001e000007945 */ /* 0x000fe20003800200 */
[----:B0-----:R-:W-:-:S02]  /*5390*/  ISETP.GE.AND P3, PT, R14, R29, PT ;  /* 0x0000001d0e00720c */ /* 0x001fc40003f66270 */
[-C--:B------:R-:W-:Y:S02]  /*53a0*/  ISETP.GE.AND P1, PT, R28, R29.reuse, PT ;  /* 0x0000001d1c00720c */ /* 0x080fe40003f26270 */
[----:B------:R-:W-:Y:S02]  /*53b0*/  ISETP.GE.AND P2, PT, R27, R29, PT ;  /* 0x0000001d1b00720c */ /* 0x000fe40003f46270 */
[----:B------:R-:W-:-:S04]  /*53c0*/  IADD3 R27, PT, PT, R14, 0x60, RZ ;  /* 0x000000600e1b7810 */ /* 0x000fc80007ffe0ff */
        /* <DEDUP_REMOVED lines=17> */
[----:B------:R-:W-:-:S04]  /*54e0*/  F2FP.F16.F32.PACK_AB R28, RZ, R26 ;  /* 0x0000001aff1c723e */ /* 0x000fc800000000ff */
[----:B------:R-:W-:-:S07]  /*54f0*/  SEL R27, R27, 0x7610, P3 ;  /* 0x000076101b1b7807 */ /* 0x000fce0001800000 */
.L_x_1930:
[----:B-----5:R-:W-:-:S05]  /*5500*/  HADD2 R26, R29, R28.H0_H0 ;  /* 0x2000001c1d1a7230 */ /* 0x020fca0000000000 */
[----:B------:R-:W-:-:S06]  /*5510*/  PRMT R26, R29, R27, R26 ;  /* 0x0000001b1d1a7216 */ /* 0x000fcc000000001a */
[----:B------:R-:W2:Y:S02]  /*5520*/  ATOM.E.CAS.STRONG.GPU PT, R26, [R24], R29, R26 ;  /* 0x0000001d181a738b */ /* 0x000ea400001ee11a */
[----:B--2---:R-:W-:Y:S02]  /*5530*/  ISETP.NE.U32.AND P3, PT, R26, R29, PT ;  /* 0x0000001d1a00720c */ /* 0x004fe40003f65070 */
[----:B------:R-:W-:-:S11]  /*5540*/  MOV R29, R26 ;  /* 0x0000001a001d7202 */ /* 0x000fd60000000f00 */
[----:B------:R-:W-:Y:S05]  /*5550*/  @P3 BRA `(.L_x_1930) ;  /* 0xfffffffc00e83947 */ /* 0x000fea000383ffff */
.L_x_1929:
[----:B------:R-:W-:Y:S05]  /*5560*/  BSYNC.RECONVERGENT B0 ;  /* 0x0000000000007941 */ /* 0x000fea0003800200 */
.L_x_1928:
        /* <DEDUP_REMOVED lines=8> */
[----:B------:R-:W-:Y:S02]  /*55f0*/  F2FP.F16.F32.PACK_AB R21, RZ, R21 ;  /* 0x00000015ff15723e */ /* 0x000fe400000000ff */
[----:B------:R1:W5:Y:S01]  /*5600*/  LD.E R29, desc[UR6][R26.64] ;  /* 0x000000061a1d7980 */ /* 0x000362000c101900 */
[----:B------:R-:W-:-:S04]  /*5610*/  ISETP.EQ.U32.AND P2, PT, R28, RZ, PT ;  /* 0x000000ff1c00720c */ /* 0x000fc80003f42070 */
[----:B------:R-:W-:-:S09]  /*5620*/  SEL R30, R30, 0x7610, P2 ;  /* 0x000076101e1e7807 */ /* 0x000fd20001000000 */
.L_x_1933:
[----:B-----5:R-:W-:-:S05]  /*5630*/  HADD2 R28, R29, R21.H0_H0 ;  /* 0x200000151d1c7230 */ /* 0x020fca0000000000 */
[----:B------:R-:W-:-:S06]  /*5640*/  PRMT R28, R29, R30, R28 ;  /* 0x0000001e1d1c7216 */ /* 0x000fcc000000001c */
[----:B------:R-:W2:Y:S02]  /*5650*/  ATOM.E.CAS.STRONG.GPU PT, R28, [R26], R29, R28 ;  /* 0x0000001d1a1c738b */ /* 0x000ea400001ee11c */
[----:B--2---:R-:W-:Y:S01]  /*5660*/  ISETP.NE.U32.AND P2, PT, R28, R29, PT ;  /* 0x0000001d1c00720c */ /* 0x004fe20003f45070 */
[----:B------:R-:W-:-:S12]  /*5670*/  IMAD.MOV.U32 R29, RZ, RZ, R28 ;  /* 0x000000ffff1d7224 */ /* 0x000fd800078e001c */
[----:B------:R-:W-:Y:S05]  /*5680*/  @P2 BRA `(.L_x_1933) ;  /* 0xfffffffc00e82947 */ /* 0x000fea000383ffff */
.L_x_1932:
[----:B------:R-:W-:Y:S05]  /*5690*/  BSYNC.RECONVERGENT B0 ;  /* 0x0000000000007941 */ /* 0x000fea0003800200 */
.L_x_1931:
        /* <DEDUP_REMOVED lines=12> */
.L_x_1936:
[----:B-----5:R-:W-:-:S05]  /*5760*/  HADD2 R22, R29, R21.H0_H0 ;  /* 0x200000151d167230 */ /* 0x020fca0000000000 */
[----:B------:R-:W-:-:S06]  /*5770*/  PRMT R22, R29, R28, R22 ;  /* 0x0000001c1d167216 */ /* 0x000fcc0000000016 */
[----:B------:R-:W2:Y:S02]  /*5780*/  ATOM.E.CAS.STRONG.GPU PT, R22, [R26], R29, R22 ;  /* 0x0000001d1a16738b */ /* 0x000ea400001ee116 */
[----:B--2---:R-:W-:Y:S02]  /*5790*/  ISETP.NE.U32.AND P1, PT, R22, R29, PT ;  /* 0x0000001d1600720c */ /* 0x004fe40003f25070 */
[----:B------:R-:W-:-:S11]  /*57a0*/  MOV R29, R22 ;  /* 0x00000016001d7202 */ /* 0x000fd60000000f00 */
[----:B------:R-:W-:Y:S05]  /*57b0*/  @P1 BRA `(.L_x_1936) ;  /* 0xfffffffc00e81947 */ /* 0x000fea000383ffff */
.L_x_1935:
[----:B------:R-:W-:Y:S05]  /*57c0*/  BSYNC.RECONVERGENT B0 ;  /* 0x0000000000007941 */ /* 0x000fea0003800200 */
.L_x_1934:
[----:B------:R-:W-:Y:S04]  /*57d0*/  BSSY.RECONVERGENT B0, `(.L_x_1927) ;  /* 0x0000012000007945 */ /* 0x000fe80003800200 */
[----:B------:R-:W-:Y:S05]  /*57e0*/  @P0 BRA `(.L_x_1937) ;  /* 0x0000000000400947 */ /* 0x000fea0003800000 */
[----:B------:R-:W-:Y:S01]  /*57f0*/  IADD3 R31, P0, PT, R31, 0xc0, RZ ;  /* 0x000000c01f1f7810 */ /* 0x000fe20007f1e0ff */
[----:B-----5:R-:W-:-:S03]  /*5800*/  FMUL R19, R23, R19 ;  /* 0x0000001317137220 */ /* 0x020fc60000400000 */
[C---:B0-----:R-:W-:Y:S01]  /*5810*/  LOP3.LUT R24, R31.reuse, 0xfffffffd, RZ, 0xc0, !PT ;  /* 0xfffffffd1f187812 */ /* 0x041fe200078ec0ff */
[----:B------:R-:W-:Y:S01]  /*5820*/  IMAD.X R25, RZ, RZ, R25, P0 ;  /* 0x000000ffff197224 */ /* 0x000fe200000e0619 */
[----:B------:R-:W-:Y:S02]  /*5830*/  LOP3.LUT R21, R31, 0x2, RZ, 0xc0, !PT ;  /* 0x000000021f157812 */ /* 0x000fe400078ec0ff */
[----:B------:R-:W-:Y:S02]  /*5840*/  F2FP.F16.F32.PACK_AB R19, RZ, R19 ;  /* 0x00000013ff13723e */ /* 0x000fe400000000ff */
[----:B-1----:R0:W5:Y:S01]  /*5850*/  LD.E R27, desc[UR6][R24.64] ;  /* 0x00000006181b7980 */ /* 0x002162000c101900 */
[----:B------:R-:W-:Y:S01]  /*5860*/  ISETP.EQ.U32.AND P0, PT, R21, RZ, PT ;  /* 0x000000ff1500720c */ /* 0x000fe20003f02070 */
[----:B------:R-:W-:-:S05]  /*5870*/  HFMA2 R21, -RZ, RZ, 0, 0.19775390625 ;  /* 0x00003254ff157431 */ /* 0x000fca00000001ff */
[----:B------:R-:W-:-:S07]  /*5880*/  SEL R21, R21, 0x7610, P0 ;  /* 0x0000761015157807 */ /* 0x000fce0000000000 */
.L_x_1938:
[----:B-----5:R-:W-:-:S05]  /*5890*/  HADD2 R22, R27, R19.H0_H0 ;  /* 0x200000131b167230 */ /* 0x020fca0000000000 */
[----:B------:R-:W-:-:S06]  /*58a0*/  PRMT R22, R27, R21, R22 ;  /* 0x000000151b167216 */ /* 0x000fcc0000000016 */
[----:B------:R-:W2:Y:S02]  /*58b0*/  ATOM.E.CAS.STRONG.GPU PT, R22, [R24], R27, R22 ;  /* 0x0000001b1816738b */ /* 0x000ea400001ee116 */
[----:B--2---:R-:W-:Y:S01]  /*58c0*/  ISETP.NE.U32.AND P0, PT, R22, R27, PT ;  /* 0x0000001b1600720c */ /* 0x004fe20003f05070 */
[----:B------:R-:W-:-:S12]  /*58d0*/  IMAD.MOV.U32 R27, RZ, RZ, R22 ;  /* 0x000000ffff1b7224 */ /* 0x000fd800078e0016 */
[----:B------:R-:W-:Y:S05]  /*58e0*/  @P0 BRA `(.L_x_1938) ;  /* 0xfffffffc00e80947 */ /* 0x000fea000383ffff */
.L_x_1937:
[----:B------:R-:W-:Y:S05]  /*58f0*/  BSYNC.RECONVERGENT B0 ;  /* 0x0000000000007941 */ /* 0x000fea0003800200 */
.L_x_1927:
[----:B------:R-:W-:-:S13]  /*5900*/  ISETP.GE.AND P0, PT, R5, R0, PT ;  /* 0x000000000500720c */ /* 0x000fda0003f06270 */
[----:B------:R-:W-:Y:S05]  /*5910*/  @P0 BRA `(.L_x_1939) ;  /* 0x00000004007c0947 */ /* 0x000fea0003800000 */
[----:B0-----:R-:W2:Y:S01]  /*5920*/  LDG.E.CONSTANT R24, desc[UR6][R56.64+0x4] ;  /* 0x0000040638187981 */ /* 0x001ea2000c1e9900 */
[----:B------:R-:W2:Y:S01]  /*5930*/  LDCU UR8, c[0x0][0x3e0] ;  /* 0x00007c00ff0877ac */ /* 0x000ea20008000800 */
[----:B------:R-:W0:Y:S02]  /*5940*/  LDC R21, c[0x0][0x3d8] ;  /* 0x0000f600ff157b82 */ /* 0x000e240000000800 */
[----:B------:R-:W2:Y:S06]  /*5950*/  LDG.E.CONSTANT R19, desc[UR6][R6.64+0x4] ;  /* 0x0000040606137981 */ /* 0x000eac000c1e9900 */
[----:B-----5:R-:W3:Y:S01]  /*5960*/  LDC.64 R22, c[0x0][0x3a0] ;  /* 0x0000e800ff167b82 */ /* 0x020ee20000000a00 */
[C---:B-1----:R-:W-:Y:S01]  /*5970*/  IADD3 R26, PT, PT, R14.reuse, 0x20, RZ ;  /* 0x000000200e1a7810 */ /* 0x042fe20007ffe0ff */
[----:B------:R-:W-:Y:S01]  /*5980*/  BSSY.RECONVERGENT B0, `(.L_x_1940) ;  /* 0x000001f000007945 */ /* 0x000fe20003800200 */
[----:B0-----:R-:W-:-:S02]  /*5990*/  ISETP.GE.AND P4, PT, R14, R21, PT ;  /* 0x000000150e00720c */ /* 0x001fc40003f86270 */
        /* <DEDUP_REMOVED lines=21> */
[----:B------:R-:W-:Y:S02]  /*5af0*/  F2FP.F16.F32.PACK_AB R20, RZ, R20 ;  /* 0x00000014ff14723e */ /* 0x000fe400000000ff */
[----:B------:R-:W-:-:S09]  /*5b00*/  SEL R24, R24, 0x7610, P3 ;  /* 0x0000761018187807 */ /* 0x000fd20001800000 */
.L_x_1942:
[----:B-----5:R-:W-:-:S05]  /*5b10*/  HADD2 R14, R21, R20.H0_H0 ;  /* 0x20000014150e7230 */ /* 0x020fca0000000000 */
[----:B------:R-:W-:-:S06]  /*5b20*/  PRMT R14, R21, R24, R14 ;  /* 0x00000018150e7216 */ /* 0x000fcc000000000e */
[----:B------:R-:W2:Y:S02]  /*5b30*/  ATOM.E.CAS.STRONG.GPU PT, R14, [R22], R21, R14 ;  /* 0x00000015160e738b */ /* 0x000ea400001ee10e */
[----:B--2---:R-:W-:Y:S02]  /*5b40*/  ISETP.NE.U32.AND P3, PT, R14, R21, PT ;  /* 0x000000150e00720c */ /* 0x004fe40003f65070 */
[----:B------:R-:W-:-:S11]  /*5b50*/  MOV R21, R14 ;  /* 0x0000000e00157202 */ /* 0x000fd60000000f00 */
[----:B------:R-:W-:Y:S05]  /*5b60*/  @P3 BRA `(.L_x_1942) ;  /* 0xfffffffc00e83947 */ /* 0x000fea000383ffff */
.L_x_1941:
[----:B------:R-:W-:Y:S05]  /*5b70*/  BSYNC.RECONVERGENT B0 ;  /* 0x0000000000007941 */ /* 0x000fea0003800200 */
.L_x_1940:
        /* <DEDUP_REMOVED lines=12> */
.L_x_1945:
[----:B-----5:R-:W-:-:S05]  /*5c40*/  HADD2 R14, R25, R17.H0_H0 ;  /* 0x20000011190e7230 */ /* 0x020fca0000000000 */
[----:B------:R-:W-:-:S06]  /*5c50*/  PRMT R14, R25, R24, R14 ;  /* 0x00000018190e7216 */ /* 0x000fcc000000000e */
[----:B------:R-:W2:Y:S02]  /*5c60*/  ATOM.E.CAS.STRONG.GPU PT, R14, [R20], R25, R14 ;  /* 0x00000019140e738b */ /* 0x000ea400001ee10e */
[----:B--2---:R-:W-:Y:S01]  /*5c70*/  ISETP.NE.U32.AND P2, PT, R14, R25, PT ;  /* 0x000000190e00720c */ /* 0x004fe20003f45070 */
[----:B------:R-:W-:-:S12]  /*5c80*/  IMAD.MOV.U32 R25, RZ, RZ, R14 ;  /* 0x000000ffff197224 */ /* 0x000fd800078e000e */
[----:B------:R-:W-:Y:S05]  /*5c90*/  @P2 BRA `(.L_x_1945) ;  /* 0xfffffffc00e82947 */ /* 0x000fea000383ffff */
.L_x_1944:
[----:B------:R-:W-:Y:S05]  /*5ca0*/  BSYNC.RECONVERGENT B0 ;  /* 0x0000000000007941 */ /* 0x000fea0003800200 */
.L_x_1943:
        /* <DEDUP_REMOVED lines=8> */
[----:B------:R-:W-:Y:S01]  /*5d30*/  F2FP.F16.F32.PACK_AB R18, RZ, R18 ;  /* 0x00000012ff12723e */ /* 0x000fe200000000ff */
[----:B------:R1:W5:Y:S01]  /*5d40*/  LD.E R17, desc[UR6][R20.64] ;  /* 0x0000000614117980 */ /* 0x000362000c101900 */
[----:B------:R-:W-:-:S04]  /*5d50*/  ISETP.EQ.U32.AND P1, PT, R14, RZ, PT ;  /* 0x000000ff0e00720c */ /* 0x000fc80003f22070 */
[----:B------:R-:W-:-:S09]  /*5d60*/  SEL R24, R24, 0x7610, P1 ;  /* 0x0000761018187807 */ /* 0x000fd20000800000 */
.L_x_1948:
[----:B-----5:R-:W-:-:S05]  /*5d70*/  HADD2 R14, R17, R18.H0_H0 ;  /* 0x20000012110e7230 */ /* 0x020fca0000000000 */
[----:B------:R-:W-:-:S06]  /*5d80*/  PRMT R14, R17, R24, R14 ;  /* 0x00000018110e7216 */ /* 0x000fcc000000000e */
[----:B------:R-:W2:Y:S02]  /*5d90*/  ATOM.E.CAS.STRONG.GPU PT, R14, [R20], R17, R14 ;  /* 0x00000011140e738b */ /* 0x000ea400001ee10e */
[----:B--2---:R-:W-:Y:S02]  /*5da0*/  ISETP.NE.U32.AND P1, PT, R14, R17, PT ;  /* 0x000000110e00720c */ /* 0x004fe40003f25070 */
[----:B------:R-:W-:-:S11]  /*5db0*/  MOV R17, R14 ;  /* 0x0000000e00117202 */ /* 0x000fd60000000f00 */
[----:B------:R-:W-:Y:S05]  /*5dc0*/  @P1 BRA `(.L_x_1948) ;  /* 0xfffffffc00e81947 */ /* 0x000fea000383ffff */
.L_x_1947:
[----:B------:R-:W-:Y:S05]  /*5dd0*/  BSYNC.RECONVERGENT B0 ;  /* 0x0000000000007941 */ /* 0x000fea0003800200 */
.L_x_1946:
[----:B------:R-:W-:Y:S04]  /*5de0*/  BSSY.RECONVERGENT B0, `(.L_x_1939) ;  /* 0x0000012000007945 */ /* 0x000fe80003800200 */
[----:B------:R-:W-:Y:S05]  /*5df0*/  @P0 BRA `(.L_x_1949) ;  /* 0x0000000000400947 */ /* 0x000fea0003800000 */
[----:B------:R-:W-:Y:S01]  /*5e00*/  IADD3 R27, P0, PT, R27, 0xc0, RZ ;  /* 0x000000c01b1b7810 */ /* 0x000fe20007f1e0ff */
[----:B------:R-:W-:Y:S02]  /*5e10*/  HFMA2 R18, -RZ, RZ, 0, 0.19775390625 ;  /* 0x00003254ff127431 */ /* 0x000fe400000001ff */
[----:B-----5:R-:W-:Y:S01]  /*5e20*/  FMUL R15, R19, R15 ;  /* 0x0000000f130f7220 */ /* 0x020fe20000400000 */
[C---:B0-----:R-:W-:Y:S01]  /*5e30*/  LOP3.LUT R22, R27.reuse, 0xfffffffd, RZ, 0xc0, !PT ;  /* 0xfffffffd1b167812 */ /* 0x041fe200078ec0ff */
[----:B------:R-:W-:Y:S01]  /*5e40*/  IMAD.X R23, RZ, RZ, R23, P0 ;  /* 0x000000ffff177224 */ /* 0x000fe200000e0617 */
[----:B------:R-:W-:Y:S02]  /*5e50*/  LOP3.LUT R14, R27, 0x2, RZ, 0xc0, !PT ;  /* 0x000000021b0e7812 */ /* 0x000fe400078ec0ff */
[----:B------:R-:W-:Y:S02]  /*5e60*/  F2FP.F16.F32.PACK_AB R15, RZ, R15 ;  /* 0x0000000fff0f723e */ /* 0x000fe400000000ff */
[----:B------:R0:W5:Y:S01]  /*5e70*/  LD.E R17, desc[UR6][R22.64] ;  /* 0x0000000616117980 */ /* 0x000162000c101900 */
[----:B------:R-:W-:-:S04]  /*5e80*/  ISETP.EQ.U32.AND P0, PT, R14, RZ, PT ;  /* 0x000000ff0e00720c */ /* 0x000fc80003f02070 */
[----:B------:R-:W-:-:S09]  /*5e90*/  SEL R18, R18, 0x7610, P0 ;  /* 0x0000761012127807 */ /* 0x000fd20000000000 */
.L_x_1950:
[----:B-----5:R-:W-:-:S05]  /*5ea0*/  HADD2 R14, R17, R15.H0_H0 ;  /* 0x2000000f110e7230 */ /* 0x020fca0000000000 */
[----:B------:R-:W-:-:S06]  /*5eb0*/  PRMT R14, R17, R18, R14 ;  /* 0x00000012110e7216 */ /* 0x000fcc000000000e */
[----:B------:R-:W2:Y:S02]  /*5ec0*/  ATOM.E.CAS.STRONG.GPU PT, R14, [R22], R17, R14 ;  /* 0x00000011160e738b */ /* 0x000ea400001ee10e */
[----:B--2---:R-:W-:Y:S01]  /*5ed0*/  ISETP.NE.U32.AND P0, PT, R14, R17, PT ;  /* 0x000000110e00720c */ /* 0x004fe20003f05070 */
[----:B------:R-:W-:-:S12]  /*5ee0*/  IMAD.MOV.U32 R17, RZ, RZ, R14 ;  /* 0x000000ffff117224 */ /* 0x000fd800078e000e */
[----:B------:R-:W-:Y:S05]  /*5ef0*/  @P0 BRA `(.L_x_1950) ;  /* 0xfffffffc00e80947 */ /* 0x000fea000383ffff */
.L_x_1949:
[----:B------:R-:W-:Y:S05]  /*5f00*/  BSYNC.RECONVERGENT B0 ;  /* 0x0000000000007941 */ /* 0x000fea0003800200 */
.L_x_1939:
[----:B------:R-:W2:Y:S01]  /*5f10*/  LDCU UR8, c[0x0][0x3d8] ;  /* 0x00007b00ff0877ac */ /* 0x000ea20008000800 */
[----:B------:R-:W-:-:S04]  /*5f20*/  IADD3 R46, PT, PT, R46, 0x400, RZ ;  /* 0x000004002e2e7810 */ /* 0x000fc80007ffe0ff */
[----:B--2---:R-:W-:-:S13]  /*5f30*/  ISETP.GE.AND P0, PT, R46, UR8, PT ;  /* 0x000000082e007c0c */ /* 0x004fda000bf06270 */
[----:B------:R-:W-:Y:S05]  /*5f40*/  @!P0 BRA `(.L_x_1951) ;  /* 0xffffffe800608947 */ /* 0x000fea000383ffff */
[----:B------:R-:W-:Y:S05]  /*5f50*/  EXIT ;  /* 0x000000000000794d */ /* 0x000fea0003800000 */
        .weak           $__internal_15_$__cuda_sm3x_div_rn_noftz_f32_slowpath
        .type           $__internal_15_$__cuda_sm3x_div_rn_noftz_f32_slowpath,@function
        .size           $__internal_15_$__cuda_sm3x_div_rn_noftz_f32_slowpath,(.L_x_4637 - $__internal_15_$__cuda_sm3x_div_rn_noftz_f32_slowpath)
$__internal_15_$__cuda_sm3x_div_rn_noftz_f32_slowpath:
        /* <DEDUP_REMOVED lines=34> */
.L_x_1953:
        /* <DEDUP_REMOVED lines=51> */
.L_x_1960:
[----:B------:R-:W-:-:S04]  /*64b0*/  LOP3.LUT R13, R13, 0x80000000, RZ, 0xc0, !PT ;  /* 0x800000000d0d7812 */ /* 0x000fc800078ec0ff */
[----:B------:R-:W-:Y:S01]  /*64c0*/  LOP3.LUT R13, R13, 0x7f800000, RZ, 0xfc, !PT ;  /* 0x7f8000000d0d7812 */ /* 0x000fe200078efcff */
[----:B------:R-:W-:Y:S06]  /*64d0*/  BRA `(.L_x_1961) ;  /* 0x0000000000047947 */ /* 0x000fec0003800000 */
.L_x_1959:
[----:B------:R-:W-:-:S07]  /*64e0*/  IMAD R13, R34, 0x800000, R13 ;  /* 0x00800000220d7824 */ /* 0x000fce00078e020d */
.L_x_1961:
[----:B------:R-:W-:Y:S05]  /*64f0*/  BSYNC.RECONVERGENT B3 ;  /* 0x0000000000037941 */ /* 0x000fea0003800200 */
.L_x_1958:
[----:B------:R-:W-:Y:S05]  /*6500*/  BRA `(.L_x_1962) ;  /* 0x0000000000207947 */ /* 0x000fea0003800000 */
.L_x_1957:
[----:B------:R-:W-:-:S04]  /*6510*/  LOP3.LUT R13, R22, 0x80000000, R13, 0x48, !PT ;  /* 0x80000000160d7812 */ /* 0x000fc800078e480d */
[----:B------:R-:W-:Y:S01]  /*6520*/  LOP3.LUT R13, R13, 0x7f800000, RZ, 0xfc, !PT ;  /* 0x7f8000000d0d7812 */ /* 0x000fe200078efcff */
[----:B------:R-:W-:Y:S06]  /*6530*/  BRA `(.L_x_1962) ;  /* 0x0000000000147947 */ /* 0x000fec0003800000 */
.L_x_1956:
[----:B------:R-:W-:Y:S01]  /*6540*/  LOP3.LUT R13, R22, 0x80000000, R13, 0x48, !PT ;  /* 0x80000000160d7812 */ /* 0x000fe200078e480d */
[----:B------:R-:W-:Y:S06]  /*6550*/  BRA `(.L_x_1962) ;  /* 0x00000000000c7947 */ /* 0x000fec0003800000 */
.L_x_1955:
[----:B------:R-:W0:Y:S01]  /*6560*/  MUFU.RSQ R13, -QNAN ;  /* 0xffc00000000d7908 */ /* 0x000e220000001400 */
[----:B------:R-:W-:Y:S05]  /*6570*/  BRA `(.L_x_1962) ;  /* 0x0000000000047947 */ /* 0x000fea0003800000 */
.L_x_1954:
[----:B------:R-:W-:-:S07]  /*6580*/  FADD.FTZ R13, R13, R22 ;  /* 0x000000160d0d7221 */ /* 0x000fce0000010000 */
.L_x_1962:
[----:B------:R-:W-:Y:S05]  /*6590*/  BSYNC.RECONVERGENT B2 ;  /* 0x0000000000027941 */ /* 0x000fea0003800200 */
.L_x_1952:
[----:B------:R-:W-:-:S04]  /*65a0*/  HFMA2 R31, -RZ, RZ, 0, 0 ;  /* 0x00000000ff1f7431 */ /* 0x000fc800000001ff */
[----:B0-----:R-:W-:Y:S05]  /*65b0*/  RET.REL.NODEC R30 `(_Z15moe_mega_kernelI6__halfLb1ELi2EEvPKT_S3_S3_S3_PKfPKiS7_S7_S7_PS1_iiiiii) ;  /* 0xffffff981e907950 */ /* 0x001fea0003c3ffff */
.L_x_1963:
        /* <DEDUP_REMOVED lines=12> */
.L_x_4637:


//--------------------- .text._Z15moe_mega_kernelI6__halfLb0ELi4EEvPKT_S3_S3_S3_PKfPKiS7_S7_S7_PS1_iiiiii --------------------------
	.section	.text._Z15moe_mega_kernelI6__halfLb0ELi4EEvPKT_S3_S3_S3_PKfPKiS7_S7_S7_PS1_iiiiii,"ax",@progbits
	.align	128
        .global         _Z15moe_mega_kernelI6__halfLb0ELi4EEvPKT_S3_S3_S3_PKfPKiS7_S7_S7_PS1_iiiiii
        .type           _Z15moe_mega_kernelI6__halfLb0ELi4EEvPKT_S3_S3_S3_PKfPKiS7_S7_S7_PS1_iiiiii,@function
        .size           _Z15moe_mega_kernelI6__halfLb0ELi4EEvPKT_S3_S3_S3_PKfPKiS7_S7_S7_PS1_iiiiii,(.L_x_4638 - _Z15moe_mega_kernelI6__halfLb0ELi4EEvPKT_S3_S3_S3_PKfPKiS7_S7_S7_PS1_iiiiii)
        .other          _Z15moe_mega_kernelI6__halfLb0ELi4EEvPKT_S3_S3_S3_PKfPKiS7_S7_S7_PS1_iiiiii,@"STO_CUDA_ENTRY STV_DEFAULT"
_Z15moe_mega_kernelI6__halfLb0ELi4EEvPKT_S3_S3_S3_PKfPKiS7_S7_S7_PS1_iiiiii:
.text._Z15moe_mega_kernelI6__halfLb0ELi4EEvPKT_S3_S3_S3_PKfPKiS7_S7_S7_PS1_iiiiii:
        /* <DEDUP_REMOVED lines=15> */
.L_x_1965:
        /* <DEDUP_REMOVED lines=9> */
.L_x_1964:
        /* <DEDUP_REMOVED lines=21> */
[----:B---3--:R-:W-:-:S04]  /*02d0*/  IADD3 R15, PT, PT, -R6, R15, RZ ;  /* 0x0000000f060f7210 */ /* 0x008fc80007ffe1ff */
[----:B----4-:R-:W-:-:S04]  /*02e0*/  LEA R15, R15, R12, 0x2 ;  /* 0x0000000c0f0f7211 */ /* 0x010fc800078e10ff */
[C---:B-----5:R-:W-:Y:S01]  /*02f0*/  ISETP.GE.AND P0, PT, R15.reuse, R4, PT ;  /* 0x000000040f00720c */ /* 0x060fe20003f06270 */
[----:B--2---:R-:W-:-:S12]  /*0300*/  IMAD.WIDE R6, R15, 0x4, R10 ;  /* 0x000000040f067825 */ /* 0x004fd800078e020a */
        /* <DEDUP_REMOVED lines=17> */
[----:B-1----:R-:W-:Y:S02]  /*0420*/  LEA R12, R12, R5, 0x18 ;  /* 0x000000050c0c7211 */ /* 0x002fe400078ec0ff */
[----:B------:R-:W-:-:S07]  /*0430*/  MOV R5, R0 ;  /* 0x0000000000057202 */ /* 0x000fce0000000f00 */
.L_x_1970:
        /* <DEDUP_REMOVED lines=13> */
[----:B------:R-:W-:-:S02]  /*0510*/  IADD3 R11, PT, PT, R11, 0x8, RZ ;  /* 0x000000080b0b7810 */ /* 0x000fc40007ffe0ff */
[----:B------:R-:W-:Y:S02]  /*0520*/  IADD3 R5, PT, PT, R5, 0x800, RZ ;  /* 0x0000080005057810 */ /* 0x000fe40007ffe0ff */
        /* <DEDUP_REMOVED lines=18> */
.L_x_1969:
[----:B0-----:R-:W-:Y:S05]  /*0650*/  BSYNC.RECONVERGENT B1 ;  /* 0x0000000000017941 */ /* 0x001fea0003800200 */
.L_x_1968:
        /* <DEDUP_REMOVED lines=27> */
.L_x_1972:
[----:B------:R-:W-:Y:S05]  /*0810*/  BSYNC.RECONVERGENT B1 ;  /* 0x0000000000017941 */ /* 0x000fea0003800200 */
.L_x_1971:
        /* <DEDUP_REMOVED lines=13> */
[C---:B------:R-:W-:Y:S02]  /*08f0*/  @P1 LEA R22, R5.reuse, R8, 0x2 ;  /* 0x0000000805161211 */ /* 0x040fe400078e10ff */
[----:B------:R-:W-:Y:S01]  /*0900*/  @P1 IADD3 R5, PT, PT, R5, 0x200, RZ ;  /* 0x0000020005051810 */ /* 0x000fe20007ffe0ff */
        /* <DEDUP_REMOVED lines=10> */
[----:B---3--:R-:W-:Y:S02]  /*09b0*/  @P1 HADD2.F32 R13, -RZ, R13.H0_H0 ;  /* 0x2000000dff0d1230 */ /* 0x008fe40000004100 */
[----:B----4-:R-:W-:-:S03]  /*09c0*/  @P1 HADD2.F32 R19, -RZ, R19.H0_H0 ;  /* 0x20000013ff131230 */ /* 0x010fc60000004100 */
[----:B------:R3:W-:Y:S04]  /*09d0*/  @P1 STS [R22], R13 ;  /* 0x0000000d16001388 */ /* 0x0007e80000000800 */
[----:B------:R3:W-:Y:S01]  /*09e0*/  @P1 STS [R22+0x400], R19 ;  /* 0x0004001316001388 */ /* 0x0007e20000000800 */
[----:B--2---:R-:W-:-:S05]  /*09f0*/  @!P0 HADD2.F32 R5, -RZ, R8.H0_H0 ;  /* 0x20000008ff058230 */ /* 0x004fca0000004100 */
[----:B------:R3:W-:Y:S02]  /*0a00*/  @!P0 STS [R12], R5 ;  /* 0x000000050c008388 */ /* 0x0007e40000000800 */
.L_x_1967:
[----:B0-----:R-:W-:Y:S05]  /*0a10*/  BSYNC.RECONVERGENT B0 ;  /* 0x0000000000007941 */ /* 0x001fea0003800200 */
.L_x_1966:
        /* <DEDUP_REMOVED lines=21> */
.L_x_1977:
        /* <DEDUP_REMOVED lines=12> */
[----:B------:R-:W-:-:S02]  /*0c30*/  IADD3 R12, PT, PT, R5, UR8, RZ ;  /* 0x00000008050c7c10 */ /* 0x000fc4000fffe0ff */
        /* <DEDUP_REMOVED lines=21> */
.L_x_1976:
[----:B0-----:R-:W-:Y:S05]  /*0d90*/  BSYNC.RECONVERGENT B1 ;  /* 0x0000000000017941 */ /* 0x001fea0003800200 */
.L_x_1975:
        /* <DEDUP_REMOVED lines=16> */
[C---:B------:R-:W-:Y:S01]  /*0ea0*/  VIADD R11, R5.reuse, UR8 ;  /* 0x00000008050b7c36 */ /* 0x040fe20008000000 */
        /* <DEDUP_REMOVED lines=11> */
.L_x_1979:
[----:B------:R-:W-:Y:S05]  /*0f60*/  BSYNC.RECONVERGENT B1 ;  /* 0x0000000000017941 */ /* 0x000fea0003800200 */
.L_x_1978:
[----:B------:R-:W-:Y:S05]  /*0f70*/  @!P1 BRA `(.L_x_1974) ;  /* 0x0000000000809947 */ /* 0x000fea0003800000 */
[----:B------:R-:W-:Y:S02]  /*0f80*/  ISETP.NE.AND P1, PT, R31, RZ, PT ;  /* 0x000000ff1f00720c */ /* 0x000fe40003f25270 */
[----:B------:R-:W-:-:S11]  /*0f90*/  LOP3.LUT P3, RZ, R2, 0x100, RZ, 0xc0, !PT ;  /* 0x0000010002ff7812 */ /* 0x000fd6000786c0ff */
[----:B01----:R-:W0:Y:S01]  /*0fa0*/  @P1 LDC.64 R12, c[0x0][0x380] ;  /* 0x0000e000ff0c1b82 */ /* 0x003e220000000a00 */
        /* <DEDUP_REMOVED lines=29> */
.L_x_1974:
[----:B0-----:R-:W-:Y:S05]  /*1180*/  BSYNC.RECONVERGENT B0 ;  /* 0x0000000000007941 */ /* 0x001fea0003800200 */
.L_x_1973:
        /* <DEDUP_REMOVED lines=22> */
.L_x_1984:
        /* <DEDUP_REMOVED lines=12> */
[----:B------:R-:W-:-:S02]  /*13b0*/  MOV R12, UR13 ;  /* 0x0000000d000c7c02 */ /* 0x000fc40008000f00 */
[----:B------:R-:W-:Y:S02]  /*13c0*/  IADD3 R10, PT, PT, R10, 0x8, RZ ;  /* 0x000000080a0a7810 */ /* 0x000fe40007ffe0ff */
[----:B------:R-:W-:Y:S02]  /*13d0*/  LEA R12, R12, R5, 0x1 ;  /* 0x000000050c0c7211 */ /* 0x000fe400078e08ff */
[----:B------:R-:W-:Y:S02]  /*13e0*/  ISETP.NE.AND P0, PT, R10, R39, PT ;  /* 0x000000270a00720c */ /* 0x000fe40003f05270 */
[----:B------:R-:W-:Y:S01]  /*13f0*/  IADD3 R5, PT, PT, R5, 0x800, RZ ;  /* 0x0000080005057810 */ /* 0x000fe20007ffe0ff */
[----:B------:R-:W-:Y:S02]  /*1400*/  IMAD R12, R12, 0x4, R41 ;  /* 0x000000040c0c7824 */ /* 0x000fe400078e0229 */
[----:B--2---:R-:W-:Y:S02]  /*1410*/  HADD2.F32 R11, -RZ, R11.H0_H0 ;  /* 0x2000000bff0b7230 */ /* 0x004fe40000004100 */
[----:B---3--:R-:W-:-:S03]  /*1420*/  HADD2.F32 R13, -RZ, R13.H0_H0 ;  /* 0x2000000dff0d7230 */ /* 0x008fc60000004100 */
[----:B------:R1:W-:Y:S01]  /*1430*/  STS [R12], R11 ;  /* 0x0000000b0c007388 */ /* 0x0003e20000000800 */
[----:B----4-:R-:W-:-:S03]  /*1440*/  HADD2.F32 R23, -RZ, R20.H0_H0 ;  /* 0x20000014ff177230 */ /* 0x010fc60000004100 */
[----:B------:R1:W-:Y:S01]  /*1450*/  STS [R12+0x400], R13 ;  /* 0x0004000d0c007388 */ /* 0x0003e20000000800 */
[----:B-----5:R-:W-:-:S03]  /*1460*/  HADD2.F32 R25, -RZ, R22.H0_H0 ;  /* 0x20000016ff197230 */ /* 0x020fc60000004100 */
[----:B------:R1:W-:Y:S01]  /*1470*/  STS [R12+0x800], R23 ;  /* 0x000800170c007388 */ /* 0x0003e20000000800 */
[----:B0-----:R-:W-:-:S03]  /*1480*/  HADD2.F32 R9, -RZ, R24.H0_H0 ;  /* 0x20000018ff097230 */ /* 0x001fc60000004100 */
[----:B------:R1:W-:Y:S01]  /*1490*/  STS [R12+0xc00], R25 ;  /* 0x000c00190c007388 */ /* 0x0003e20000000800 */
[----:B------:R-:W-:-:S03]  /*14a0*/  HADD2.F32 R27, -RZ, R26.H0_H0 ;  /* 0x2000001aff1b7230 */ /* 0x000fc60000004100 */
[----:B------:R1:W-:Y:S01]  /*14b0*/  STS [R12+0x1000], R9 ;  /* 0x001000090c007388 */ /* 0x0003e20000000800 */
[----:B------:R-:W-:-:S03]  /*14c0*/  HADD2.F32 R29, -RZ, R28.H0_H0 ;  /* 0x2000001cff1d7230 */ /* 0x000fc60000004100 */
[----:B------:R1:W-:Y:S01]  /*14d0*/  STS [R12+0x1400], R27 ;  /* 0x0014001b0c007388 */ /* 0x0003e20000000800 */
[----:B------:R-:W-:-:S03]  /*14e0*/  HADD2.F32 R35, -RZ, R34.H0_H0 ;  /* 0x20000022ff237230 */ /* 0x000fc60000004100 */
[----:B------:R1:W-:Y:S04]  /*14f0*/  STS [R12+0x1800], R29 ;  /* 0x0018001d0c007388 */ /* 0x0003e80000000800 */
[----:B------:R1:W-:Y:S01]  /*1500*/  STS [R12+0x1c00], R35 ;  /* 0x001c00230c007388 */ /* 0x0003e20000000800 */
[----:B------:R-:W-:Y:S05]  /*1510*/  @P0 BRA `(.L_x_1984) ;  /* 0xfffffffc00740947 */ /* 0x000fea000383ffff */
.L_x_1983:
[----:B0-----:R-:W-:Y:S05]  /*1520*/  BSYNC.RECONVERGENT B1 ;  /* 0x0000000000017941 */ /* 0x001fea0003800200 */
.L_x_1982:
        /* <DEDUP_REMOVED lines=17> */
[----:B------:R-:W-:Y:S02]  /*1640*/  LEA R11, R20, R5, 0x1 ;  /* 0x00000005140b7211 */ /* 0x000fe400078e08ff */
[----:B------:R-:W-:Y:S01]  /*1650*/  IADD3 R5, PT, PT, R5, 0x400, RZ ;  /* 0x0000040005057810 */ /* 0x000fe20007ffe0ff */
[----:B0-----:R-:W-:-:S06]  /*1660*/  ULEA UR4, UR5, UR4, 0x18 ;  /* 0x0000000405047291 */ /* 0x001fcc000f8ec0ff */
[----:B------:R-:W-:Y:S01]  /*1670*/  LEA R11, R11, UR4, 0x2 ;  /* 0x000000040b0b7c11 */ /* 0x000fe2000f8e10ff */
        /* <DEDUP_REMOVED lines=8> */
.L_x_1986:
[----:B------:R-:W-:Y:S05]  /*1700*/  BSYNC.RECONVERGENT B1 ;  /* 0x0000000000017941 */ /* 0x000fea0003800200 */
.L_x_1985:
[----:B------:R-:W-:Y:S05]  /*1710*/  @!P1 BRA `(.L_x_1981) ;  /* 0x0000000000849947 */ /* 0x000fea0003800000 */
[----:B------:R-:W-:Y:S02]  /*1720*/  ISETP.NE.AND P1, PT, R31, RZ, PT ;  /* 0x000000ff1f00720c */ /* 0x000fe40003f25270 */
[----:B------:R-:W-:Y:S02]  /*1730*/  LOP3.LUT P3, RZ, R2, 0x100, RZ, 0xc0, !PT ;  /* 0x0000010002ff7812 */ /* 0x000fe4000786c0ff */
[----:B------:R-:W-:-:S09]  /*1740*/  MOV R26, UR13 ;  /* 0x0000000d001a7c02 */ /* 0x000fd20008000f00 */
[----:B01----:R-:W0:Y:S01]  /*1750*/  @P1 LDC.64 R12, c[0x0][0x380] ;  /* 0x0000e000ff0c1b82 */ /* 0x003e220000000a00 */
[----:B------:R-:W-:Y:S01]  /*1760*/  @P1 IADD3 R11, P2, PT, R36, R5, RZ ;  /* 0x00000005240b1210 */ /* 0x000fe20007f5e0ff */
[----:B------:R-:W-:Y:S01]  /*1770*/  @P1 IMAD R22, R26, 0x2, R5 ;  /* 0x000000021a161824 */ /* 0x000fe200078e0205 */
[----:B------:R-:W-:Y:S02]  /*1780*/  @P1 IADD3 R5, PT, PT, R5, 0x200, RZ ;  /* 0x0000020005051810 */ /* 0x000fe40007ffe0ff */
[----:B------:R-:W-:Y:S02]  /*1790*/  @P1 IADD3.X R20, PT, PT, RZ, R37, RZ, P2, !PT ;  /* 0x00000025ff141210 */ /* 0x000fe400017fe4ff */
[----:B------:R-:W-:Y:S01]  /*17a0*/  @!P3 IADD3 R9, P0, PT, R36, R5, RZ ;  /* 0x000000052409b210 */ /* 0x000fe20007f1e0ff */
[----:B------:R-:W1:Y:S01]  /*17b0*/  @!P3 LDC.64 R24, c[0x0][0x380] ;  /* 0x0000e000ff18bb82 */ /* 0x000e620000000a00 */
[----:B0-----:R-:W-:Y:S02]  /*17c0*/  @P1 LEA R10, P2, R11, R12, 0x1 ;  /* 0x0000000c0b0a1211 */ /* 0x001fe400078408ff */
[----:B------:R-:W-:-:S02]  /*17d0*/  @!P3 IADD3.X R12, PT, PT, RZ, R37, RZ, P0, !PT ;  /* 0x00000025ff0cb210 */ /* 0x000fc400007fe4ff */
        /* <DEDUP_REMOVED lines=14> */
[----:B------:R-:W-:Y:S01]  /*18c0*/  @!P3 LEA R5, R5, R24, 0x2 ;  /* 0x000000180505b211 */ /* 0x000fe200078e10ff */
[----:B--2---:R-:W-:Y:S02]  /*18d0*/  @P1 HADD2.F32 R10, -RZ, R23.H0_H0 ;  /* 0x20000017ff0a1230 */ /* 0x004fe40000004100 */
[----:B---3--:R-:W-:Y:S02]  /*18e0*/  @P1 HADD2.F32 R12, -RZ, R12.H0_H0 ;  /* 0x2000000cff0c1230 */ /* 0x008fe40000004100 */
[----:B----4-:R-:W-:-:S03]  /*18f0*/  @!P3 HADD2.F32 R8, -RZ, R8.H0_H0 ;  /* 0x20000008ff08b230 */ /* 0x010fc60000004100 */
[----:B------:R2:W-:Y:S04]  /*1900*/  @P1 STS [R13], R12 ;  /* 0x0000000c0d001388 */ /* 0x0005e80000000800 */
[----:B------:R2:W-:Y:S04]  /*1910*/  @P1 STS [R13+0x400], R10 ;  /* 0x0004000a0d001388 */ /* 0x0005e80000000800 */
[----:B------:R2:W-:Y:S02]  /*1920*/  @!P3 STS [R5], R8 ;  /* 0x000000080500b388 */ /* 0x0005e40000000800 */
.L_x_1981:
[----:B0-----:R-:W-:Y:S05]  /*1930*/  BSYNC.RECONVERGENT B0 ;  /* 0x0000000000007941 */ /* 0x001fea0003800200 */
.L_x_1980:
[----:B-1----:R-:W-:-:S04]  /*1940*/  IADD3 R23, PT, PT, R15, 0x3, RZ ;  /* 0x000000030f177810 */ /* 0x002fc80007ffe0ff */
        /* <DEDUP_REMOVED lines=8> */
[----:B------:R-:W-:Y:S01]  /*19d0*/  IMAD.MOV.U32 R37, RZ, RZ, 0x3 ;  /* 0x00000003ff257424 */ /* 0x000fe200078e00ff */
        /* <DEDUP_REMOVED lines=12> */
.L_x_1991:
        /* <DEDUP_REMOVED lines=12> */
[----:B------:R-:W-:Y:S01]  /*1b60*/  IMAD.IADD R10, R0, 0x1, R37 ;  /* 0x00000001000a7824 */ /* 0x000fe200078e0225 */
[----:B------:R-:W-:-:S02]  /*1b70*/  IADD3 R3, PT, PT, R3, 0x8, RZ ;  /* 0x0000000803037810 */ /* 0x000fc40007ffe0ff */
[----:B------:R-:W-:Y:S02]  /*1b80*/  IADD3 R0, PT, PT, R0, 0x800, RZ ;  /* 0x0000080000007810 */ /* 0x000fe40007ffe0ff */
[----:B------:R-:W-:Y:S02]  /*1b90*/  LEA R10, R10, R41, 0x2 ;  /* 0x000000290a0a7211 */ /* 0x000fe400078e10ff */
        /* <DEDUP_REMOVED lines=18> */
.L_x_1990:
[----:B0-----:R-:W-:Y:S05]  /*1cc0*/  BSYNC.RECONVERGENT B1 ;  /* 0x0000000000017941 */ /* 0x001fea0003800200 */
.L_x_1989:
        /* <DEDUP_REMOVED lines=28> */
.L_x_1993:
[----:B------:R-:W-:Y:S05]  /*1e90*/  BSYNC.RECONVERGENT B1 ;  /* 0x0000000000017941 */ /* 0x000fea0003800200 */
.L_x_1992:
[----:B------:R-:W-:Y:S05]  /*1ea0*/  @!P1 BRA `(.L_x_1988) ;  /* 0x0000000000809947 */ /* 0x000fea0003800000 */
[----:B------:R-:W-:Y:S02]  /*1eb0*/  ISETP.NE.AND P1, PT, R31, RZ, PT ;  /* 0x000000ff1f00720c */ /* 0x000fe40003f25270 */
[----:B------:R-:W-:-:S11]  /*1ec0*/  LOP3.LUT P3, RZ, R2, 0x100, RZ, 0xc0, !PT ;  /* 0x0000010002ff7812 */ /* 0x000fd6000786c0ff */
[----:B-1----:R-:W1:Y:S01]  /*1ed0*/  @P1 LDC.64 R8, c[0x0][0x380] ;  /* 0x0000e000ff081b82 */ /* 0x002e620000000a00 */
[C---:B0-----:R-:W-:Y:S02]  /*1ee0*/  @P1 IADD3 R5, P2, PT, R0.reuse, R39, RZ ;  /* 0x0000002700051210 */ /* 0x041fe40007f5e0ff */
[C---:B------:R-:W-:Y:S01]  /*1ef0*/  @P1 IADD3 R11, PT, PT, R0.reuse, R37, RZ ;  /* 0x00000025000b1210 */ /* 0x040fe20007ffe0ff */
[----:B------:R-:W-:Y:S01]  /*1f00*/  @P1 VIADD R0, R0, 0x200 ;  /* 0x0000020000001836 */ /* 0x000fe20000000000 */
[----:B------:R-:W-:-:S03]  /*1f10*/  @P1 IADD3.X R12, PT, PT, RZ, R34, RZ, P2, !PT ;  /* 0x00000022ff0c1210 */ /* 0x000fc600017fe4ff */
[----:B------:R-:W0:Y:S01]  /*1f20*/  @!P3 LDC.64 R24, c[0x0][0x380] ;  /* 0x0000e000ff18bb82 */ /* 0x000e220000000a00 */
[----:B------:R-:W-:-:S04]  /*1f30*/  @!P3 IADD3 R3, P0, PT, R39, R0, RZ ;  /* 0x000000002703b210 */ /* 0x000fc80007f1e0ff */
        /* <DEDUP_REMOVED lines=16> */
[----:B------:R-:W-:Y:S01]  /*2040*/  @!P3 LEA R5, R0, R5, 0x2 ;  /* 0x000000050005b211 */ /* 0x000fe200078e10ff */
[----:B--2---:R-:W-:Y:S02]  /*2050*/  @P1 HADD2.F32 R0, -RZ, R13.H0_H0 ;  /* 0x2000000dff001230 */ /* 0x004fe40000004100 */
[----:B---3--:R-:W-:Y:S02]  /*2060*/  @P1 HADD2.F32 R10, -RZ, R10.H0_H0 ;  /* 0x2000000aff0a1230 */ /* 0x008fe40000004100 */
[----:B----4-:R-:W-:-:S03]  /*2070*/  @!P3 HADD2.F32 R2, -RZ, R2.H0_H0 ;  /* 0x20000002ff02b230 */ /* 0x010fc60000004100 */
[----:B------:R3:W-:Y:S04]  /*2080*/  @P1 STS [R11], R10 ;  /* 0x0000000a0b001388 */ /* 0x0007e80000000800 */
[----:B------:R3:W-:Y:S04]  /*2090*/  @P1 STS [R11+0x400], R0 ;  /* 0x000400000b001388 */ /* 0x0007e80000000800 */
[----:B------:R3:W-:Y:S02]  /*20a0*/  @!P3 STS [R5], R2 ;  /* 0x000000020500b388 */ /* 0x0007e40000000800 */
.L_x_1988:
[----:B0-----:R-:W-:Y:S05]  /*20b0*/  BSYNC.RECONVERGENT B0 ;  /* 0x0000000000007941 */ /* 0x001fea0003800200 */
.L_x_1987:
[----:B-123--:R-:W-:Y:S01]  /*20c0*/  SHF.L.U32 R5, R17, 0x7, RZ ;  /* 0x0000000711057819 */ /* 0x00efe200000006ff */
[----:B------:R-:W-:Y:S01]  /*20d0*/  BAR.SYNC.DEFER_BLOCKING 0x0 ;  /* 0x0000000000007b1d */ /* 0x000fe20000010000 */
[----:B------:R-:W-:Y:S02]  /*20e0*/  ULEA UR16, UR8, 0x4, 0x2 ;  /* 0x0000000408107891 */ /* 0x000fe4000f8e10ff */
[----:B------:R-:W-:-:S03]  /*20f0*/  ISETP.GE.AND P0, PT, R5, R30, PT ;  /* 0x0000001e0500720c */ /* 0x000fc60003f06270 */
[----:B------:R-:W0:Y:S01]  /*2100*/  LDCU UR14, c[0x0][0x3dc] ;  /* 0x00007b80ff0e77ac */ /* 0x000e220008000800 */
[----:B------:R-:W-:Y:S01]  /*2110*/  BSSY.RECONVERGENT B1, `(.L_x_1994) ;  /* 0x0000540000017945 */ /* 0x000fe20003800200 */
[----:B------:R-:W1:Y:S01]  /*2120*/  LDCU UR15, c[0x0][0x3d8] ;  /* 0x00007b00ff0f77ac */ /* 0x000e620008000800 */
[----:B------:R-:W2:Y:S07]  /*2130*/  LDCU.64 UR10, c[0x0][0x388] ;  /* 0x00007100ff0a77ac */ /* 0x000eae0008000a00 */
[----:B------:R-:W-:Y:S05]  /*2140*/  @P0 BRA `(.L_x_1995) ;  /* 0x0000005000f00947 */ /* 0x000fea0003800000 */
[----:B------:R-:W-:Y:S02]  /*2150*/  HFMA2 R9, -RZ, RZ, 0, 1.78813934326171875e-07 ;  /* 0x00000003ff097431 */ /* 0x000fe400000001ff */
[----:B------:R-:W-:Y:S01]  /*2160*/  IMAD.U32 R8, RZ, RZ, UR8 ;  /* 0x00000008ff087e24 */ /* 0x000fe2000f8e00ff */
[----:B------:R-:W-:Y:S02]  /*2170*/  MOV R11, UR8 ;  /* 0x00000008000b7c02 */ /* 0x000fe40008000f00 */
[----:B------:R-:W-:Y:S02]  /*2180*/  LEA R10, R30, 0x2, 0x1 ;  /* 0x000000021e0a7811 */ /* 0x000fe400078e08ff */
[----:B------:R-:W-:Y:S01]  /*2190*/  LOP3.LUT R11, R11, 0x7ffffffe, RZ, 0xc0, !PT ;  /* 0x7ffffffe0b0b7812 */ /* 0x000fe200078ec0ff */
[-C--:B------:R-:W-:Y:S02]  /*21a0*/  IMAD R8, R8, R9.reuse, 0x3 ;  /* 0x0000000308087424 */ /* 0x080fe400078e0209 */
[----:B------:R-:W-:-:S07]  /*21b0*/  IMAD R9, R30, R9, 0x3 ;  /* 0x000000031e097424 */ /* 0x000fce00078e0209 */
.L_x_2109:
[----:B------:R-:W3:Y:S01]  /*21c0*/  LDCU UR4, c[0x0][0x3d8] ;  /* 0x00007b00ff0477ac */ /* 0x000ee20008000800 */
[----:B------:R-:W-:Y:S02]  /*21d0*/  MOV R37, RZ ;  /* 0x000000ff00257202 */ /* 0x000fe40000000f00 */
[----:B------:R-:W-:Y:S02]  /*21e0*/  CS2R R24, SRZ ;  /* 0x0000000000187805 */ /* 0x000fe4000001ff00 */
[----:B------:R-:W-:Y:S02]  /*21f0*/  CS2R R30, SRZ ;  /* 0x00000000001e7805 */ /* 0x000fe4000001ff00 */
[----:B------:R-:W-:Y:S01]  /*2200*/  MOV R33, RZ ;  /* 0x000000ff00217202 */ /* 0x000fe20000000f00 */
[----:B------:R-:W-:Y:S01]  /*2210*/  IMAD.MOV.U32 R35, RZ, RZ, RZ ;  /* 0x000000ffff237224 */ /* 0x000fe200078e00ff */
[----:B------:R-:W-:Y:S02]  /*2220*/  CS2R R26, SRZ ;  /* 0x00000000001a7805 */ /* 0x000fe4000001ff00 */
[----:B------:R-:W-:Y:S01]  /*2230*/  MOV R39, RZ ;  /* 0x000000ff00277202 */ /* 0x000fe20000000f00 */
[----:B------:R-:W-:Y:S01]  /*2240*/  IMAD.MOV.U32 R43, RZ, RZ, RZ ;  /* 0x000000ffff2b7224 */ /* 0x000fe200078e00ff */
[----:B------:R-:W-:Y:S01]  /*2250*/  MOV R41, RZ ;  /* 0x000000ff00297202 */ /* 0x000fe20000000f00 */
[----:B------:R-:W-:Y:S01]  /*2260*/  IMAD.MOV.U32 R22, RZ, RZ, RZ ;  /* 0x000000ffff167224 */ /* 0x000fe200078e00ff */
[----:B------:R-:W-:-:S02]  /*2270*/  MOV R45, RZ ;  /* 0x000000ff002d7202 */ /* 0x000fc40000000f00 */
[----:B------:R-:W-:Y:S02]  /*2280*/  MOV R47, RZ ;  /* 0x000000ff002f7202 */ /* 0x000fe40000000f00 */
[----:B------:R-:W-:Y:S02]  /*2290*/  MOV R29, RZ ;  /* 0x000000ff001d7202 */ /* 0x000fe40000000f00 */
[----:B---3--:R-:W-:-:S04]  /*22a0*/  MOV R40, UR4 ;  /* 0x0000000400287c02 */ /* 0x008fc80008000f00 */
[----:B------:R-:W-:-:S13]  /*22b0*/  ISETP.GE.AND P0, PT, R40, 0x1, PT ;  /* 0x000000012800780c */ /* 0x000fda0003f06270 */
[----:B------:R-:W-:Y:S05]  /*22c0*/  @!P0 BRA `(.L_x_1996) ;  /* 0x0000000c00b08947 */ /* 0x000fea0003800000 */
[----:B------:R-:W-:Y:S01]  /*22d0*/  UISETP.NE.AND UP0, UPT, UR9, URZ, UPT ;  /* 0x000000ff0900728c */ /* 0x000fe2000bf05270 */
[----:B------:R-:W-:Y:S01]  /*22e0*/  HFMA2 R49, -RZ, RZ, 0, 0 ;  /* 0x00000000ff317431 */ /* 0x000fe200000001ff */
[----:B------:R-:W-:Y:S02]  /*22f0*/  IADD3 R3, PT, PT, R16, R5, RZ ;  /* 0x0000000510037210 */ /* 0x000fe40007ffe0ff */
[----:B------:R-:W-:-:S05]  /*2300*/  MOV R51, RZ ;  /* 0x000000ff00337202 */ /* 0x000fca0000000f00 */
[----:B------:R-:W-:Y:S05]  /*2310*/  BRA.U !UP0, `(.L_x_1997) ;  /* 0x0000000908447547 */ /* 0x000fea000b800000 */
[----:B------:R-:W3:Y:S01]  /*2320*/  LDCU UR4, c[0x0][0x3dc] ;  /* 0x00007b80ff0477ac */ /* 0x000ee20008000800 */
[C---:B------:R-:W-:Y:S01]  /*2330*/  VIADD R46, R3.reuse, 0x20 ;  /* 0x00000020032e7836 */ /* 0x040fe20000000000 */
[C---:B------:R-:W-:Y:S01]  /*2340*/  IADD3 R48, PT, PT, R3.reuse, 0x40, RZ ;  /* 0x0000004003307810 */ /* 0x040fe20007ffe0ff */
[----:B------:R-:W-:Y:S01]  /*2350*/  IMAD.MOV.U32 R49, RZ, RZ, RZ ;  /* 0x000000ffff317224 */ /* 0x000fe200078e00ff */
[----:B------:R-:W-:Y:S02]  /*2360*/  IADD3 R50, PT, PT, R3, 0x60, RZ ;  /* 0x0000006003327810 */ /* 0x000fe40007ffe0ff */
[----:B------:R-:W-:Y:S02]  /*2370*/  CS2R R24, SRZ ;  /* 0x0000000000187805 */ /* 0x000fe4000001ff00 */
[----:B------:R-:W-:Y:S02]  /*2380*/  MOV R0, RZ ;  /* 0x000000ff00007202 */ /* 0x000fe40000000f00 */
[----:B------:R-:W-:-:S02]  /*2390*/  CS2R R30, SRZ ;  /* 0x00000000001e7805 */ /* 0x000fc4000001ff00 */
[----:B------:R-:W-:Y:S02]  /*23a0*/  MOV R33, RZ ;  /* 0x000000ff00217202 */ /* 0x000fe40000000f00 */
[----:B------:R-:W-:Y:S02]  /*23b0*/  CS2R R26, SRZ ;  /* 0x00000000001a7805 */ /* 0x000fe4000001ff00 */
[----:B------:R-:W-:Y:S01]  /*23c0*/  MOV R35, RZ ;  /* 0x000000ff00237202 */ /* 0x000fe20000000f00 */
[----:B------:R-:W-:Y:S01]  /*23d0*/  IMAD.MOV.U32 R41, RZ, RZ, RZ ;  /* 0x000000ffff297224 */ /* 0x000fe200078e00ff */
[----:B------:R-:W-:Y:S01]  /*23e0*/  MOV R39, RZ ;  /* 0x000000ff00277202 */ /* 0x000fe20000000f00 */
[----:B------:R-:W-:Y:S01]  /*23f0*/  IMAD.MOV.U32 R29, RZ, RZ, RZ ;  /* 0x000000ffff1d7224 */ /* 0x000fe200078e00ff */
[----:B------:R-:W-:Y:S02]  /*2400*/  MOV R43, RZ ;  /* 0x000000ff002b7202 */ /* 0x000fe40000000f00 */
[----:B------:R-:W-:-:S02]  /*2410*/  MOV R45, RZ ;  /* 0x000000ff002d7202 */ /* 0x000fc40000000f00 */
[----:B---3--:R-:W-:Y:S02]  /*2420*/  ISETP.GE.AND P0, PT, R3, UR4, PT ;  /* 0x0000000403007c0c */ /* 0x008fe4000bf06270 */
[----:B------:R-:W-:Y:S02]  /*2430*/  MOV R47, RZ ;  /* 0x000000ff002f7202 */ /* 0x000fe40000000f00 */
[----:B------:R-:W-:Y:S02]  /*2440*/  P2R R42, PR, RZ, 0x1 ;  /* 0x00000001ff2a7803 */ /* 0x000fe40000000000 */
[----:B------:R-:W-:-:S07]  /*2450*/  MOV R22, RZ ;  /* 0x000000ff00167202 */ /* 0x000fce0000000f00 */
.L_x_2006:
        /* <DEDUP_REMOVED lines=19> */
[----:B------:R-:W-:Y:S02]  /*2590*/  SHF.R.S32.HI R51, RZ, 0x1f, R38 ;  /* 0x0000001fff337819 */ /* 0x000fe40000011426 */
[----:B------:R-:W-:Y:S01]  /*25a0*/  LEA R53, R0, R53, 0x2 ;  /* 0x0000003500357211 */ /* 0x000fe200078e10ff */
[----:B--2---:R-:W-:Y:S01]  /*25b0*/  @!P4 HADD2.F32 R2, -RZ, R44.H0_H0 ;  /* 0x2000002cff02c230 */ /* 0x004fe20000004100 */
[----:B------:R-:W-:-:S02]  /*25c0*/  IADD3 R38, P3, P4, R3, R38, R14 ;  /* 0x0000002603267210 */ /* 0x000fc40007c7e00e */
[----:B------:R-:W-:Y:S01]  /*25d0*/  P2R R44, PR, RZ, 0x20 ;  /* 0x00000020ff2c7803 */ /* 0x000fe20000000000 */
        /* <DEDUP_REMOVED lines=13> */
.L_x_1998:
[----:B------:R-:W-:Y:S01]  /*26b0*/  ISETP.GE.AND P3, PT, R19, R4, PT ;  /* 0x000000041300720c */ /* 0x000fe20003f66270 */
[----:B-1----:R-:W-:Y:S01]  /*26c0*/  IMAD.U32 R40, RZ, RZ, UR15 ;  /* 0x0000000fff287e24 */ /* 0x002fe2000f8e00ff */
[C---:B------:R-:W-:Y:S02]  /*26d0*/  LEA R36, P4, R38.reuse, UR10, 0x1 ;  /* 0x0000000a26247c11 */ /* 0x040fe4000f8808ff */
[----:B------:R-:W-:Y:S02]  /*26e0*/  MOV R28, 0xc ;  /* 0x0000000c001c7802 */ /* 0x000fe40000000f00 */
[----:B------:R-:W-:-:S07]  /*26f0*/  LEA.HI.X R37, R38, UR11, R51, 0x1, P4 ;  /* 0x0000000b26257c11 */ /* 0x000fce000a0f0c33 */
        /* <DEDUP_REMOVED lines=9> */
.L_x_1999:
[----:B------:R-:W-:Y:S01]  /*2790*/  ISETP.GE.AND P4, PT, R21, R4, PT ;  /* 0x000000041500720c */ /* 0x000fe20003f86270 */
[----:B------:R-:W-:Y:S01]  /*27a0*/  IMAD R28, R40, R28, 0xc ;  /* 0x0000000c281c7424 */ /* 0x000fe200078e021c */
[----:B------:R-:W-:-:S03]  /*27b0*/  MOV R34, UR13 ;  /* 0x0000000d00227c02 */ /* 0x000fc60008000f00 */
[----:B------:R-:W-:Y:S01]  /*27c0*/  IMAD.IADD R38, R53, 0x1, R28 ;  /* 0x0000000135267824 */ /* 0x000fe200078e021c */
[----:B------:R-:W-:-:S07]  /*27d0*/  LEA R34, R34, R53, 0x3 ;  /* 0x0000003522227211 */ /* 0x000fce00078e18ff */
        /* <DEDUP_REMOVED lines=9> */
.L_x_2000:
        /* <DEDUP_REMOVED lines=10> */
.L_x_2001:
[----:B------:R-:W-:Y:S01]  /*2910*/  ISETP.GE.AND P6, PT, R3, UR14, PT ;  /* 0x0000000e03007c0c */ /* 0x000fe2000bfc6270 */
[----:B------:R-:W2:-:S12]  /*2920*/  @!P2 LDG.E.U16.CONSTANT R32, desc[UR6][R36.64+0xc0] ;  /* 0x0000c0062420a981 */ /* 0x000e98000c1e9500 */
[----:B------:R-:W3:Y:S02]  /*2930*/  @!P6 LDG.E.U16.CONSTANT R28, desc[UR6][R36.64] ;  /* 0x00000006241ce981 */ /* 0x000ee4000c1e9500 */
[----:B---3--:R-:W-:Y:S01]  /*2940*/  @!P6 HADD2.F32 R2, -RZ, R28.H0_H0 ;  /* 0x2000001cff02e230 */ /* 0x008fe20000004100 */
[----:B------:R-:W-:Y:S01]  /*2950*/  ISETP.NE.AND P6, PT, R44, RZ, PT ;  /* 0x000000ff2c00720c */ /* 0x000fe20003fc5270 */
[----:B------:R-:W3:Y:S02]  /*2960*/  @!P0 LDG.E.U16.CONSTANT R28, desc[UR6][R36.64+0x40] ;  /* 0x00004006241c8981 */ /* 0x000ee4000c1e9500 */
[----:B---3--:R-:W-:Y:S02]  /*2970*/  @!P0 HADD2.F32 R12, -RZ, R28.H0_H0 ;  /* 0x2000001cff0c8230 */ /* 0x008fe40000004100 */
[----:B------:R-:W3:Y:S01]  /*2980*/  @!P1 LDG.E.U16.CONSTANT R28, desc[UR6][R36.64+0x80] ;  /* 0x00008006241c9981 */ /* 0x000ee2000c1e9500 */
[----:B--2---:R-:W-:Y:S02]  /*2990*/  @!P2 HADD2.F32 R20, -RZ, R32.H0_H0 ;  /* 0x20000020ff14a230 */ /* 0x004fe40000004100 */
[----:B---3--:R-:W-:-:S05]  /*29a0*/  @!P1 HADD2.F32 R13, -RZ, R28.H0_H0 ;  /* 0x2000001cff0d9230 */ /* 0x008fca0000004100 */
        /* <DEDUP_REMOVED lines=9> */
.L_x_2002:
        /* <DEDUP_REMOVED lines=9> */
.L_x_2003:
        /* <DEDUP_REMOVED lines=9> */
.L_x_2004:
        /* <DEDUP_REMOVED lines=9> */
.L_x_2005:
[----:B------:R-:W-:-:S04]  /*2bf0*/  IADD3 R0, PT, PT, R0, 0x2, RZ ;  /* 0x0000000200007810 */ /* 0x000fc80007ffe0ff */
[----:B------:R-:W-:-:S13]  /*2c00*/  ISETP.NE.AND P0, PT, R0, R11, PT ;  /* 0x0000000b0000720c */ /* 0x000fda0003f05270 */
[----:B------:R-:W-:Y:S05]  /*2c10*/  @P0 BRA `(.L_x_2006) ;  /* 0xfffffff800100947 */ /* 0x000fea000383ffff */
[----:B------:R-:W-:-:S07]  /*2c20*/  MOV R51, R11 ;  /* 0x0000000b00337202 */ /* 0x000fce0000000f00 */
.L_x_1997:
[----:B------:R-:W-:Y:S02]  /*2c30*/  LOP3.LUT P0, RZ, R40, 0x1, RZ, 0xc0, !PT ;  /* 0x0000000128ff7812 */ /* 0x000fe4000780c0ff */
[----:B------:R-:W-:-:S11]  /*2c40*/  MOV R37, R49 ;  /* 0x0000003100257202 */ /* 0x000fd60000000f00 */
[----:B------:R-:W-:Y:S05]  /*2c50*/  @!P0 BRA `(.L_x_1996) ;  /* 0x00000004004c8947 */ /* 0x000fea0003800000 */
[----:B------:R-:W3:Y:S01]  /*2c60*/  LDCU UR17, c[0x0][0x3dc] ;  /* 0x00007b80ff1177ac */ /* 0x000ee20008000800 */
[C---:B------:R-:W-:Y:S01]  /*2c70*/  VIADD R36, R3.reuse, 0x20 ;  /* 0x0000002003247836 */ /* 0x040fe20000000000 */
[----:B------:R-:W-:Y:S01]  /*2c80*/  IADD3 R38, PT, PT, R3, 0x40, RZ ;  /* 0x0000004003267810 */ /* 0x000fe20007ffe0ff */
[----:B------:R-:W4:Y:S01]  /*2c90*/  LDCU.64 UR4, c[0x0][0x388] ;  /* 0x00007100ff0477ac */ /* 0x000f220008000a00 */
[----:B---3--:R-:W-:Y:S01]  /*2ca0*/  IMAD R0, R51, UR17, RZ ;  /* 0x0000001133007c24 */ /* 0x008fe2000f8e02ff */
[C---:B------:R-:W-:Y:S02]  /*2cb0*/  ISETP.GE.AND P2, PT, R3.reuse, UR17, PT ;  /* 0x0000001103007c0c */ /* 0x040fe4000bf46270 */
[----:B------:R-:W-:Y:S02]  /*2cc0*/  ISETP.GE.AND P5, PT, R36, UR17, PT ;  /* 0x0000001124007c0c */ /* 0x000fe4000bfa6270 */
[----:B------:R-:W-:Y:S02]  /*2cd0*/  SHF.R.S32.HI R49, RZ, 0x1f, R0 ;  /* 0x0000001fff317819 */ /* 0x000fe40000011400 */
[----:B------:R-:W-:-:S02]  /*2ce0*/  IADD3 R0, P0, P1, R3, R0, R14 ;  /* 0x0000000003007210 */ /* 0x000fc4000791e00e */
[----:B------:R-:W-:Y:S02]  /*2cf0*/  ISETP.GE.AND P4, PT, R38, UR17, PT ;  /* 0x0000001126007c0c */ /* 0x000fe4000bf86270 */
[----:B------:R-:W-:Y:S02]  /*2d00*/  IADD3.X R49, PT, PT, RZ, R49, R18, P0, P1 ;  /* 0x00000031ff317210 */ /* 0x000fe400007e2412 */
[----:B----4-:R-:W-:-:S04]  /*2d10*/  LEA R48, P0, R0, UR4, 0x1 ;  /* 0x0000000400307c11 */ /* 0x010fc8000f8008ff */
[----:B------:R-:W-:Y:S02]  /*2d20*/  LEA.HI.X R49, R0, UR5, R49, 0x1, P0 ;  /* 0x0000000500317c11 */ /* 0x000fe400080f0c31 */
[----:B------:R-:W-:-:S03]  /*2d30*/  IADD3 R0, PT, PT, R3, 0x60, RZ ;  /* 0x0000006003007810 */ /* 0x000fc60007ffe0ff */
[----:B------:R-:W3:Y:S01]  /*2d40*/  @!P2 LDG.E.U16.CONSTANT R34, desc[UR6][R48.64] ;  /* 0x000000063022a981 */ /* 0x000ee2000c1e9500 */
[----:B------:R-:W-:-:S03]  /*2d50*/  ISETP.GE.AND P0, PT, R0, UR17, PT ;  /* 0x0000001100007c0c */ /* 0x000fc6000bf06270 */
[----:B------:R-:W4:Y:S04]  /*2d60*/  @!P5 LDG.E.U16.CONSTANT R0, desc[UR6][R48.64+0x40] ;  /* 0x000040063000d981 */ /* 0x000f28000c1e9500 */
[----:B------:R-:W5:Y:S06]  /*2d70*/  @!P4 LDG.E.U16.CONSTANT R28, desc[UR6][R48.64+0x80] ;  /* 0x00008006301cc981 */ /* 0x000f6c000c1e9500 */
[----:B------:R-:W2:Y:S01]  /*2d80*/  @!P0 LDG.E.U16.CONSTANT R32, desc[UR6][R48.64+0xc0] ;  /* 0x0000c00630208981 */ /* 0x000ea2000c1e9500 */
[----:B------:R-:W-:-:S02]  /*2d90*/  ISETP.GE.AND P6, PT, R15, R4, PT ;  /* 0x000000040f00720c */ /* 0x000fc40003fc6270 */
[-C--:B------:R-:W-:Y:S02]  /*2da0*/  ISETP.GE.AND P1, PT, R19, R4.reuse, PT ;  /* 0x000000041300720c */ /* 0x080fe40003f26270 */
[-C--:B------:R-:W-:Y:S01]  /*2db0*/  ISETP.GE.AND P3, PT, R23, R4.reuse, PT ;  /* 0x000000041700720c */ /* 0x080fe20003f66270 */
[----:B---3--:R-:W-:Y:S01]  /*2dc0*/  @!P2 HADD2.F32 R2, -RZ, R34.H0_H0 ;  /* 0x20000022ff02a230 */ /* 0x008fe20000004100 */
[----:B------:R-:W-:Y:S01]  /*2dd0*/  ISETP.GE.AND P2, PT, R21, R4, PT ;  /* 0x000000041500720c */ /* 0x000fe20003f46270 */
[----:B----4-:R-:W-:Y:S02]  /*2de0*/  @!P5 HADD2.F32 R12, -RZ, R0.H0_H0 ;  /* 0x20000000ff0cd230 */ /* 0x010fe40000004100 */
[----:B-----5:R-:W-:Y:S02]  /*2df0*/  @!P4 HADD2.F32 R13, -RZ, R28.H0_H0 ;  /* 0x2000001cff0dc230 */ /* 0x020fe40000004100 */
[----:B--2---:R-:W-:Y:S02]  /*2e00*/  @!P0 HADD2.F32 R20, -RZ, R32.H0_H0 ;  /* 0x20000020ff148230 */ /* 0x004fe40000004100 */
[----:B------:R-:W-:Y:S06]  /*2e10*/  @P6 BRA `(.L_x_2007) ;  /* 0x0000000000306947 */ /* 0x000fec0003800000 */
        /* <DEDUP_REMOVED lines=12> */
.L_x_2007:
        /* <DEDUP_REMOVED lines=14> */
.L_x_2008:
        /* <DEDUP_REMOVED lines=8> */
[----:B------:R-:W-:-:S04]  /*3040*/  LEA R0, R28, R51, 0x1 ;  /* 0x000000331c007211 */ /* 0x000fc800078e08ff */
[----:B------:R-:W-:-:S06]  /*3050*/  LEA R0, R0, R49, 0x2 ;  /* 0x0000003100007211 */ /* 0x000fcc00078e10ff */
[----:B------:R-:W2:Y:S02]  /*3060*/  LDS R0, [R0] ;  /* 0x0000000000007984 */ /* 0x000ea40000000800 */
[-C--:B--2---:R-:W-:Y:S01]  /*3070*/  @!P4 FFMA R33, R2, R0.reuse, R33 ;  /* 0x000000000221c223 */ /* 0x084fe20000000021 */
[-C--:B------:R-:W-:Y:S01]  /*3080*/  @!P2 FFMA R31, R12, R0.reuse, R31 ;  /* 0x000000000c1fa223 */ /* 0x080fe2000000001f */
[-C--:B------:R-:W-:Y:S01]  /*3090*/  @!P1 FFMA R24, R13, R0.reuse, R24 ;  /* 0x000000000d189223 */ /* 0x080fe20000000018 */
[----:B------:R-:W-:-:S07]  /*30a0*/  @!P0 FFMA R37, R20, R0, R37 ;  /* 0x0000000014258223 */ /* 0x000fce0000000025 */
.L_x_2009:
[----:B------:R-:W-:Y:S05]  /*30b0*/  @P3 BRA `(.L_x_1996) ;  /* 0x0000000000343947 */ /* 0x000fea0003800000 */
[----:B------:R-:W2:Y:S01]  /*30c0*/  S2R R49, SR_CgaCtaId ;  /* 0x0000000000317919 */ /* 0x000ea20000008800 */
[----:B------:R-:W-:Y:S01]  /*30d0*/  MOV R28, 0x400 ;  /* 0x00000400001c7802 */ /* 0x000fe20000000f00 */
[----:B------:R-:W-:Y:S01]  /*30e0*/  IMAD.IADD R0, R51, 0x1, R8 ;  /* 0x0000000133007824 */ /* 0x000fe200078e0208 */
        /* <DEDUP_REMOVED lines=10> */
.L_x_1996:
        /* <DEDUP_REMOVED lines=34> */
[----:B------:R-:W-:Y:S02]  /*33b0*/  MOV R3, R36 ;  /* 0x0000002400037202 */ /* 0x000fe40000000f00 */
[----:B------:R-:W-:-:S07]  /*33c0*/  MOV R46, 0x33e0 ;  /* 0x000033e0002e7802 */ /* 0x000fce0000000f00 */
[----:B012---:R-:W-:Y:S05]  /*33d0*/  CALL.REL.NOINC `($__internal_16_$__cuda_sm3x_div_rn_noftz_f32_slowpath) ;  /* 0x0000007000447944 */ /* 0x007fea0003c00000 */
[----:B------:R-:W-:-:S07]  /*33e0*/  MOV R49, R38 ;  /* 0x0000002600317202 */ /* 0x000fce0000000f00 */
.L_x_2017:
[----:B012---:R-:W-:Y:S05]  /*33f0*/  BSYNC.RECONVERGENT B5 ;  /* 0x0000000000057941 */ /* 0x007fea0003800200 */
.L_x_2016:
[----:B------:R3:W-:Y:S02]  /*3400*/  STS [R32+0x10], R49 ;  /* 0x0000103120007388 */ /* 0x0007e40000000800 */
.L_x_2015:
[----:B012---:R-:W-:Y:S05]  /*3410*/  BSYNC.RECONVERGENT B4 ;  /* 0x0000000000047941 */ /* 0x007fea0003800200 */
.L_x_2014:
        /* <DEDUP_REMOVED lines=23> */
[----:B---3--:R-:W-:Y:S05]  /*3590*/  CALL.REL.NOINC `($__internal_16_$__cuda_sm3x_div_rn_noftz_f32_slowpath) ;  /* 0x0000006c00d47944 */ /* 0x008fea0003c00000 */
[----:B------:R-:W-:-:S07]  /*35a0*/  MOV R47, R38 ;  /* 0x00000026002f7202 */ /* 0x000fce0000000f00 */
.L_x_2021:
[----:B------:R-:W-:Y:S05]  /*35b0*/  BSYNC.RECONVERGENT B5 ;  /* 0x0000000000057941 */ /* 0x000fea0003800200 */
.L_x_2020:
[----:B------:R0:W-:Y:S02]  /*35c0*/  STS [R32+0x90], R47 ;  /* 0x0000902f20007388 */ /* 0x0001e40000000800 */
.L_x_2019:
[----:B------:R-:W-:Y:S05]  /*35d0*/  BSYNC.RECONVERGENT B4 ;  /* 0x0000000000047941 */ /* 0x000fea0003800200 */
.L_x_2018:
        /* <DEDUP_REMOVED lines=21> */
[----:B------:R-:W-:-:S07]  /*3730*/  MOV R46, 0x3750 ;  /* 0x00003750002e7802 */ /* 0x000fce0000000f00 */
[----:B0--3--:R-:W-:Y:S05]  /*3740*/  CALL.REL.NOINC `($__internal_16_$__cuda_sm3x_div_rn_noftz_f32_slowpath) ;  /* 0x0000006c00687944 */ /* 0x009fea0003c00000 */
[----:B------:R-:W-:-:S07]  /*3750*/  MOV R45, R38 ;  /* 0x00000026002d7202 */ /* 0x000fce0000000f00 */
.L_x_2025:
[----:B------:R-:W-:Y:S05]  /*3760*/  BSYNC.RECONVERGENT B5 ;  /* 0x0000000000057941 */ /* 0x000fea0003800200 */
.L_x_2024:
[----:B------:R1:W-:Y:S02]  /*3770*/  STS [R32+0x110], R45 ;  /* 0x0001102d20007388 */ /* 0x0003e40000000800 */
.L_x_2023:
[----:B------:R-:W-:Y:S05]  /*3780*/  BSYNC.RECONVERGENT B4 ;  /* 0x0000000000047941 */ /* 0x000fea0003800200 */
.L_x_2022:
        /* <DEDUP_REMOVED lines=23> */
[----:B0--3--:R-:W-:Y:S05]  /*3900*/  CALL.REL.NOINC `($__internal_16_$__cuda_sm3x_div_rn_noftz_f32_slowpath) ;  /* 0x0000006800f87944 */ /* 0x009fea0003c00000 */
[----:B------:R-:W-:-:S07]  /*3910*/  MOV R45, R38 ;  /* 0x00000026002d7202 */ /* 0x000fce0000000f00 */
.L_x_2028:
[----:B------:R-:W-:Y:S05]  /*3920*/  BSYNC.RECONVERGENT B5 ;  /* 0x0000000000057941 */ /* 0x000fea0003800200 */
.L_x_2027:
[----:B------:R2:W-:Y:S02]  /*3930*/  STS [R32+0x190], R45 ;  /* 0x0001902d20007388 */ /* 0x0005e40000000800 */
.L_x_2026:
[----:B------:R-:W-:Y:S05]  /*3940*/  BSYNC.RECONVERGENT B4 ;  /* 0x0000000000047941 */ /* 0x000fea0003800200 */
.L_x_2013:
        /* <DEDUP_REMOVED lines=29> */
[----:B------:R-:W-:Y:S05]  /*3b20*/  CALL.REL.NOINC `($__internal_16_$__cuda_sm3x_div_rn_noftz_f32_slowpath) ;  /* 0x0000006800707944 */ /* 0x000fea0003c00000 */
[----:B------:R-:W-:-:S07]  /*3b30*/  IMAD.MOV.U32 R43, RZ, RZ, R38 ;  /* 0x000000ffff2b7224 */ /* 0x000fce00078e0026 */
.L_x_2033:
[----:B------:R-:W-:Y:S05]  /*3b40*/  BSYNC.RECONVERGENT B5 ;  /* 0x0000000000057941 */ /* 0x000fea0003800200 */
.L_x_2032:
[----:B------:R4:W-:Y:S02]  /*3b50*/  STS [R30+0x4], R43 ;  /* 0x0000042b1e007388 */ /* 0x0009e40000000800 */
.L_x_2031:
[----:B012---:R-:W-:Y:S05]  /*3b60*/  BSYNC.RECONVERGENT B4 ;  /* 0x0000000000047941 */ /* 0x007fea0003800200 */
.L_x_2030:
        /* <DEDUP_REMOVED lines=20> */
[----:B------:R-:W-:Y:S02]  /*3cb0*/  MOV R0, R39 ;  /* 0x0000002700007202 */ /* 0x000fe40000000f00 */
[----:B------:R-:W-:Y:S02]  /*3cc0*/  MOV R3, R34 ;  /* 0x0000002200037202 */ /* 0x000fe40000000f00 */
[----:B------:R-:W-:-:S07]  /*3cd0*/  MOV R46, 0x3cf0 ;  /* 0x00003cf0002e7802 */ /* 0x000fce0000000f00 */
[----:B----4-:R-:W-:Y:S05]  /*3ce0*/  CALL.REL.NOINC `($__internal_16_$__cuda_sm3x_div_rn_noftz_f32_slowpath) ;  /* 0x0000006800007944 */ /* 0x010fea0003c00000 */
[----:B------:R-:W-:-:S07]  /*3cf0*/  MOV R41, R38 ;  /* 0x0000002600297202 */ /* 0x000fce0000000f00 */
.L_x_2037:
[----:B------:R-:W-:Y:S05]  /*3d00*/  BSYNC.RECONVERGENT B5 ;  /* 0x0000000000057941 */ /* 0x000fea0003800200 */
.L_x_2036:
[----:B------:R0:W-:Y:S02]  /*3d10*/  STS [R30+0x84], R41 ;  /* 0x000084291e007388 */ /* 0x0001e40000000800 */
.L_x_2035:
[----:B------:R-:W-:Y:S05]  /*3d20*/  BSYNC.RECONVERGENT B4 ;  /* 0x0000000000047941 */ /* 0x000fea0003800200 */
.L_x_2034:
        /* <DEDUP_REMOVED lines=20> */
[----:B------:R-:W-:Y:S02]  /*3e70*/  MOV R0, R26 ;  /* 0x0000001a00007202 */ /* 0x000fe40000000f00 */
[----:B------:R-:W-:-:S07]  /*3e80*/  MOV R46, 0x3ea0 ;  /* 0x00003ea0002e7802 */ /* 0x000fce0000000f00 */
[----:B0---4-:R-:W-:Y:S05]  /*3e90*/  CALL.REL.NOINC `($__internal_16_$__cuda_sm3x_div_rn_noftz_f32_slowpath) ;  /* 0x0000006400947944 */ /* 0x011fea0003c00000 */
[----:B------:R-:W-:-:S07]  /*3ea0*/  MOV R39, R38 ;  /* 0x0000002600277202 */ /* 0x000fce0000000f00 */
.L_x_2041:
[----:B------:R-:W-:Y:S05]  /*3eb0*/  BSYNC.RECONVERGENT B5 ;  /* 0x0000000000057941 */ /* 0x000fea0003800200 */
.L_x_2040:
[----:B------:R1:W-:Y:S02]  /*3ec0*/  STS [R30+0x104], R39 ;  /* 0x000104271e007388 */ /* 0x0003e40000000800 */
.L_x_2039:
[----:B------:R-:W-:Y:S05]  /*3ed0*/  BSYNC.RECONVERGENT B4 ;  /* 0x0000000000047941 */ /* 0x000fea0003800200 */
.L_x_2038:
        /* <DEDUP_REMOVED lines=23> */
[----:B0---4-:R-:W-:Y:S05]  /*4050*/  CALL.REL.NOINC `($__internal_16_$__cuda_sm3x_div_rn_noftz_f32_slowpath) ;  /* 0x0000006400247944 */ /* 0x011fea0003c00000 */
[----:B------:R-:W-:-:S07]  /*4060*/  MOV R39, R38 ;  /* 0x0000002600277202 */ /* 0x000fce0000000f00 */
.L_x_2044:
[----:B------:R-:W-:Y:S05]  /*4070*/  BSYNC.RECONVERGENT B5 ;  /* 0x0000000000057941 */ /* 0x000fea0003800200 */
.L_x_2043:
[----:B------:R2:W-:Y:S02]  /*4080*/  STS [R30+0x184], R39 ;  /* 0x000184271e007388 */ /* 0x0005e40000000800 */
.L_x_2042:
[----:B------:R-:W-:Y:S05]  /*4090*/  BSYNC.RECONVERGENT B4 ;  /* 0x0000000000047941 */ /* 0x000fea0003800200 */
.L_x_2029:
        /* <DEDUP_REMOVED lines=26> */
[----:B------:R-:W-:Y:S02]  /*4240*/  MOV R0, R33 ;  /* 0x0000002100007202 */ /* 0x000fe40000000f00 */
[----:B------:R-:W-:Y:S02]  /*4250*/  MOV R3, R32 ;  /* 0x0000002000037202 */ /* 0x000fe40000000f00 */
[----:B------:R-:W-:-:S07]  /*4260*/  MOV R46, 0x4280 ;  /* 0x00004280002e7802 */ /* 0x000fce0000000f00 */
[----:B------:R-:W-:Y:S05]  /*4270*/  CALL.REL.NOINC `($__internal_16_$__cuda_sm3x_div_rn_noftz_f32_slowpath) ;  /* 0x00000060009c7944 */ /* 0x000fea0003c00000 */
[----:B------:R-:W-:-:S07]  /*4280*/  MOV R35, R38 ;  /* 0x0000002600237202 */ /* 0x000fce0000000f00 */
.L_x_2049:
[----:B------:R-:W-:Y:S05]  /*4290*/  BSYNC.RECONVERGENT B5 ;  /* 0x0000000000057941 */ /* 0x000fea0003800200 */
.L_x_2048:
[----:B------:R0:W-:Y:S02]  /*42a0*/  STS [R26+0x10], R35 ;  /* 0x000010231a007388 */ /* 0x0001e40000000800 */
.L_x_2047:
[----:B-12---:R-:W-:Y:S05]  /*42b0*/  BSYNC.RECONVERGENT B4 ;  /* 0x0000000000047941 */ /* 0x006fea0003800200 */
.L_x_2046:
        /* <DEDUP_REMOVED lines=23> */
[----:B0-----:R-:W-:Y:S05]  /*4430*/  CALL.REL.NOINC `($__internal_16_$__cuda_sm3x_div_rn_noftz_f32_slowpath) ;  /* 0x00000060002c7944 */ /* 0x001fea0003c00000 */
[----:B------:R-:W-:-:S07]  /*4440*/  MOV R33, R38 ;  /* 0x0000002600217202 */ /* 0x000fce0000000f00 */
.L_x_2053:
[----:B------:R-:W-:Y:S05]  /*4450*/  BSYNC.RECONVERGENT B5 ;  /* 0x0000000000057941 */ /* 0x000fea0003800200 */
.L_x_2052:
[----:B------:R1:W-:Y:S02]  /*4460*/  STS [R26+0x90], R33 ;  /* 0x000090211a007388 */ /* 0x0003e40000000800 */
.L_x_2051:
[----:B------:R-:W-:Y:S05]  /*4470*/  BSYNC.RECONVERGENT B4 ;  /* 0x0000000000047941 */ /* 0x000fea0003800200 */
.L_x_2050:
        /* <DEDUP_REMOVED lines=20> */
[----:B------:R-:W-:Y:S01]  /*45c0*/  IMAD.MOV.U32 R0, RZ, RZ, R24 ;  /* 0x000000ffff007224 */ /* 0x000fe200078e0018 */
[----:B------:R-:W-:-:S07]  /*45d0*/  MOV R46, 0x45f0 ;  /* 0x000045f0002e7802 */ /* 0x000fce0000000f00 */
[----:B01-3--:R-:W-:Y:S05]  /*45e0*/  CALL.REL.NOINC `($__internal_16_$__cuda_sm3x_div_rn_noftz_f32_slowpath) ;  /* 0x0000005c00c07944 */ /* 0x00bfea0003c00000 */
[----:B------:R-:W-:-:S07]  /*45f0*/  MOV R31, R38 ;  /* 0x00000026001f7202 */ /* 0x000fce0000000f00 */
.L_x_2057:
[----:B------:R-:W-:Y:S05]  /*4600*/  BSYNC.RECONVERGENT B5 ;  /* 0x0000000000057941 */ /* 0x000fea0003800200 */
.L_x_2056:
[----:B------:R2:W-:Y:S02]  /*4610*/  STS [R26+0x110], R31 ;  /* 0x0001101f1a007388 */ /* 0x0005e40000000800 */
.L_x_2055:
[----:B------:R-:W-:Y:S05]  /*4620*/  BSYNC.RECONVERGENT B4 ;  /* 0x0000000000047941 */ /* 0x000fea0003800200 */
.L_x_2054:
        /* <DEDUP_REMOVED lines=20> */
[----:B------:R-:W-:Y:S02]  /*4770*/  MOV R0, R37 ;  /* 0x0000002500007202 */ /* 0x000fe40000000f00 */
[----:B------:R-:W-:Y:S02]  /*4780*/  MOV R3, R30 ;  /* 0x0000001e00037202 */ /* 0x000fe40000000f00 */
[----:B------:R-:W-:-:S07]  /*4790*/  MOV R46, 0x47b0 ;  /* 0x000047b0002e7802 */ /* 0x000fce0000000f00 */
[----:B01-3--:R-:W-:Y:S05]  /*47a0*/  CALL.REL.NOINC `($__internal_16_$__cuda_sm3x_div_rn_noftz_f32_slowpath) ;  /* 0x0000005c00507944 */ /* 0x00bfea0003c00000 */
[----:B------:R-:W-:-:S07]  /*47b0*/  IMAD.MOV.U32 R31, RZ, RZ, R38 ;  /* 0x000000ffff1f7224 */ /* 0x000fce00078e0026 */
.L_x_2060:
[----:B------:R-:W-:Y:S05]  /*47c0*/  BSYNC.RECONVERGENT B5 ;  /* 0x0000000000057941 */ /* 0x000fea0003800200 */
.L_x_2059:
[----:B------:R2:W-:Y:S02]  /*47d0*/  STS [R26+0x190], R31 ;  /* 0x0001901f1a007388 */ /* 0x0005e40000000800 */
.L_x_2058:
[----:B------:R-:W-:Y:S05]  /*47e0*/  BSYNC.RECONVERGENT B4 ;  /* 0x0000000000047941 */ /* 0x000fea0003800200 */
.L_x_2045:
        /* <DEDUP_REMOVED lines=29> */
[----:B---3--:R-:W-:Y:S05]  /*49c0*/  CALL.REL.NOINC `($__internal_16_$__cuda_sm3x_div_rn_noftz_f32_slowpath) ;  /* 0x0000005800c87944 */ /* 0x008fea0003c00000 */
[----:B------:R-:W-:-:S07]  /*49d0*/  MOV R31, R38 ;  /* 0x00000026001f7202 */ /* 0x000fce0000000f00 */
.L_x_2065:
[----:B------:R-:W-:Y:S05]  /*49e0*/  BSYNC.RECONVERGENT B5 ;  /* 0x0000000000057941 */ /* 0x000fea0003800200 */
.L_x_2064:
[----:B------:R0:W-:Y:S02]  /*49f0*/  STS [R24+0x10], R31 ;  /* 0x0000101f18007388 */ /* 0x0001e40000000800 */
.L_x_2063:
[----:B-12---:R-:W-:Y:S05]  /*4a00*/  BSYNC.RECONVERGENT B4 ;  /* 0x0000000000047941 */ /* 0x006fea0003800200 */
.L_x_2062:
        /* <DEDUP_REMOVED lines=23> */
[----:B0--3--:R-:W-:Y:S05]  /*4b80*/  CALL.REL.NOINC `($__internal_16_$__cuda_sm3x_div_rn_noftz_f32_slowpath) ;  /* 0x0000005800587944 */ /* 0x009fea0003c00000 */
[----:B------:R-:W-:-:S07]  /*4b90*/  MOV R29, R38 ;  /* 0x00000026001d7202 */ /* 0x000fce0000000f00 */
.L_x_2069:
[----:B------:R-:W-:Y:S05]  /*4ba0*/  BSYNC.RECONVERGENT B5 ;  /* 0x0000000000057941 */ /* 0x000fea0003800200 */
.L_x_2068:
[----:B------:R1:W-:Y:S02]  /*4bb0*/  STS [R24+0x90], R29 ;  /* 0x0000901d18007388 */ /* 0x0003e40000000800 */
.L_x_2067:
[----:B------:R-:W-:Y:S05]  /*4bc0*/  BSYNC.RECONVERGENT B4 ;  /* 0x0000000000047941 */ /* 0x000fea0003800200 */
.L_x_2066:
        /* <DEDUP_REMOVED lines=22> */
[----:B01-34-:R-:W-:Y:S05]  /*4d30*/  CALL.REL.NOINC `($__internal_16_$__cuda_sm3x_div_rn_noftz_f32_slowpath) ;  /* 0x0000005400ec7944 */ /* 0x01bfea0003c00000 */
[----:B------:R-:W-:-:S07]  /*4d40*/  IMAD.MOV.U32 R27, RZ, RZ, R38 ;  /* 0x000000ffff1b7224 */ /* 0x000fce00078e0026 */
.L_x_2073:
[----:B------:R-:W-:Y:S05]  /*4d50*/  BSYNC.RECONVERGENT B5 ;  /* 0x0000000000057941 */ /* 0x000fea0003800200 */
.L_x_2072:
[----:B------:R2:W-:Y:S02]  /*4d60*/  STS [R24+0x110], R27 ;  /* 0x0001101b18007388 */ /* 0x0005e40000000800 */
.L_x_2071:
[----:B------:R-:W-:Y:S05]  /*4d70*/  BSYNC.RECONVERGENT B4 ;  /* 0x0000000000047941 */ /* 0x000fea0003800200 */
.L_x_2070:
        /* <DEDUP_REMOVED lines=22> */
[----:B01-34-:R-:W-:Y:S05]  /*4ee0*/  CALL.REL.NOINC `($__internal_16_$__cuda_sm3x_div_rn_noftz_f32_slowpath) ;  /* 0x0000005400807944 */ /* 0x01bfea0003c00000 */
[----:B------:R-:W-:-:S07]  /*4ef0*/  MOV R27, R38 ;  /* 0x00000026001b7202 */ /* 0x000fce0000000f00 */
.L_x_2075:
[----:B------:R-:W-:Y:S05]  /*4f00*/  BSYNC.RECONVERGENT B4 ;  /* 0x0000000000047941 */ /* 0x000fea0003800200 */
.L_x_2074:
[----:B------:R2:W-:Y:S01]  /*4f10*/  STS [R24+0x190], R27 ;  /* 0x0001901b18007388 */ /* 0x0005e20000000800 */
[----:B------:R-:W-:Y:S05]  /*4f20*/  BRA `(.L_x_2061) ;  /* 0x0000002400607947 */ /* 0x000fea0003800000 */
.L_x_2012:
        /* <DEDUP_REMOVED lines=26> */
.L_x_2076:
        /* <DEDUP_REMOVED lines=22> */
.L_x_2077:
[----:B------:R-:W-:Y:S05]  /*5230*/  @P1 BRA `(.L_x_2078) ;  /* 0x0000000000541947 */ /* 0x000fea0003800000 */
[----:B------:R-:W5:Y:S01]  /*5240*/  LDCU UR4, c[0x0][0x3dc] ;  /* 0x00007b80ff0477ac */ /* 0x000f620008000800 */
[----:B------:R-:W0:Y:S01]  /*5250*/  S2UR UR5, SR_CgaCtaId ;  /* 0x00000000000579c3 */ /* 0x000e220000008800 */
[C---:B---34-:R-:W-:Y:S02]  /*5260*/  IADD3 R0, PT, PT, R28.reuse, 0x20, RZ ;  /* 0x000000201c007810 */ /* 0x058fe40007ffe0ff */
[C---:B------:R-:W-:Y:S02]  /*5270*/  IADD3 R3, PT, PT, R28.reuse, 0x40, RZ ;  /* 0x000000401c037810 */ /* 0x040fe40007ffe0ff */
[C---:B------:R-:W-:Y:S02]  /*5280*/  IADD3 R26, PT, PT, R28.reuse, 0x60, RZ ;  /* 0x000000601c1a7810 */ /* 0x040fe40007ffe0ff */
[----:B-----5:R-:W-:Y:S02]  /*5290*/  ISETP.GE.AND P0, PT, R28, UR4, PT ;  /* 0x000000041c007c0c */ /* 0x020fe4000bf06270 */
[----:B------:R-:W-:-:S02]  /*52a0*/  ISETP.GE.AND P1, PT, R0, UR4, PT ;  /* 0x0000000400007c0c */ /* 0x000fc4000bf26270 */
[----:B------:R-:W-:Y:S02]  /*52b0*/  ISETP.GE.AND P3, PT, R3, UR4, PT ;  /* 0x0000000403007c0c */ /* 0x000fe4000bf66270 */
        /* <DEDUP_REMOVED lines=13> */
.L_x_2078:
[----:B------:R-:W-:Y:S05]  /*5390*/  @P2 BRA `(.L_x_2061) ;  /* 0x0000002000442947 */ /* 0x000fea0003800000 */
[----:B------:R-:W5:Y:S01]  /*53a0*/  LDCU UR17, c[0x0][0x3dc] ;  /* 0x00007b80ff1177ac */ /* 0x000f620008000800 */
[----:B------:R-:W1:Y:S01]  /*53b0*/  S2UR UR5, SR_CgaCtaId ;  /* 0x00000000000579c3 */ /* 0x000e620000008800 */
[C---:B0--34-:R-:W-:Y:S01]  /*53c0*/  VIADD R0, R28.reuse, 0x20 ;  /* 0x000000201c007836 */ /* 0x059fe20000000000 */
[----:B------:R-:W-:Y:S01]  /*53d0*/  IADD3 R3, PT, PT, R28, 0x40, RZ ;  /* 0x000000401c037810 */ /* 0x000fe20007ffe0ff */
        /* <DEDUP_REMOVED lines=19> */
.L_x_2011:
[----:B------:R-:W-:-:S13]  /*5510*/  ISETP.GE.AND P0, PT, R15, R4, PT ;  /* 0x000000040f00720c */ /* 0x000fda0003f06270 */
[----:B------:R-:W-:Y:S05]  /*5520*/  @P0 BRA `(.L_x_2079) ;  /* 0x0000000400f40947 */ /* 0x000fea0003800000 */
[----:B------:R-:W3:Y:S01]  /*5530*/  LDC R3, c[0x0][0x3dc] ;  /* 0x0000f700ff037b82 */ /* 0x000ee20000000800 */
[C---:B------:R-:W-:Y:S01]  /*5540*/  IADD3 R0, PT, PT, R28.reuse, 0x20, RZ ;  /* 0x000000201c007810 */ /* 0x040fe20007ffe0ff */
[----:B------:R-:W-:Y:S01]  /*5550*/  UMOV UR4, 0x400 ;  /* 0x0000040000047882 */ /* 0x000fe20000000000 */
[C---:B------:R-:W-:Y:S01]  /*5560*/  IADD3 R32, PT, PT, R28.reuse, 0x40, RZ ;  /* 0x000000401c207810 */ /* 0x040fe20007ffe0ff */
[----:B------:R-:W-:Y:S04]  /*5570*/  BSSY.RECONVERGENT B2, `(.L_x_2080) ;  /* 0x0000024000027945 */ /* 0x000fe80003800200 */
[----:B------:R-:W4:Y:S01]  /*5580*/  S2UR UR5, SR_CgaCtaId ;  /* 0x00000000000579c3 */ /* 0x000f220000008800 */
[-C--:B---3--:R-:W-:Y:S02]  /*5590*/  ISETP.GE.AND P2, PT, R28, R3.reuse, PT ;  /* 0x000000031c00720c */ /* 0x088fe40003f46270 */
[-C--:B------:R-:W-:Y:S01]  /*55a0*/  ISETP.GE.AND P4, PT, R0, R3.reuse, PT ;  /* 0x000000030000720c */ /* 0x080fe20003f86270 */
[----:B------:R-:W-:Y:S01]  /*55b0*/  VIADD R0, R28, 0x60 ;  /* 0x000000601c007836 */ /* 0x000fe20000000000 */
[----:B------:R-:W-:Y:S01]  /*55c0*/  ISETP.GE.AND P1, PT, R32, R3, PT ;  /* 0x000000032000720c */ /* 0x000fe20003f26270 */
[----:B----4-:R-:W-:-:S03]  /*55d0*/  ULEA UR4, UR5, UR4, 0x18 ;  /* 0x0000000405047291 */ /* 0x010fc6000f8ec0ff */
[----:B------:R-:W-:Y:S02]  /*55e0*/  ISETP.GE.AND P0, PT, R0, R3, PT ;  /* 0x000000030000720c */ /* 0x000fe40003f06270 */
[----:B------:R-:W-:-:S04]  /*55f0*/  IADD3 R3, PT, PT, R28, UR12, RZ ;  /* 0x0000000c1c037c10 */ /* 0x000fc8000fffe0ff */
        /* <DEDUP_REMOVED lines=27> */
.L_x_2081:
[----:B012---:R-:W-:Y:S05]  /*57b0*/  BSYNC.RECONVERGENT B2 ;  /* 0x0000000000027941 */ /* 0x007fea0003800200 */
.L_x_2080:
[----:B------:R-:W-:Y:S04]  /*57c0*/  BSSY.RECONVERGENT B2, `(.L_x_2082) ;  /* 0x000001b000027945 */ /* 0x000fe80003800200 */
[----:B------:R-:W-:Y:S05]  /*57d0*/  @P4 BRA `(.L_x_2083) ;  /* 0x0000000000644947 */ /* 0x000fea0003800000 */
[----:B---3--:R-:W-:Y:S01]  /*57e0*/  FMUL R0, R45, 0.044714998453855514526 ;  /* 0x3d3727132d007820 */ /* 0x008fe20000400000 */
        /* <DEDUP_REMOVED lines=24> */
.L_x_2083:
[----:B------:R-:W-:Y:S05]  /*5970*/  BSYNC.RECONVERGENT B2 ;  /* 0x0000000000027941 */ /* 0x000fea0003800200 */
.L_x_2082:
[----:B------:R-:W-:Y:S04]  /*5980*/  BSSY.RECONVERGENT B2, `(.L_x_2084) ;  /* 0x000001b000027945 */ /* 0x000fe80003800200 */
[----:B------:R-:W-:Y:S05]  /*5990*/  @P1 BRA `(.L_x_2085) ;  /* 0x0000000000641947 */ /* 0x000fea0003800000 */
[----:B------:R-:W-:Y:S01]  /*59a0*/  FMUL R45, R30, 0.044714998453855514526 ;  /* 0x3d3727131e2d7820 */ /* 0x000fe20000400000 */
[----:B------:R-:W-:Y:S01]  /*59b0*/  MOV R36, 0x3c80f082 ;  /* 0x3c80f08200247802 */ /* 0x000fe20000000f00 */
[----:B------:R-:W-:Y:S02]  /*59c0*/  HFMA2 R49, -RZ, RZ, 1.875, 0 ;  /* 0x3f800000ff317431 */ /* 0x000fe400000001ff */
        /* <DEDUP_REMOVED lines=22> */
.L_x_2085:
[----:B------:R-:W-:Y:S05]  /*5b30*/  BSYNC.RECONVERGENT B2 ;  /* 0x0000000000027941 */ /* 0x000fea0003800200 */
.L_x_2084:
[----:B------:R-:W-:Y:S04]  /*5b40*/  BSSY.RECONVERGENT B2, `(.L_x_2079) ;  /* 0x000001b000027945 */ /* 0x000fe80003800200 */
[----:B------:R-:W-:Y:S05]  /*5b50*/  @P0 BRA `(.L_x_2086) ;  /* 0x0000000000640947 */ /* 0x000fea0003800000 */
[----:B0--3--:R-:W-:Y:S01]  /*5b60*/  FMUL R0, R43, 0.044714998453855514526 ;  /* 0x3d3727132b007820 */ /* 0x009fe20000400000 */
[----:B------:R-:W-:Y:S01]  /*5b70*/  MOV R36, 0x3c80f082 ;  /* 0x3c80f08200247802 */ /* 0x000fe20000000f00 */
        /* <DEDUP_REMOVED lines=23> */
.L_x_2086:
[----:B------:R-:W-:Y:S05]  /*5cf0*/  BSYNC.RECONVERGENT B2 ;  /* 0x0000000000027941 */ /* 0x000fea0003800200 */
.L_x_2079:
        /* <DEDUP_REMOVED lines=42> */
.L_x_2089:
[----:B------:R-:W-:Y:S05]  /*5fa0*/  BSYNC.RECONVERGENT B2 ;  /* 0x0000000000027941 */ /* 0x000fea0003800200 */
.L_x_2088:
[----:B------:R-:W-:Y:S04]  /*5fb0*/  BSSY.RECONVERGENT B2, `(.L_x_2090) ;  /* 0x000001b000027945 */ /* 0x000fe80003800200 */
[----:B------:R-:W-:Y:S05]  /*5fc0*/  @P4 BRA `(.L_x_2091) ;  /* 0x0000000000644947 */ /* 0x000fea0003800000 */
[----:B0-----:R-:W-:Y:S01]  /*5fd0*/  FMUL R0, R39, 0.044714998453855514526 ;  /* 0x3d37271327007820 */ /* 0x001fe20000400000 */
        /* <DEDUP_REMOVED lines=24> */
.L_x_2091:
[----:B------:R-:W-:Y:S05]  /*6160*/  BSYNC.RECONVERGENT B2 ;  /* 0x0000000000027941 */ /* 0x000fea0003800200 */
.L_x_2090:
        /* <DEDUP_REMOVED lines=27> */
.L_x_2093:
[----:B------:R-:W-:Y:S05]  /*6320*/  BSYNC.RECONVERGENT B2 ;  /* 0x0000000000027941 */ /* 0x000fea0003800200 */
.L_x_2092:
[----:B------:R-:W-:Y:S04]  /*6330*/  BSSY.RECONVERGENT B2, `(.L_x_2087) ;  /* 0x000001b000027945 */ /* 0x000fe80003800200 */
[----:B------:R-:W-:Y:S05]  /*6340*/  @P0 BRA `(.L_x_2094) ;  /* 0x0000000000640947 */ /* 0x000fea0003800000 */
[----:B01----:R-:W-:Y:S01]  /*6350*/  FMUL R0, R35, 0.044714998453855514526 ;  /* 0x3d37271323007820 */ /* 0x003fe20000400000 */
[----:B------:R-:W-:Y:S02]  /*6360*/  HFMA2 R34, -RZ, RZ, 1.125, -9232 ;  /* 0x3c80f082ff227431 */ /* 0x000fe400000001ff */
        /* <DEDUP_REMOVED lines=23> */
.L_x_2094:
[----:B------:R-:W-:Y:S05]  /*64e0*/  BSYNC.RECONVERGENT B2 ;  /* 0x0000000000027941 */ /* 0x000fea0003800200 */
.L_x_2087:
        /* <DEDUP_REMOVED lines=42> */
.L_x_2097:
[----:B------:R-:W-:Y:S05]  /*6790*/  BSYNC.RECONVERGENT B2 ;  /* 0x0000000000027941 */ /* 0x000fea0003800200 */
.L_x_2096:
        /* <DEDUP_REMOVED lines=27> */
.L_x_2099:
[----:B------:R-:W-:Y:S05]  /*6950*/  BSYNC.RECONVERGENT B2 ;  /* 0x0000000000027941 */ /* 0x000fea0003800200 */
.L_x_2098:
        /* <DEDUP_REMOVED lines=27> */
.L_x_2101:
[----:B------:R-:W-:Y:S05]  /*6b10*/  BSYNC.RECONVERGENT B2 ;  /* 0x0000000000027941 */ /* 0x000fea0003800200 */
.L_x_2100:
[----:B------:R-:W-:Y:S04]  /*6b20*/  BSSY.RECONVERGENT B2, `(.L_x_2095) ;  /* 0x000001b000027945 */ /* 0x000fe80003800200 */
        /* <DEDUP_REMOVED lines=26> */
.L_x_2102:
[----:B------:R-:W-:Y:S05]  /*6cd0*/  BSYNC.RECONVERGENT B2 ;  /* 0x0000000000027941 */ /* 0x000fea0003800200 */
.L_x_2095:
        /* <DEDUP_REMOVED lines=42> */
.L_x_2104:
[----:B------:R-:W-:Y:S05]  /*6f80*/  BSYNC.RECONVERGENT B2 ;  /* 0x0000000000027941 */ /* 0x000fea0003800200 */
.L_x_2103:
        /* <DEDUP_REMOVED lines=27> */
.L_x_2106:
[----:B------:R-:W-:Y:S05]  /*7140*/  BSYNC.RECONVERGENT B2 ;  /* 0x0000000000027941 */ /* 0x000fea0003800200 */
.L_x_2105:
        /* <DEDUP_REMOVED lines=27> */
.L_x_2108:
[----:B------:R-:W-:Y:S05]  /*7300*/  BSYNC.RECONVERGENT B2 ;  /* 0x0000000000027941 */ /* 0x000fea0003800200 */
.L_x_2107:
[----:B------:R-:W-:Y:S05]  /*7310*/  @P0 BRA `(.L_x_2061) ;  /* 0x0000000000640947 */ /* 0x000fea0003800000 */
[----:B01----:R-:W-:Y:S01]  /*7320*/  FMUL R0, R25, 0.044714998453855514526 ;  /* 0x3d37271319007820 */ /* 0x003fe20000400000 */
[----:B------:R-:W-:Y:S01]  /*7330*/  MOV R28, 0x3c80f082 ;  /* 0x3c80f082001c7802 */ /* 0x000fe20000000f00 */
        /* <DEDUP_REMOVED lines=23> */
.L_x_2061:
[----:B012---:R-:W-:Y:S05]  /*74b0*/  BSYNC.RECONVERGENT B0 ;  /* 0x0000000000007941 */ /* 0x007fea0003800200 */
.L_x_2010:
[----:B------:R-:W3:Y:S01]  /*74c0*/  LDCU UR4, c[0x0][0x3dc] ;  /* 0x00007b80ff0477ac */ /* 0x000ee20008000800 */
[----:B------:R-:W-:Y:S02]  /*74d0*/  IADD3 R5, PT, PT, R5, 0x400, RZ ;  /* 0x0000040005057810 */ /* 0x000fe40007ffe0ff */
[----:B---34-:R-:W-:-:S04]  /*74e0*/  MOV R30, UR4 ;  /* 0x00000004001e7c02 */ /* 0x018fc80008000f00 */
[----:B------:R-:W-:-:S13]  /*74f0*/  ISETP.GE.AND P0, PT, R5, R30, PT ;  /* 0x0000001e0500720c */ /* 0x000fda0003f06270 */
[----:B------:R-:W-:Y:S05]  /*7500*/  @!P0 BRA `(.L_x_2109) ;  /* 0xffffffac002c8947 */ /* 0x000fea000383ffff */
.L_x_1995:
[----:B012---:R-:W-:Y:S05]  /*7510*/  BSYNC.RECONVERGENT B1 ;  /* 0x0000000000017941 */ /* 0x007fea0003800200 */
.L_x_1994:
        /* <DEDUP_REMOVED lines=50> */
[----:B------:R-:W-:Y:S01]  /*7840*/  VIADD R5, R30, 0x1 ;  /* 0x000000011e057836 */ /* 0x000fe20000000000 */
[----:B------:R-:W-:Y:S01]  /*7850*/  MOV R28, UR12 ;  /* 0x0000000c001c7c02 */ /* 0x000fe20008000f00 */
[----:B------:R2:W5:Y:S04]  /*7860*/  @!P2 LDG.E.CONSTANT R24, desc[UR6][R6.64] ;  /* 0x000000060618a981 */ /* 0x000568000c1e9900 */
[----:B---3--:R-:W3:Y:S01]  /*7870*/  LDC.64 R10, c[0x0][0x3c8] ;  /* 0x0000f200ff0a7b82 */ /* 0x008ee20000000a00 */
[----:B------:R-:W-:Y:S01]  /*7880*/  @!P2 MOV R29, 0x400 ;  /* 0x00000400001da802 */ /* 0x000fe20000000f00 */
[C---:B--2---:R-:W-:Y:S01]  /*7890*/  @!P4 IMAD R7, R5.reuse, 0x3, R28 ;  /* 0x000000030507c824 */ /* 0x044fe200078e021c */
[----:B------:R-:W-:-:S02]  /*78a0*/  @!P3 LEA R6, R5, UR12, 0x1 ;  /* 0x0000000c0506bc11 */ /* 0x000fc4000f8e08ff */
[----:B------:R-:W-:Y:S01]  /*78b0*/  @!P2 IADD3 R5, PT, PT, R30, UR16, RZ ;  /* 0x000000101e05ac10 */ /* 0x000fe2000fffe0ff */
        /* <DEDUP_REMOVED lines=22> */
[C---:B------:R-:W-:Y:S01]  /*7a20*/  LEA R37, R16.reuse, R39, 0x2 ;  /* 0x0000002710257211 */ /* 0x040fe200078e10ff */
[----:B------:R-:W-:Y:S01]  /*7a30*/  UIADD3.X UR5, UPT, UPT, URZ, UR5, URZ, UP0, !UPT ;  /* 0x00000005ff057290 */ /* 0x000fe200087fe4ff */
[----:B------:R-:W-:Y:S01]  /*7a40*/  LEA R31, R16, R5, 0x2 ;  /* 0x00000005101f7211 */ /* 0x000fe200078e10ff */
[----:B---3--:R-:W-:Y:S01]  /*7a50*/  @!P3 IMAD.WIDE R10, R33, 0x2, R10 ;  /* 0x00000002210ab825 */ /* 0x008fe200078e020a */
[----:B------:R-:W-:-:S02]  /*7a60*/  IADD3 R32, PT, PT, R5, 0x110, RZ ;  /* 0x0000011005207810 */ /* 0x000fc40007ffe0ff */
[----:B------:R-:W-:Y:S01]  /*7a70*/  IADD3 R34, PT, PT, R27, 0x104, RZ ;  /* 0x000001041b227810 */ /* 0x000fe20007ffe0ff */
[----:B------:R-:W-:Y:S01]  /*7a80*/  VIADD R38, R39, 0x110 ;  /* 0x0000011027267836 */ /* 0x000fe20000000000 */
[C---:B------:R-:W-:Y:S01]  /*7a90*/  LEA R35, R16.reuse, R29, 0x2 ;  /* 0x0000001d10237211 */ /* 0x040fe200078e10ff */
[C---:B------:R-:W-:Y:S01]  /*7aa0*/  IMAD R33, R16.reuse, 0x4, R27 ;  /* 0x0000000410217824 */ /* 0x040fe200078e021b */
[----:B------:R-:W-:Y:S02]  /*7ab0*/  IADD3 R36, PT, PT, R29, 0x110, RZ ;  /* 0x000001101d247810 */ /* 0x000fe40007ffe0ff */
[C---:B------:R-:W-:Y:S02]  /*7ac0*/  LOP3.LUT R39, R16.reuse, 0x20, RZ, 0xfc, !PT ;  /* 0x0000002010277812 */ /* 0x040fe400078efcff */
[C---:B------:R-:W-:Y:S02]  /*7ad0*/  LOP3.LUT R40, R16.reuse, 0x40, RZ, 0xfc, !PT ;  /* 0x0000004010287812 */ /* 0x040fe400078efcff */
[----:B------:R-:W-:-:S02]  /*7ae0*/  LOP3.LUT R41, R16, 0x60, RZ, 0xfc, !PT ;  /* 0x0000006010297812 */ /* 0x000fc400078efcff */
[----:B------:R-:W-:-:S07]  /*7af0*/  LOP3.LUT R78, R30, 0x60, RZ, 0xc0, !PT ;  /* 0x000000601e4e7812 */ /* 0x000fce00078ec0ff */
.L_x_2129:
        /* <DEDUP_REMOVED lines=31> */
[----:B--2---:R-:W-:-:S05]  /*7cf0*/  HADD2.F32 R5, -RZ, R5.H0_H0 ;  /* 0x20000005ff057230 */ /* 0x004fca0000004100 */
[C---:B0-----:R-:W-:Y:S01]  /*7d00*/  @!P1 FFMA R28, R5.reuse, R44, RZ ;  /* 0x0000002c051c9223 */ /* 0x041fe200000000ff */
[C---:B-1----:R-:W-:Y:S01]  /*7d10*/  @!P2 FFMA R27, R5.reuse, R0, RZ ;  /* 0x00000000051ba223 */ /* 0x042fe200000000ff */
[C---:B---3--:R-:W-:Y:S01]  /*7d20*/  @!P3 FFMA R26, R5.reuse, R2, RZ ;  /* 0x00000002051ab223 */ /* 0x048fe200000000ff */
[----:B----4-:R-:W-:Y:S01]  /*7d30*/  @!P4 FFMA R29, R5, R3, RZ ;  /* 0x00000003051dc223 */ /* 0x010fe200000000ff */
[----:B------:R-:W-:Y:S01]  /*7d40*/  MOV R5, R39 ;  /* 0x0000002700057202 */ /* 0x000fe20000000f00 */
[----:B------:R-:W-:Y:S06]  /*7d50*/  @!P0 BRA `(.L_x_2113) ;  /* 0x0000000000648947 */ /* 0x000fec0003800000 */
[----:B------:R-:W2:Y:S01]  /*7d60*/  LDG.E.U16.CONSTANT R0, desc[UR6][R42.64+0x40] ;  /* 0x000040062a007981 */ /* 0x000ea2000c1e9500 */
[----:B------:R-:W-:-:S03]  /*7d70*/  ISETP.NE.AND P0, PT, R78, 0x20, PT ;  /* 0x000000204e00780c */ /* 0x000fc60003f05270 */
[----:B------:R-:W0:Y:S04]  /*7d80*/  @!P3 LDS R5, [R35+0x90] ;  /* 0x000090002305b984 */ /* 0x000e280000000800 */
[----:B------:R-:W1:Y:S04]  /*7d90*/  @!P1 LDS R3, [R31+0x90] ;  /* 0x000090001f039984 */ /* 0x000e680000000800 */
[----:B------:R-:W3:Y:S04]  /*7da0*/  @!P2 LDS R2, [R33+0x84] ;  /* 0x000084002102a984 */ /* 0x000ee80000000800 */
[----:B------:R-:W4:Y:S01]  /*7db0*/  @!P4 LDS R44, [R37+0x90] ;  /* 0x00009000252cc984 */ /* 0x000f220000000800 */
[----:B--2---:R-:W-:-:S05]  /*7dc0*/  HADD2.F32 R45, -RZ, R0.H0_H0 ;  /* 0x20000000ff2d7230 */ /* 0x004fca0000004100 */
[C---:B0-----:R-:W-:Y:S01]  /*7dd0*/  @!P3 FFMA R26, R45.reuse, R5, R26 ;  /* 0x000000052d1ab223 */ /* 0x041fe2000000001a */
[C---:B-1----:R-:W-:Y:S01]  /*7de0*/  @!P1 FFMA R28, R45.reuse, R3, R28 ;  /* 0x000000032d1c9223 */ /* 0x042fe2000000001c */
[C---:B---3--:R-:W-:Y:S01]  /*7df0*/  @!P2 FFMA R27, R45.reuse, R2, R27 ;  /* 0x000000022d1ba223 */ /* 0x048fe2000000001b */
[----:B----4-:R-:W-:Y:S01]  /*7e00*/  @!P4 FFMA R29, R45, R44, R29 ;  /* 0x0000002c2d1dc223 */ /* 0x010fe2000000001d */
[----:B------:R-:W-:Y:S01]  /*7e10*/  IMAD.MOV.U32 R5, RZ, RZ, R40 ;  /* 0x000000ffff057224 */ /* 0x000fe200078e0028 */
        /* <DEDUP_REMOVED lines=12> */
[----:B----4-:R-:W-:-:S07]  /*7ee0*/  @!P4 FFMA R29, R49, R2, R29 ;  /* 0x00000002311dc223 */ /* 0x010fce000000001d */
.L_x_2113:
[----:B------:R-:W-:Y:S05]  /*7ef0*/  BSYNC.RECONVERGENT B1 ;  /* 0x0000000000017941 */ /* 0x000fea0003800200 */
.L_x_2112:
[----:B------:R-:W-:-:S13]  /*7f00*/  ISETP.GE.U32.AND P0, PT, R30, 0x60, PT ;  /* 0x000000601e00780c */ /* 0x000fda0003f06070 */
[----:B------:R-:W-:Y:S05]  /*7f10*/  @!P0 BRA `(.L_x_2111) ;  /* 0x00000014005c8947 */ /* 0x000fea0003800000 */
[----:B------:R-:W0:Y:S01]  /*7f20*/  LDC R0, c[0x0][0x3dc] ;  /* 0x0000f700ff007b82 */ /* 0x000e220000000800 */
[C---:B------:R-:W-:Y:S01]  /*7f30*/  IADD3 R43, PT, PT, -R5.reuse, R48, RZ ;  /* 0x00000030052b7210 */ /* 0x040fe20007ffe1ff */
[----:B------:R-:W-:Y:S01]  /*7f40*/  BSSY.RECONVERGENT B1, `(.L_x_2114) ;  /* 0x00000bc000017945 */ /* 0x000fe20003800200 */
[----:B------:R-:W-:Y:S02]  /*7f50*/  IADD3 R3, P0, PT, R5, R46, RZ ;  /* 0x0000002e05037210 */ /* 0x000fe40007f1e0ff */
[----:B------:R-:W-:Y:S01]  /*7f60*/  ISETP.GT.AND P1, PT, R43, 0x180, PT ;  /* 0x000001802b00780c */ /* 0x000fe20003f24270 */
[----:B------:R-:W-:Y:S01]  /*7f70*/  IMAD R43, R5, 0x4, R38 ;  /* 0x00000004052b7824 */ /* 0x000fe200078e0226 */
[----:B------:R-:W-:Y:S02]  /*7f80*/  IADD3.X R42, PT, PT, RZ, R47, RZ, P0, !PT ;  /* 0x0000002fff2a7210 */ /* 0x000fe400007fe4ff */
[----:B------:R-:W-:Y:S02]  /*7f90*/  LEA R2, P0, R3, UR4, 0x1 ;  /* 0x0000000403027c11 */ /* 0x000fe4000f8008ff */
[----:B------:R-:W-:-:S02]  /*7fa0*/  LEA R45, R5, R32, 0x2 ;  /* 0x00000020052d7211 */ /* 0x000fc400078e10ff */
[----:B------:R-:W-:Y:S02]  /*7fb0*/  LEA.HI.X R3, R3, UR5, R42, 0x1, P0 ;  /* 0x0000000503037c11 */ /* 0x000fe400080f0c2a */
[----:B------:R-:W-:Y:S02]  /*7fc0*/  PLOP3.LUT P0, PT, PT, PT, PT, 0x80, 0x8 ;  /* 0x000000000008781c */ /* 0x000fe40003f0f070 */
[C---:B------:R-:W-:Y:S02]  /*7fd0*/  LEA R44, R5.reuse, R36, 0x2 ;  /* 0x00000024052c7211 */ /* 0x040fe400078e10ff */
[----:B------:R-:W-:Y:S01]  /*7fe0*/  LEA R42, R5, R34, 0x2 ;  /* 0x00000022052a7211 */ /* 0x000fe200078e10ff */
[----:B------:R-:W-:Y:S08]  /*7ff0*/  @!P1 BRA `(.L_x_2115) ;  /* 0x0000000800c09947 */ /* 0x000ff00003800000 */
[----:B------:R-:W-:Y:S02]  /*8000*/  PLOP3.LUT P0, PT, PT, PT, PT, 0x8, 0x80 ;  /* 0x000000000080781c */ /* 0x000fe40003f0e170 */
[----:B------:R-:W-:Y:S02]  /*8010*/  ISETP.GE.AND P1, PT, R15, R4, PT ;  /* 0x000000040f00720c */ /* 0x000fe40003f26270 */
[----:B------:R-:W-:-:S11]  /*8020*/  IADD3 R46, PT, PT, R48, -0x180, RZ ;  /* 0xfffffe80302e7810 */ /* 0x000fd60007ffe0ff */
.L_x_2116:
        /* <DEDUP_REMOVED lines=17> */
[-C--:B------:R-:W-:Y:S01]  /*8140*/  ISETP.GE.AND P2, PT, R21, R4.reuse, PT ;  /* 0x000000041500720c */ /* 0x080fe20003f46270 */
[----:B------:R-:W-:Y:S01]  /*8150*/  @!P1 LDS R89, [R45+-0x100] ;  /* 0xffff00002d599984 */ /* 0x000fe20000000800 */
[-C--:B------:R-:W-:Y:S02]  /*8160*/  ISETP.GE.AND P6, PT, R15, R4.reuse, PT ;  /* 0x000000040f00720c */ /* 0x080fe40003fc6270 */
[----:B------:R-:W-:Y:S02]  /*8170*/  ISETP.GE.AND P3, PT, R23, R4, PT ;  /* 0x000000041700720c */ /* 0x000fe40003f66270 */
[----:B------:R-:W-:Y:S02]  /*8180*/  IADD3 R5, PT, PT, R5, 0x200, RZ ;  /* 0x0000020005057810 */ /* 0x000fe40007ffe0ff */
[----:B-1----:R-:W-:-:S03]  /*8190*/  IADD3 R2, P4, PT, R2, 0x400, RZ ;  /* 0x0000040002027810 */ /* 0x002fc60007f9e0ff */
[----:B------:R-:W1:Y:S02]  /*81a0*/  @!P5 LDS R86, [R42+-0x100] ;  /* 0xffff00002a56d984 */ /* 0x000e640000000800 */
[----:B------:R-:W-:Y:S01]  /*81b0*/  IMAD.X R3, RZ, RZ, R3, P4 ;  /* 0x000000ffff037224 */ /* 0x000fe200020e0603 */
        /* <DEDUP_REMOVED lines=25> */
[----:B--2---:R-:W-:-:S03]  /*8350*/  HADD2.F32 R91, -RZ, R56.H0_H0 ;  /* 0x20000038ff5b7230 */ /* 0x004fc60000004100 */
[----:B------:R-:W2:Y:S01]  /*8360*/  @!P5 LDS R56, [R42+0x200] ;  /* 0x000200002a38d984 */ /* 0x000ea20000000800 */
[----:B---3--:R-:W-:Y:S02]  /*8370*/  HADD2.F32 R93, -RZ, R88.H0_H0 ;  /* 0x20000058ff5d7230 */ /* 0x008fe40000004100 */
[C---:B-1----:R-:W-:Y:S01]  /*8380*/  @!P5 FFMA R27, R91.reuse, R86, R27 ;  /* 0x000000565b1bd223 */ /* 0x042fe2000000001b */
[C---:B------:R-:W-:Y:S01]  /*8390*/  @!P1 FFMA R28, R91.reuse, R89, R28 ;  /* 0x000000595b1c9223 */ /* 0x040fe2000000001c */
[C---:B0-----:R-:W-:Y:S01]  /*83a0*/  @!P2 FFMA R26, R91.reuse, R87, R26 ;  /* 0x000000575b1aa223 */ /* 0x041fe2000000001a */
[----:B------:R-:W-:Y:S01]  /*83b0*/  @!P3 FFMA R29, R91, R84, R29 ;  /* 0x000000545b1db223 */ /* 0x000fe2000000001d */
[C---:B------:R-:W-:Y:S01]  /*83c0*/  @!P5 FFMA R27, R93.reuse, R70, R27 ;  /* 0x000000465d1bd223 */ /* 0x040fe2000000001b */
[----:B------:R-:W-:Y:S01]  /*83d0*/  @!P6 FFMA R28, R93, R85, R28 ;  /* 0x000000555d1ce223 */ /* 0x000fe2000000001c */
[----:B------:R-:W0:Y:S01]  /*83e0*/  @!P3 LDS R70, [R43+0x200] ;  /* 0x000200002b46b984 */ /* 0x000e220000000800 */
[----:B----4-:R-:W-:-:S02]  /*83f0*/  HADD2.F32 R85, -RZ, R71.H0_H0 ;  /* 0x20000047ff557230 */ /* 0x010fc40000004100 */
[C---:B------:R-:W-:Y:S01]  /*8400*/  @!P2 FFMA R26, R93.reuse, R83, R26 ;  /* 0x000000535d1aa223 */ /* 0x040fe2000000001a */
[----:B------:R-:W-:Y:S01]  /*8410*/  HADD2.F32 R83, -RZ, R72.H0_H0 ;  /* 0x20000048ff537230 */ /* 0x000fe20000004100 */
[----:B------:R-:W1:Y:S01]  /*8420*/  @!P6 LDS R71, [R45+0x280] ;  /* 0x000280002d47e984 */ /* 0x000e620000000800 */
[----:B------:R-:W-:Y:S01]  /*8430*/  @!P3 FFMA R29, R93, R82, R29 ;  /* 0x000000525d1db223 */ /* 0x000fe2000000001d */
[C---:B------:R-:W-:Y:S01]  /*8440*/  @!P2 FFMA R26, R85.reuse, R79, R26 ;  /* 0x0000004f551aa223 */ /* 0x040fe2000000001a */
[----:B------:R-:W-:Y:S01]  /*8450*/  @!P6 FFMA R28, R85, R77, R28 ;  /* 0x0000004d551ce223 */ /* 0x000fe2000000001c */
[----:B------:R-:W3:Y:S01]  /*8460*/  @!P5 LDS R72, [R42+0x280] ;  /* 0x000280002a48d984 */ /* 0x000ee20000000800 */
[----:B------:R-:W-:Y:S02]  /*8470*/  HADD2.F32 R77, -RZ, R73.H0_H0 ;  /* 0x20000049ff4d7230 */ /* 0x000fe40000004100 */
[----:B------:R-:W-:Y:S01]  /*8480*/  @!P2 FFMA R26, R83, R75, R26 ;  /* 0x0000004b531aa223 */ /* 0x000fe2000000001a */
[----:B------:R-:W-:Y:S01]  /*8490*/  HADD2.F32 R63, -RZ, R63.H0_H0 ;  /* 0x2000003fff3f7230 */ /* 0x000fe20000004100 */
        /* <DEDUP_REMOVED lines=13> */
[----:B------:R-:W-:-:S02]  /*8570*/  HADD2.F32 R66, -RZ, R58.H0_H0 ;  /* 0x2000003aff427230 */ /* 0x000fc40000004100 */
        /* <DEDUP_REMOVED lines=8> */
[----:B------:R-:W-:Y:S02]  /*8600*/  HADD2.F32 R84, -RZ, R48.H0_H0 ;  /* 0x20000030ff547230 */ /* 0x000fe40000004100 */
[----:B------:R-:W2:Y:S01]  /*8610*/  @!P5 LDS R56, [R42+0x300] ;  /* 0x000300002a38d984 */ /* 0x000ea20000000800 */
[----:B------:R-:W-:-:S02]  /*8620*/  HADD2.F32 R86, -RZ, R50.H0_H0 ;  /* 0x20000032ff567230 */ /* 0x000fc40000004100 */
[----:B------:R-:W-:Y:S01]  /*8630*/  HADD2.F32 R47, -RZ, R47.H0_H0 ;  /* 0x2000002fff2f7230 */ /* 0x000fe20000004100 */
[----:B------:R-:W2:Y:S01]  /*8640*/  @!P6 LDS R59, [R45+0x380] ;  /* 0x000380002d3be984 */ /* 0x000ea20000000800 */
[----:B0-----:R-:W-:Y:S01]  /*8650*/  @!P3 FFMA R29, R66, R70, R29 ;  /* 0x00000046421db223 */ /* 0x001fe2000000001d */
[----:B------:R-:W-:Y:S02]  /*8660*/  HADD2.F32 R53, -RZ, R53.H0_H0 ;  /* 0x20000035ff357230 */ /* 0x000fe40000004100 */
[----:B------:R-:W0:Y:S01]  /*8670*/  @!P5 LDS R60, [R42+0x380] ;  /* 0x000380002a3cd984 */ /* 0x000e220000000800 */
[C---:B-1----:R-:W-:Y:S01]  /*8680*/  @!P6 FFMA R28, R84.reuse, R71, R28 ;  /* 0x00000047541ce223 */ /* 0x042fe2000000001c */
[----:B------:R-:W-:Y:S02]  /*8690*/  HADD2.F32 R55, -RZ, R55.H0_H0 ;  /* 0x20000037ff377230 */ /* 0x000fe40000004100 */
[----:B------:R-:W1:Y:S01]  /*86a0*/  @!P2 LDS R63, [R44+0x380] ;  /* 0x000380002c3fa984 */ /* 0x000e620000000800 */
[----:B---3--:R-:W-:Y:S01]  /*86b0*/  @!P5 FFMA R27, R84, R72, R27 ;  /* 0x00000048541bd223 */ /* 0x008fe2000000001b */
[----:B------:R-:W-:-:S02]  /*86c0*/  HADD2.F32 R49, -RZ, R49.H0_H0 ;  /* 0x20000031ff317230 */ /* 0x000fc40000004100 */
[----:B------:R-:W3:Y:S01]  /*86d0*/  @!P3 LDS R62, [R43+0x380] ;  /* 0x000380002b3eb984 */ /* 0x000ee20000000800 */
[C---:B----4-:R-:W-:Y:S01]  /*86e0*/  @!P2 FFMA R26, R84.reuse, R73, R26 ;  /* 0x00000049541aa223 */ /* 0x050fe2000000001a */
[----:B------:R-:W-:Y:S02]  /*86f0*/  HADD2.F32 R51, -RZ, R51.H0_H0 ;  /* 0x20000033ff337230 */ /* 0x000fe40000004100 */
        /* <DEDUP_REMOVED lines=8> */
[C---:B--2---:R-:W-:Y:S01]  /*8780*/  @!P2 FFMA R26, R86.reuse, R57, R26 ;  /* 0x00000039561aa223 */ /* 0x044fe2000000001a */
[----:B------:R-:W-:Y:S02]  /*8790*/  HADD2.F32 R57, -RZ, R52.H0_H0 ;  /* 0x20000034ff397230 */ /* 0x000fe40000004100 */
        /* <DEDUP_REMOVED lines=10> */
[----:B------:R-:W-:Y:S02]  /*8840*/  HADD2.F32 R47, -RZ, R54.H0_H0 ;  /* 0x20000036ff2f7230 */ /* 0x000fe40000004100 */
        /* <DEDUP_REMOVED lines=31> */
[----:B----4-:R-:W-:Y:S01]  /*8a40*/  IADD3 R44, PT, PT, R44, 0x800, RZ ;  /* 0x000008002c2c7810 */ /* 0x010fe20007ffe0ff */
[----:B------:R-:W-:Y:S01]  /*8a50*/  @!P3 FFMA R29, R49, R80, R29 ;  /* 0x00000050311db223 */ /* 0x000fe2000000001d */
[----:B-1----:R-:W-:-:S02]  /*8a60*/  VIADD R43, R43, 0x800 ;  /* 0x000008002b2b7836 */ /* 0x002fc40000000000 */
        /* <DEDUP_REMOVED lines=9> */
.L_x_2115:
[----:B------:R-:W-:Y:S05]  /*8b00*/  BSYNC.RECONVERGENT B1 ;  /* 0x0000000000017941 */ /* 0x000fea0003800200 */
.L_x_2114:
        /* <DEDUP_REMOVED lines=56> */
[----:B--2---:R-:W-:-:S02]  /*8e90*/  HADD2.F32 R87, -RZ, R66.H0_H0 ;  /* 0x20000042ff577230 */ /* 0x004fc40000004100 */
[----:B---3--:R-:W-:-:S03]  /*8ea0*/  HADD2.F32 R71, -RZ, R71.H0_H0 ;  /* 0x20000047ff477230 */ /* 0x008fc60000004100 */
[C---:B0-----:R-:W-:Y:S01]  /*8eb0*/  @!P1 FFMA R27, R87.reuse, R68, R27 ;  /* 0x00000044571b9223 */ /* 0x041fe2000000001b */
[C---:B-1----:R-:W-:Y:S01]  /*8ec0*/  @!P0 FFMA R28, R87.reuse, R67, R28 ;  /* 0x00000043571c8223 */ /* 0x042fe2000000001c */
[C---:B------:R-:W-:Y:S01]  /*8ed0*/  @!P2 FFMA R26, R87.reuse, R69, R26 ;  /* 0x00000045571aa223 */ /* 0x040fe2000000001a */
[----:B------:R-:W-:Y:S01]  /*8ee0*/  @!P3 FFMA R29, R87, R70, R29 ;  /* 0x00000046571db223 */ /* 0x000fe2000000001d */
[----:B----4-:R-:W-:Y:S02]  /*8ef0*/  HADD2.F32 R51, -RZ, R51.H0_H0 ;  /* 0x20000033ff337230 */ /* 0x010fe40000004100 */
[C---:B------:R-:W-:Y:S01]  /*8f00*/  @!P1 FFMA R27, R71.reuse, R72, R27 ;  /* 0x00000048471b9223 */ /* 0x040fe2000000001b */
[C---:B------:R-:W-:Y:S01]  /*8f10*/  @!P0 FFMA R28, R71.reuse, R73, R28 ;  /* 0x00000049471c8223 */ /* 0x040fe2000000001c */
[C---:B------:R-:W-:Y:S01]  /*8f20*/  @!P2 FFMA R26, R71.reuse, R75, R26 ;  /* 0x0000004b471aa223 */ /* 0x040fe2000000001a */
[----:B------:R-:W-:Y:S01]  /*8f30*/  @!P3 FFMA R29, R71, R74, R29 ;  /* 0x0000004a471db223 */ /* 0x000fe2000000001d */
[----:B------:R-:W-:-:S02]  /*8f40*/  HADD2.F32 R67, -RZ, R50.H0_H0 ;  /* 0x20000032ff437230 */ /* 0x000fc40000004100 */
[C---:B------:R-:W-:Y:S01]  /*8f50*/  @!P1 FFMA R27, R51.reuse, R58, R27 ;  /* 0x0000003a331b9223 */ /* 0x040fe2000000001b */
[C---:B------:R-:W-:Y:S01]  /*8f60*/  @!P0 FFMA R28, R51.reuse, R61, R28 ;  /* 0x0000003d331c8223 */ /* 0x040fe2000000001c */
[C---:B------:R-:W-:Y:S01]  /*8f70*/  @!P2 FFMA R26, R51.reuse, R59, R26 ;  /* 0x0000003b331aa223 */ /* 0x040fe2000000001a */
[----:B------:R-:W-:Y:S01]  /*8f80*/  @!P3 FFMA R29, R51, R56, R29 ;  /* 0x00000038331db223 */ /* 0x000fe2000000001d */
[----:B------:R-:W-:Y:S02]  /*8f90*/  HADD2.F32 R55, -RZ, R55.H0_H0 ;  /* 0x20000037ff377230 */ /* 0x000fe40000004100 */
        /* <DEDUP_REMOVED lines=24> */
[----:B------:R-:W-:Y:S01]  /*9120*/  IADD3.X R47, PT, PT, RZ, R47, RZ, P1, !PT ;  /* 0x0000002fff2f7210 */ /* 0x000fe20000ffe4ff */
[----:B------:R-:W-:Y:S01]  /*9130*/  VIADD R42, R48, 0x200 ;  /* 0x00000200302a7836 */ /* 0x000fe20000000000 */
[----:B------:R-:W-:-:S02]  /*9140*/  IADD3 R44, PT, PT, R2, 0x200, RZ ;  /* 0x00000200022c7810 */ /* 0x000fc40007ffe0ff */
[----:B------:R-:W-:Y:S01]  /*9150*/  IADD3 R45, PT, PT, R3, 0x200, RZ ;  /* 0x00000200032d7810 */ /* 0x000fe20007ffe0ff */
[----:B------:R-:W-:Y:S01]  /*9160*/  IMAD.MOV.U32 R3, RZ, RZ, R47 ;  /* 0x000000ffff037224 */ /* 0x000fe200078e002f */
[----:B------:R-:W-:Y:S02]  /*9170*/  PLOP3.LUT P0, PT, PT, PT, PT, 0x8, 0x80 ;  /* 0x000000000080781c */ /* 0x000fe40003f0e170 */
[----:B------:R-:W-:Y:S02]  /*9180*/  IADD3 R43, PT, PT, R49, 0x200, RZ ;  /* 0x00000200312b7810 */ /* 0x000fe40007ffe0ff */
[----:B------:R-:W-:-:S09]  /*9190*/  MOV R2, R46 ;  /* 0x0000002e00027202 */ /* 0x000fd20000000f00 */
.L_x_2118:
[----:B------:R-:W-:Y:S05]  /*91a0*/  BSYNC.RECONVERGENT B1 ;  /* 0x0000000000017941 */ /* 0x000fea0003800200 */
.L_x_2117:
        /* <DEDUP_REMOVED lines=14> */
[----:B------:R-:W4:Y:S04]  /*9290*/  @!P0 LDS R51, [R45+-0x80] ;  /* 0xffff80002d338984 */ /* 0x000f280000000800 */
        /* <DEDUP_REMOVED lines=11> */
[----:B--2---:R-:W-:-:S02]  /*9350*/  HADD2.F32 R0, -RZ, R0.H0_H0 ;  /* 0x20000000ff007230 */ /* 0x004fc40000004100 */
[----:B---3--:R-:W-:-:S03]  /*9360*/  HADD2.F32 R49, -RZ, R49.H0_H0 ;  /* 0x20000031ff317230 */ /* 0x008fc60000004100 */
[-C--:B-1----:R-:W-:Y:S01]  /*9370*/  @!P0 FFMA R28, R5, R0.reuse, R28 ;  /* 0x00000000051c8223 */ /* 0x082fe2000000001c */
[-C--:B------:R-:W-:Y:S01]  /*9380*/  @!P1 FFMA R27, R46, R0.reuse, R27 ;  /* 0x000000002e1b9223 */ /* 0x080fe2000000001b */
[-C--:B------:R-:W-:Y:S01]  /*9390*/  @!P2 FFMA R26, R47, R0.reuse, R26 ;  /* 0x000000002f1aa223 */ /* 0x080fe2000000001a */
[----:B------:R-:W-:Y:S01]  /*93a0*/  @!P3 FFMA R29, R48, R0, R29 ;  /* 0x00000000301db223 */ /* 0x000fe2000000001d */
[----:B----4-:R-:W-:Y:S02]  /*93b0*/  HADD2.F32 R52, -RZ, R52.H0_H0 ;  /* 0x20000034ff347230 */ /* 0x010fe40000004100 */
[-C--:B------:R-:W-:Y:S01]  /*93c0*/  @!P0 FFMA R28, R51, R49.reuse, R28 ;  /* 0x00000031331c8223 */ /* 0x080fe2000000001c */
[-C--:B------:R-:W-:Y:S01]  /*93d0*/  @!P1 FFMA R27, R50, R49.reuse, R27 ;  /* 0x00000031321b9223 */ /* 0x080fe2000000001b */
[-C--:B0-----:R-:W-:Y:S01]  /*93e0*/  @!P2 FFMA R26, R3, R49.reuse, R26 ;  /* 0x00000031031aa223 */ /* 0x081fe2000000001a */
[----:B------:R-:W-:Y:S01]  /*93f0*/  @!P3 FFMA R29, R2, R49, R29 ;  /* 0x00000031021db223 */ /* 0x000fe2000000001d */
[----:B------:R-:W-:-:S02]  /*9400*/  HADD2.F32 R57, -RZ, R57.H0_H0 ;  /* 0x20000039ff397230 */ /* 0x000fc40000004100 */
        /* <DEDUP_REMOVED lines=8> */
.L_x_2111:
[----:B------:R-:W-:Y:S05]  /*9490*/  BSYNC.RECONVERGENT B0 ;  /* 0x0000000000007941 */ /* 0x000fea0003800200 */
.L_x_2110:
        /* <DEDUP_REMOVED lines=42> */
.L_x_2151:
        /* <DEDUP_REMOVED lines=19> */
.L_x_2123:
[----:B-----5:R-:W-:-:S05]  /*9870*/  HADD2 R0, R29, R28.H0_H0 ;  /* 0x2000001c1d007230 */ /* 0x020fca0000000000 */
[----:B------:R-:W-:-:S05]  /*9880*/  PRMT R5, R29, R42, R0 ;  /* 0x0000002a1d057216 */ /* 0x000fca0000000000 */
[----:B------:R-:W2:Y:S02]  /*9890*/  ATOM.E.CAS.STRONG.GPU PT, R0, [R26], R29, R5 ;  /* 0x0000001d1a00738b */ /* 0x000ea400001ee105 */
[----:B--2---:R-:W-:Y:S02]  /*98a0*/  ISETP.NE.U32.AND P2, PT, R0, R29, PT ;  /* 0x0000001d0000720c */ /* 0x004fe40003f45070 */
[----:B------:R-:W-:-:S11]  /*98b0*/  MOV R29, R0 ;  /* 0x00000000001d7202 */ /* 0x000fd60000000f00 */
[----:B------:R-:W-:Y:S05]  /*98c0*/  @P2 BRA `(.L_x_2123) ;  /* 0xfffffffc00e82947 */ /* 0x000fea000383ffff */
[----:B------:R-:W-:Y:S05]  /*98d0*/  BSYNC.RECONVERGENT B1 ;  /* 0x0000000000017941 */ /* 0x000fea0003800200 */
.L_x_2122:
        /* <DEDUP_REMOVED lines=8> */
[----:B------:R-:W-:Y:S01]  /*9960*/  F2FP.F16.F32.PACK_AB R28, RZ, R0 ;  /* 0x00000000ff1c723e */ /* 0x000fe200000000ff */
[----:B------:R0:W5:Y:S01]  /*9970*/  LD.E R29, desc[UR6][R26.64] ;  /* 0x000000061a1d7980 */ /* 0x000162000c101900 */
[----:B------:R-:W-:-:S04]  /*9980*/  ISETP.EQ.U32.AND P2, PT, R5, RZ, PT ;  /* 0x000000ff0500720c */ /* 0x000fc80003f42070 */
[----:B------:R-:W-:-:S09]  /*9990*/  SEL R42, R42, 0x7610, P2 ;  /* 0x000076102a2a7807 */ /* 0x000fd20001000000 */
.L_x_2125:
[----:B-----5:R-:W-:-:S05]  /*99a0*/  HADD2 R0, R29, R28.H0_H0 ;  /* 0x2000001c1d007230 */ /* 0x020fca0000000000 */
[----:B------:R-:W-:-:S05]  /*99b0*/  PRMT R5, R29, R42, R0 ;  /* 0x0000002a1d057216 */ /* 0x000fca0000000000 */
[----:B------:R-:W2:Y:S02]  /*99c0*/  ATOM.E.CAS.STRONG.GPU PT, R0, [R26], R29, R5 ;  /* 0x0000001d1a00738b */ /* 0x000ea400001ee105 */
[----:B--2---:R-:W-:Y:S02]  /*99d0*/  ISETP.NE.U32.AND P2, PT, R0, R29, PT ;  /* 0x0000001d0000720c */ /* 0x004fe40003f45070 */
[----:B------:R-:W-:-:S11]  /*99e0*/  MOV R29, R0 ;  /* 0x00000000001d7202 */ /* 0x000fd60000000f00 */
[----:B------:R-:W-:Y:S05]  /*99f0*/  @P2 BRA `(.L_x_2125) ;  /* 0xfffffffc00e82947 */ /* 0x000fea000383ffff */
[----:B------:R-:W-:Y:S05]  /*9a00*/  BSYNC.RECONVERGENT B1 ;  /* 0x0000000000017941 */ /* 0x000fea0003800200 */
.L_x_2124:
[----:B------:R-:W-:Y:S05]  /*9a10*/  @P1 BRA `(.L_x_2126) ;  /* 0x0000000000481947 */ /* 0x000fea0003800000 */
[----:B------:R-:W-:-:S04]  /*9a20*/  IMAD.WIDE.U32 R2, R17, 0x2, R10 ;  /* 0x0000000211027825 */ /* 0x000fc800078e000a */
[----:B------:R-:W-:Y:S02]  /*9a30*/  HFMA2 R42, -RZ, RZ, 0, 0.19775390625 ;  /* 0x00003254ff2a7431 */ /* 0x000fe400000001ff */
[----:B-----5:R-:W-:Y:S01]  /*9a40*/  FMUL R0, R22, R45 ;  /* 0x0000002d16007220 */ /* 0x020fe20000400000 */
[----:B------:R-:W-:Y:S01]  /*9a50*/  BSSY.RECONVERGENT B1, `(.L_x_2126) ;  /* 0x000000e000017945 */ /* 0x000fe20003800200 */
[C---:B0-----:R-:W-:Y:S02]  /*9a60*/  LOP3.LUT R26, R2.reuse, 0xfffffffd, RZ, 0xc0, !PT ;  /* 0xfffffffd021a7812 */ /* 0x041fe400078ec0ff */
[----:B------:R-:W-:Y:S02]  /*9a70*/  MOV R27, R3 ;  /* 0x00000003001b7202 */ /* 0x000fe40000000f00 */
[----:B------:R-:W-:Y:S02]  /*9a80*/  LOP3.LUT R5, R2, 0x2, RZ, 0xc0, !PT ;  /* 0x0000000202057812 */ /* 0x000fe400078ec0ff */
[----:B------:R-:W-:Y:S01]  /*9a90*/  F2FP.F16.F32.PACK_AB R28, RZ, R0 ;  /* 0x00000000ff1c723e */ /* 0x000fe200000000ff */
[----:B------:R0:W5:Y:S01]  /*9aa0*/  LD.E R29, desc[UR6][R26.64] ;  /* 0x000000061a1d7980 */ /* 0x000162000c101900 */
[----:B------:R-:W-:-:S04]  /*9ab0*/  ISETP.EQ.U32.AND P1, PT, R5, RZ, PT ;  /* 0x000000ff0500720c */ /* 0x000fc80003f22070 */
[----:B------:R-:W-:-:S09]  /*9ac0*/  SEL R42, R42, 0x7610, P1 ;  /* 0x000076102a2a7807 */ /* 0x000fd20000800000 */
.L_x_2127:
[----:B-----5:R-:W-:-:S05]  /*9ad0*/  HADD2 R0, R29, R28.H0_H0 ;  /* 0x2000001c1d007230 */ /* 0x020fca0000000000 */
[----:B------:R-:W-:-:S05]  /*9ae0*/  PRMT R5, R29, R42, R0 ;  /* 0x0000002a1d057216 */ /* 0x000fca0000000000 */
[----:B------:R-:W2:Y:S02]  /*9af0*/  ATOM.E.CAS.STRONG.GPU PT, R0, [R26], R29, R5 ;  /* 0x0000001d1a00738b */ /* 0x000ea400001ee105 */
[----:B--2---:R-:W-:Y:S02]  /*9b00*/  ISETP.NE.U32.AND P1, PT, R0, R29, PT ;  /* 0x0000001d0000720c */ /* 0x004fe40003f25070 */
[----:B------:R-:W-:-:S11]  /*9b10*/  MOV R29, R0 ;  /* 0x00000000001d7202 */ /* 0x000fd60000000f00 */
[----:B------:R-:W-:Y:S05]  /*9b20*/  @P1 BRA `(.L_x_2127) ;  /* 0xfffffffc00e81947 */ /* 0x000fea000383ffff */
[----:B------:R-:W-:Y:S05]  /*9b30*/  BSYNC.RECONVERGENT B1 ;  /* 0x0000000000017941 */ /* 0x000fea0003800200 */
.L_x_2126:
[----:B------:R-:W-:Y:S05]  /*9b40*/  @P0 BRA `(.L_x_2121) ;  /* 0x0000000000400947 */ /* 0x000fea0003800000 */
[----:B------:R-:W-:-:S04]  /*9b50*/  IMAD.WIDE.U32 R2, R17, 0x2, R12 ;  /* 0x0000000211027825 */ /* 0x000fc800078e000c */
[----:B-----5:R-:W-:Y:S01]  /*9b60*/  FMUL R0, R20, R47 ;  /* 0x0000002f14007220 */ /* 0x020fe20000400000 */
[----:B------:R-:W-:Y:S01]  /*9b70*/  MOV R42, 0x3254 ;  /* 0x00003254002a7802 */ /* 0x000fe20000000f00 */
[----:B0-----:R-:W-:Y:S01]  /*9b80*/  IMAD.MOV.U32 R27, RZ, RZ, R3 ;  /* 0x000000ffff1b7224 */ /* 0x001fe200078e0003 */
[C---:B------:R-:W-:Y:S02]  /*9b90*/  LOP3.LUT R26, R2.reuse, 0xfffffffd, RZ, 0xc0, !PT ;  /* 0xfffffffd021a7812 */ /* 0x040fe400078ec0ff */
[----:B------:R-:W-:Y:S02]  /*9ba0*/  LOP3.LUT R5, R2, 0x2, RZ, 0xc0, !PT ;  /* 0x0000000202057812 */ /* 0x000fe400078ec0ff */
[----:B------:R-:W-:Y:S01]  /*9bb0*/  F2FP.F16.F32.PACK_AB R28, RZ, R0 ;  /* 0x00000000ff1c723e */ /* 0x000fe200000000ff */
[----:B------:R0:W5:Y:S01]  /*9bc0*/  LD.E R29, desc[UR6][R26.64] ;  /* 0x000000061a1d7980 */ /* 0x000162000c101900 */
[----:B------:R-:W-:-:S04]  /*9bd0*/  ISETP.EQ.U32.AND P0, PT, R5, RZ, PT ;  /* 0x000000ff0500720c */ /* 0x000fc80003f02070 */
[----:B------:R-:W-:-:S09]  /*9be0*/  SEL R42, R42, 0x7610, P0 ;  /* 0x000076102a2a7807 */ /* 0x000fd20000000000 */
.L_x_2128:
[----:B-----5:R-:W-:-:S05]  /*9bf0*/  HADD2 R0, R29, R28.H0_H0 ;  /* 0x2000001c1d007230 */ /* 0x020fca0000000000 */
[----:B------:R-:W-:-:S05]  /*9c00*/  PRMT R5, R29, R42, R0 ;  /* 0x0000002a1d057216 */ /* 0x000fca0000000000 */
[----:B------:R-:W2:Y:S02]  /*9c10*/  ATOM.E.CAS.STRONG.GPU PT, R0, [R26], R29, R5 ;  /* 0x0000001d1a00738b */ /* 0x000ea400001ee105 */
[----:B--2---:R-:W-:Y:S02]  /*9c20*/  ISETP.NE.U32.AND P0, PT, R0, R29, PT ;  /* 0x0000001d0000720c */ /* 0x004fe40003f05070 */
[----:B------:R-:W-:-:S11]  /*9c30*/  MOV R29, R0 ;  /* 0x00000000001d7202 */ /* 0x000fd60000000f00 */
[----:B------:R-:W-:Y:S05]  /*9c40*/  @P0 BRA `(.L_x_2128) ;  /* 0xfffffffc00e80947 */ /* 0x000fea000383ffff */
.L_x_2121:
[----:B------:R-:W-:Y:S05]  /*9c50*/  BSYNC.RECONVERGENT B0 ;  /* 0x0000000000007941 */ /* 0x000fea0003800200 */
.L_x_2120:
[----:B------:R-:W1:Y:S01]  /*9c60*/  LDCU UR8, c[0x0][0x3d8] ;  /* 0x00007b00ff0877ac */ /* 0x000e620008000800 */
[----:B------:R-:W-:-:S04]  /*9c70*/  IADD3 R17, PT, PT, R17, 0x8, RZ ;  /* 0x0000000811117810 */ /* 0x000fc80007ffe0ff */
[----:B-1----:R-:W-:-:S13]  /*9c80*/  ISETP.GE.AND P0, PT, R17, UR8, PT ;  /* 0x0000000811007c0c */ /* 0x002fda000bf06270 */
[----:B------:R-:W-:Y:S05]  /*9c90*/  @!P0 BRA `(.L_x_2129) ;  /* 0xffffffdc00988947 */ /* 0x000fea000383ffff */
[----:B------:R-:W-:Y:S05]  /*9ca0*/  EXIT ;  /* 0x000000000000794d */ /* 0x000fea0003800000 */
.L_x_2119:
[----:B------:R-:W-:Y:S01]  /*9cb0*/  HFMA2 R51, -RZ, RZ, 0, 1.847743988037109375e-06 ;  /* 0x0000001fff337431 */ /* 0x000fe200000001ff */
[----:B------:R-:W-:Y:S01]  /*9cc0*/  BSSY B0, `(.L_x_2130) ;  /* 0x0000007000007945 */ /* 0x000fe20003800000 */
[----:B------:R-:W-:Y:S01]  /*9cd0*/  MOV R49, R28 ;  /* 0x0000001c00317202 */ /* 0x000fe20000000f00 */
[----:B------:R-:W-:Y:S01]  /*9ce0*/  IMAD.MOV.U32 R48, RZ, RZ, 0x10 ;  /* 0x00000010ff307424 */ /* 0x000fe200078e00ff */
[----:B------:R-:W-:-:S07]  /*9cf0*/  MOV R46, 0xffffffff ;  /* 0xffffffff002e7802 */ /* 0x000fce0000000f00 */
[----:B-----5:R-:W-:Y:S05]  /*9d00*/  WARPSYNC.COLLECTIVE R46, `(.L_x_2131) ;  /* 0x000000002e087348 */ /* 0x020fea0003c00000 */
[----:B------:R0:W1:Y:S02]  /*9d10*/  SHFL.BFLY P1, R47, R49, R48, R51 ;  /* 0x0c000030312f7389 */ /* 0x0000640000020033 */
[----:B01---5:R-:W-:Y:S05]  /*9d20*/  ENDCOLLECTIVE ;  /* 0x000000000000791b */ /* 0x023fea0003800000 */
.L_x_2131:
[----:B------:R-:W-:Y:S05]  /*9d30*/  BSYNC B0 ;  /* 0x0000000000007941 */ /* 0x000fea0003800000 */
.L_x_2130:
        /* <DEDUP_REMOVED lines=8> */
.L_x_2132:
[----:B------:R-:W-:Y:S01]  /*9dc0*/  FADD R3, R3, R28 ;  /* 0x0000001c03037221 */ /* 0x000fe20000000000 */
[----:B------:R-:W-:Y:S02]  /*9dd0*/  MOV R49, R26 ;  /* 0x0000001a00317202 */ /* 0x000fe40000000f00 */
[----:B------:R-:W-:-:S07]  /*9de0*/  MOV R0, R47 ;  /* 0x0000002f00007202 */ /* 0x000fce0000000f00 */
[----:B------:R-:W-:Y:S05]  /*9df0*/  WARPSYNC.COLLECTIVE R46, `(.L_x_2133) ;  /* 0x000000002e087348 */ /* 0x000fea0003c00000 */
[----:B------:R0:W1:Y:S02]  /*9e00*/  SHFL.BFLY P1, R47, R49, R48, R51 ;  /* 0x0c000030312f7389 */ /* 0x0000640000020033 */
[----:B01----:R-:W-:Y:S05]  /*9e10*/  ENDCOLLECTIVE ;  /* 0x000000000000791b */ /* 0x003fea0003800000 */
.L_x_2133:
[----:B------:R-:W-:Y:S01]  /*9e20*/  FADD R0, R0, R27 ;  /* 0x0000001b00007221 */ /* 0x000fe20000000000 */
[----:B------:R-:W-:Y:S01]  /*9e30*/  MOV R49, R29 ;  /* 0x0000001d00317202 */ /* 0x000fe20000000f00 */
[----:B------:R-:W-:-:S07]  /*9e40*/  IMAD.MOV.U32 R5, RZ, RZ, R47 ;  /* 0x000000ffff057224 */ /* 0x000fce00078e002f */
[----:B------:R-:W-:Y:S05]  /*9e50*/  WARPSYNC.COLLECTIVE R46, `(.L_x_2134) ;  /* 0x000000002e087348 */ /* 0x000fea0003c00000 */
[----:B------:R0:W1:Y:S02]  /*9e60*/  SHFL.BFLY P1, R47, R49, R48, R51 ;  /* 0x0c000030312f7389 */ /* 0x0000640000020033 */
[----:B01----:R-:W-:Y:S05]  /*9e70*/  ENDCOLLECTIVE ;  /* 0x000000000000791b */ /* 0x003fea0003800000 */
.L_x_2134:
[----:B------:R-:W-:Y:S01]  /*9e80*/  FADD R5, R5, R26 ;  /* 0x0000001a05057221 */ /* 0x000fe20000000000 */
[----:B------:R-:W-:Y:S01]  /*9e90*/  HFMA2 R48, -RZ, RZ, 0, 4.76837158203125e-07 ;  /* 0x00000008ff307431 */ /* 0x000fe200000001ff */
[----:B------:R-:W-:Y:S02]  /*9ea0*/  MOV R49, R3 ;  /* 0x0000000300317202 */ /* 0x000fe40000000f00 */
[----:B------:R-:W-:-:S07]  /*9eb0*/  MOV R2, R47 ;  /* 0x0000002f00027202 */ /* 0x000fce0000000f00 */
[----:B------:R-:W-:Y:S05]  /*9ec0*/  WARPSYNC.COLLECTIVE R46, `(.L_x_2135) ;  /* 0x000000002e087348 */ /* 0x000fea0003c00000 */
[----:B------:R0:W1:Y:S02]  /*9ed0*/  SHFL.BFLY P1, R47, R49, R48, R51 ;  /* 0x0c000030312f7389 */ /* 0x0000640000020033 */
[----:B01----:R-:W-:Y:S05]  /*9ee0*/  ENDCOLLECTIVE ;  /* 0x000000000000791b */ /* 0x003fea0003800000 */
.L_x_2135:
[----:B------:R-:W-:Y:S01]  /*9ef0*/  FADD R2, R2, R29 ;  /* 0x0000001d02027221 */ /* 0x000fe20000000000 */
[----:B------:R-:W-:Y:S01]  /*9f00*/  MOV R49, R0 ;  /* 0x0000000000317202 */ /* 0x000fe20000000f00 */
[----:B------:R-:W-:-:S07]  /*9f10*/  IMAD.MOV.U32 R42, RZ, RZ, R47 ;  /* 0x000000ffff2a7224 */ /* 0x000fce00078e002f */
[----:B------:R-:W-:Y:S05]  /*9f20*/  WARPSYNC.COLLECTIVE R46, `(.L_x_2136) ;  /* 0x000000002e087348 */ /* 0x000fea0003c00000 */
[----:B------:R0:W1:Y:S02]  /*9f30*/  SHFL.BFLY P1, R47, R49, R48, R51 ;  /* 0x0c000030312f7389 */ /* 0x0000640000020033 */
[----:B01----:R-:W-:Y:S05]  /*9f40*/  ENDCOLLECTIVE ;  /* 0x000000000000791b */ /* 0x003fea0003800000 */
.L_x_2136:
[----:B------:R-:W-:Y:S01]  /*9f50*/  FADD R42, R3, R42 ;  /* 0x0000002a032a7221 */ /* 0x000fe20000000000 */
[----:B------:R-:W-:Y:S02]  /*9f60*/  MOV R49, R5 ;  /* 0x0000000500317202 */ /* 0x000fe40000000f00 */
[----:B------:R-:W-:-:S07]  /*9f70*/  MOV R43, R47 ;  /* 0x0000002f002b7202 */ /* 0x000fce0000000f00 */
[----:B------:R-:W-:Y:S05]  /*9f80*/  WARPSYNC.COLLECTIVE R46, `(.L_x_2137) ;  /* 0x000000002e087348 */ /* 0x000fea0003c00000 */
[----:B------:R0:W1:Y:S02]  /*9f90*/  SHFL.BFLY P1, R47, R49, R48, R51 ;  /* 0x0c000030312f7389 */ /* 0x0000640000020033 */
[----:B01----:R-:W-:Y:S05]  /*9fa0*/  ENDCOLLECTIVE ;  /* 0x000000000000791b */ /* 0x003fea0003800000 */
.L_x_2137:
[----:B------:R-:W-:Y:S01]  /*9fb0*/  FADD R43, R0, R43 ;  /* 0x0000002b002b7221 */ /* 0x000fe20000000000 */
[----:B------:R-:W-:Y:S01]  /*9fc0*/  IMAD.MOV.U32 R49, RZ, RZ, R2 ;  /* 0x000000ffff317224 */ /* 0x000fe200078e0002 */
[----:B------:R-:W-:-:S07]  /*9fd0*/  MOV R44, R47 ;  /* 0x0000002f002c7202 */ /* 0x000fce0000000f00 */
[----:B------:R-:W-:Y:S05]  /*9fe0*/  WARPSYNC.COLLECTIVE R46, `(.L_x_2138) ;  /* 0x000000002e087348 */ /* 0x000fea0003c00000 */
[----:B------:R0:W1:Y:S02]  /*9ff0*/  SHFL.BFLY P1, R47, R49, R48, R51 ;  /* 0x0c000030312f7389 */ /* 0x0000640000020033 */
[----:B01----:R-:W-:Y:S05]  /*a000*/  ENDCOLLECTIVE ;  /* 0x000000000000791b */ /* 0x003fea0003800000 */
.L_x_2138:
[----:B------:R-:W-:Y:S01]  /*a010*/  FADD R44, R5, R44 ;  /* 0x0000002c052c7221 */ /* 0x000fe20000000000 */
[----:B------:R-:W-:Y:S01]  /*a020*/  HFMA2 R48, -RZ, RZ, 0, 2.384185791015625e-07 ;  /* 0x00000004ff307431 */ /* 0x000fe200000001ff */
[----:B------:R-:W-:Y:S02]  /*a030*/  MOV R49, R42 ;  /* 0x0000002a00317202 */ /* 0x000fe40000000f00 */
[----:B------:R-:W-:-:S07]  /*a040*/  MOV R45, R47 ;  /* 0x0000002f002d7202 */ /* 0x000fce0000000f00 */
[----:B------:R-:W-:Y:S05]  /*a050*/  WARPSYNC.COLLECTIVE R46, `(.L_x_2139) ;  /* 0x000000002e087348 */ /* 0x000fea0003c00000 */
[----:B------:R0:W1:Y:S02]  /*a060*/  SHFL.BFLY P1, R47, R49, R48, R51 ;  /* 0x0c000030312f7389 */ /* 0x0000640000020033 */
[----:B01----:R-:W-:Y:S05]  /*a070*/  ENDCOLLECTIVE ;  /* 0x000000000000791b */ /* 0x003fea0003800000 */
.L_x_2139:
[----:B------:R-:W-:Y:S01]  /*a080*/  FADD R45, R2, R45 ;  /* 0x0000002d022d7221 */ /* 0x000fe20000000000 */
[----:B------:R-:W-:Y:S01]  /*a090*/  IMAD.MOV.U32 R49, RZ, RZ, R43 ;  /* 0x000000ffff317224 */ /* 0x000fe200078e002b */
[----:B------:R-:W-:-:S07]  /*a0a0*/  MOV R27, R47 ;  /* 0x0000002f001b7202 */ /* 0x000fce0000000f00 */
[----:B------:R-:W-:Y:S05]  /*a0b0*/  WARPSYNC.COLLECTIVE R46, `(.L_x_2140) ;  /* 0x000000002e087348 */ /* 0x000fea0003c00000 */
[----:B------:R0:W1:Y:S02]  /*a0c0*/  SHFL.BFLY P1, R47, R49, R48, R51 ;  /* 0x0c000030312f7389 */ /* 0x0000640000020033 */
[----:B01----:R-:W-:Y:S05]  /*a0d0*/  ENDCOLLECTIVE ;  /* 0x000000000000791b */ /* 0x003fea0003800000 */
.L_x_2140:
[----:B------:R-:W-:Y:S01]  /*a0e0*/  FADD R27, R42, R27 ;  /* 0x0000001b2a1b7221 */ /* 0x000fe20000000000 */
[----:B------:R-:W-:Y:S02]  /*a0f0*/  MOV R49, R44 ;  /* 0x0000002c00317202 */ /* 0x000fe40000000f00 */
[----:B------:R-:W-:-:S07]  /*a100*/  MOV R26, R47 ;  /* 0x0000002f001a7202 */ /* 0x000fce0000000f00 */
[----:B------:R-:W-:Y:S05]  /*a110*/  WARPSYNC.COLLECTIVE R46, `(.L_x_2141) ;  /* 0x000000002e087348 */ /* 0x000fea0003c00000 */
[----:B------:R0:W1:Y:S02]  /*a120*/  SHFL.BFLY P1, R47, R49, R48, R51 ;  /* 0x0c000030312f7389 */ /* 0x0000640000020033 */
[----:B01----:R-:W-:Y:S05]  /*a130*/  ENDCOLLECTIVE ;  /* 0x000000000000791b */ /* 0x003fea0003800000 */
.L_x_2141:
[----:B------:R-:W-:Y:S01]  /*a140*/  FADD R26, R43, R26 ;  /* 0x0000001a2b1a7221 */ /* 0x000fe20000000000 */
[----:B------:R-:W-:Y:S02]  /*a150*/  MOV R49, R45 ;  /* 0x0000002d00317202 */ /* 0x000fe40000000f00 */
[----:B------:R-:W-:-:S07]  /*a160*/  MOV R29, R47 ;  /* 0x0000002f001d7202 */ /* 0x000fce0000000f00 */
[----:B------:R-:W-:Y:S05]  /*a170*/  WARPSYNC.COLLECTIVE R46, `(.L_x_2142) ;  /* 0x000000002e087348 */ /* 0x000fea0003c00000 */
[----:B------:R0:W1:Y:S02]  /*a180*/  SHFL.BFLY P1, R47, R49, R48, R51 ;  /* 0x0c000030312f7389 */ /* 0x0000640000020033 */
[----:B01----:R-:W-:Y:S05]  /*a190*/  ENDCOLLECTIVE ;  /* 0x000000000000791b */ /* 0x003fea0003800000 */
.L_x_2142:
[----:B------:R-:W-:Y:S01]  /*a1a0*/  FADD R29, R44, R29 ;  /* 0x0000001d2c1d7221 */ /* 0x000fe20000000000 */
[----:B------:R-:W-:Y:S01]  /*a1b0*/  HFMA2 R48, -RZ, RZ, 0, 1.1920928955078125e-07 ;  /* 0x00000002ff307431 */ /* 0x000fe200000001ff */
[----:B------:R-:W-:Y:S01]  /*a1c0*/  MOV R49, R27 ;  /* 0x0000001b00317202 */ /* 0x000fe20000000f00 */
[----:B------:R-:W-:-:S07]  /*a1d0*/  IMAD.MOV.U32 R0, RZ, RZ, R47 ;  /* 0x000000ffff007224 */ /* 0x000fce00078e002f */
[----:B------:R-:W-:Y:S05]  /*a1e0*/  WARPSYNC.COLLECTIVE R46, `(.L_x_2143) ;  /* 0x000000002e087348 */ /* 0x000fea0003c00000 */
[----:B------:R0:W1:Y:S02]  /*a1f0*/  SHFL.BFLY P1, R47, R49, R48, R51 ;  /* 0x0c000030312f7389 */ /* 0x0000640000020033 */
[----:B01----:R-:W-:Y:S05]  /*a200*/  ENDCOLLECTIVE ;  /* 0x000000000000791b */ /* 0x003fea0003800000 */
.L_x_2143:
[----:B------:R-:W-:Y:S01]  /*a210*/  FADD R0, R45, R0 ;  /* 0x000000002d007221 */ /* 0x000fe20000000000 */
[----:B------:R-:W-:Y:S02]  /*a220*/  MOV R49, R26 ;  /* 0x0000001a00317202 */ /* 0x000fe40000000f00 */
[----:B------:R-:W-:-:S07]  /*a230*/  MOV R2, R47 ;  /* 0x0000002f00027202 */ /* 0x000fce0000000f00 */
[----:B------:R-:W-:Y:S05]  /*a240*/  WARPSYNC.COLLECTIVE R46, `(.L_x_2144) ;  /* 0x000000002e087348 */ /* 0x000fea0003c00000 */
[----:B------:R0:W1:Y:S02]  /*a250*/  SHFL.BFLY P1, R47, R49, R48, R51 ;  /* 0x0c000030312f7389 */ /* 0x0000640000020033 */
[----:B01----:R-:W-:Y:S05]  /*a260*/  ENDCOLLECTIVE ;  /* 0x000000000000791b */ /* 0x003fea0003800000 */
.L_x_2144:
[----:B------:R-:W-:Y:S01]  /*a270*/  FADD R2, R27, R2 ;  /* 0x000000021b027221 */ /* 0x000fe20000000000 */
[----:B------:R-:W-:Y:S01]  /*a280*/  MOV R49, R29 ;  /* 0x0000001d00317202 */ /* 0x000fe20000000f00 */
[----:B------:R-:W-:-:S07]  /*a290*/  IMAD.MOV.U32 R3, RZ, RZ, R47 ;  /* 0x000000ffff037224 */ /* 0x000fce00078e002f */
[----:B------:R-:W-:Y:S05]  /*a2a0*/  WARPSYNC.COLLECTIVE R46, `(.L_x_2145) ;  /* 0x000000002e087348 */ /* 0x000fea0003c00000 */
[----:B------:R0:W1:Y:S02]  /*a2b0*/  SHFL.BFLY P1, R47, R49, R48, R51 ;  /* 0x0c000030312f7389 */ /* 0x0000640000020033 */
[----:B01----:R-:W-:Y:S05]  /*a2c0*/  ENDCOLLECTIVE ;  /* 0x000000000000791b */ /* 0x003fea0003800000 */
.L_x_2145:
[----:B------:R-:W-:Y:S01]  /*a2d0*/  FADD R3, R26, R3 ;  /* 0x000000031a037221 */ /* 0x000fe20000000000 */
[----:B------:R-:W-:Y:S02]  /*a2e0*/  MOV R49, R0 ;  /* 0x0000000000317202 */ /* 0x000fe40000000f00 */
[----:B------:R-:W-:-:S07]  /*a2f0*/  MOV R28, R47 ;  /* 0x0000002f001c7202 */ /* 0x000fce0000000f00 */
[----:B------:R-:W-:Y:S05]  /*a300*/  WARPSYNC.COLLECTIVE R46, `(.L_x_2146) ;  /* 0x000000002e087348 */ /* 0x000fea0003c00000 */
[----:B------:R0:W1:Y:S02]  /*a310*/  SHFL.BFLY P1, R47, R49, R48, R51 ;  /* 0x0c000030312f7389 */ /* 0x0000640000020033 */
[----:B01----:R-:W-:Y:S05]  /*a320*/  ENDCOLLECTIVE ;  /* 0x000000000000791b */ /* 0x003fea0003800000 */
.L_x_2146:
[----:B------:R-:W-:Y:S01]  /*a330*/  FADD R28, R29, R28 ;  /* 0x0000001c1d1c7221 */ /* 0x000fe20000000000 */
[----:B------:R-:W-:Y:S02]  /*a340*/  HFMA2 R48, -RZ, RZ, 0, 5.9604644775390625e-08 ;  /* 0x00000001ff307431 */ /* 0x000fe400000001ff */
[----:B------:R-:W-:Y:S01]  /*a350*/  IMAD.MOV.U32 R49, RZ, RZ, R2 ;  /* 0x000000ffff317224 */ /* 0x000fe200078e0002 */
[----:B------:R-:W-:-:S07]  /*a360*/  MOV R5, R47 ;  /* 0x0000002f00057202 */ /* 0x000fce0000000f00 */
[----:B------:R-:W-:Y:S05]  /*a370*/  WARPSYNC.COLLECTIVE R46, `(.L_x_2147) ;  /* 0x000000002e087348 */ /* 0x000fea0003c00000 */
[----:B------:R0:W1:Y:S02]  /*a380*/  SHFL.BFLY P1, R47, R49, R48, R51 ;  /* 0x0c000030312f7389 */ /* 0x0000640000020033 */
[----:B01----:R-:W-:Y:S05]  /*a390*/  ENDCOLLECTIVE ;  /* 0x000000000000791b */ /* 0x003fea0003800000 */
.L_x_2147:
[----:B------:R-:W-:Y:S01]  /*a3a0*/  FADD R5, R0, R5 ;  /* 0x0000000500057221 */ /* 0x000fe20000000000 */
[----:B------:R-:W-:Y:S02]  /*a3b0*/  MOV R49, R3 ;  /* 0x0000000300317202 */ /* 0x000fe40000000f00 */
[----:B------:R-:W-:-:S07]  /*a3c0*/  MOV R43, R47 ;  /* 0x0000002f002b7202 */ /* 0x000fce0000000f00 */
[----:B------:R-:W-:Y:S05]  /*a3d0*/  WARPSYNC.COLLECTIVE R46, `(.L_x_2148) ;  /* 0x000000002e087348 */ /* 0x000fea0003c00000 */
[----:B------:R0:W1:Y:S02]  /*a3e0*/  SHFL.BFLY P1, R47, R49, R48, R51 ;  /* 0x0c000030312f7389 */ /* 0x0000640000020033 */
[----:B01----:R-:W-:Y:S05]  /*a3f0*/  ENDCOLLECTIVE ;  /* 0x000000000000791b */ /* 0x003fea0003800000 */
.L_x_2148:
[----:B------:R-:W-:Y:S01]  /*a400*/  FADD R44, R2, R43 ;  /* 0x0000002b022c7221 */ /* 0x000fe20000000000 */
[----:B------:R-:W-:Y:S01]  /*a410*/  IMAD.MOV.U32 R49, RZ, RZ, R28 ;  /* 0x000000ffff317224 */ /* 0x000fe200078e001c */
[----:B------:R-:W-:-:S07]  /*a420*/  MOV R42, R47 ;  /* 0x0000002f002a7202 */ /* 0x000fce0000000f00 */
[----:B------:R-:W-:Y:S05]  /*a430*/  WARPSYNC.COLLECTIVE R46, `(.L_x_2149) ;  /* 0x000000002e087348 */ /* 0x000fea0003c00000 */
[----:B------:R0:W1:Y:S02]  /*a440*/  SHFL.BFLY P1, R47, R49, R48, R51 ;  /* 0x0c000030312f7389 */ /* 0x0000640000020033 */
[----:B01----:R-:W-:Y:S05]  /*a450*/  ENDCOLLECTIVE ;  /* 0x000000000000791b */ /* 0x003fea0003800000 */
.L_x_2149:
[----:B------:R-:W-:Y:S01]  /*a460*/  FADD R43, R3, R42 ;  /* 0x0000002a032b7221 */ /* 0x000fe20000000000 */
[----:B------:R-:W-:Y:S02]  /*a470*/  MOV R49, R5 ;  /* 0x0000000500317202 */ /* 0x000fe40000000f00 */
[----:B------:R-:W-:-:S07]  /*a480*/  MOV R45, R47 ;  /* 0x0000002f002d7202 */ /* 0x000fce0000000f00 */
[----:B------:R-:W-:Y:S05]  /*a490*/  WARPSYNC.COLLECTIVE R46, `(.L_x_2150) ;  /* 0x000000002e087348 */ /* 0x000fea0003c00000 */
[----:B------:R0:W1:Y:S02]  /*a4a0*/  SHFL.BFLY P1, R47, R49, R48, R51 ;  /* 0x0c000030312f7389 */ /* 0x0000640000020033 */
[----:B01----:R-:W-:Y:S05]  /*a4b0*/  ENDCOLLECTIVE ;  /* 0x000000000000791b */ /* 0x003fea0003800000 */
.L_x_2150:
[----:B------:R-:W-:Y:S01]  /*a4c0*/  FADD R45, R28, R45 ;  /* 0x0000002d1c2d7221 */ /* 0x000fe20000000000 */
[----:B------:R-:W-:Y:S01]  /*a4d0*/  MOV R26, R47 ;  /* 0x0000002f001a7202 */ /* 0x000fe20000000f00 */
[----:B------:R-:W-:Y:S06]  /*a4e0*/  BRA `(.L_x_2151) ;  /* 0xfffffff000947947 */ /* 0x000fec000383ffff */
        .weak           $__internal_16_$__cuda_sm3x_div_rn_noftz_f32_slowpath
        .type           $__internal_16_$__cuda_sm3x_div_rn_noftz_f32_slowpath,@function
        .size           $__internal_16_$__cuda_sm3x_div_rn_noftz_f32_slowpath,(.L_x_4638 - $__internal_16_$__cuda_sm3x_div_rn_noftz_f32_slowpath)
$__internal_16_$__cuda_sm3x_div_rn_noftz_f32_slowpath:
        /* <DEDUP_REMOVED lines=32> */
[----:B------:R-:W-:-:S03]  /*a6f0*/  @!P1 FFMA R3, R3, 1.84467440737095516160e+19, RZ ;  /* 0x5f80000003039823 */ /* 0x000fc600000000ff */
[----:B------:R-:W-:-:S07]  /*a700*/  @!P1 IADD3 R34, PT, PT, R34, 0x40, RZ ;  /* 0x0000004022229810 */ /* 0x000fce0007ffe0ff */
.L_x_2153:
        /* <DEDUP_REMOVED lines=51> */
.L_x_2160:
[----:B------:R-:W-:-:S04]  /*aa40*/  LOP3.LUT R38, R38, 0x80000000, RZ, 0xc0, !PT ;  /* 0x8000000026267812 */ /* 0x000fc800078ec0ff */
[----:B------:R-:W-:Y:S01]  /*aa50*/  LOP3.LUT R38, R38, 0x7f800000, RZ, 0xfc, !PT ;  /* 0x7f80000026267812 */ /* 0x000fe200078efcff */
[----:B------:R-:W-:Y:S06]  /*aa60*/  BRA `(.L_x_2161) ;  /* 0x0000000000047947 */ /* 0x000fec0003800000 */
.L_x_2159:
[----:B------:R-:W-:-:S07]  /*aa70*/  LEA R38, R3, R38, 0x17 ;  /* 0x0000002603267211 */ /* 0x000fce00078eb8ff */
.L_x_2161:
[----:B------:R-:W-:Y:S05]  /*aa80*/  BSYNC.RECONVERGENT B3 ;  /* 0x0000000000037941 */ /* 0x000fea0003800200 */
.L_x_2158:
[----:B------:R-:W-:Y:S05]  /*aa90*/  BRA `(.L_x_2162) ;  /* 0x0000000000207947 */ /* 0x000fea0003800000 */
.L_x_2157:
[----:B------:R-:W-:-:S04]  /*aaa0*/  LOP3.LUT R0, R3, 0x80000000, R0, 0x48, !PT ;  /* 0x8000000003007812 */ /* 0x000fc800078e4800 */
[----:B------:R-:W-:Y:S01]  /*aab0*/  LOP3.LUT R38, R0, 0x7f800000, RZ, 0xfc, !PT ;  /* 0x7f80000000267812 */ /* 0x000fe200078efcff */
[----:B------:R-:W-:Y:S06]  /*aac0*/  BRA `(.L_x_2162) ;  /* 0x0000000000147947 */ /* 0x000fec0003800000 */
.L_x_2156:
[----:B------:R-:W-:Y:S01]  /*aad0*/  LOP3.LUT R38, R3, 0x80000000, R0, 0x48, !PT ;  /* 0x8000000003267812 */ /* 0x000fe200078e4800 */
[----:B------:R-:W-:Y:S06]  /*aae0*/  BRA `(.L_x_2162) ;  /* 0x00000000000c7947 */ /* 0x000fec0003800000 */
.L_x_2155:
[----:B------:R-:W0:Y:S01]  /*aaf0*/  MUFU.RSQ R38, -QNAN ;  /* 0xffc0000000267908 */ /* 0x000e220000001400 */
[----:B------:R-:W-:Y:S05]  /*ab00*/  BRA `(.L_x_2162) ;  /* 0x0000000000047947 */ /* 0x000fea0003800000 */
.L_x_2154:
[----:B------:R-:W-:-:S07]  /*ab10*/  FADD.FTZ R38, R0, R3 ;  /* 0x0000000300267221 */ /* 0x000fce0000010000 */
.L_x_2162:
[----:B------:R-:W-:Y:S05]  /*ab20*/  BSYNC.RECONVERGENT B2 ;  /* 0x0000000000027941 */ /* 0x000fea0003800200 */
.L_x_2152:
[----:B------:R-:W-:-:S04]  /*ab30*/  HFMA2 R47, -RZ, RZ, 0, 0 ;  /* 0x00000000ff2f7431 */ /* 0x000fc800000001ff */
[----:B0-----:R-:W-:Y:S05]  /*ab40*/  RET.REL.NODEC R46 `(_Z15moe_mega_kernelI6__halfLb0ELi4EEvPKT_S3_S3_S3_PKfPKiS7_S7_S7_PS1_iiiiii) ;  /* 0xffffff542e2c7950 */ /* 0x001fea0003c3ffff */
.L_x_2163:
        /* <DEDUP_REMOVED lines=11> */
.L_x_4638:


//--------------------- .text._Z15moe_mega_kernelI6__halfLb1ELi4EEvPKT_S3_S3_S3_PKfPKiS7_S7_S7_PS1_iiiiii --------------------------
	.section	.text._Z15moe_mega_kernelI6__halfLb1ELi4EEvPKT_S3_S3_S3_PKfPKiS7_S7_S7_PS1_iiiiii,"ax",@progbits
	.align	128
        .global         _Z15moe_mega_kernelI6__halfLb1ELi4EEvPKT_S3_S3_S3_PKfPKiS7_S7_S7_PS1_iiiiii
        .type           _Z15moe_mega_kernelI6__halfLb1ELi4EEvPKT_S3_S3_S3_PKfPKiS7_S7_S7_PS1_iiiiii,@function
        .size           _Z15moe_mega_kernelI6__halfLb1ELi4EEvPKT_S3_S3_S3_PKfPKiS7_S7_S7_PS1_iiiiii,(.L_x_4639 - _Z15moe_mega_kernelI6__halfLb1ELi4EEvPKT_S3_S3_S3_PKfPKiS7_S7_S7_PS1_iiiiii)
        .other          _Z15moe_mega_kernelI6__halfLb1ELi4EEvPKT_S3_S3_S3_PKfPKiS7_S7_S7_PS1_iiiiii,@"STO_CUDA_ENTRY STV_DEFAULT"
_Z15moe_mega_kernelI6__halfLb1ELi4EEvPKT_S3_S3_S3_PKfPKiS7_S7_S7_PS1_iiiiii:
.text._Z15moe_mega_kernelI6__halfLb1ELi4EEvPKT_S3_S3_S3_PKfPKiS7_S7_S7_PS1_iiiiii:
        /* <DEDUP_REMOVED lines=15> */
.L_x_2165:
        /* <DEDUP_REMOVED lines=9> */
.L_x_2164:
        /* <DEDUP_REMOVED lines=41> */
.L_x_2170:
        /* <DEDUP_REMOVED lines=33> */
.L_x_2169:
[----:B0-----:R-:W-:Y:S05]  /*0620*/  BSYNC.RECONVERGENT B1 ;  /* 0x0000000000017941 */ /* 0x001fea0003800200 */
.L_x_2168:
        /* <DEDUP_REMOVED lines=27> */
.L_x_2172:
[----:B------:R-:W-:Y:S05]  /*07e0*/  BSYNC.RECONVERGENT B1 ;  /* 0x0000000000017941 */ /* 0x000fea0003800200 */
.L_x_2171:
        /* <DEDUP_REMOVED lines=12> */
[----:B------:R-:W2:Y:S02]  /*08b0*/  @P1 LDG.E.U16.CONSTANT R16, desc[UR6][R14.64+0x200] ;  /* 0x000200060e101981 */ /* 0x000ea4000c1e9500 */
[C---:B------:R-:W-:Y:S01]  /*08c0*/  @P1 IMAD R21, R2.reuse, 0x4, R5 ;  /* 0x0000000402151824 */ /* 0x040fe200078e0205 */
[----:B------:R-:W-:-:S04]  /*08d0*/  @P1 IADD3 R2, PT, PT, R2, 0x200, RZ ;  /* 0x0000020002021810 */ /* 0x000fc80007ffe0ff */
        /* <DEDUP_REMOVED lines=9> */
[----:B------:R-:W-:Y:S02]  /*0970*/  @!P0 IMAD R17, R2, 0x4, R17 ;  /* 0x0000000402118824 */ /* 0x000fe400078e0211 */
[----:B--2---:R-:W-:-:S05]  /*0980*/  @P1 HADD2.F32 R16, -RZ, R16.H0_H0 ;  /* 0x20000010ff101230 */ /* 0x004fca0000004100 */
[----:B------:R2:W-:Y:S01]  /*0990*/  @P1 STS [R21+0x400], R16 ;  /* 0x0004001015001388 */ /* 0x0005e20000000800 */
[----:B---3--:R-:W-:Y:S02]  /*09a0*/  @P1 HADD2.F32 R6, -RZ, R6.H0_H0 ;  /* 0x20000006ff061230 */ /* 0x008fe40000004100 */
[----:B----4-:R-:W-:-:S03]  /*09b0*/  @!P0 HADD2.F32 R2, -RZ, R4.H0_H0 ;  /* 0x20000004ff028230 */ /* 0x010fc60000004100 */
[----:B------:R2:W-:Y:S04]  /*09c0*/  @P1 STS [R21], R6 ;  /* 0x0000000615001388 */ /* 0x0005e80000000800 */
[----:B------:R2:W-:Y:S02]  /*09d0*/  @!P0 STS [R17], R2 ;  /* 0x0000000211008388 */ /* 0x0005e40000000800 */
.L_x_2167:
[----:B0-----:R-:W-:Y:S05]  /*09e0*/  BSYNC.RECONVERGENT B0 ;  /* 0x0000000000007941 */ /* 0x001fea0003800200 */
.L_x_2166:
        /* <DEDUP_REMOVED lines=15> */
[----:B------:R-:W2:Y:S01]  /*0ae0*/  S2R R5, SR_CgaCtaId ;  /* 0x0000000000057919 */ /* 0x000ea20000008800 */
[----:B-1----:R-:W-:Y:S01]  /*0af0*/  MOV R4, 0x400 ;  /* 0x0000040000047802 */ /* 0x002fe20000000f00 */
[----:B------:R-:W-:Y:S01]  /*0b00*/  HFMA2 R2, -RZ, RZ, 0, 0 ;  /* 0x00000000ff027431 */ /* 0x000fe200000001ff */
[----:B------:R-:W-:Y:S01]  /*0b10*/  LOP3.LUT R33, R11, 0x1fffff8, RZ, 0xc0, !PT ;  /* 0x01fffff80b217812 */ /* 0x000fe200078ec0ff */
[----:B------:R-:W-:Y:S01]  /*0b20*/  IMAD.MOV.U32 R17, RZ, RZ, R3 ;  /* 0x000000ffff117224 */ /* 0x000fe200078e0003 */
[----:B--2---:R-:W-:-:S07]  /*0b30*/  LEA R32, R5, R4, 0x18 ;  /* 0x0000000405207211 */ /* 0x004fce00078ec0ff */
.L_x_2177:
        /* <DEDUP_REMOVED lines=34> */
.L_x_2176:
[----:B0-----:R-:W-:Y:S05]  /*0d60*/  BSYNC.RECONVERGENT B1 ;  /* 0x0000000000017941 */ /* 0x001fea0003800200 */
.L_x_2175:
        /* <DEDUP_REMOVED lines=28> */
.L_x_2179:
[----:B------:R-:W-:Y:S05]  /*0f30*/  BSYNC.RECONVERGENT B1 ;  /* 0x0000000000017941 */ /* 0x000fea0003800200 */
.L_x_2178:
[----:B------:R-:W-:Y:S05]  /*0f40*/  @!P1 BRA `(.L_x_2174) ;  /* 0x0000000000809947 */ /* 0x000fea0003800000 */
[----:B------:R-:W-:Y:S02]  /*0f50*/  ISETP.NE.AND P1, PT, R27, RZ, PT ;  /* 0x000000ff1b00720c */ /* 0x000fe40003f25270 */
[----:B------:R-:W-:-:S11]  /*0f60*/  LOP3.LUT P3, RZ, R0, 0x100, RZ, 0xc0, !PT ;  /* 0x0000010000ff7812 */ /* 0x000fd6000786c0ff */
[----:B012---:R-:W0:Y:S01]  /*0f70*/  @P1 LDC.64 R18, c[0x0][0x380] ;  /* 0x0000e000ff121b82 */ /* 0x007e220000000a00 */
        /* <DEDUP_REMOVED lines=22> */
[----:B------:R-:W-:Y:S01]  /*10e0*/  @!P3 LEA R17, R2, R21, 0x2 ;  /* 0x000000150211b211 */ /* 0x000fe200078e10ff */
[----:B--2---:R-:W-:Y:S02]  /*10f0*/  @P1 HADD2.F32 R16, -RZ, R16.H0_H0 ;  /* 0x20000010ff101230 */ /* 0x004fe40000004100 */
[----:B---3--:R-:W-:Y:S02]  /*1100*/  @P1 HADD2.F32 R18, -RZ, R18.H0_H0 ;  /* 0x20000012ff121230 */ /* 0x008fe40000004100 */
[----:B----4-:R-:W-:Y:S01]  /*1110*/  @!P3 HADD2.F32 R4, -RZ, R4.H0_H0 ;  /* 0x20000004ff04b230 */ /* 0x010fe20000004100 */
[----:B------:R3:W-:Y:S04]  /*1120*/  @P1 STS [R19+0x4], R16 ;  /* 0x0000041013001388 */ /* 0x0007e80000000800 */
[----:B------:R3:W-:Y:S04]  /*1130*/  @P1 STS [R19+0x404], R18 ;  /* 0x0004041213001388 */ /* 0x0007e80000000800 */
[----:B------:R3:W-:Y:S02]  /*1140*/  @!P3 STS [R17+0x4], R4 ;  /* 0x000004041100b388 */ /* 0x0007e40000000800 */
.L_x_2174:
[----:B0-----:R-:W-:Y:S05]  /*1150*/  BSYNC.RECONVERGENT B0 ;  /* 0x0000000000007941 */ /* 0x001fea0003800200 */
.L_x_2173:
[----:B------:R-:W-:Y:S01]  /*1160*/  VIADD R5, R9, 0x2 ;  /* 0x0000000209057836 */ /* 0x000fe20000000000 */
[----:B-123--:R-:W-:-:S04]  /*1170*/  IADD3 R4, PT, PT, R12, 0x1, RZ ;  /* 0x000000010c047810 */ /* 0x00efc80007ffe0ff */
        /* <DEDUP_REMOVED lines=20> */
.L_x_2184:
        /* <DEDUP_REMOVED lines=34> */
.L_x_2183:
[----:B0-----:R-:W-:Y:S05]  /*14e0*/  BSYNC.RECONVERGENT B1 ;  /* 0x0000000000017941 */ /* 0x001fea0003800200 */
.L_x_2182:
        /* <DEDUP_REMOVED lines=16> */
[----:B------:R-:W-:Y:S01]  /*15f0*/  LEA R16, R4, R19, 0x1 ;  /* 0x0000001304107211 */ /* 0x000fe200078e08ff */
[----:B------:R-:W-:Y:S01]  /*1600*/  VIADD R19, R19, 0x400 ;  /* 0x0000040013137836 */ /* 0x000fe20000000000 */
        /* <DEDUP_REMOVED lines=10> */
.L_x_2186:
[----:B------:R-:W-:Y:S05]  /*16b0*/  BSYNC.RECONVERGENT B1 ;  /* 0x0000000000017941 */ /* 0x000fea0003800200 */
.L_x_2185:
[----:B------:R-:W-:Y:S05]  /*16c0*/  @!P1 BRA `(.L_x_2181) ;  /* 0x0000000000809947 */ /* 0x000fea0003800000 */
[----:B------:R-:W-:Y:S02]  /*16d0*/  ISETP.NE.AND P1, PT, R27, RZ, PT ;  /* 0x000000ff1b00720c */ /* 0x000fe40003f25270 */
[----:B------:R-:W-:-:S11]  /*16e0*/  LOP3.LUT P3, RZ, R0, 0x100, RZ, 0xc0, !PT ;  /* 0x0000010000ff7812 */ /* 0x000fd6000786c0ff */
[----:B01----:R-:W0:Y:S01]  /*16f0*/  @P1 LDC.64 R20, c[0x0][0x380] ;  /* 0x0000e000ff141b82 */ /* 0x003e220000000a00 */
[-C--:B------:R-:W-:Y:S02]  /*1700*/  @P1 IADD3 R17, P2, PT, R32, R19.reuse, RZ ;  /* 0x0000001320111210 */ /* 0x080fe40007f5e0ff */
[----:B------:R-:W-:Y:S01]  /*1710*/  @P1 LEA R22, R4, R19, 0x1 ;  /* 0x0000001304161211 */ /* 0x000fe200078e08ff */
        /* <DEDUP_REMOVED lines=20> */
[----:B------:R-:W-:Y:S01]  /*1860*/  @!P3 LEA R19, R2, R23, 0x2 ;  /* 0x000000170213b211 */ /* 0x000fe200078e10ff */
[----:B--2---:R-:W-:Y:S02]  /*1870*/  @P1 HADD2.F32 R18, -RZ, R18.H0_H0 ;  /* 0x20000012ff121230 */ /* 0x004fe40000004100 */
[----:B---3--:R-:W-:Y:S02]  /*1880*/  @P1 HADD2.F32 R20, -RZ, R20.H0_H0 ;  /* 0x20000014ff141230 */ /* 0x008fe40000004100 */
[----:B----4-:R-:W-:Y:S01]  /*1890*/  @!P3 HADD2.F32 R14, -RZ, R14.H0_H0 ;  /* 0x2000000eff0eb230 */ /* 0x010fe20000004100 */
[----:B------:R2:W-:Y:S04]  /*18a0*/  @P1 STS [R21], R18 ;  /* 0x0000001215001388 */ /* 0x0005e80000000800 */
[----:B------:R2:W-:Y:S04]  /*18b0*/  @P1 STS [R21+0x400], R20 ;  /* 0x0004001415001388 */ /* 0x0005e80000000800 */
[----:B------:R2:W-:Y:S02]  /*18c0*/  @!P3 STS [R19], R14 ;  /* 0x0000000e1300b388 */ /* 0x0005e40000000800 */
.L_x_2181:
[----:B0-----:R-:W-:Y:S05]  /*18d0*/  BSYNC.RECONVERGENT B0 ;  /* 0x0000000000007941 */ /* 0x001fea0003800200 */
.L_x_2180:
        /* <DEDUP_REMOVED lines=9> */
[----:B------:R-:W-:Y:S01]  /*1970*/  HFMA2 R33, -RZ, RZ, 0, 1.78813934326171875e-07 ;  /* 0x00000003ff217431 */ /* 0x000fe200000001ff */
[----:B------:R-:W-:Y:S01]  /*1980*/  BSSY.RECONVERGENT B1, `(.L_x_2189) ;  /* 0x000002f000017945 */ /* 0x000fe20003800200 */
[----:B------:R-:W-:Y:S01]  /*1990*/  ISETP.NE.AND P1, PT, R29, RZ, PT ;  /* 0x000000ff1d00720c */ /* 0x000fe20003f25270 */
[----:B-12---:R-:W-:Y:S02]  /*19a0*/  IMAD.MOV.U32 R18, RZ, RZ, R3 ;  /* 0x000000ffff127224 */ /* 0x006fe400078e0003 */
        /* <DEDUP_REMOVED lines=10> */
.L_x_2191:
        /* <DEDUP_REMOVED lines=34> */
.L_x_2190:
[----:B0-----:R-:W-:Y:S05]  /*1c70*/  BSYNC.RECONVERGENT B1 ;  /* 0x0000000000017941 */ /* 0x001fea0003800200 */
.L_x_2189:
        /* <DEDUP_REMOVED lines=28> */
.L_x_2193:
[----:B------:R-:W-:Y:S05]  /*1e40*/  BSYNC.RECONVERGENT B1 ;  /* 0x0000000000017941 */ /* 0x000fea0003800200 */
.L_x_2192:
        /* <DEDUP_REMOVED lines=33> */
.L_x_2188:
[----:B0-----:R-:W-:Y:S05]  /*2060*/  BSYNC.RECONVERGENT B0 ;  /* 0x0000000000007941 */ /* 0x001fea0003800200 */
.L_x_2187:
        /* <DEDUP_REMOVED lines=9> */
[----:B0-----:R-:W-:-:S04]  /*2100*/  LEA R3, R0, R3, 0x18 ;  /* 0x0000000300037211 */ /* 0x001fc800078ec0ff */
[----:B------:R-:W-:-:S07]  /*2110*/  LEA R69, R12, R3, 0x4 ;  /* 0x000000030c457211 */ /* 0x000fce00078e20ff */
[----:B----4-:R-:W-:Y:S05]  /*2120*/  @P0 BRA `(.L_x_2195) ;  /* 0x0000005c00a80947 */ /* 0x010fea0003800000 */
[----:B------:R-:W-:Y:S01]  /*2130*/  IMAD.MOV.U32 R0, RZ, RZ, 0x3 ;  /* 0x00000003ff007424 */ /* 0x000fe200078e00ff */
[C---:B------:R-:W-:Y:S01]  /*2140*/  LEA R65, R13.reuse, 0x2, 0x1 ;  /* 0x000000020d417811 */ /* 0x040fe200078e08ff */
[----:B------:R-:W-:Y:S01]  /*2150*/  IMAD.MOV.U32 R64, RZ, RZ, R68 ;  /* 0x000000ffff407224 */ /* 0x000fe200078e0044 */
[C---:B------:R-:W-:Y:S01]  /*2160*/  LOP3.LUT R66, R12.reuse, 0x7ffffffe, RZ, 0xc0, !PT ;  /* 0x7ffffffe0c427812 */ /* 0x040fe200078ec0ff */
[-C--:B------:R-:W-:Y:S01]  /*2170*/  IMAD R63, R13, R0.reuse, 0x3 ;  /* 0x000000030d3f7424 */ /* 0x080fe200078e0200 */
[----:B------:R-:W-:Y:S01]  /*2180*/  IADD3 R67, PT, PT, R69, 0x10, RZ ;  /* 0x0000001045437810 */ /* 0x000fe20007ffe0ff */
[----:B------:R-:W-:-:S07]  /*2190*/  IMAD R0, R12, R0, 0x3 ;  /* 0x000000030c007424 */ /* 0x000fce00078e0200 */
.L_x_2309:
[----:B------:R-:W0:Y:S01]  /*21a0*/  LDCU UR4, c[0x0][0x3d8] ;  /* 0x00007b00ff0477ac */ /* 0x000e220008000800 */
[----:B---3--:R-:W-:Y:S01]  /*21b0*/  HFMA2 R11, -RZ, RZ, 0, 0 ;  /* 0x00000000ff0b7431 */ /* 0x008fe200000001ff */
[----:B------:R-:W-:Y:S01]  /*21c0*/  MOV R79, RZ ;  /* 0x000000ff004f7202 */ /* 0x000fe20000000f00 */
[----:B------:R-:W-:Y:S01]  /*21d0*/  IMAD.MOV.U32 R62, RZ, RZ, RZ ;  /* 0x000000ffff3e7224 */ /* 0x000fe200078e00ff */
[----:B------:R-:W-:Y:S02]  /*21e0*/  CS2R R60, SRZ ;  /* 0x00000000003c7805 */ /* 0x000fe4000001ff00 */
[----:B------:R-:W-:Y:S02]  /*21f0*/  CS2R R58, SRZ ;  /* 0x00000000003a7805 */ /* 0x000fe4000001ff00 */
[----:B----4-:R-:W-:Y:S02]  /*2200*/  CS2R R12, SRZ ;  /* 0x00000000000c7805 */ /* 0x010fe4000001ff00 */
[----:B-12---:R-:W-:-:S02]  /*2210*/  CS2R R14, SRZ ;  /* 0x00000000000e7805 */ /* 0x006fc4000001ff00 */
        /* <DEDUP_REMOVED lines=23> */
[----:B------:R-:W-:Y:S02]  /*2390*/  IADD3 R73, PT, PT, R37, 0x60, RZ ;  /* 0x0000006025497810 */ /* 0x000fe40007ffe0ff */
        /* <DEDUP_REMOVED lines=18> */
.L_x_2206:
[----:B------:R-:W-:Y:S01]  /*24c0*/  ISETP.GE.AND P1, PT, R75, UR5, PT ;  /* 0x000000054b007c0c */ /* 0x000fe2000bf26270 */
[----:B------:R-:W0:Y:S01]  /*24d0*/  @!P0 LDC.64 R42, c[0x0][0x388] ;  /* 0x0000e200ff2a8b82 */ /* 0x000e220000000a00 */
[----:B------:R-:W-:-:S05]  /*24e0*/  IMAD R51, R76, UR5, RZ ;  /* 0x000000054c337c24 */ /* 0x000fca000f8e02ff */
[----:B------:R-:W-:Y:S02]  /*24f0*/  IADD3 R50, P2, PT, R8, R51, RZ ;  /* 0x0000003308327210 */ /* 0x000fe40007f5e0ff */
[----:B------:R-:W1:Y:S02]  /*2500*/  @!P0 LDC.64 R44, c[0x0][0x390] ;  /* 0x0000e400ff2c8b82 */ /* 0x000e640000000a00 */
[----:B------:R-:W-:Y:S02]  /*2510*/  @!P0 IADD3 R78, P3, PT, R37, R50, RZ ;  /* 0x00000032254e8210 */ /* 0x000fe40007f7e0ff */
[----:B------:R-:W-:Y:S02]  /*2520*/  LEA.HI.X.SX32 R82, R51, R7, 0x1, P2 ;  /* 0x0000000733527211 */ /* 0x000fe400010f0eff */
[----:B------:R-:W-:Y:S01]  /*2530*/  ISETP.GE.AND P2, PT, R74, UR5, PT ;  /* 0x000000054a007c0c */ /* 0x000fe2000bf46270 */
[----:B------:R-:W-:Y:S01]  /*2540*/  @!P0 IMAD.SHL.U32 R53, R78, 0x2, RZ ;  /* 0x000000024e358824 */ /* 0x000fe200078e00ff */
[----:B------:R-:W2:Y:S01]  /*2550*/  @!P1 LDC.64 R46, c[0x0][0x388] ;  /* 0x0000e200ff2e9b82 */ /* 0x000ea20000000a00 */
[----:B------:R-:W-:-:S04]  /*2560*/  @!P0 IADD3.X R79, PT, PT, RZ, R82, RZ, P3, !PT ;  /* 0x00000052ff4f8210 */ /* 0x000fc80001ffe4ff */
[----:B------:R-:W-:Y:S02]  /*2570*/  @!P0 SHF.L.U64.HI R78, R78, 0x1, R79 ;  /* 0x000000014e4e8819 */ /* 0x000fe4000001024f */
[----:B------:R-:W-:Y:S01]  /*2580*/  @!P1 IADD3 R79, P5, PT, R37, R50, RZ ;  /* 0x00000032254f9210 */ /* 0x000fe20007fbe0ff */
[----:B------:R-:W3:Y:S01]  /*2590*/  @!P1 LDC.64 R48, c[0x0][0x390] ;  /* 0x0000e400ff309b82 */ /* 0x000ee20000000a00 */
[----:B0-----:R-:W-:-:S03]  /*25a0*/  @!P0 IADD3 R90, P3, PT, R53, R42, RZ ;  /* 0x0000002a355a8210 */ /* 0x001fc60007f7e0ff */
[----:B------:R-:W-:Y:S01]  /*25b0*/  @!P1 IMAD.X R84, RZ, RZ, R82, P5 ;  /* 0x000000ffff549224 */ /* 0x000fe200028e0652 */
[C---:B------:R-:W-:Y:S01]  /*25c0*/  @!P0 IADD3.X R91, PT, PT, R78.reuse, R43, RZ, P3, !PT ;  /* 0x0000002b4e5b8210 */ /* 0x040fe20001ffe4ff */
[----:B------:R-:W-:Y:S01]  /*25d0*/  @!P1 IMAD.SHL.U32 R87, R79, 0x2, RZ ;  /* 0x000000024f579824 */ /* 0x000fe200078e00ff */
[----:B------:R-:W-:Y:S01]  /*25e0*/  ISETP.GE.AND P3, PT, R73, UR5, PT ;  /* 0x0000000549007c0c */ /* 0x000fe2000bf66270 */
[----:B------:R-:W0:Y:S01]  /*25f0*/  @!P2 LDC.64 R42, c[0x0][0x388] ;  /* 0x0000e200ff2aab82 */ /* 0x000e220000000a00 */
[----:B-1----:R-:W-:Y:S02]  /*2600*/  @!P0 IADD3 R52, P4, PT, R53, R44, RZ ;  /* 0x0000002c35348210 */ /* 0x002fe40007f9e0ff */
[----:B------:R-:W-:Y:S02]  /*2610*/  @!P1 SHF.L.U64.HI R84, R79, 0x1, R84 ;  /* 0x000000014f549819 */ /* 0x000fe40000010254 */
[----:B------:R-:W-:Y:S02]  /*2620*/  @!P0 IADD3.X R53, PT, PT, R78, R45, RZ, P4, !PT ;  /* 0x0000002d4e358210 */ /* 0x000fe400027fe4ff */
[----:B------:R1:W4:Y:S01]  /*2630*/  @!P0 LDG.E.U16.CONSTANT R78, desc[UR6][R90.64] ;  /* 0x000000065a4e8981 */ /* 0x000322000c1e9500 */
[----:B--2---:R-:W-:Y:S01]  /*2640*/  @!P1 IADD3 R88, P4, PT, R87, R46, RZ ;  /* 0x0000002e57589210 */ /* 0x004fe20007f9e0ff */
[----:B------:R-:W2:Y:S02]  /*2650*/  @!P2 LDC.64 R44, c[0x0][0x390] ;  /* 0x0000e400ff2cab82 */ /* 0x000ea40000000a00 */
[----:B------:R0:W4:Y:S01]  /*2660*/  @!P0 LDG.E.U16.CONSTANT R79, desc[UR6][R52.64] ;  /* 0x00000006344f8981 */ /* 0x000122000c1e9500 */
[----:B------:R-:W-:-:S02]  /*2670*/  @!P1 IADD3.X R89, PT, PT, R84, R47, RZ, P4, !PT ;  /* 0x0000002f54599210 */ /* 0x000fc400027fe4ff */
[----:B---3--:R-:W-:-:S03]  /*2680*/  @!P1 IADD3 R86, P5, PT, R87, R48, RZ ;  /* 0x0000003057569210 */ /* 0x008fc60007fbe0ff */
[----:B------:R-:W3:Y:S02]  /*2690*/  @!P3 LDC.64 R46, c[0x0][0x388] ;  /* 0x0000e200ff2ebb82 */ /* 0x000ee40000000a00 */
[----:B------:R-:W-:Y:S01]  /*26a0*/  @!P1 IMAD.X R87, R84, 0x1, R49, P5 ;  /* 0x0000000154579824 */ /* 0x000fe200028e0631 */
[----:B------:R-:W-:Y:S01]  /*26b0*/  @!P2 IADD3 R83, P4, PT, R37, R50, RZ ;  /* 0x000000322553a210 */ /* 0x000fe20007f9e0ff */
[----:B------:R-:W4:Y:S04]  /*26c0*/  @!P1 LDG.E.U16.CONSTANT R84, desc[UR6][R88.64+0x40] ;  /* 0x0000400658549981 */ /* 0x000f28000c1e9500 */
[----:B------:R-:W3:Y:S01]  /*26d0*/  @!P3 LDC.64 R48, c[0x0][0x390] ;  /* 0x0000e400ff30bb82 */ /* 0x000ee20000000a00 */
[----:B------:R-:W-:Y:S01]  /*26e0*/  @!P2 IADD3.X R92, PT, PT, RZ, R82, RZ, P4, !PT ;  /* 0x00000052ff5ca210 */ /* 0x000fe200027fe4ff */
[----:B------:R-:W-:Y:S01]  /*26f0*/  @!P2 IMAD.SHL.U32 R93, R83, 0x2, RZ ;  /* 0x00000002535da824 */ /* 0x000fe200078e00ff */
[----:B-1----:R-:W-:Y:S01]  /*2700*/  @!P3 IADD3 R91, P5, PT, R37, R50, RZ ;  /* 0x00000032255bb210 */ /* 0x002fe20007fbe0ff */
[----:B------:R1:W4:Y:S01]  /*2710*/  @!P1 LDG.E.U16.CONSTANT R85, desc[UR6][R86.64+0x40] ;  /* 0x0000400656559981 */ /* 0x000322000c1e9500 */
[----:B------:R-:W-:-:S02]  /*2720*/  @!P2 SHF.L.U64.HI R90, R83, 0x1, R92 ;  /* 0x00000001535aa819 */ /* 0x000fc4000001025c */
[----:B0-----:R-:W-:Y:S01]  /*2730*/  @!P2 IADD3 R42, P4, PT, R93, R42, RZ ;  /* 0x0000002a5d2aa210 */ /* 0x001fe20007f9e0ff */
[----:B------:R-:W0:Y:S01]  /*2740*/  @!P1 LDC.64 R52, c[0x0][0x390] ;  /* 0x0000e400ff349b82 */ /* 0x000e220000000a00 */
[----:B------:R-:W-:Y:S01]  /*2750*/  IADD3 R83, PT, PT, R51, UR5, RZ ;  /* 0x0000000533537c10 */ /* 0x000fe2000fffe0ff */
[----:B------:R-:W-:Y:S01]  /*2760*/  @!P3 IMAD.X R92, RZ, RZ, R82, P5 ;  /* 0x000000ffff5cb224 */ /* 0x000fe200028e0652 */
[----:B------:R-:W-:Y:S02]  /*2770*/  @!P2 IADD3.X R43, PT, PT, R90, R43, RZ, P4, !PT ;  /* 0x0000002b5a2ba210 */ /* 0x000fe400027fe4ff */
[----:B------:R-:W-:Y:S01]  /*2780*/  IADD3 R82, P4, PT, R8, R83, RZ ;  /* 0x0000005308527210 */ /* 0x000fe20007f9e0ff */
[----:B-1----:R-:W-:Y:S01]  /*2790*/  @!P3 IMAD.SHL.U32 R87, R91, 0x2, RZ ;  /* 0x000000025b57b824 */ /* 0x002fe200078e00ff */
[----:B--2---:R-:W-:Y:S01]  /*27a0*/  @!P2 IADD3 R44, P5, PT, R93, R44, RZ ;  /* 0x0000002c5d2ca210 */ /* 0x004fe20007fbe0ff */
[----:B------:R1:W2:Y:S01]  /*27b0*/  @!P2 LDG.E.U16.CONSTANT R86, desc[UR6][R42.64+0x80] ;  /* 0x000080062a56a981 */ /* 0x0002a2000c1e9500 */
[----:B------:R-:W-:Y:S01]  /*27c0*/  LEA.HI.X.SX32 R83, R83, R7, 0x1, P4 ;  /* 0x0000000753537211 */ /* 0x000fe200020f0eff */
[----:B------:R-:W0:Y:S01]  /*27d0*/  @!P1 LDC.64 R50, c[0x0][0x388] ;  /* 0x0000e200ff329b82 */ /* 0x000e220000000a00 */
[----:B------:R-:W-:-:S02]  /*27e0*/  @!P3 SHF.L.U64.HI R88, R91, 0x1, R92 ;  /* 0x000000015b58b819 */ /* 0x000fc4000001025c */
[----:B------:R-:W-:Y:S02]  /*27f0*/  @!P2 IADD3.X R45, PT, PT, R90, R45, RZ, P5, !PT ;  /* 0x0000002d5a2da210 */ /* 0x000fe40002ffe4ff */
[C---:B---3--:R-:W-:Y:S02]  /*2800*/  @!P3 IADD3 R46, P4, PT, R87.reuse, R46, RZ ;  /* 0x0000002e572eb210 */ /* 0x048fe40007f9e0ff */
[----:B------:R-:W-:Y:S01]  /*2810*/  @!P3 IADD3 R48, P5, PT, R87, R48, RZ ;  /* 0x000000305730b210 */ /* 0x000fe20007fbe0ff */
[----:B------:R-:W3:Y:S01]  /*2820*/  @!P2 LDG.E.U16.CONSTANT R44, desc[UR6][R44.64+0x80] ;  /* 0x000080062c2ca981 */ /* 0x000ee2000c1e9500 */
[C---:B------:R-:W-:Y:S01]  /*2830*/  @!P3 IADD3.X R47, PT, PT, R88.reuse, R47, RZ, P4, !PT ;  /* 0x0000002f582fb210 */ /* 0x040fe200027fe4ff */
[----:B-1----:R-:W1:Y:S01]  /*2840*/  @!P2 LDC.64 R42, c[0x0][0x388] ;  /* 0x0000e200ff2aab82 */ /* 0x002e620000000a00 */
[----:B------:R-:W-:-:S03]  /*2850*/  @!P3 IADD3.X R49, PT, PT, R88, R49, RZ, P5, !PT ;  /* 0x000000315831b210 */ /* 0x000fc60002ffe4ff */
[----:B------:R0:W3:Y:S04]  /*2860*/  @!P3 LDG.E.U16.CONSTANT R46, desc[UR6][R46.64+0xc0] ;  /* 0x0000c0062e2eb981 */ /* 0x0000e8000c1e9500 */
[----:B------:R-:W3:Y:S01]  /*2870*/  @!P3 LDG.E.U16.CONSTANT R48, desc[UR6][R48.64+0xc0] ;  /* 0x0000c0063030b981 */ /* 0x000ee2000c1e9500 */
[----:B------:R-:W-:-:S05]  /*2880*/  @!P1 IADD3 R89, P6, PT, R37, R82, RZ ;  /* 0x0000005225599210 */ /* 0x000fca0007fde0ff */
        /* <DEDUP_REMOVED lines=13> */
[----:B0-----:R-:W-:Y:S01]  /*2960*/  @!P2 SHF.L.U32 R51, R47, 0x1, RZ ;  /* 0x000000012f33a819 */ /* 0x001fe200000006ff */
[----:B-1----:R-:W-:-:S02]  /*2970*/  IMAD R53, R76, 0x4, R3 ;  /* 0x000000044c357824 */ /* 0x002fc400078e0203 */
[----:B----4-:R-:W-:Y:S02]  /*2980*/  @!P0 HADD2.F32 R39, -RZ, R78.H0_H0 ;  /* 0x2000004eff278230 */ /* 0x010fe40000004100 */
[----:B------:R-:W-:Y:S02]  /*2990*/  @!P0 HADD2.F32 R41, -RZ, R79.H0_H0 ;  /* 0x2000004fff298230 */ /* 0x000fe40000004100 */
[----:B------:R-:W-:Y:S02]  /*29a0*/  @!P1 HADD2.F32 R38, -RZ, R84.H0_H0 ;  /* 0x20000054ff269230 */ /* 0x000fe40000004100 */
[----:B------:R-:W-:Y:S02]  /*29b0*/  @!P1 HADD2.F32 R40, -RZ, R85.H0_H0 ;  /* 0x20000055ff289230 */ /* 0x000fe40000004100 */
[----:B--2---:R-:W-:Y:S02]  /*29c0*/  @!P2 HADD2.F32 R55, -RZ, R86.H0_H0 ;  /* 0x20000056ff37a230 */ /* 0x004fe40000004100 */
[----:B---3--:R-:W-:-:S02]  /*29d0*/  @!P2 HADD2.F32 R57, -RZ, R44.H0_H0 ;  /* 0x2000002cff39a230 */ /* 0x008fc40000004100 */
[----:B------:R-:W-:Y:S02]  /*29e0*/  @!P3 HADD2.F32 R54, -RZ, R46.H0_H0 ;  /* 0x2000002eff36b230 */ /* 0x000fe40000004100 */
[----:B------:R-:W-:Y:S02]  /*29f0*/  @!P2 IMAD.X R46, RZ, RZ, R83, P4 ;  /* 0x000000ffff2ea224 */ /* 0x000fe400020e0653 */
[----:B------:R-:W-:Y:S01]  /*2a00*/  @!P3 HADD2.F32 R56, -RZ, R48.H0_H0 ;  /* 0x20000030ff38b230 */ /* 0x000fe20000004100 */
        /* <DEDUP_REMOVED lines=13> */
.L_x_2198:
[----:B------:R-:W-:Y:S02]  /*2ae0*/  ISETP.GE.AND P5, PT, R6, R10, PT ;  /* 0x0000000a0600720c */ /* 0x000fe40003fa6270 */
[----:B------:R-:W-:Y:S02]  /*2af0*/  @!P2 SHF.L.U64.HI R46, R47, 0x1, R46 ;  /* 0x000000012f2ea819 */ /* 0x000fe4000001022e */
[----:B------:R-:W-:Y:S02]  /*2b00*/  @!P2 IADD3 R48, P4, PT, R51, R42, RZ ;  /* 0x0000002a3330a210 */ /* 0x000fe40007f9e0ff */
[----:B------:R-:W-:Y:S02]  /*2b10*/  MOV R78, UR8 ;  /* 0x00000008004e7c02 */ /* 0x000fe40008000f00 */
[----:B------:R-:W-:Y:S01]  /*2b20*/  LOP3.LUT R72, R72, 0xfffffffe, RZ, 0xc0, !PT ;  /* 0xfffffffe48487812 */ /* 0x000fe200078ec0ff */
[----:B------:R-:W-:Y:S01]  /*2b30*/  @!P2 IMAD.X R49, R46, 0x1, R43, P4 ;  /* 0x000000012e31a824 */ /* 0x000fe200020e062b */
[----:B------:R-:W-:Y:S01]  /*2b40*/  MOV R43, 0xc ;  /* 0x0000000c002b7802 */ /* 0x000fe20000000f00 */
[----:B------:R-:W-:-:S02]  /*2b50*/  IMAD R52, R78, 0x4, R53 ;  /* 0x000000044e347824 */ /* 0x000fc400078e0235 */
        /* <DEDUP_REMOVED lines=14> */
.L_x_2199:
[----:B------:R-:W-:Y:S01]  /*2c40*/  ISETP.GE.AND P4, PT, R5, R10, PT ;  /* 0x0000000a0500720c */ /* 0x000fe20003f86270 */
[----:B------:R-:W-:Y:S02]  /*2c50*/  IMAD R42, R78, R43, 0xc ;  /* 0x0000000c4e2a7424 */ /* 0x000fe400078e022b */
[----:B------:R-:W-:-:S03]  /*2c60*/  IMAD R84, R4, 0x8, R53 ;  /* 0x0000000804547824 */ /* 0x000fc600078e0235 */
[----:B------:R-:W-:-:S07]  /*2c70*/  IADD3 R79, PT, PT, R53, R42, RZ ;  /* 0x0000002a354f7210 */ /* 0x000fce0007ffe0ff */
        /* <DEDUP_REMOVED lines=13> */
.L_x_2200:
        /* <DEDUP_REMOVED lines=14> */
.L_x_2201:
[----:B------:R-:W0:Y:S01]  /*2e30*/  @!P2 LDC.64 R42, c[0x0][0x390] ;  /* 0x0000e400ff2aab82 */ /* 0x000e220000000a00 */
[----:B-----5:R-:W-:Y:S01]  /*2e40*/  @!P1 HADD2.F32 R38, -RZ, R50.H0_H0 ;  /* 0x20000032ff269230 */ /* 0x020fe20000004100 */
[----:B------:R-:W2:Y:S01]  /*2e50*/  @!P2 LDG.E.U16.CONSTANT R48, desc[UR6][R48.64+0x80] ;  /* 0x000080063030a981 */ /* 0x000ea2000c1e9500 */
[----:B------:R-:W-:Y:S01]  /*2e60*/  @!P1 HADD2.F32 R40, -RZ, R45.H0_H0 ;  /* 0x2000002dff289230 */ /* 0x000fe20000004100 */
[----:B------:R-:W-:-:S04]  /*2e70*/  LOP3.LUT P6, RZ, R72, 0x2, RZ, 0xc0, !PT ;  /* 0x0000000248ff7812 */ /* 0x000fc800078cc0ff */
[----:B------:R-:W1:Y:S01]  /*2e80*/  @!P3 LDC.64 R44, c[0x0][0x390] ;  /* 0x0000e400ff2cbb82 */ /* 0x000e620000000a00 */
[----:B0-----:R-:W-:-:S04]  /*2e90*/  @!P2 IADD3 R50, P1, PT, R51, R42, RZ ;  /* 0x0000002a3332a210 */ /* 0x001fc80007f3e0ff */
[----:B------:R-:W-:-:S03]  /*2ea0*/  @!P2 IADD3.X R51, PT, PT, R46, R43, RZ, P1, !PT ;  /* 0x0000002b2e33a210 */ /* 0x000fc60000ffe4ff */
[----:B------:R-:W0:Y:S01]  /*2eb0*/  @!P3 LDC.64 R42, c[0x0][0x388] ;  /* 0x0000e200ff2abb82 */ /* 0x000e220000000a00 */
[----:B------:R-:W-:Y:S01]  /*2ec0*/  @!P3 IADD3 R46, P1, PT, R37, R82, RZ ;  /* 0x00000052252eb210 */ /* 0x000fe20007f3e0ff */
[----:B------:R-:W3:Y:S04]  /*2ed0*/  @!P2 LDG.E.U16.CONSTANT R50, desc[UR6][R50.64+0x80] ;  /* 0x000080063232a981 */ /* 0x000ee8000c1e9500 */
[----:B------:R-:W-:Y:S01]  /*2ee0*/  @!P3 IMAD.X R47, RZ, RZ, R83, P1 ;  /* 0x000000ffff2fb224 */ /* 0x000fe200008e0653 */
[----:B------:R-:W-:-:S04]  /*2ef0*/  @!P3 SHF.L.U32 R85, R46, 0x1, RZ ;  /* 0x000000012e55b819 */ /* 0x000fc800000006ff */
        /* <DEDUP_REMOVED lines=9> */
[----:B--2---:R-:W-:-:S02]  /*2f90*/  @!P2 HADD2.F32 R55, -RZ, R48.H0_H0 ;  /* 0x20000030ff37a230 */ /* 0x004fc40000004100 */
[----:B---3--:R-:W-:Y:S01]  /*2fa0*/  @!P2 HADD2.F32 R57, -RZ, R50.H0_H0 ;  /* 0x20000032ff39a230 */ /* 0x008fe20000004100 */
[----:B------:R-:W-:-:S04]  /*2fb0*/  @!P1 IADD3 R50, P2, PT, R37, R82, RZ ;  /* 0x0000005225329210 */ /* 0x000fc80007f5e0ff */
[----:B------:R-:W-:Y:S01]  /*2fc0*/  @!P1 SHF.L.U32 R51, R50, 0x1, RZ ;  /* 0x0000000132339819 */ /* 0x000fe200000006ff */
[----:B------:R-:W-:-:S03]  /*2fd0*/  @!P1 IMAD.X R83, RZ, RZ, R83, P2 ;  /* 0x000000ffff539224 */ /* 0x000fc600010e0653 */
[----:B0-----:R-:W-:Y:S02]  /*2fe0*/  @!P1 IADD3 R48, P2, PT, R51, R42, RZ ;  /* 0x0000002a33309210 */ /* 0x001fe40007f5e0ff */
[----:B------:R-:W-:-:S05]  /*2ff0*/  @!P1 SHF.L.U64.HI R50, R50, 0x1, R83 ;  /* 0x0000000132329819 */ /* 0x000fca0000010253 */
[----:B------:R-:W-:Y:S02]  /*3000*/  @!P1 IMAD.X R49, R50, 0x1, R43, P2 ;  /* 0x0000000132319824 */ /* 0x000fe400010e062b */
[----:B------:R-:W0:Y:S03]  /*3010*/  @!P1 LDC.64 R42, c[0x0][0x390] ;  /* 0x0000e400ff2a9b82 */ /* 0x000e260000000a00 */
[----:B------:R-:W2:Y:S01]  /*3020*/  @!P1 LDG.E.U16.CONSTANT R48, desc[UR6][R48.64] ;  /* 0x0000000630309981 */ /* 0x000ea2000c1e9500 */
[----:B0-----:R-:W-:-:S04]  /*3030*/  @!P1 IADD3 R42, P2, PT, R51, R42, RZ ;  /* 0x0000002a332a9210 */ /* 0x001fc80007f5e0ff */
[----:B------:R-:W-:-:S05]  /*3040*/  @!P1 IADD3.X R43, PT, PT, R50, R43, RZ, P2, !PT ;  /* 0x0000002b322b9210 */ /* 0x000fca00017fe4ff */
[----:B------:R-:W3:Y:S01]  /*3050*/  @!P1 LDG.E.U16.CONSTANT R42, desc[UR6][R42.64] ;  /* 0x000000062a2a9981 */ /* 0x000ee2000c1e9500 */
[----:B----4-:R-:W-:Y:S02]  /*3060*/  @!P3 HADD2.F32 R54, -RZ, R46.H0_H0 ;  /* 0x2000002eff36b230 */ /* 0x010fe40000004100 */
[----:B------:R-:W-:Y:S02]  /*3070*/  @!P3 HADD2.F32 R56, -RZ, R44.H0_H0 ;  /* 0x2000002cff38b230 */ /* 0x000fe40000004100 */
[----:B--2---:R-:W-:Y:S02]  /*3080*/  @!P1 HADD2.F32 R39, -RZ, R48.H0_H0 ;  /* 0x20000030ff279230 */ /* 0x004fe40000004100 */
[----:B---3--:R-:W-:Y:S01]  /*3090*/  @!P1 HADD2.F32 R41, -RZ, R42.H0_H0 ;  /* 0x2000002aff299230 */ /* 0x008fe20000004100 */
        /* <DEDUP_REMOVED lines=13> */
.L_x_2202:
        /* <DEDUP_REMOVED lines=14> */
.L_x_2203:
        /* <DEDUP_REMOVED lines=13> */
.L_x_2204:
        /* <DEDUP_REMOVED lines=13> */
.L_x_2205:
[----:B------:R-:W-:-:S05]  /*33f0*/  VIADD R76, R76, 0x2 ;  /* 0x000000024c4c7836 */ /* 0x000fca0000000000 */
[----:B------:R-:W-:-:S13]  /*3400*/  ISETP.NE.AND P1, PT, R76, R66, PT ;  /* 0x000000424c00720c */ /* 0x000fda0003f25270 */
[----:B------:R-:W-:Y:S05]  /*3410*/  @P1 BRA `(.L_x_2206) ;  /* 0xfffffff000281947 */ /* 0x000fea000383ffff */
[----:B------:R-:W-:-:S07]  /*3420*/  MOV R73, R66 ;  /* 0x0000004200497202 */ /* 0x000fce0000000f00 */
.L_x_2197:
[----:B------:R-:W-:Y:S01]  /*3430*/  LOP3.LUT P0, RZ, R78, 0x1, RZ, 0xc0, !PT ;  /* 0x000000014eff7812 */ /* 0x000fe2000780c0ff */
[----:B------:R-:W-:-:S12]  /*3440*/  IMAD.MOV.U32 R79, RZ, RZ, R77 ;  /* 0x000000ffff4f7224 */ /* 0x000fd800078e004d */
[----:B------:R-:W-:Y:S05]  /*3450*/  @!P0 BRA `(.L_x_2196) ;  /* 0x0000000800088947 */ /* 0x000fea0003800000 */
[----:B------:R-:W0:Y:S01]  /*3460*/  LDCU UR4, c[0x0][0x3dc] ;  /* 0x00007b80ff0477ac */ /* 0x000e220008000800 */
[C---:B------:R-:W-:Y:S01]  /*3470*/  IADD3 R82, PT, PT, R37.reuse, 0x20, RZ ;  /* 0x0000002025527810 */ /* 0x040fe20007ffe0ff */
[C---:B------:R-:W-:Y:S01]  /*3480*/  VIADD R83, R37.reuse, 0x40 ;  /* 0x0000004025537836 */ /* 0x040fe20000000000 */
[C---:B------:R-:W-:Y:S02]  /*3490*/  IADD3 R44, PT, PT, R37.reuse, 0x60, RZ ;  /* 0x00000060252c7810 */ /* 0x040fe40007ffe0ff */
        /* <DEDUP_REMOVED lines=10> */
[C---:B------:R-:W-:Y:S01]  /*3540*/  @!P3 SHF.L.U32 R75, R50.reuse, 0x1, RZ ;  /* 0x00000001324bb819 */ /* 0x040fe200000006ff */
[----:B------:R-:W-:Y:S01]  /*3550*/  @!P3 IMAD.X R51, RZ, RZ, R84, P4 ;  /* 0x000000ffff33b224 */ /* 0x000fe200020e0654 */
[----:B------:R-:W-:Y:S01]  /*3560*/  @!P1 IADD3.X R88, PT, PT, RZ, R84, RZ, P6, !PT ;  /* 0x00000054ff589210 */ /* 0x000fe200037fe4ff */
[----:B------:R-:W1:Y:S03]  /*3570*/  @!P3 LDC.64 R48, c[0x0][0x390] ;  /* 0x0000e400ff30bb82 */ /* 0x000e660000000a00 */
[----:B------:R-:W-:-:S05]  /*3580*/  @!P3 SHF.L.U64.HI R50, R50, 0x1, R51 ;  /* 0x000000013232b819 */ /* 0x000fca0000010233 */
[----:B------:R-:W2:Y:S01]  /*3590*/  @!P1 LDC.64 R42, c[0x0][0x388] ;  /* 0x0000e200ff2a9b82 */ /* 0x000ea20000000a00 */
[----:B0-----:R-:W-:-:S07]  /*35a0*/  @!P3 IADD3 R76, P4, PT, R75, R46, RZ ;  /* 0x0000002e4b4cb210 */ /* 0x001fce0007f9e0ff */
[----:B------:R-:W0:Y:S01]  /*35b0*/  @!P1 LDC.64 R44, c[0x0][0x390] ;  /* 0x0000e400ff2c9b82 */ /* 0x000e220000000a00 */
[----:B------:R-:W-:Y:S02]  /*35c0*/  @!P2 IADD3 R85, P6, PT, R37, R86, RZ ;  /* 0x000000562555a210 */ /* 0x000fe40007fde0ff */
[C---:B------:R-:W-:Y:S01]  /*35d0*/  @!P1 SHF.L.U64.HI R88, R87.reuse, 0x1, R88 ;  /* 0x0000000157589819 */ /* 0x040fe20000010258 */
[C---:B------:R-:W-:Y:S01]  /*35e0*/  @!P3 IMAD.X R77, R50.reuse, 0x1, R47, P4 ;  /* 0x00000001324db824 */ /* 0x040fe200020e062f */
[----:B------:R-:W-:Y:S02]  /*35f0*/  @!P1 SHF.L.U32 R87, R87, 0x1, RZ ;  /* 0x0000000157579819 */ /* 0x000fe400000006ff */
[----:B-1----:R-:W-:Y:S01]  /*3600*/  @!P3 IADD3 R74, P5, PT, R75, R48, RZ ;  /* 0x000000304b4ab210 */ /* 0x002fe20007fbe0ff */
[----:B------:R-:W1:Y:S01]  /*3610*/  @!P2 LDC.64 R46, c[0x0][0x388] ;  /* 0x0000e200ff2eab82 */ /* 0x000e620000000a00 */
[----:B------:R-:W-:Y:S01]  /*3620*/  @!P0 IADD3 R89, P4, PT, R37, R86, RZ ;  /* 0x0000005625598210 */ /* 0x000fe20007f9e0ff */
[----:B------:R-:W3:Y:S02]  /*3630*/  @!P3 LDG.E.U16.CONSTANT R76, desc[UR6][R76.64] ;  /* 0x000000064c4cb981 */ /* 0x000ee4000c1e9500 */
[----:B------:R-:W-:-:S04]  /*3640*/  @!P3 IMAD.X R75, R50, 0x1, R49, P5 ;  /* 0x00000001324bb824 */ /* 0x000fc800028e0631 */
[----:B------:R-:W4:Y:S08]  /*3650*/  @!P2 LDC.64 R48, c[0x0][0x390] ;  /* 0x0000e400ff30ab82 */ /* 0x000f300000000a00 */
[----:B------:R-:W5:Y:S01]  /*3660*/  @!P0 LDC.64 R50, c[0x0][0x388] ;  /* 0x0000e200ff328b82 */ /* 0x000f620000000a00 */
[----:B------:R-:W-:-:S07]  /*3670*/  @!P2 IMAD.X R86, RZ, RZ, R84, P6 ;  /* 0x000000ffff56a224 */ /* 0x000fce00030e0654 */
[----:B------:R-:W5:Y:S01]  /*3680*/  @!P0 LDC.64 R52, c[0x0][0x390] ;  /* 0x0000e400ff348b82 */ /* 0x000f620000000a00 */
[----:B--2---:R-:W-:Y:S01]  /*3690*/  @!P1 IADD3 R42, P5, PT, R87, R42, RZ ;  /* 0x0000002a572a9210 */ /* 0x004fe20007fbe0ff */
[----:B------:R-:W-:Y:S01]  /*36a0*/  @!P0 IMAD.X R90, RZ, RZ, R84, P4 ;  /* 0x000000ffff5a8224 */ /* 0x000fe200020e0654 */
[----:B------:R-:W-:Y:S01]  /*36b0*/  @!P2 SHF.L.U64.HI R84, R85, 0x1, R86 ;  /* 0x000000015554a819 */ /* 0x000fe20000010256 */
[----:B------:R-:W2:Y:S01]  /*36c0*/  @!P3 LDG.E.U16.CONSTANT R74, desc[UR6][R74.64] ;  /* 0x000000064a4ab981 */ /* 0x000ea2000c1e9500 */
[C---:B------:R-:W-:Y:S02]  /*36d0*/  @!P1 IADD3.X R43, PT, PT, R88.reuse, R43, RZ, P5, !PT ;  /* 0x0000002b582b9210 */ /* 0x040fe40002ffe4ff */
[----:B0-----:R-:W-:Y:S02]  /*36e0*/  @!P1 IADD3 R44, P5, PT, R87, R44, RZ ;  /* 0x0000002c572c9210 */ /* 0x001fe40007fbe0ff */
[----:B------:R-:W-:Y:S01]  /*36f0*/  @!P2 SHF.L.U32 R85, R85, 0x1, RZ ;  /* 0x000000015555a819 */ /* 0x000fe200000006ff */
[----:B------:R-:W2:Y:S01]  /*3700*/  @!P1 LDG.E.U16.CONSTANT R42, desc[UR6][R42.64+0x40] ;  /* 0x000040062a2a9981 */ /* 0x000ea2000c1e9500 */
[----:B------:R-:W-:Y:S01]  /*3710*/  @!P0 SHF.L.U64.HI R86, R89, 0x1, R90 ;  /* 0x0000000159568819 */ /* 0x000fe2000001025a */
[----:B------:R-:W-:Y:S01]  /*3720*/  @!P1 IMAD.X R45, R88, 0x1, R45, P5 ;  /* 0x00000001582d9824 */ /* 0x000fe200028e062d */
[----:B-1----:R-:W-:-:S02]  /*3730*/  @!P2 IADD3 R46, P4, PT, R85, R46, RZ ;  /* 0x0000002e552ea210 */ /* 0x002fc40007f9e0ff */
[----:B------:R-:W-:Y:S02]  /*3740*/  @!P0 SHF.L.U32 R89, R89, 0x1, RZ ;  /* 0x0000000159598819 */ /* 0x000fe400000006ff */
[----:B----4-:R-:W-:Y:S01]  /*3750*/  @!P2 IADD3 R48, P5, PT, R85, R48, RZ ;  /* 0x000000305530a210 */ /* 0x010fe20007fbe0ff */
[C---:B------:R-:W-:Y:S01]  /*3760*/  @!P2 IMAD.X R47, R84.reuse, 0x1, R47, P4 ;  /* 0x00000001542fa824 */ /* 0x040fe200020e062f */
[C---:B-----5:R-:W-:Y:S01]  /*3770*/  @!P0 IADD3 R50, P4, PT, R89.reuse, R50, RZ ;  /* 0x0000003259328210 */ /* 0x060fe20007f9e0ff */
[----:B------:R-:W4:Y:S01]  /*3780*/  @!P1 LDG.E.U16.CONSTANT R44, desc[UR6][R44.64+0x40] ;  /* 0x000040062c2c9981 */ /* 0x000f22000c1e9500 */
[----:B------:R-:W-:Y:S02]  /*3790*/  @!P2 IADD3.X R49, PT, PT, R84, R49, RZ, P5, !PT ;  /* 0x000000315431a210 */ /* 0x000fe40002ffe4ff */
[----:B------:R-:W-:Y:S01]  /*37a0*/  @!P0 IADD3 R52, P5, PT, R89, R52, RZ ;  /* 0x0000003459348210 */ /* 0x000fe20007fbe0ff */
[C---:B------:R-:W-:Y:S01]  /*37b0*/  @!P0 IMAD.X R51, R86.reuse, 0x1, R51, P4 ;  /* 0x0000000156338824 */ /* 0x040fe200020e0633 */
[----:B------:R-:W5:Y:S02]  /*37c0*/  @!P2 LDG.E.U16.CONSTANT R46, desc[UR6][R46.64+0x80] ;  /* 0x000080062e2ea981 */ /* 0x000f64000c1e9500 */
[----:B------:R-:W-:-:S02]  /*37d0*/  @!P0 IADD3.X R53, PT, PT, R86, R53, RZ, P5, !PT ;  /* 0x0000003556358210 */ /* 0x000fc40002ffe4ff */
[----:B------:R-:W5:Y:S04]  /*37e0*/  @!P2 LDG.E.U16.CONSTANT R48, desc[UR6][R48.64+0x80] ;  /* 0x000080063030a981 */ /* 0x000f68000c1e9500 */
[----:B------:R-:W5:Y:S04]  /*37f0*/  @!P0 LDG.E.U16.CONSTANT R50, desc[UR6][R50.64+0xc0] ;  /* 0x0000c00632328981 */ /* 0x000f68000c1e9500 */
[----:B------:R-:W5:Y:S01]  /*3800*/  @!P0 LDG.E.U16.CONSTANT R52, desc[UR6][R52.64+0xc0] ;  /* 0x0000c00634348981 */ /* 0x000f62000c1e9500 */
[-C--:B------:R-:W-:Y:S02]  /*3810*/  ISETP.GE.AND P6, PT, R9, R10.reuse, PT ;  /* 0x0000000a0900720c */ /* 0x080fe40003fc6270 */
[----:B------:R-:W-:-:S02]  /*3820*/  ISETP.GE.AND P4, PT, R5, R10, PT ;  /* 0x0000000a0500720c */ /* 0x000fc40003f86270 */
[-C--:B------:R-:W-:Y:S01]  /*3830*/  ISETP.GE.AND P5, PT, R2, R10.reuse, PT ;  /* 0x0000000a0200720c */ /* 0x080fe20003fa6270 */
[----:B---3--:R-:W-:Y:S02]  /*3840*/  @!P3 HADD2.F32 R39, -RZ, R76.H0_H0 ;  /* 0x2000004cff27b230 */ /* 0x008fe40000004100 */
[----:B--2---:R-:W-:Y:S01]  /*3850*/  @!P3 HADD2.F32 R41, -RZ, R74.H0_H0 ;  /* 0x2000004aff29b230 */ /* 0x004fe20000004100 */
[----:B------:R-:W-:Y:S01]  /*3860*/  ISETP.GE.AND P3, PT, R6, R10, PT ;  /* 0x0000000a0600720c */ /* 0x000fe20003f66270 */
[----:B------:R-:W-:Y:S02]  /*3870*/  @!P1 HADD2.F32 R38, -RZ, R42.H0_H0 ;  /* 0x2000002aff269230 */ /* 0x000fe40000004100 */
[----:B----4-:R-:W-:Y:S02]  /*3880*/  @!P1 HADD2.F32 R40, -RZ, R44.H0_H0 ;  /* 0x2000002cff289230 */ /* 0x010fe40000004100 */
[----:B-----5:R-:W-:Y:S02]  /*3890*/  @!P2 HADD2.F32 R55, -RZ, R46.H0_H0 ;  /* 0x2000002eff37a230 */ /* 0x020fe40000004100 */
[----:B------:R-:W-:-:S02]  /*38a0*/  @!P2 HADD2.F32 R57, -RZ, R48.H0_H0 ;  /* 0x20000030ff39a230 */ /* 0x000fc40000004100 */
        /* <DEDUP_REMOVED lines=16> */
.L_x_2207:
[----:B------:R-:W-:Y:S05]  /*39b0*/  @P3 BRA `(.L_x_2208) ;  /* 0x0000000000383947 */ /* 0x000fea0003800000 */
[----:B------:R-:W-:Y:S02]  /*39c0*/  IADD3 R78, PT, PT, R73, R78, RZ ;  /* 0x0000004e494e7210 */ /* 0x000fe40007ffe0ff */
        /* <DEDUP_REMOVED lines=13> */
.L_x_2208:
        /* <DEDUP_REMOVED lines=15> */
.L_x_2209:
[----:B------:R-:W-:Y:S05]  /*3b90*/  @P5 BRA `(.L_x_2196) ;  /* 0x0000000000385947 */ /* 0x000fea0003800000 */
[----:B------:R-:W-:Y:S02]  /*3ba0*/  IADD3 R42, PT, PT, R73, R0, RZ ;  /* 0x00000000492a7210 */ /* 0x000fe40007ffe0ff */
        /* <DEDUP_REMOVED lines=13> */
.L_x_2196:
[----:B------:R-:W0:Y:S01]  /*3c80*/  LDCU UR4, c[0x0][0x3e4] ;  /* 0x00007c80ff0477ac */ /* 0x000e220008000800 */
[----:B------:R-:W-:Y:S01]  /*3c90*/  BSSY.RECONVERGENT B0, `(.L_x_2210) ;  /* 0x000042e000007945 */ /* 0x000fe20003800200 */
[----:B------:R-:W-:Y:S01]  /*3ca0*/  IADD3 R44, PT, PT, R71, R64, RZ ;  /* 0x00000040472c7210 */ /* 0x000fe20007ffe0ff */
        /* <DEDUP_REMOVED lines=28> */
[----:B------:R-:W-:Y:S05]  /*3e70*/  CALL.REL.NOINC `($__internal_17_$__cuda_sm3x_div_rn_noftz_f32_slowpath) ;  /* 0x0000006800807944 */ /* 0x000fea0003c00000 */
[----:B------:R-:W-:-:S07]  /*3e80*/  IMAD.MOV.U32 R37, RZ, RZ, R20 ;  /* 0x000000ffff257224 */ /* 0x000fce00078e0014 */
.L_x_2217:
[----:B------:R-:W-:Y:S05]  /*3e90*/  BSYNC.RECONVERGENT B5 ;  /* 0x0000000000057941 */ /* 0x000fea0003800200 */
.L_x_2216:
[----:B------:R-:W-:-:S05]  /*3ea0*/  FMUL R36, R37, R36 ;  /* 0x0000002425247220 */ /* 0x000fca0000400000 */
[----:B------:R0:W-:Y:S02]  /*3eb0*/  STS [R45+0x10], R36 ;  /* 0x000010242d007388 */ /* 0x0001e40000000800 */
.L_x_2215:
[----:B------:R-:W-:Y:S05]  /*3ec0*/  BSYNC.RECONVERGENT B4 ;  /* 0x0000000000047941 */ /* 0x000fea0003800200 */
.L_x_2214:
        /* <DEDUP_REMOVED lines=23> */
[----:B------:R-:W-:Y:S05]  /*4040*/  CALL.REL.NOINC `($__internal_17_$__cuda_sm3x_div_rn_noftz_f32_slowpath) ;  /* 0x00000068000c7944 */ /* 0x000fea0003c00000 */
.L_x_2221:
[----:B------:R-:W-:Y:S05]  /*4050*/  BSYNC.RECONVERGENT B5 ;  /* 0x0000000000057941 */ /* 0x000fea0003800200 */
.L_x_2220:
[----:B------:R-:W-:-:S05]  /*4060*/  FMUL R20, R20, R35 ;  /* 0x0000002314147220 */ /* 0x000fca0000400000 */
[----:B------:R1:W-:Y:S02]  /*4070*/  STS [R45+0x90], R20 ;  /* 0x000090142d007388 */ /* 0x0003e40000000800 */
.L_x_2219:
[----:B------:R-:W-:Y:S05]  /*4080*/  BSYNC.RECONVERGENT B4 ;  /* 0x0000000000047941 */ /* 0x000fea0003800200 */
.L_x_2218:
        /* <DEDUP_REMOVED lines=24> */
.L_x_2225:
[----:B------:R-:W-:Y:S05]  /*4210*/  BSYNC.RECONVERGENT B5 ;  /* 0x0000000000057941 */ /* 0x000fea0003800200 */
.L_x_2224:
[----:B------:R-:W-:-:S05]  /*4220*/  FMUL R34, R19, R34 ;  /* 0x0000002213227220 */ /* 0x000fca0000400000 */
[----:B------:R2:W-:Y:S02]  /*4230*/  STS [R45+0x110], R34 ;  /* 0x000110222d007388 */ /* 0x0005e40000000800 */
.L_x_2223:
[----:B------:R-:W-:Y:S05]  /*4240*/  BSYNC.RECONVERGENT B4 ;  /* 0x0000000000047941 */ /* 0x000fea0003800200 */
.L_x_2222:
        /* <DEDUP_REMOVED lines=20> */
[----:B------:R-:W-:Y:S01]  /*4390*/  IMAD.MOV.U32 R20, RZ, RZ, R17 ;  /* 0x000000ffff147224 */ /* 0x000fe200078e0011 */
[----:B------:R-:W-:-:S07]  /*43a0*/  MOV R42, 0x43c0 ;  /* 0x000043c0002a7802 */ /* 0x000fce0000000f00 */
[----:B0-2---:R-:W-:Y:S05]  /*43b0*/  CALL.REL.NOINC `($__internal_17_$__cuda_sm3x_div_rn_noftz_f32_slowpath) ;  /* 0x0000006400307944 */ /* 0x005fea0003c00000 */
[----:B------:R-:W-:-:S07]  /*43c0*/  MOV R18, R20 ;  /* 0x0000001400127202 */ /* 0x000fce0000000f00 */
.L_x_2228:
[----:B------:R-:W-:Y:S05]  /*43d0*/  BSYNC.RECONVERGENT B5 ;  /* 0x0000000000057941 */ /* 0x000fea0003800200 */
.L_x_2227:
[----:B------:R-:W-:-:S05]  /*43e0*/  FMUL R18, R18, R33 ;  /* 0x0000002112127220 */ /* 0x000fca0000400000 */
[----:B------:R3:W-:Y:S02]  /*43f0*/  STS [R45+0x190], R18 ;  /* 0x000190122d007388 */ /* 0x0007e40000000800 */
.L_x_2226:
[----:B------:R-:W-:Y:S05]  /*4400*/  BSYNC.RECONVERGENT B4 ;  /* 0x0000000000047941 */ /* 0x000fea0003800200 */
.L_x_2213:
[----:B------:R-:W-:-:S13]  /*4410*/  ISETP.GE.AND P0, PT, R6, R10, PT ;  /* 0x0000000a0600720c */ /* 0x000fda0003f06270 */
[----:B------:R-:W-:Y:S05]  /*4420*/  @P0 BRA `(.L_x_2229) ;  /* 0x0000000400c40947 */ /* 0x000fea0003800000 */
[----:B------:R-:W4:Y:S01]  /*4430*/  LDCU UR4, c[0x0][0x3dc] ;  /* 0x00007b80ff0477ac */ /* 0x000f220008000800 */
[----:B------:R-:W-:Y:S01]  /*4440*/  BSSY.RECONVERGENT B4, `(.L_x_2230) ;  /* 0x000001b000047945 */ /* 0x000fe20003800200 */
[C---:B----4-:R-:W-:Y:S01]  /*4450*/  ISETP.GE.AND P0, PT, R44.reuse, UR4, PT ;  /* 0x000000042c007c0c */ /* 0x050fe2000bf06270 */
[----:B---3--:R-:W-:-:S05]  /*4460*/  VIADD R18, R44, UR4 ;  /* 0x000000042c127c36 */ /* 0x008fca0008000000 */
[----:B------:R-:W-:-:S07]  /*4470*/  LEA R18, R18, R67, 0x2 ;  /* 0x0000004312127211 */ /* 0x000fce00078e10ff */
        /* <DEDUP_REMOVED lines=18> */
[----:B0-2---:R-:W-:Y:S05]  /*45a0*/  CALL.REL.NOINC `($__internal_17_$__cuda_sm3x_div_rn_noftz_f32_slowpath) ;  /* 0x0000006000b47944 */ /* 0x005fea0003c00000 */
[----:B------:R-:W-:-:S07]  /*45b0*/  MOV R17, R20 ;  /* 0x0000001400117202 */ /* 0x000fce0000000f00 */
.L_x_2233:
[----:B------:R-:W-:Y:S05]  /*45c0*/  BSYNC.RECONVERGENT B5 ;  /* 0x0000000000057941 */ /* 0x000fea0003800200 */
.L_x_2232:
[----:B------:R-:W-:-:S05]  /*45d0*/  FMUL R17, R17, R32 ;  /* 0x0000002011117220 */ /* 0x000fca0000400000 */
[----:B------:R3:W-:Y:S02]  /*45e0*/  STS [R18+0x4], R17 ;  /* 0x0000041112007388 */ /* 0x0007e40000000800 */
.L_x_2231:
[----:B------:R-:W-:Y:S05]  /*45f0*/  BSYNC.RECONVERGENT B4 ;  /* 0x0000000000047941 */ /* 0x000fea0003800200 */
.L_x_2230:
[----:B------:R-:W4:Y:S01]  /*4600*/  LDCU UR4, c[0x0][0x3dc] ;  /* 0x00007b80ff0477ac */ /* 0x000f220008000800 */
[----:B------:R-:W-:Y:S01]  /*4610*/  VIADD R16, R44, 0x20 ;  /* 0x000000202c107836 */ /* 0x000fe20000000000 */
[----:B------:R-:W-:Y:S04]  /*4620*/  BSSY.RECONVERGENT B4, `(.L_x_2234) ;  /* 0x0000019000047945 */ /* 0x000fe80003800200 */
        /* <DEDUP_REMOVED lines=17> */
[----:B------:R-:W-:Y:S02]  /*4740*/  MOV R20, R15 ;  /* 0x0000000f00147202 */ /* 0x000fe40000000f00 */
[----:B------:R-:W-:-:S07]  /*4750*/  MOV R42, 0x4770 ;  /* 0x00004770002a7802 */ /* 0x000fce0000000f00 */
[----:B0-2---:R-:W-:Y:S05]  /*4760*/  CALL.REL.NOINC `($__internal_17_$__cuda_sm3x_div_rn_noftz_f32_slowpath) ;  /* 0x0000006000447944 */ /* 0x005fea0003c00000 */
[----:B------:R-:W-:-:S07]  /*4770*/  IMAD.MOV.U32 R16, RZ, RZ, R20 ;  /* 0x000000ffff107224 */ /* 0x000fce00078e0014 */
.L_x_2237:
[----:B------:R-:W-:Y:S05]  /*4780*/  BSYNC.RECONVERGENT B5 ;  /* 0x0000000000057941 */ /* 0x000fea0003800200 */
.L_x_2236:
[----:B------:R-:W-:-:S05]  /*4790*/  FMUL R31, R16, R31 ;  /* 0x0000001f101f7220 */ /* 0x000fca0000400000 */
[----:B------:R4:W-:Y:S02]  /*47a0*/  STS [R18+0x84], R31 ;  /* 0x0000841f12007388 */ /* 0x0009e40000000800 */
.L_x_2235:
[----:B------:R-:W-:Y:S05]  /*47b0*/  BSYNC.RECONVERGENT B4 ;  /* 0x0000000000047941 */ /* 0x000fea0003800200 */
.L_x_2234:
        /* <DEDUP_REMOVED lines=20> */
[----:B------:R-:W-:Y:S01]  /*4900*/  IMAD.MOV.U32 R20, RZ, RZ, R14 ;  /* 0x000000ffff147224 */ /* 0x000fe200078e000e */
[----:B------:R-:W-:-:S07]  /*4910*/  MOV R42, 0x4930 ;  /* 0x00004930002a7802 */ /* 0x000fce0000000f00 */
[----:B0-2-4-:R-:W-:Y:S05]  /*4920*/  CALL.REL.NOINC `($__internal_17_$__cuda_sm3x_div_rn_noftz_f32_slowpath) ;  /* 0x0000005c00d47944 */ /* 0x015fea0003c00000 */
[----:B------:R-:W-:-:S07]  /*4930*/  MOV R15, R20 ;  /* 0x00000014000f7202 */ /* 0x000fce0000000f00 */
.L_x_2241:
[----:B------:R-:W-:Y:S05]  /*4940*/  BSYNC.RECONVERGENT B5 ;  /* 0x0000000000057941 */ /* 0x000fea0003800200 */
.L_x_2240:
[----:B------:R-:W-:-:S05]  /*4950*/  FMUL R15, R15, R30 ;  /* 0x0000001e0f0f7220 */ /* 0x000fca0000400000 */
[----:B------:R1:W-:Y:S02]  /*4960*/  STS [R18+0x104], R15 ;  /* 0x0001040f12007388 */ /* 0x0003e40000000800 */
.L_x_2239:
[----:B------:R-:W-:Y:S05]  /*4970*/  BSYNC.RECONVERGENT B4 ;  /* 0x0000000000047941 */ /* 0x000fea0003800200 */
.L_x_2238:
        /* <DEDUP_REMOVED lines=20> */
[----:B------:R-:W-:Y:S02]  /*4ac0*/  MOV R20, R13 ;  /* 0x0000000d00147202 */ /* 0x000fe40000000f00 */
[----:B------:R-:W-:-:S07]  /*4ad0*/  MOV R42, 0x4af0 ;  /* 0x00004af0002a7802 */ /* 0x000fce0000000f00 */
[----:B0-2-4-:R-:W-:Y:S05]  /*4ae0*/  CALL.REL.NOINC `($__internal_17_$__cuda_sm3x_div_rn_noftz_f32_slowpath) ;  /* 0x0000005c00647944 */ /* 0x015fea0003c00000 */
[----:B------:R-:W-:-:S07]  /*4af0*/  IMAD.MOV.U32 R14, RZ, RZ, R20 ;  /* 0x000000ffff0e7224 */ /* 0x000fce00078e0014 */
.L_x_2244:
[----:B------:R-:W-:Y:S05]  /*4b00*/  BSYNC.RECONVERGENT B5 ;  /* 0x0000000000057941 */ /* 0x000fea0003800200 */
.L_x_2243:
[----:B------:R-:W-:-:S05]  /*4b10*/  FMUL R29, R14, R29 ;  /* 0x0000001d0e1d7220 */ /* 0x000fca0000400000 */
[----:B------:R1:W-:Y:S02]  /*4b20*/  STS [R18+0x184], R29 ;  /* 0x0001841d12007388 */ /* 0x0003e40000000800 */
.L_x_2242:
[----:B------:R-:W-:Y:S05]  /*4b30*/  BSYNC.RECONVERGENT B4 ;  /* 0x0000000000047941 */ /* 0x000fea0003800200 */
.L_x_2229:
[----:B------:R-:W-:-:S13]  /*4b40*/  ISETP.GE.AND P0, PT, R5, R10, PT ;  /* 0x0000000a0500720c */ /* 0x000fda0003f06270 */
[----:B------:R-:W-:Y:S05]  /*4b50*/  @P0 BRA `(.L_x_2245) ;  /* 0x0000000400c40947 */ /* 0x000fea0003800000 */
[----:B------:R-:W5:Y:S01]  /*4b60*/  LDCU UR4, c[0x0][0x3dc] ;  /* 0x00007b80ff0477ac */ /* 0x000f620008000800 */
[----:B------:R-:W-:Y:S01]  /*4b70*/  IADD3 R14, PT, PT, R65, R44, RZ ;  /* 0x0000002c410e7210 */ /* 0x000fe20007ffe0ff */
[----:B------:R-:W-:Y:S04]  /*4b80*/  BSSY.RECONVERGENT B4, `(.L_x_2246) ;  /* 0x000001a000047945 */ /* 0x000fe80003800200 */
[----:B------:R-:W-:Y:S01]  /*4b90*/  IMAD R14, R14, 0x4, R69 ;  /* 0x000000040e0e7824 */ /* 0x000fe200078e0245 */
        /* <DEDUP_REMOVED lines=17> */
[----:B------:R-:W-:Y:S02]  /*4cb0*/  MOV R20, R12 ;  /* 0x0000000c00147202 */ /* 0x000fe40000000f00 */
[----:B------:R-:W-:-:S07]  /*4cc0*/  MOV R42, 0x4ce0 ;  /* 0x00004ce0002a7802 */ /* 0x000fce0000000f00 */
[----:B0-2-4-:R-:W-:Y:S05]  /*4cd0*/  CALL.REL.NOINC `($__internal_17_$__cuda_sm3x_div_rn_noftz_f32_slowpath) ;  /* 0x0000005800e87944 */ /* 0x015fea0003c00000 */
[----:B------:R-:W-:-:S07]  /*4ce0*/  IMAD.MOV.U32 R13, RZ, RZ, R20 ;  /* 0x000000ffff0d7224 */ /* 0x000fce00078e0014 */
.L_x_2249:
[----:B------:R-:W-:Y:S05]  /*4cf0*/  BSYNC.RECONVERGENT B5 ;  /* 0x0000000000057941 */ /* 0x000fea0003800200 */
.L_x_2248:
[----:B------:R-:W-:-:S05]  /*4d00*/  FMUL R13, R13, R28 ;  /* 0x0000001c0d0d7220 */ /* 0x000fca0000400000 */
[----:B------:R1:W-:Y:S02]  /*4d10*/  STS [R14+0x10], R13 ;  /* 0x0000100d0e007388 */ /* 0x0003e40000000800 */
.L_x_2247:
[----:B------:R-:W-:Y:S05]  /*4d20*/  BSYNC.RECONVERGENT B4 ;  /* 0x0000000000047941 */ /* 0x000fea0003800200 */
.L_x_2246:
        /* <DEDUP_REMOVED lines=20> */
[----:B------:R-:W-:Y:S01]  /*4e70*/  IMAD.MOV.U32 R20, RZ, RZ, R11 ;  /* 0x000000ffff147224 */ /* 0x000fe200078e000b */
[----:B------:R-:W-:-:S07]  /*4e80*/  MOV R42, 0x4ea0 ;  /* 0x00004ea0002a7802 */ /* 0x000fce0000000f00 */
[----:B0-234-:R-:W-:Y:S05]  /*4e90*/  CALL.REL.NOINC `($__internal_17_$__cuda_sm3x_div_rn_noftz_f32_slowpath) ;  /* 0x0000005800787944 */ /* 0x01dfea0003c00000 */
[----:B------:R-:W-:-:S07]  /*4ea0*/  MOV R12, R20 ;  /* 0x00000014000c7202 */ /* 0x000fce0000000f00 */
.L_x_2253:
[----:B------:R-:W-:Y:S05]  /*4eb0*/  BSYNC.RECONVERGENT B5 ;  /* 0x0000000000057941 */ /* 0x000fea0003800200 */
.L_x_2252:
[----:B------:R-:W-:-:S05]  /*4ec0*/  FMUL R27, R12, R27 ;  /* 0x0000001b0c1b7220 */ /* 0x000fca0000400000 */
[----:B------:R1:W-:Y:S02]  /*4ed0*/  STS [R14+0x90], R27 ;  /* 0x0000901b0e007388 */ /* 0x0003e40000000800 */
.L_x_2251:
[----:B------:R-:W-:Y:S05]  /*4ee0*/  BSYNC.RECONVERGENT B4 ;  /* 0x0000000000047941 */ /* 0x000fea0003800200 */
.L_x_2250:
        /* <DEDUP_REMOVED lines=20> */
[----:B------:R-:W-:Y:S02]  /*5030*/  MOV R20, R58 ;  /* 0x0000003a00147202 */ /* 0x000fe40000000f00 */
[----:B------:R-:W-:-:S07]  /*5040*/  MOV R42, 0x5060 ;  /* 0x00005060002a7802 */ /* 0x000fce0000000f00 */
[----:B--234-:R-:W-:Y:S05]  /*5050*/  CALL.REL.NOINC `($__internal_17_$__cuda_sm3x_div_rn_noftz_f32_slowpath) ;  /* 0x0000005800087944 */ /* 0x01cfea0003c00000 */
[----:B------:R-:W-:-:S07]  /*5060*/  IMAD.MOV.U32 R11, RZ, RZ, R20 ;  /* 0x000000ffff0b7224 */ /* 0x000fce00078e0014 */
.L_x_2257:
[----:B------:R-:W-:Y:S05]  /*5070*/  BSYNC.RECONVERGENT B5 ;  /* 0x0000000000057941 */ /* 0x000fea0003800200 */
.L_x_2256:
[----:B------:R-:W-:-:S05]  /*5080*/  FMUL R11, R11, R26 ;  /* 0x0000001a0b0b7220 */ /* 0x000fca0000400000 */
[----:B------:R0:W-:Y:S02]  /*5090*/  STS [R14+0x110], R11 ;  /* 0x0001100b0e007388 */ /* 0x0001e40000000800 */
.L_x_2255:
[----:B------:R-:W-:Y:S05]  /*50a0*/  BSYNC.RECONVERGENT B4 ;  /* 0x0000000000047941 */ /* 0x000fea0003800200 */
.L_x_2254:
[----:B------:R-:W5:Y:S01]  /*50b0*/  LDCU UR4, c[0x0][0x3dc] ;  /* 0x00007b80ff0477ac */ /* 0x000f620008000800 */
[----:B0-----:R-:W-:Y:S01]  /*50c0*/  IADD3 R11, PT, PT, R44, 0x60, RZ ;  /* 0x000000602c0b7810 */ /* 0x001fe20007ffe0ff */
[----:B------:R-:W-:Y:S03]  /*50d0*/  BSSY.RECONVERGENT B4, `(.L_x_2245) ;  /* 0x0000019000047945 */ /* 0x000fe60003800200 */
        /* <DEDUP_REMOVED lines=19> */
[----:B--234-:R-:W-:Y:S05]  /*5210*/  CALL.REL.NOINC `($__internal_17_$__cuda_sm3x_div_rn_noftz_f32_slowpath) ;  /* 0x0000005400987944 */ /* 0x01cfea0003c00000 */
[----:B------:R-:W-:-:S07]  /*5220*/  MOV R12, R20 ;  /* 0x00000014000c7202 */ /* 0x000fce0000000f00 */
.L_x_2260:
[----:B------:R-:W-:Y:S05]  /*5230*/  BSYNC.RECONVERGENT B5 ;  /* 0x0000000000057941 */ /* 0x000fea0003800200 */
.L_x_2259:
[----:B------:R-:W-:-:S05]  /*5240*/  FMUL R25, R12, R25 ;  /* 0x000000190c197220 */ /* 0x000fca0000400000 */
[----:B------:R0:W-:Y:S02]  /*5250*/  STS [R14+0x190], R25 ;  /* 0x000190190e007388 */ /* 0x0001e40000000800 */
.L_x_2258:
[----:B------:R-:W-:Y:S05]  /*5260*/  BSYNC.RECONVERGENT B4 ;  /* 0x0000000000047941 */ /* 0x000fea0003800200 */
.L_x_2245:
[----:B------:R-:W-:-:S13]  /*5270*/  ISETP.GE.AND P0, PT, R2, R10, PT ;  /* 0x0000000a0200720c */ /* 0x000fda0003f06270 */
[----:B------:R-:W-:Y:S05]  /*5280*/  @P0 BRA `(.L_x_2261) ;  /* 0x0000002c00380947 */ /* 0x000fea0003800000 */
[----:B------:R-:W5:Y:S01]  /*5290*/  LDCU UR4, c[0x0][0x3dc] ;  /* 0x00007b80ff0477ac */ /* 0x000f620008000800 */
[----:B------:R-:W-:Y:S01]  /*52a0*/  IMAD.IADD R12, R63, 0x1, R44 ;  /* 0x000000013f0c7824 */ /* 0x000fe200078e022c */
[----:B------:R-:W-:Y:S04]  /*52b0*/  BSSY.RECONVERGENT B4, `(.L_x_2262) ;  /* 0x000001a000047945 */ /* 0x000fe80003800200 */
[----:B-1----:R-:W-:Y:S02]  /*52c0*/  LEA R13, R12, R69, 0x2 ;  /* 0x000000450c0d7211 */ /* 0x002fe400078e10ff */
        /* <DEDUP_REMOVED lines=19> */
[----:B--234-:R-:W-:Y:S05]  /*5400*/  CALL.REL.NOINC `($__internal_17_$__cuda_sm3x_div_rn_noftz_f32_slowpath) ;  /* 0x00000054001c7944 */ /* 0x01cfea0003c00000 */
[----:B------:R-:W-:-:S07]  /*5410*/  MOV R11, R20 ;  /* 0x00000014000b7202 */ /* 0x000fce0000000f00 */
.L_x_2265:
[----:B------:R-:W-:Y:S05]  /*5420*/  BSYNC.RECONVERGENT B5 ;  /* 0x0000000000057941 */ /* 0x000fea0003800200 */
.L_x_2264:
[----:B------:R-:W-:-:S05]  /*5430*/  FMUL R24, R11, R24 ;  /* 0x000000180b187220 */ /* 0x000fca0000400000 */
[----:B------:R1:W-:Y:S02]  /*5440*/  STS [R13+0x10], R24 ;  /* 0x000010180d007388 */ /* 0x0003e40000000800 */
.L_x_2263:
[----:B------:R-:W-:Y:S05]  /*5450*/  BSYNC.RECONVERGENT B4 ;  /* 0x0000000000047941 */ /* 0x000fea0003800200 */
.L_x_2262:
        /* <DEDUP_REMOVED lines=20> */
[----:B------:R-:W-:Y:S02]  /*55a0*/  MOV R20, R61 ;  /* 0x0000003d00147202 */ /* 0x000fe40000000f00 */
[----:B------:R-:W-:-:S07]  /*55b0*/  MOV R42, 0x55d0 ;  /* 0x000055d0002a7802 */ /* 0x000fce0000000f00 */
[----:B--234-:R-:W-:Y:S05]  /*55c0*/  CALL.REL.NOINC `($__internal_17_$__cuda_sm3x_div_rn_noftz_f32_slowpath) ;  /* 0x0000005000ac7944 */ /* 0x01cfea0003c00000 */
[----:B------:R-:W-:-:S07]  /*55d0*/  IMAD.MOV.U32 R12, RZ, RZ, R20 ;  /* 0x000000ffff0c7224 */ /* 0x000fce00078e0014 */
.L_x_2269:
[----:B------:R-:W-:Y:S05]  /*55e0*/  BSYNC.RECONVERGENT B5 ;  /* 0x0000000000057941 */ /* 0x000fea0003800200 */
.L_x_2268:
[----:B------:R-:W-:-:S05]  /*55f0*/  FMUL R12, R12, R23 ;  /* 0x000000170c0c7220 */ /* 0x000fca0000400000 */
[----:B------:R0:W-:Y:S02]  /*5600*/  STS [R13+0x90], R12 ;  /* 0x0000900c0d007388 */ /* 0x0001e40000000800 */
.L_x_2267:
[----:B------:R-:W-:Y:S05]  /*5610*/  BSYNC.RECONVERGENT B4 ;  /* 0x0000000000047941 */ /* 0x000fea0003800200 */
.L_x_2266:
[----:B------:R-:W5:Y:S01]  /*5620*/  LDCU UR4, c[0x0][0x3dc] ;  /* 0x00007b80ff0477ac */ /* 0x000f620008000800 */
[----:B------:R-:W-:Y:S01]  /*5630*/  IADD3 R11, PT, PT, R44, 0x40, RZ ;  /* 0x000000402c0b7810 */ /* 0x000fe20007ffe0ff */
[----:B------:R-:W-:Y:S03]  /*5640*/  BSSY.RECONVERGENT B4, `(.L_x_2270) ;  /* 0x0000019000047945 */ /* 0x000fe60003800200 */
        /* <DEDUP_REMOVED lines=19> */
[----:B-1234-:R-:W-:Y:S05]  /*5780*/  CALL.REL.NOINC `($__internal_17_$__cuda_sm3x_div_rn_noftz_f32_slowpath) ;  /* 0x00000050003c7944 */ /* 0x01efea0003c00000 */
[----:B------:R-:W-:-:S07]  /*5790*/  MOV R11, R20 ;  /* 0x00000014000b7202 */ /* 0x000fce0000000f00 */
.L_x_2273:
[----:B------:R-:W-:Y:S05]  /*57a0*/  BSYNC.RECONVERGENT B5 ;  /* 0x0000000000057941 */ /* 0x000fea0003800200 */
.L_x_2272:
[----:B------:R-:W-:-:S05]  /*57b0*/  FMUL R22, R11, R22 ;  /* 0x000000160b167220 */ /* 0x000fca0000400000 */
[----:B------:R0:W-:Y:S02]  /*57c0*/  STS [R13+0x110], R22 ;  /* 0x000110160d007388 */ /* 0x0001e40000000800 */
.L_x_2271:
[----:B------:R-:W-:Y:S05]  /*57d0*/  BSYNC.RECONVERGENT B4 ;  /* 0x0000000000047941 */ /* 0x000fea0003800200 */
.L_x_2270:
        /* <DEDUP_REMOVED lines=21> */
[----:B-1234-:R-:W-:Y:S05]  /*5930*/  CALL.REL.NOINC `($__internal_17_$__cuda_sm3x_div_rn_noftz_f32_slowpath) ;  /* 0x0000004c00d07944 */ /* 0x01efea0003c00000 */
[----:B------:R-:W-:-:S07]  /*5940*/  IMAD.MOV.U32 R12, RZ, RZ, R20 ;  /* 0x000000ffff0c7224 */ /* 0x000fce00078e0014 */
.L_x_2275:
[----:B------:R-:W-:Y:S05]  /*5950*/  BSYNC.RECONVERGENT B4 ;  /* 0x0000000000047941 */ /* 0x000fea0003800200 */
.L_x_2274:
[----:B------:R-:W-:-:S05]  /*5960*/  FMUL R12, R12, R21 ;  /* 0x000000150c0c7220 */ /* 0x000fca0000400000 */
[----:B------:R0:W-:Y:S01]  /*5970*/  STS [R13+0x190], R12 ;  /* 0x0001900c0d007388 */ /* 0x0001e20000000800 */
[----:B------:R-:W-:Y:S05]  /*5980*/  BRA `(.L_x_2261) ;  /* 0x0000002400787947 */ /* 0x000fea0003800000 */
.L_x_2212:
[-C--:B------:R-:W-:Y:S02]  /*5990*/  ISETP.GE.AND P3, PT, R9, R10.reuse, PT ;  /* 0x0000000a0900720c */ /* 0x080fe40003f66270 */
[-C--:B------:R-:W-:Y:S02]  /*59a0*/  ISETP.GE.AND P0, PT, R6, R10.reuse, PT ;  /* 0x0000000a0600720c */ /* 0x080fe40003f06270 */
[-C--:B------:R-:W-:Y:S02]  /*59b0*/  ISETP.GE.AND P1, PT, R5, R10.reuse, PT ;  /* 0x0000000a0500720c */ /* 0x080fe40003f26270 */
[----:B------:R-:W-:-:S07]  /*59c0*/  ISETP.GE.AND P2, PT, R2, R10, PT ;  /* 0x0000000a0200720c */ /* 0x000fce0003f46270 */
[----:B------:R-:W-:Y:S06]  /*59d0*/  @P3 BRA `(.L_x_2276) ;  /* 0x0000000000543947 */ /* 0x000fec0003800000 */
        /* <DEDUP_REMOVED lines=21> */
.L_x_2276:
[----:B------:R-:W-:Y:S05]  /*5b30*/  @P0 BRA `(.L_x_2277) ;  /* 0x0000000000580947 */ /* 0x000fea0003800000 */
[----:B------:R-:W1:Y:S01]  /*5b40*/  LDCU UR4, c[0x0][0x3dc] ;  /* 0x00007b80ff0477ac */ /* 0x000e620008000800 */
[C---:B0-----:R-:W-:Y:S01]  /*5b50*/  IADD3 R17, PT, PT, R44.reuse, 0x20, RZ ;  /* 0x000000202c117810 */ /* 0x041fe20007ffe0ff */
[C---:B------:R-:W-:Y:S01]  /*5b60*/  VIADD R18, R44.reuse, 0x40 ;  /* 0x000000402c127836 */ /* 0x040fe20000000000 */
[C---:B------:R-:W-:Y:S02]  /*5b70*/  IADD3 R19, PT, PT, R44.reuse, 0x60, RZ ;  /* 0x000000602c137810 */ /* 0x040fe40007ffe0ff */
[----:B-1----:R-:W-:Y:S02]  /*5b80*/  ISETP.GE.AND P0, PT, R44, UR4, PT ;  /* 0x000000042c007c0c */ /* 0x002fe4000bf06270 */
[----:B------:R-:W-:Y:S02]  /*5b90*/  ISETP.GE.AND P3, PT, R17, UR4, PT ;  /* 0x0000000411007c0c */ /* 0x000fe4000bf66270 */
[----:B------:R-:W-:Y:S01]  /*5ba0*/  ISETP.GE.AND P4, PT, R18, UR4, PT ;  /* 0x0000000412007c0c */ /* 0x000fe2000bf86270 */
[----:B------:R-:W-:Y:S01]  /*5bb0*/  VIADD R18, R44, UR4 ;  /* 0x000000042c127c36 */ /* 0x000fe20008000000 */
[----:B------:R-:W-:-:S04]  /*5bc0*/  ISETP.GE.AND P5, PT, R19, UR4, PT ;  /* 0x0000000413007c0c */ /* 0x000fc8000bfa6270 */
[----:B------:R-:W-:-:S03]  /*5bd0*/  LEA R18, R18, R67, 0x2 ;  /* 0x0000004312127211 */ /* 0x000fc600078e10ff */
        /* <DEDUP_REMOVED lines=12> */
.L_x_2277:
[----:B------:R-:W-:Y:S05]  /*5ca0*/  @P1 BRA `(.L_x_2278) ;  /* 0x0000000000581947 */ /* 0x000fea0003800000 */
[----:B------:R-:W2:Y:S01]  /*5cb0*/  LDCU UR4, c[0x0][0x3dc] ;  /* 0x00007b80ff0477ac */ /* 0x000ea20008000800 */
[C---:B------:R-:W-:Y:S01]  /*5cc0*/  VIADD R13, R44.reuse, 0x20 ;  /* 0x000000202c0d7836 */ /* 0x040fe20000000000 */
[C---:B-1----:R-:W-:Y:S01]  /*5cd0*/  IADD3 R14, PT, PT, R44.reuse, 0x40, RZ ;  /* 0x000000402c0e7810 */ /* 0x042fe20007ffe0ff */
[----:B------:R-:W-:Y:S01]  /*5ce0*/  VIADD R15, R44, 0x60 ;  /* 0x000000602c0f7836 */ /* 0x000fe20000000000 */
[----:B------:R-:W-:-:S05]  /*5cf0*/  IADD3 R16, PT, PT, R65, R44, RZ ;  /* 0x0000002c41107210 */ /* 0x000fca0007ffe0ff */
[----:B------:R-:W-:Y:S01]  /*5d00*/  IMAD R16, R16, 0x4, R69 ;  /* 0x0000000410107824 */ /* 0x000fe200078e0245 */
        /* <DEDUP_REMOVED lines=16> */
.L_x_2278:
[----:B------:R-:W-:Y:S05]  /*5e10*/  @P2 BRA `(.L_x_2261) ;  /* 0x0000002000542947 */ /* 0x000fea0003800000 */
[----:B------:R-:W3:Y:S01]  /*5e20*/  LDCU UR4, c[0x0][0x3dc] ;  /* 0x00007b80ff0477ac */ /* 0x000ee20008000800 */
[C---:B--2---:R-:W-:Y:S01]  /*5e30*/  VIADD R12, R44.reuse, 0x40 ;  /* 0x000000402c0c7836 */ /* 0x044fe20000000000 */
[----:B------:R-:W-:Y:S02]  /*5e40*/  IADD3 R11, PT, PT, R44, 0x20, RZ ;  /* 0x000000202c0b7810 */ /* 0x000fe40007ffe0ff */
[----:B-1----:R-:W-:-:S05]  /*5e50*/  IADD3 R14, PT, PT, R63, R44, RZ ;  /* 0x0000002c3f0e7210 */ /* 0x002fca0007ffe0ff */
[----:B------:R-:W-:Y:S01]  /*5e60*/  IMAD R14, R14, 0x4, R69 ;  /* 0x000000040e0e7824 */ /* 0x000fe200078e0245 */
[----:B---3--:R-:W-:Y:S02]  /*5e70*/  ISETP.GE.AND P1, PT, R11, UR4, PT ;  /* 0x000000040b007c0c */ /* 0x008fe4000bf26270 */
[----:B------:R-:W-:Y:S02]  /*5e80*/  ISETP.GE.AND P2, PT, R12, UR4, PT ;  /* 0x000000040c007c0c */ /* 0x000fe4000bf46270 */
[C---:B------:R-:W-:Y:S02]  /*5e90*/  ISETP.GE.AND P0, PT, R44.reuse, UR4, PT ;  /* 0x000000042c007c0c */ /* 0x040fe4000bf06270 */
[----:B------:R-:W-:-:S07]  /*5ea0*/  IADD3 R44, PT, PT, R44, 0x60, RZ ;  /* 0x000000602c2c7810 */ /* 0x000fce0007ffe0ff */
        /* <DEDUP_REMOVED lines=15> */
.L_x_2211:
        /* <DEDUP_REMOVED lines=39> */
.L_x_2281:
[----:B------:R-:W-:Y:S05]  /*6210*/  BSYNC.RECONVERGENT B2 ;  /* 0x0000000000027941 */ /* 0x000fea0003800200 */
.L_x_2280:
        /* <DEDUP_REMOVED lines=28> */
.L_x_2283:
[----:B------:R-:W-:Y:S05]  /*63e0*/  BSYNC.RECONVERGENT B2 ;  /* 0x0000000000027941 */ /* 0x000fea0003800200 */
.L_x_2282:
        /* <DEDUP_REMOVED lines=28> */
.L_x_2285:
[----:B------:R-:W-:Y:S05]  /*65b0*/  BSYNC.RECONVERGENT B2 ;  /* 0x0000000000027941 */ /* 0x000fea0003800200 */
.L_x_2284:
[----:B------:R-:W-:Y:S04]  /*65c0*/  BSSY.RECONVERGENT B2, `(.L_x_2279) ;  /* 0x000001c000027945 */ /* 0x000fe80003800200 */
[----:B------:R-:W-:Y:S05]  /*65d0*/  @P0 BRA `(.L_x_2286) ;  /* 0x0000000000680947 */ /* 0x000fea0003800000 */
[----:B------:R-:W-:Y:S01]  /*65e0*/  FMUL R18, R17, 0.044714998453855514526 ;  /* 0x3d37271311127820 */ /* 0x000fe20000400000 */
[----:B------:R-:W-:Y:S01]  /*65f0*/  IMAD.MOV.U32 R36, RZ, RZ, 0x3c80f082 ;  /* 0x3c80f082ff247424 */ /* 0x000fe200078e00ff */
[----:B0-2---:R-:W-:Y:S02]  /*6600*/  MOV R37, 0x3f800000 ;  /* 0x3f80000000257802 */ /* 0x005fe40000000f00 */
        /* <DEDUP_REMOVED lines=23> */
.L_x_2286:
[----:B------:R-:W-:Y:S05]  /*6780*/  BSYNC.RECONVERGENT B2 ;  /* 0x0000000000027941 */ /* 0x000fea0003800200 */
.L_x_2279:
[----:B------:R-:W-:-:S13]  /*6790*/  ISETP.GE.AND P0, PT, R6, R10, PT ;  /* 0x0000000a0600720c */ /* 0x000fda0003f06270 */
[----:B------:R-:W-:Y:S05]  /*67a0*/  @P0 BRA `(.L_x_2287) ;  /* 0x0000000400f80947 */ /* 0x000fea0003800000 */
[----:B------:R-:W4:Y:S01]  /*67b0*/  LDC R17, c[0x0][0x3dc] ;  /* 0x0000f700ff117b82 */ /* 0x000f220000000800 */
[C---:B------:R-:W-:Y:S01]  /*67c0*/  VIADD R18, R44.reuse, 0x20 ;  /* 0x000000202c127836 */ /* 0x040fe20000000000 */
[C---:B------:R-:W-:Y:S01]  /*67d0*/  IADD3 R20, PT, PT, R44.reuse, 0x40, RZ ;  /* 0x000000402c147810 */ /* 0x040fe20007ffe0ff */
[C---:B------:R-:W-:Y:S01]  /*67e0*/  VIADD R34, R44.reuse, 0x60 ;  /* 0x000000602c227836 */ /* 0x040fe20000000000 */
[----:B------:R-:W-:Y:S01]  /*67f0*/  BSSY.RECONVERGENT B2, `(.L_x_2288) ;  /* 0x0000022000027945 */ /* 0x000fe20003800200 */
[-C--:B----4-:R-:W-:Y:S02]  /*6800*/  ISETP.GE.AND P2, PT, R44, R17.reuse, PT ;  /* 0x000000112c00720c */ /* 0x090fe40003f46270 */
[-C--:B------:R-:W-:Y:S02]  /*6810*/  ISETP.GE.AND P4, PT, R18, R17.reuse, PT ;  /* 0x000000111200720c */ /* 0x080fe40003f86270 */
[-C--:B------:R-:W-:Y:S02]  /*6820*/  IADD3 R18, PT, PT, R44, R17.reuse, RZ ;  /* 0x000000112c127210 */ /* 0x080fe40007ffe0ff */
[----:B------:R-:W-:-:S02]  /*6830*/  ISETP.GE.AND P1, PT, R20, R17, PT ;  /* 0x000000111400720c */ /* 0x000fc40003f26270 */
[----:B------:R-:W-:Y:S01]  /*6840*/  ISETP.GE.AND P0, PT, R34, R17, PT ;  /* 0x000000112200720c */ /* 0x000fe20003f06270 */
[----:B------:R-:W-:-:S04]  /*6850*/  IMAD R18, R18, 0x4, R67 ;  /* 0x0000000412127824 */ /* 0x000fc800078e0243 */
[----:B------:R-:W-:Y:S08]  /*6860*/  @P2 BRA `(.L_x_2289) ;  /* 0x0000000000682947 */ /* 0x000ff00003800000 */
[----:B------:R-:W-:Y:S01]  /*6870*/  FMUL R17, R16, 0.044714998453855514526 ;  /* 0x3d37271310117820 */ /* 0x000fe20000400000 */
[----:B-1----:R-:W-:Y:S02]  /*6880*/  HFMA2 R35, -RZ, RZ, 1.125, -9232 ;  /* 0x3c80f082ff237431 */ /* 0x002fe400000001ff */
        /* <DEDUP_REMOVED lines=24> */
.L_x_2289:
[----:B------:R-:W-:Y:S05]  /*6a10*/  BSYNC.RECONVERGENT B2 ;  /* 0x0000000000027941 */ /* 0x000fea0003800200 */
.L_x_2288:
        /* <DEDUP_REMOVED lines=28> */
.L_x_2291:
[----:B------:R-:W-:Y:S05]  /*6be0*/  BSYNC.RECONVERGENT B2 ;  /* 0x0000000000027941 */ /* 0x000fea0003800200 */
.L_x_2290:
[----:B------:R-:W-:Y:S04]  /*6bf0*/  BSSY.RECONVERGENT B2, `(.L_x_2292) ;  /* 0x000001c000027945 */ /* 0x000fe80003800200 */
[----:B------:R-:W-:Y:S05]  /*6c00*/  @P1 BRA `(.L_x_2293) ;  /* 0x0000000000681947 */ /* 0x000fea0003800000 */
[----:B------:R-:W-:Y:S01]  /*6c10*/  FMUL R15, R14, 0.044714998453855514526 ;  /* 0x3d3727130e0f7820 */ /* 0x000fe20000400000 */
[----:B---3--:R-:W-:Y:S02]  /*6c20*/  HFMA2 R31, -RZ, RZ, 1.125, -9232 ;  /* 0x3c80f082ff1f7431 */ /* 0x008fe400000001ff */
        /* <DEDUP_REMOVED lines=24> */
.L_x_2293:
[----:B------:R-:W-:Y:S05]  /*6db0*/  BSYNC.RECONVERGENT B2 ;  /* 0x0000000000027941 */ /* 0x000fea0003800200 */
.L_x_2292:
[----:B------:R-:W-:Y:S04]  /*6dc0*/  BSSY.RECONVERGENT B2, `(.L_x_2287) ;  /* 0x000001c000027945 */ /* 0x000fe80003800200 */
[----:B------:R-:W-:Y:S05]  /*6dd0*/  @P0 BRA `(.L_x_2294) ;  /* 0x0000000000680947 */ /* 0x000fea0003800000 */
[----:B------:R-:W-:Y:S01]  /*6de0*/  FMUL R14, R13, 0.044714998453855514526 ;  /* 0x3d3727130d0e7820 */ /* 0x000fe20000400000 */
[----:B------:R-:W-:Y:S01]  /*6df0*/  MOV R20, 0x3c80f082 ;  /* 0x3c80f08200147802 */ /* 0x000fe20000000f00 */
[----:B----4-:R-:W-:Y:S02]  /*6e00*/  IMAD.MOV.U32 R17, RZ, RZ, 0x3f800000 ;  /* 0x3f800000ff117424 */ /* 0x010fe400078e00ff */
        /* <DEDUP_REMOVED lines=23> */
.L_x_2294:
[----:B------:R-:W-:Y:S05]  /*6f80*/  BSYNC.RECONVERGENT B2 ;  /* 0x0000000000027941 */ /* 0x000fea0003800200 */
.L_x_2287:
[----:B------:R-:W-:-:S13]  /*6f90*/  ISETP.GE.AND P0, PT, R5, R10, PT ;  /* 0x0000000a0500720c */ /* 0x000fda0003f06270 */
[----:B------:R-:W-:Y:S05]  /*6fa0*/  @P0 BRA `(.L_x_2295) ;  /* 0x0000000400f80947 */ /* 0x000fea0003800000 */
[----:B------:R-:W5:Y:S01]  /*6fb0*/  LDC R13, c[0x0][0x3dc] ;  /* 0x0000f700ff0d7b82 */ /* 0x000f620000000800 */
[C---:B------:R-:W-:Y:S01]  /*6fc0*/  IADD3 R14, PT, PT, R44.reuse, 0x20, RZ ;  /* 0x000000202c0e7810 */ /* 0x040fe20007ffe0ff */
[C---:B------:R-:W-:Y:S01]  /*6fd0*/  VIADD R16, R44.reuse, 0x40 ;  /* 0x000000402c107836 */ /* 0x040fe20000000000 */
[C---:B---34-:R-:W-:Y:S01]  /*6fe0*/  IADD3 R18, PT, PT, R44.reuse, 0x60, RZ ;  /* 0x000000602c127810 */ /* 0x058fe20007ffe0ff */
        /* <DEDUP_REMOVED lines=34> */
.L_x_2297:
[----:B------:R-:W-:Y:S05]  /*7210*/  BSYNC.RECONVERGENT B2 ;  /* 0x0000000000027941 */ /* 0x000fea0003800200 */
.L_x_2296:
        /* <DEDUP_REMOVED lines=28> */
.L_x_2299:
[----:B------:R-:W-:Y:S05]  /*73e0*/  BSYNC.RECONVERGENT B2 ;  /* 0x0000000000027941 */ /* 0x000fea0003800200 */
.L_x_2298:
        /* <DEDUP_REMOVED lines=28> */
.L_x_2301:
[----:B------:R-:W-:Y:S05]  /*75b0*/  BSYNC.RECONVERGENT B2 ;  /* 0x0000000000027941 */ /* 0x000fea0003800200 */
.L_x_2300:
        /* <DEDUP_REMOVED lines=28> */
.L_x_2302:
[----:B------:R-:W-:Y:S05]  /*7780*/  BSYNC.RECONVERGENT B2 ;  /* 0x0000000000027941 */ /* 0x000fea0003800200 */
.L_x_2295:
[----:B------:R-:W-:-:S13]  /*7790*/  ISETP.GE.AND P0, PT, R2, R10, PT ;  /* 0x0000000a0200720c */ /* 0x000fda0003f06270 */
[----:B------:R-:W-:Y:S05]  /*77a0*/  @P0 BRA `(.L_x_2261) ;  /* 0x0000000400f00947 */ /* 0x000fea0003800000 */
[----:B------:R-:W5:Y:S01]  /*77b0*/  LDC R11, c[0x0][0x3dc] ;  /* 0x0000f700ff0b7b82 */ /* 0x000f620000000800 */
[C---:B------:R-:W-:Y:S01]  /*77c0*/  VIADD R12, R44.reuse, 0x20 ;  /* 0x000000202c0c7836 */ /* 0x040fe20000000000 */
[C---:B---34-:R-:W-:Y:S01]  /*77d0*/  IADD3 R14, PT, PT, R44.reuse, 0x40, RZ ;  /* 0x000000402c0e7810 */ /* 0x058fe20007ffe0ff */
[C---:B------:R-:W-:Y:S01]  /*77e0*/  VIADD R16, R44.reuse, 0x60 ;  /* 0x000000602c107836 */ /* 0x040fe20000000000 */
        /* <DEDUP_REMOVED lines=34> */
.L_x_2304:
[----:B------:R-:W-:Y:S05]  /*7a10*/  BSYNC.RECONVERGENT B2 ;  /* 0x0000000000027941 */ /* 0x000fea0003800200 */
.L_x_2303:
        /* <DEDUP_REMOVED lines=28> */
.L_x_2306:
[----:B------:R-:W-:Y:S05]  /*7be0*/  BSYNC.RECONVERGENT B2 ;  /* 0x0000000000027941 */ /* 0x000fea0003800200 */
.L_x_2305:
        /* <DEDUP_REMOVED lines=28> */
.L_x_2308:
[----:B------:R-:W-:Y:S05]  /*7db0*/  BSYNC.RECONVERGENT B2 ;  /* 0x0000000000027941 */ /* 0x000fea0003800200 */
.L_x_2307:
        /* <DEDUP_REMOVED lines=27> */
.L_x_2261:
[----:B------:R-:W-:Y:S05]  /*7f70*/  BSYNC.RECONVERGENT B0 ;  /* 0x0000000000007941 */ /* 0x000fea0003800200 */
.L_x_2210:
[----:B------:R-:W0:Y:S01]  /*7f80*/  LDCU UR4, c[0x0][0x3dc] ;  /* 0x00007b80ff0477ac */ /* 0x000e220008000800 */
[----:B------:R-:W-:Y:S01]  /*7f90*/  IADD3 R64, PT, PT, R64, 0x400, RZ ;  /* 0x0000040040407810 */ /* 0x000fe20007ffe0ff */
[----:B0123--:R-:W-:-:S05]  /*7fa0*/  IMAD.U32 R13, RZ, RZ, UR4 ;  /* 0x00000004ff0d7e24 */ /* 0x00ffca000f8e00ff */
[----:B------:R-:W-:-:S13]  /*7fb0*/  ISETP.GE.AND P0, PT, R64, R13, PT ;  /* 0x0000000d4000720c */ /* 0x000fda0003f06270 */
[----:B------:R-:W-:Y:S05]  /*7fc0*/  @!P0 BRA `(.L_x_2309) ;  /* 0xffffffa000748947 */ /* 0x000fea000383ffff */
.L_x_2195:
[----:B------:R-:W-:Y:S05]  /*7fd0*/  BSYNC.RECONVERGENT B1 ;  /* 0x0000000000017941 */ /* 0x000fea0003800200 */
.L_x_2194:
[----:B------:R-:W0:Y:S01]  /*7fe0*/  LDCU UR4, c[0x0][0x3d8] ;  /* 0x00007b00ff0477ac */ /* 0x000e220008000800 */
[----:B------:R-:W-:Y:S01]  /*7ff0*/  BAR.SYNC.DEFER_BLOCKING 0x0 ;  /* 0x0000000000007b1d */ /* 0x000fe20000010000 */
[----:B0-----:R-:W-:-:S13]  /*8000*/  ISETP.GE.AND P0, PT, R68, UR4, PT ;  /* 0x0000000444007c0c */ /* 0x001fda000bf06270 */
[----:B------:R-:W-:Y:S05]  /*8010*/  @P0 EXIT ;  /* 0x000000000000094d */ /* 0x000fea0003800000 */
[----:B-1234-:R-:W0:Y:S01]  /*8020*/  LDC.64 R18, c[0x0][0x3c0] ;  /* 0x0000f000ff127b82 */ /* 0x01ee220000000a00 */
[----:B------:R-:W-:Y:S02]  /*8030*/  HFMA2 R0, -RZ, RZ, 0, 1.78813934326171875e-07 ;  /* 0x00000003ff007431 */ /* 0x000fe400000001ff */
[----:B------:R-:W-:Y:S01]  /*8040*/  IMAD.MOV.U32 R4, RZ, RZ, 0xc ;  /* 0x0000000cff047424 */ /* 0x000fe200078e00ff */
[C---:B------:R-:W-:Y:S01]  /*8050*/  LOP3.LUT R16, R13.reuse, 0x7ffffffe, RZ, 0xc0, !PT ;  /* 0x7ffffffe0d107812 */ /* 0x040fe200078ec0ff */
[----:B------:R-:W1:Y:S01]  /*8060*/  LDCU.64 UR4, c[0x0][0x398] ;  /* 0x00007300ff0477ac */ /* 0x000e620008000a00 */
[C---:B------:R-:W-:Y:S01]  /*8070*/  LEA R15, R13.reuse, 0x2, 0x1 ;  /* 0x000000020d0f7811 */ /* 0x040fe200078e08ff */
[C---:B------:R-:W-:Y:S01]  /*8080*/  IMAD R4, R13.reuse, R4, 0x20 ;  /* 0x000000200d047424 */ /* 0x040fe200078e0204 */
[C---:B------:R-:W-:Y:S02]  /*8090*/  LEA R14, R13.reuse, 0x14, 0x2 ;  /* 0x000000140d0e7811 */ /* 0x040fe400078e10ff */
[C---:B------:R-:W-:Y:S01]  /*80a0*/  LEA R3, R13.reuse, 0x1c, 0x3 ;  /* 0x0000001c0d037811 */ /* 0x040fe200078e18ff */
[----:B------:R-:W-:Y:S01]  /*80b0*/  IMAD R11, R13, R0, 0x3 ;  /* 0x000000030d0b7424 */ /* 0x000fe200078e0200 */
[----:B------:R-:W-:Y:S01]  /*80c0*/  IADD3 R0, PT, PT, -R16, RZ, RZ ;  /* 0x000000ff10007210 */ /* 0x000fe20007ffe1ff */
[----:B01----:R-:W-:-:S07]  /*80d0*/  IMAD.WIDE R12, R9, 0x4, R18 ;  /* 0x00000004090c7825 */ /* 0x003fce00078e0212 */
.L_x_2373:
[----:B0-----:R-:W0:Y:S01]  /*80e0*/  LDCU UR8, c[0x0][0x3dc] ;  /* 0x00007b80ff0877ac */ /* 0x001e220008000800 */
[----:B------:R-:W-:Y:S01]  /*80f0*/  IMAD.MOV.U32 R21, RZ, RZ, RZ ;  /* 0x000000ffff157224 */ /* 0x000fe200078e00ff */
[----:B------:R-:W-:Y:S02]  /*8100*/  CS2R R22, SRZ ;  /* 0x0000000000167805 */ /* 0x000fe4000001ff00 */
[----:B-1----:R-:W-:Y:S02]  /*8110*/  CS2R R24, SRZ ;  /* 0x0000000000187805 */ /* 0x002fe4000001ff00 */
[----:B-----5:R-:W-:Y:S02]  /*8120*/  CS2R R30, SRZ ;  /* 0x00000000001e7805 */ /* 0x020fe4000001ff00 */
[----:B------:R-:W-:Y:S02]  /*8130*/  CS2R R32, SRZ ;  /* 0x0000000000207805 */ /* 0x000fe4000001ff00 */
[----:B------:R-:W-:-:S02]  /*8140*/  CS2R R34, SRZ ;  /* 0x0000000000227805 */ /* 0x000fc4000001ff00 */
[----:B------:R-:W-:Y:S02]  /*8150*/  CS2R R36, SRZ ;  /* 0x0000000000247805 */ /* 0x000fe4000001ff00 */
[----:B------:R-:W-:Y:S02]  /*8160*/  CS2R R38, SRZ ;  /* 0x0000000000267805 */ /* 0x000fe4000001ff00 */
        /* <DEDUP_REMOVED lines=10> */
[----:B------:R-:W-:Y:S01]  /*8210*/  LOP3.LUT R72, R72, 0xfffffffb, RZ, 0xc0, !PT ;  /* 0xfffffffb48487812 */ /* 0x000fe200078ec0ff */
[----:B------:R-:W-:Y:S01]  /*8220*/  HFMA2 R42, -RZ, RZ, 0, 0 ;  /* 0x00000000ff2a7431 */ /* 0x000fe200000001ff */
[----:B------:R-:W2:Y:S01]  /*8230*/  LDCU UR8, c[0x0][0x3d8] ;  /* 0x00007b00ff0877ac */ /* 0x000ea20008000800 */
[----:B------:R-:W-:Y:S01]  /*8240*/  BSSY.RECONVERGENT B0, `(.L_x_2312) ;  /* 0x000008f000007945 */ /* 0x000fe20003800200 */
[C---:B------:R-:W-:Y:S01]  /*8250*/  IADD3 R50, PT, PT, R41.reuse, 0x20, RZ ;  /* 0x0000002029327810 */ /* 0x040fe20007ffe0ff */
[C---:B------:R-:W-:Y:S01]  /*8260*/  VIADD R51, R41.reuse, 0x40 ;  /* 0x0000004029337836 */ /* 0x040fe20000000000 */
[----:B------:R-:W-:Y:S01]  /*8270*/  IADD3 R52, PT, PT, R41, 0x60, RZ ;  /* 0x0000006029347810 */ /* 0x000fe20007ffe0ff */
[----:B------:R-:W-:Y:S01]  /*8280*/  IMAD.MOV.U32 R21, RZ, RZ, RZ ;  /* 0x000000ffff157224 */ /* 0x000fe200078e00ff */
[----:B------:R-:W-:Y:S01]  /*8290*/  MOV R44, R0 ;  /* 0x00000000002c7202 */ /* 0x000fe20000000f00 */
[----:B------:R-:W-:Y:S01]  /*82a0*/  IMAD.MOV.U32 R45, RZ, RZ, R69 ;  /* 0x000000ffff2d7224 */ /* 0x000fe200078e0045 */
[----:B------:R-:W-:-:S02]  /*82b0*/  CS2R R22, SRZ ;  /* 0x0000000000167805 */ /* 0x000fc4000001ff00 */
[----:B------:R-:W-:Y:S02]  /*82c0*/  CS2R R24, SRZ ;  /* 0x0000000000187805 */ /* 0x000fe4000001ff00 */
[----:B------:R-:W-:Y:S02]  /*82d0*/  CS2R R30, SRZ ;  /* 0x00000000001e7805 */ /* 0x000fe4000001ff00 */
[----:B------:R-:W-:Y:S02]  /*82e0*/  CS2R R32, SRZ ;  /* 0x0000000000207805 */ /* 0x000fe4000001ff00 */
[----:B------:R-:W-:Y:S02]  /*82f0*/  CS2R R34, SRZ ;  /* 0x0000000000227805 */ /* 0x000fe4000001ff00 */
[----:B------:R-:W-:Y:S02]  /*8300*/  CS2R R36, SRZ ;  /* 0x0000000000247805 */ /* 0x000fe4000001ff00 */
[----:B0-----:R-:W-:-:S02]  /*8310*/  ISETP.GE.AND P0, PT, R41, UR9, PT ;  /* 0x0000000929007c0c */ /* 0x001fc4000bf06270 */
[----:B------:R-:W-:Y:S01]  /*8320*/  CS2R R38, SRZ ;  /* 0x0000000000267805 */ /* 0x000fe2000001ff00 */
[----:B------:R-:W-:Y:S01]  /*8330*/  IMAD.MOV.U32 R40, RZ, RZ, RZ ;  /* 0x000000ffff287224 */ /* 0x000fe200078e00ff */
[----:B--2---:R-:W-:-:S09]  /*8340*/  MOV R43, UR8 ;  /* 0x00000008002b7c02 */ /* 0x004fd20008000f00 */
[----:B------:R-:W-:-:S07]  /*8350*/  @P0 LOP3.LUT R72, R72, 0x4, RZ, 0xfc, !PT ;  /* 0x0000000448480812 */ /* 0x000fce00078efcff */
.L_x_2321:
        /* <DEDUP_REMOVED lines=22> */
[----:B------:R-:W-:Y:S01]  /*84c0*/  @P6 LOP3.LUT R72, R72, 0x2, RZ, 0xfc, !PT ;  /* 0x0000000248486812 */ /* 0x000fe200078efcff */
[----:B--2---:R-:W-:Y:S02]  /*84d0*/  @!P1 HADD2.F32 R19, -RZ, R47.H0_H0 ;  /* 0x2000002fff139230 */ /* 0x004fe40000004100 */
[----:B---3--:R-:W-:Y:S02]  /*84e0*/  @!P5 HADD2.F32 R17, -RZ, R53.H0_H0 ;  /* 0x20000035ff11d230 */ /* 0x008fe40000004100 */
[----:B----4-:R-:W-:Y:S02]  /*84f0*/  @!P0 HADD2.F32 R18, -RZ, R46.H0_H0 ;  /* 0x2000002eff128230 */ /* 0x010fe40000004100 */
[----:B------:R-:W-:Y:S01]  /*8500*/  @!P2 HADD2.F32 R20, -RZ, R48.H0_H0 ;  /* 0x20000030ff14a230 */ /* 0x000fe20000004100 */
        /* <DEDUP_REMOVED lines=9> */
.L_x_2313:
[----:B------:R-:W-:Y:S02]  /*85a0*/  ISETP.GE.AND P4, PT, R6, R10, PT ;  /* 0x0000000a0600720c */ /* 0x000fe40003f86270 */
[----:B------:R-:W-:-:S11]  /*85b0*/  LOP3.LUT R72, R72, 0xfffffffe, RZ, 0xc0, !PT ;  /* 0xfffffffe48487812 */ /* 0x000fd600078ec0ff */
[----:B------:R-:W-:Y:S01]  /*85c0*/  @P4 LOP3.LUT R72, R72, 0x1, RZ, 0xfc, !PT ;  /* 0x0000000148484812 */ /* 0x000fe200078efcff */
[----:B------:R-:W-:Y:S06]  /*85d0*/  @P4 BRA `(.L_x_2314) ;  /* 0x0000000000244947 */ /* 0x000fec0003800000 */
        /* <DEDUP_REMOVED lines=9> */
.L_x_2314:
        /* <DEDUP_REMOVED lines=11> */
.L_x_2315:
        /* <DEDUP_REMOVED lines=11> */
.L_x_2316:
[----:B------:R-:W2:Y:S01]  /*87d0*/  @!P0 LDG.E.U16.CONSTANT R28, desc[UR6][R26.64+0x40] ;  /* 0x000040061a1c8981 */ /* 0x000ea2000c1e9500 */
[----:B------:R-:W-:Y:S01]  /*87e0*/  LOP3.LUT P6, RZ, R72, 0x2, RZ, 0xc0, !PT ;  /* 0x0000000248ff7812 */ /* 0x000fe200078cc0ff */
[----:B-----5:R-:W-:Y:S02]  /*87f0*/  @!P3 HADD2.F32 R17, -RZ, R49.H0_H0 ;  /* 0x20000031ff11b230 */ /* 0x020fe40000004100 */
[----:B------:R-:W3:Y:S01]  /*8800*/  @!P2 LDG.E.U16.CONSTANT R29, desc[UR6][R26.64+0xc0] ;  /* 0x0000c0061a1da981 */ /* 0x000ee2000c1e9500 */
[----:B--2---:R-:W-:-:S03]  /*8810*/  @!P0 HADD2.F32 R18, -RZ, R28.H0_H0 ;  /* 0x2000001cff128230 */ /* 0x004fc60000004100 */
[----:B------:R-:W2:Y:S01]  /*8820*/  @!P1 LDG.E.U16.CONSTANT R28, desc[UR6][R26.64+0x80] ;  /* 0x000080061a1c9981 */ /* 0x000ea2000c1e9500 */
[----:B------:R-:W-:Y:S01]  /*8830*/  IADD3 R44, PT, PT, R44, 0x2, RZ ;  /* 0x000000022c2c7810 */ /* 0x000fe20007ffe0ff */
[----:B---3--:R-:W-:-:S03]  /*8840*/  @!P2 HADD2.F32 R20, -RZ, R29.H0_H0 ;  /* 0x2000001dff14a230 */ /* 0x008fc60000004100 */
[----:B------:R-:W-:Y:S01]  /*8850*/  ISETP.NE.AND P0, PT, R44, RZ, PT ;  /* 0x000000ff2c00720c */ /* 0x000fe20003f05270 */
[----:B--2---:R-:W-:Y:S01]  /*8860*/  @!P1 HADD2.F32 R19, -RZ, R28.H0_H0 ;  /* 0x2000001cff139230 */ /* 0x004fe20000004100 */
[----:B------:R-:W-:Y:S11]  /*8870*/  @P6 BRA `(.L_x_2317) ;  /* 0x0000000000206947 */ /* 0x000ff60003800000 */
        /* <DEDUP_REMOVED lines=8> */
.L_x_2317:
[----:B------:R-:W-:-:S13]  /*8900*/  LOP3.LUT P1, RZ, R72, 0x1, RZ, 0xc0, !PT ;  /* 0x0000000148ff7812 */ /* 0x000fda000782c0ff */
[----:B------:R-:W-:Y:S05]  /*8910*/  @P1 BRA `(.L_x_2318) ;  /* 0x0000000000241947 */ /* 0x000fea0003800000 */
[----:B------:R-:W-:Y:S01]  /*8920*/  IMAD.IADD R26, R14, 0x1, R45 ;  /* 0x000000010e1a7824 */ /* 0x000fe200078e022d */
[-C--:B------:R-:W-:Y:S02]  /*8930*/  ISETP.GE.AND P3, PT, R41, R54.reuse, PT ;  /* 0x000000362900720c */ /* 0x080fe40003f66270 */
[----:B------:R-:W-:-:S03]  /*8940*/  ISETP.GE.AND P1, PT, R50, R54, PT ;  /* 0x000000363200720c */ /* 0x000fc60003f26270 */
[----:B------:R-:W0:Y:S08]  /*8950*/  LDS R26, [R26+0x4] ;  /* 0x000004001a1a7984 */ /* 0x000e300000000800 */
[----:B0-----:R-:W-:Y:S01]  /*8960*/  @!P3 FFMA R36, R17, R26, R36 ;  /* 0x0000001a1124b223 */ /* 0x001fe20000000024 */
[----:B------:R-:W-:Y:S01]  /*8970*/  ISETP.GE.AND P3, PT, R51, R54, PT ;  /* 0x000000363300720c */ /* 0x000fe20003f66270 */
[-C--:B------:R-:W-:Y:S01]  /*8980*/  @!P1 FFMA R35, R18, R26.reuse, R35 ;  /* 0x0000001a12239223 */ /* 0x080fe20000000023 */
[----:B------:R-:W-:-:S11]  /*8990*/  @!P2 FFMA R33, R20, R26, R33 ;  /* 0x0000001a1421a223 */ /* 0x000fd60000000021 */
[----:B------:R-:W-:-:S07]  /*89a0*/  @!P3 FFMA R34, R19, R26, R34 ;  /* 0x0000001a1322b223 */ /* 0x000fce0000000022 */
.L_x_2318:
        /* <DEDUP_REMOVED lines=10> */
.L_x_2319:
        /* <DEDUP_REMOVED lines=10> */
.L_x_2320:
[C---:B------:R-:W-:Y:S01]  /*8af0*/  LEA R42, R54.reuse, R42, 0x1 ;  /* 0x0000002a362a7211 */ /* 0x040fe200078e08ff */
[----:B------:R-:W-:Y:S01]  /*8b00*/  VIADD R45, R45, 0x8 ;  /* 0x000000082d2d7836 */ /* 0x000fe20000000000 */
[----:B------:R-:W-:Y:S01]  /*8b10*/  LEA R43, R54, R43, 0x1 ;  /* 0x0000002b362b7211 */ /* 0x000fe200078e08ff */
[----:B------:R-:W-:Y:S06]  /*8b20*/  @P0 BRA `(.L_x_2321) ;  /* 0xfffffff8000c0947 */ /* 0x000fec000383ffff */
[----:B------:R-:W-:Y:S05]  /*8b30*/  BSYNC.RECONVERGENT B0 ;  /* 0x0000000000007941 */ /* 0x000fea0003800200 */
.L_x_2312:
[----:B------:R-:W-:-:S07]  /*8b40*/  IMAD.MOV.U32 R28, RZ, RZ, R16 ;  /* 0x000000ffff1c7224 */ /* 0x000fce00078e0010 */
.L_x_2311:
[----:B------:R-:W0:Y:S02]  /*8b50*/  LDCU UR8, c[0x0][0x3dc] ;  /* 0x00007b80ff0877ac */ /* 0x000e240008000800 */
[----:B0-----:R-:W-:-:S09]  /*8b60*/  ULOP3.LUT UP0, URZ, UR8, 0x1, URZ, 0xc0, !UPT ;  /* 0x0000000108ff7892 */ /* 0x001fd2000f80c0ff */
[----:B------:R-:W-:Y:S05]  /*8b70*/  BRA.U !UP0, `(.L_x_2310) ;  /* 0x0000000508187547 */ /* 0x000fea000b800000 */
[----:B------:R-:W0:Y:S01]  /*8b80*/  LDCU UR9, c[0x0][0x3d8] ;  /* 0x00007b00ff0977ac */ /* 0x000e220008000800 */
[C---:B------:R-:W-:Y:S01]  /*8b90*/  VIADD R46, R41.reuse, 0x40 ;  /* 0x00000040292e7836 */ /* 0x040fe20000000000 */
[C---:B------:R-:W-:Y:S01]  /*8ba0*/  IADD3 R45, PT, PT, R41.reuse, 0x20, RZ ;  /* 0x00000020292d7810 */ /* 0x040fe20007ffe0ff */
[----:B------:R-:W1:Y:S01]  /*8bb0*/  LDCU.64 UR10, c[0x0][0x398] ;  /* 0x00007300ff0a77ac */ /* 0x000e620008000a00 */
[C---:B------:R-:W-:Y:S01]  /*8bc0*/  IADD3 R29, PT, PT, R41.reuse, 0x60, RZ ;  /* 0x00000060291d7810 */ /* 0x040fe20007ffe0ff */
        /* <DEDUP_REMOVED lines=16> */
[-C--:B------:R-:W-:Y:S01]  /*8cd0*/  ISETP.GE.AND P3, PT, R2, R10.reuse, PT ;  /* 0x0000000a0200720c */ /* 0x080fe20003f66270 */
[----:B--2---:R-:W-:Y:S01]  /*8ce0*/  @!P2 HADD2.F32 R17, -RZ, R44.H0_H0 ;  /* 0x2000002cff11a230 */ /* 0x004fe20000004100 */
[----:B------:R-:W-:Y:S01]  /*8cf0*/  ISETP.GE.AND P2, PT, R5, R10, PT ;  /* 0x0000000a0500720c */ /* 0x000fe20003f46270 */
[----:B---3--:R-:W-:Y:S02]  /*8d00*/  @!P5 HADD2.F32 R18, -RZ, R29.H0_H0 ;  /* 0x2000001dff12d230 */ /* 0x008fe40000004100 */
[----:B----4-:R-:W-:Y:S02]  /*8d10*/  @!P4 HADD2.F32 R19, -RZ, R42.H0_H0 ;  /* 0x2000002aff13c230 */ /* 0x010fe40000004100 */
[----:B-----5:R-:W-:Y:S02]  /*8d20*/  @!P0 HADD2.F32 R20, -RZ, R43.H0_H0 ;  /* 0x2000002bff148230 */ /* 0x020fe40000004100 */
[----:B------:R-:W-:Y:S06]  /*8d30*/  @P6 BRA `(.L_x_2322) ;  /* 0x0000000000246947 */ /* 0x000fec0003800000 */
        /* <DEDUP_REMOVED lines=9> */
.L_x_2322:
[----:B------:R-:W-:Y:S05]  /*8dd0*/  @P1 BRA `(.L_x_2323) ;  /* 0x0000000000281947 */ /* 0x000fea0003800000 */
[----:B------:R-:W-:Y:S02]  /*8de0*/  IADD3 R26, PT, PT, R28, UR8, RZ ;  /* 0x000000081c1a7c10 */ /* 0x000fe4000fffe0ff */
[----:B------:R-:W-:Y:S02]  /*8df0*/  ISETP.GE.AND P5, PT, R41, UR9, PT ;  /* 0x0000000929007c0c */ /* 0x000fe4000bfa6270 */
[----:B------:R-:W-:Y:S01]  /*8e00*/  ISETP.GE.AND P4, PT, R45, UR9, PT ;  /* 0x000000092d007c0c */ /* 0x000fe2000bf86270 */
[----:B------:R-:W-:Y:S01]  /*8e10*/  IMAD R26, R26, 0x4, R69 ;  /* 0x000000041a1a7824 */ /* 0x000fe200078e0245 */
[----:B------:R-:W-:-:S05]  /*8e20*/  ISETP.GE.AND P1, PT, R46, UR9, PT ;  /* 0x000000092e007c0c */ /* 0x000fca000bf26270 */
[----:B------:R-:W0:Y:S04]  /*8e30*/  LDS R26, [R26+0x14] ;  /* 0x000014001a1a7984 */ /* 0x000e280000000800 */
[-C--:B0-----:R-:W-:Y:S02]  /*8e40*/  @!P5 FFMA R36, R17, R26.reuse, R36 ;  /* 0x0000001a1124d223 */ /* 0x081fe40000000024 */
[-C--:B------:R-:W-:Y:S02]  /*8e50*/  @!P4 FFMA R35, R18, R26.reuse, R35 ;  /* 0x0000001a1223c223 */ /* 0x080fe40000000023 */
[-C--:B------:R-:W-:Y:S01]  /*8e60*/  @!P1 FFMA R34, R19, R26.reuse, R34 ;  /* 0x0000001a13229223 */ /* 0x080fe20000000022 */
[----:B------:R-:W-:-:S07]  /*8e70*/  @!P0 FFMA R33, R20, R26, R33 ;  /* 0x0000001a14218223 */ /* 0x000fce0000000021 */
.L_x_2323:
[----:B------:R-:W-:Y:S05]  /*8e80*/  @P2 BRA `(.L_x_2324) ;  /* 0x0000000000282947 */ /* 0x000fea0003800000 */
[----:B------:R-:W-:Y:S02]  /*8e90*/  IADD3 R26, PT, PT, R15, R28, RZ ;  /* 0x0000001c0f1a7210 */ /* 0x000fe40007ffe0ff */
        /* <DEDUP_REMOVED lines=9> */
.L_x_2324:
        /* <DEDUP_REMOVED lines=11> */
.L_x_2310:
[----:B------:R-:W-:Y:S02]  /*8fe0*/  ISETP.GE.AND P0, PT, R9, R10, PT ;  /* 0x0000000a0900720c */ /* 0x000fe40003f06270 */
[----:B------:R-:W-:-:S11]  /*8ff0*/  IADD3 R28, PT, PT, R71, R68, RZ ;  /* 0x00000044471c7210 */ /* 0x000fd60007ffe0ff */
[----:B------:R-:W-:Y:S05]  /*9000*/  @P0 BRA `(.L_x_2325) ;  /* 0x00000004007c0947 */ /* 0x000fea0003800000 */
[----:B------:R-:W2:Y:S01]  /*9010*/  LDG.E.CONSTANT R42, desc[UR6][R80.64] ;  /* 0x00000006502a7981 */ /* 0x000ea2000c1e9900 */
[----:B------:R-:W2:Y:S01]  /*9020*/  LDCU UR8, c[0x0][0x3e0] ;  /* 0x00007c00ff0877ac */ /* 0x000ea20008000800 */
[----:B------:R-:W0:Y:S02]  /*9030*/  LDC R46, c[0x0][0x3d8] ;  /* 0x0000f600ff2e7b82 */ /* 0x000e240000000800 */
[----:B------:R-:W2:Y:S06]  /*9040*/  LDG.E.CONSTANT R29, desc[UR6][R12.64] ;  /* 0x000000060c1d7981 */ /* 0x000eac000c1e9900 */
[----:B------:R-:W1:Y:S01]  /*9050*/  LDC.64 R26, c[0x0][0x3a0] ;  /* 0x0000e800ff1a7b82 */ /* 0x000e620000000a00 */
[C---:B------:R-:W-:Y:S01]  /*9060*/  IADD3 R41, PT, PT, R28.reuse, 0x40, RZ ;  /* 0x000000401c297810 */ /* 0x040fe20007ffe0ff */
[----:B------:R-:W-:Y:S01]  /*9070*/  BSSY.RECONVERGENT B0, `(.L_x_2326) ;  /* 0x000001f000007945 */ /* 0x000fe20003800200 */
[----:B0-----:R-:W-:-:S02]  /*9080*/  ISETP.GE.AND P3, PT, R28, R46, PT ;  /* 0x0000002e1c00720c */ /* 0x001fc40003f66270 */
[-C--:B------:R-:W-:Y:S01]  /*9090*/  ISETP.GE.AND P1, PT, R41, R46.reuse, PT ;  /* 0x0000002e2900720c */ /* 0x080fe20003f26270 */
[C---:B--2---:R-:W-:Y:S01]  /*90a0*/  IMAD R29, R42.reuse, UR8, R29 ;  /* 0x000000082a1d7c24 */ /* 0x044fe2000f8e021d */
[----:B------:R-:W0:Y:S01]  /*90b0*/  LDCU.64 UR8, c[0x0][0x3c8] ;  /* 0x00007900ff0877ac */ /* 0x000e220008000a00 */
[----:B------:R-:W-:Y:S02]  /*90c0*/  IMAD R43, R42, R46, RZ ;  /* 0x0000002e2a2b7224 */ /* 0x000fe400078e02ff */
[----:B-1----:R-:W-:-:S03]  /*90d0*/  IMAD.WIDE R26, R29, 0x4, R26 ;  /* 0x000000041d1a7825 */ /* 0x002fc600078e021a */
[C---:B------:R-:W-:Y:S01]  /*90e0*/  IADD3 R41, P4, PT, R28.reuse, R43, RZ ;  /* 0x0000002b1c297210 */ /* 0x040fe20007f9e0ff */
[C---:B------:R-:W-:Y:S01]  /*90f0*/  VIADD R29, R28.reuse, 0x20 ;  /* 0x000000201c1d7836 */ /* 0x040fe20000000000 */
[----:B------:R1:W5:Y:S04]  /*9100*/  LDG.E.CONSTANT R44, desc[UR6][R26.64] ;  /* 0x000000061a2c7981 */ /* 0x000368000c1e9900 */
[----:B------:R-:W-:Y:S01]  /*9110*/  ISETP.GE.AND P2, PT, R29, R46, PT ;  /* 0x0000002e1d00720c */ /* 0x000fe20003f46270 */
[----:B------:R-:W-:Y:S01]  /*9120*/  VIADD R29, R28, 0x60 ;  /* 0x000000601c1d7836 */ /* 0x000fe20000000000 */
[----:B-1----:R-:W-:Y:S02]  /*9130*/  LEA.HI.X.SX32 R26, R43, RZ, 0x1, P4 ;  /* 0x000000ff2b1a7211 */ /* 0x002fe400020f0eff */
[----:B0-----:R-:W-:-:S02]  /*9140*/  LEA R45, P4, R41, UR8, 0x1 ;  /* 0x00000008292d7c11 */ /* 0x001fc4000f8808ff */
        /* <DEDUP_REMOVED lines=8> */
[----:B------:R-:W-:Y:S01]  /*91d0*/  HFMA2 R29, -RZ, RZ, 0, 0.19775390625 ;  /* 0x00003254ff1d7431 */ /* 0x000fe200000001ff */
[----:B------:R-:W-:-:S04]  /*91e0*/  F2FP.F16.F32.PACK_AB R42, RZ, R40 ;  /* 0x00000028ff2a723e */ /* 0x000fc800000000ff */
[----:B------:R-:W-:-:S07]  /*91f0*/  SEL R29, R29, 0x7610, P3 ;  /* 0x000076101d1d7807 */ /* 0x000fce0001800000 */
.L_x_2328:
[----:B-----5:R-:W-:-:S05]  /*9200*/  HADD2 R40, R41, R42.H0_H0 ;  /* 0x2000002a29287230 */ /* 0x020fca0000000000 */
[----:B------:R-:W-:-:S06]  /*9210*/  PRMT R40, R41, R29, R40 ;  /* 0x0000001d29287216 */ /* 0x000fcc0000000028 */
[----:B------:R-:W2:Y:S02]  /*9220*/  ATOM.E.CAS.STRONG.GPU PT, R40, [R26], R41, R40 ;  /* 0x000000291a28738b */ /* 0x000ea400001ee128 */
[----:B--2---:R-:W-:Y:S01]  /*9230*/  ISETP.NE.U32.AND P3, PT, R40, R41, PT ;  /* 0x000000292800720c */ /* 0x004fe20003f65070 */
[----:B------:R-:W-:-:S12]  /*9240*/  IMAD.MOV.U32 R41, RZ, RZ, R40 ;  /* 0x000000ffff297224 */ /* 0x000fd800078e0028 */
[----:B------:R-:W-:Y:S05]  /*9250*/  @P3 BRA `(.L_x_2328) ;  /* 0xfffffffc00e83947 */ /* 0x000fea000383ffff */
.L_x_2327:
[----:B------:R-:W-:Y:S05]  /*9260*/  BSYNC.RECONVERGENT B0 ;  /* 0x0000000000007941 */ /* 0x000fea0003800200 */
.L_x_2326:
[----:B------:R-:W-:Y:S04]  /*9270*/  BSSY.RECONVERGENT B0, `(.L_x_2329) ;  /* 0x0000012000007945 */ /* 0x000fe80003800200 */
[----:B------:R-:W-:Y:S05]  /*9280*/  @P2 BRA `(.L_x_2330) ;  /* 0x0000000000402947 */ /* 0x000fea0003800000 */
[----:B------:R-:W-:Y:S01]  /*9290*/  IADD3 R47, P2, PT, R45, 0x40, RZ ;  /* 0x000000402d2f7810 */ /* 0x000fe20007f5e0ff */
[----:B-----5:R-:W-:-:S03]  /*92a0*/  FMUL R39, R44, R39 ;  /* 0x000000272c277220 */ /* 0x020fc60000400000 */
[----:B------:R-:W-:Y:S02]  /*92b0*/  IADD3.X R41, PT, PT, RZ, R27, RZ, P2, !PT ;  /* 0x0000001bff297210 */ /* 0x000fe400017fe4ff */
[C---:B------:R-:W-:Y:S02]  /*92c0*/  LOP3.LUT R40, R47.reuse, 0xfffffffd, RZ, 0xc0, !PT ;  /* 0xfffffffd2f287812 */ /* 0x040fe400078ec0ff */
[----:B------:R-:W-:Y:S02]  /*92d0*/  LOP3.LUT R29, R47, 0x2, RZ, 0xc0, !PT ;  /* 0x000000022f1d7812 */ /* 0x000fe400078ec0ff */
[----:B------:R-:W-:Y:S01]  /*92e0*/  F2FP.F16.F32.PACK_AB R39, RZ, R39 ;  /* 0x00000027ff27723e */ /* 0x000fe200000000ff */
[----:B------:R1:W5:Y:S01]  /*92f0*/  LD.E R43, desc[UR6][R40.64] ;  /* 0x00000006282b7980 */ /* 0x000362000c101900 */
[----:B------:R-:W-:Y:S01]  /*9300*/  ISETP.EQ.U32.AND P2, PT, R29, RZ, PT ;  /* 0x000000ff1d00720c */ /* 0x000fe20003f42070 */
[----:B------:R-:W-:-:S05]  /*9310*/  IMAD.MOV.U32 R29, RZ, RZ, 0x3254 ;  /* 0x00003254ff1d7424 */ /* 0x000fca00078e00ff */
[----:B------:R-:W-:-:S07]  /*9320*/  SEL R29, R29, 0x7610, P2 ;  /* 0x000076101d1d7807 */ /* 0x000fce0001000000 */
.L_x_2331:
[----:B-----5:R-:W-:-:S05]  /*9330*/  HADD2 R42, R43, R39.H0_H0 ;  /* 0x200000272b2a7230 */ /* 0x020fca0000000000 */
[----:B------:R-:W-:-:S06]  /*9340*/  PRMT R42, R43, R29, R42 ;  /* 0x0000001d2b2a7216 */ /* 0x000fcc000000002a */
[----:B------:R-:W2:Y:S02]  /*9350*/  ATOM.E.CAS.STRONG.GPU PT, R42, [R40], R43, R42 ;  /* 0x0000002b282a738b */ /* 0x000ea400001ee12a */
[----:B--2---:R-:W-:Y:S02]  /*9360*/  ISETP.NE.U32.AND P2, PT, R42, R43, PT ;  /* 0x0000002b2a00720c */ /* 0x004fe40003f45070 */
[----:B------:R-:W-:-:S11]  /*9370*/  MOV R43, R42 ;  /* 0x0000002a002b7202 */ /* 0x000fd60000000f00 */
[----:B------:R-:W-:Y:S05]  /*9380*/  @P2 BRA `(.L_x_2331) ;  /* 0xfffffffc00e82947 */ /* 0x000fea000383ffff */
.L_x_2330:
[----:B------:R-:W-:Y:S05]  /*9390*/  BSYNC.RECONVERGENT B0 ;  /* 0x0000000000007941 */ /* 0x000fea0003800200 */
.L_x_2329:
[----:B------:R-:W-:Y:S04]  /*93a0*/  BSSY.RECONVERGENT B0, `(.L_x_2332) ;  /* 0x0000012000007945 */ /* 0x000fe80003800200 */
[----:B------:R-:W-:Y:S05]  /*93b0*/  @P1 BRA `(.L_x_2333) ;  /* 0x0000000000401947 */ /* 0x000fea0003800000 */
[----:B------:R-:W-:Y:S01]  /*93c0*/  IADD3 R43, P1, PT, R45, 0x80, RZ ;  /* 0x000000802d2b7810 */ /* 0x000fe20007f3e0ff */
[----:B------:R-:W-:Y:S02]  /*93d0*/  HFMA2 R42, -RZ, RZ, 0, 0.19775390625 ;  /* 0x00003254ff2a7431 */ /* 0x000fe400000001ff */
[----:B-----5:R-:W-:Y:S01]  /*93e0*/  FMUL R38, R44, R38 ;  /* 0x000000262c267220 */ /* 0x020fe20000400000 */
[C---:B-1----:R-:W-:Y:S01]  /*93f0*/  LOP3.LUT R40, R43.reuse, 0xfffffffd, RZ, 0xc0, !PT ;  /* 0xfffffffd2b287812 */ /* 0x042fe200078ec0ff */
[----:B------:R-:W-:Y:S01]  /*9400*/  IMAD.X R41, RZ, RZ, R27, P1 ;  /* 0x000000ffff297224 */ /* 0x000fe200008e061b */
[----:B------:R-:W-:-:S04]  /*9410*/  LOP3.LUT R29, R43, 0x2, RZ, 0xc0, !PT ;  /* 0x000000022b1d7812 */ /* 0x000fc800078ec0ff */
[----:B------:R1:W5:Y:S01]  /*9420*/  LD.E R39, desc[UR6][R40.64] ;  /* 0x0000000628277980 */ /* 0x000362000c101900 */
[----:B------:R-:W-:Y:S02]  /*9430*/  ISETP.EQ.U32.AND P1, PT, R29, RZ, PT ;  /* 0x000000ff1d00720c */ /* 0x000fe40003f22070 */
[----:B------:R-:W-:Y:S02]  /*9440*/  F2FP.F16.F32.PACK_AB R29, RZ, R38 ;  /* 0x00000026ff1d723e */ /* 0x000fe400000000ff */
[----:B------:R-:W-:-:S09]  /*9450*/  SEL R42, R42, 0x7610, P1 ;  /* 0x000076102a2a7807 */ /* 0x000fd20000800000 */
.L_x_2334:
[----:B-----5:R-:W-:-:S05]  /*9460*/  HADD2 R38, R39, R29.H0_H0 ;  /* 0x2000001d27267230 */ /* 0x020fca0000000000 */
[----:B------:R-:W-:-:S06]  /*9470*/  PRMT R38, R39, R42, R38 ;  /* 0x0000002a27267216 */ /* 0x000fcc0000000026 */
[----:B------:R-:W2:Y:S02]  /*9480*/  ATOM.E.CAS.STRONG.GPU PT, R38, [R40], R39, R38 ;  /* 0x000000272826738b */ /* 0x000ea400001ee126 */
[----:B--2---:R-:W-:Y:S01]  /*9490*/  ISETP.NE.U32.AND P1, PT, R38, R39, PT ;  /* 0x000000272600720c */ /* 0x004fe20003f25070 */
[----:B------:R-:W-:-:S12]  /*94a0*/  IMAD.MOV.U32 R39, RZ, RZ, R38 ;  /* 0x000000ffff277224 */ /* 0x000fd800078e0026 */
[----:B------:R-:W-:Y:S05]  /*94b0*/  @P1 BRA `(.L_x_2334) ;  /* 0xfffffffc00e81947 */ /* 0x000fea000383ffff */
.L_x_2333:
[----:B------:R-:W-:Y:S05]  /*94c0*/  BSYNC.RECONVERGENT B0 ;  /* 0x0000000000007941 */ /* 0x000fea0003800200 */
.L_x_2332:
[----:B------:R-:W-:Y:S04]  /*94d0*/  BSSY.RECONVERGENT B0, `(.L_x_2325) ;  /* 0x0000012000007945 */ /* 0x000fe80003800200 */
[----:B------:R-:W-:Y:S05]  /*94e0*/  @P0 BRA `(.L_x_2335) ;  /* 0x0000000000400947 */ /* 0x000fea0003800000 */
[----:B------:R-:W-:Y:S01]  /*94f0*/  IADD3 R45, P0, PT, R45, 0xc0, RZ ;  /* 0x000000c02d2d7810 */ /* 0x000fe20007f1e0ff */
        /* <DEDUP_REMOVED lines=9> */
.L_x_2336:
[----:B-----5:R-:W-:-:S05]  /*9590*/  HADD2 R38, R39, R37.H0_H0 ;  /* 0x2000002527267230 */ /* 0x020fca0000000000 */
[----:B------:R-:W-:-:S06]  /*95a0*/  PRMT R38, R39, R29, R38 ;  /* 0x0000001d27267216 */ /* 0x000fcc0000000026 */
[----:B------:R-:W2:Y:S02]  /*95b0*/  ATOM.E.CAS.STRONG.GPU PT, R38, [R26], R39, R38 ;  /* 0x000000271a26738b */ /* 0x000ea400001ee126 */
[----:B--2---:R-:W-:Y:S02]  /*95c0*/  ISETP.NE.U32.AND P0, PT, R38, R39, PT ;  /* 0x000000272600720c */ /* 0x004fe40003f05070 */
[----:B------:R-:W-:-:S11]  /*95d0*/  MOV R39, R38 ;  /* 0x0000002600277202 */ /* 0x000fd60000000f00 */
[----:B------:R-:W-:Y:S05]  /*95e0*/  @P0 BRA `(.L_x_2336) ;  /* 0xfffffffc00e80947 */ /* 0x000fea000383ffff */
.L_x_2335:
[----:B------:R-:W-:Y:S05]  /*95f0*/  BSYNC.RECONVERGENT B0 ;  /* 0x0000000000007941 */ /* 0x000fea0003800200 */
.L_x_2325:
[----:B------:R-:W-:-:S13]  /*9600*/  ISETP.GE.AND P0, PT, R6, R10, PT ;  /* 0x0000000a0600720c */ /* 0x000fda0003f06270 */
[----:B------:R-:W-:Y:S05]  /*9610*/  @P0 BRA `(.L_x_2337) ;  /* 0x00000004007c0947 */ /* 0x000fea0003800000 */
[----:B------:R-:W2:Y:S01]  /*9620*/  LDG.E.CONSTANT R38, desc[UR6][R80.64+0x4] ;  /* 0x0000040650267981 */ /* 0x000ea2000c1e9900 */
[----:B------:R-:W2:Y:S01]  /*9630*/  LDCU UR8, c[0x0][0x3e0] ;  /* 0x00007c00ff0877ac */ /* 0x000ea20008000800 */
[----:B------:R-:W3:Y:S02]  /*9640*/  LDC R37, c[0x0][0x3d8] ;  /* 0x0000f600ff257b82 */ /* 0x000ee40000000800 */
[----:B------:R-:W2:Y:S06]  /*9650*/  LDG.E.CONSTANT R29, desc[UR6][R12.64+0x4] ;  /* 0x000004060c1d7981 */ /* 0x000eac000c1e9900 */
[----:B0-----:R-:W0:Y:S01]  /*9660*/  LDC.64 R26, c[0x0][0x3a0] ;  /* 0x0000e800ff1a7b82 */ /* 0x001e220000000a00 */
[C---:B------:R-:W-:Y:S01]  /*9670*/  VIADD R42, R28.reuse, 0x20 ;  /* 0x000000201c2a7836 */ /* 0x040fe20000000000 */
[C---:B-----5:R-:W-:Y:S01]  /*9680*/  IADD3 R44, PT, PT, R28.reuse, 0x40, RZ ;  /* 0x000000401c2c7810 */ /* 0x060fe20007ffe0ff */
        /* <DEDUP_REMOVED lines=10> */
[----:B------:R-:W-:-:S05]  /*9730*/  VIADD R38, R28, 0x60 ;  /* 0x000000601c267836 */ /* 0x000fca0000000000 */
[----:B------:R-:W-:Y:S02]  /*9740*/  ISETP.GE.AND P0, PT, R38, R37, PT ;  /* 0x000000252600720c */ /* 0x000fe40003f06270 */
[----:B0-----:R-:W-:Y:S02]  /*9750*/  LEA.HI.X.SX32 R26, R39, RZ, 0x1, P3 ;  /* 0x000000ff271a7211 */ /* 0x001fe400018f0eff */
[----:B--2---:R-:W-:-:S04]  /*9760*/  LEA R41, P3, R29, UR8, 0x1 ;  /* 0x000000081d297c11 */ /* 0x004fc8000f8608ff */
[----:B------:R-:W-:Y:S01]  /*9770*/  LEA.HI.X R27, R29, UR9, R26, 0x1, P3 ;  /* 0x000000091d1b7c11 */ /* 0x000fe200098f0c1a */
[----:B------:R-:W-:Y:S08]  /*9780*/  @P4 BRA `(.L_x_2339) ;  /* 0x0000000000384947 */ /* 0x000ff00003800000 */
[C---:B------:R-:W-:Y:S01]  /*9790*/  LOP3.LUT R26, R41.reuse, 0xfffffffd, RZ, 0xc0, !PT ;  /* 0xfffffffd291a7812 */ /* 0x040fe200078ec0ff */
[----:B------:R-:W-:Y:S01]  /*97a0*/  HFMA2 R38, -RZ, RZ, 0, 0.19775390625 ;  /* 0x00003254ff267431 */ /* 0x000fe200000001ff */
[----:B------:R-:W-:Y:S01]  /*97b0*/  LOP3.LUT R29, R41, 0x2, RZ, 0xc0, !PT ;  /* 0x00000002291d7812 */ /* 0x000fe200078ec0ff */
[----:B-----5:R-:W-:Y:S02]  /*97c0*/  FMUL R36, R40, R36 ;  /* 0x0000002428247220 */ /* 0x020fe40000400000 */
[----:B------:R0:W5:Y:S01]  /*97d0*/  LD.E R37, desc[UR6][R26.64] ;  /* 0x000000061a257980 */ /* 0x000162000c101900 */
[----:B------:R-:W-:Y:S02]  /*97e0*/  ISETP.EQ.U32.AND P3, PT, R29, RZ, PT ;  /* 0x000000ff1d00720c */ /* 0x000fe40003f62070 */
[----:B------:R-:W-:Y:S02]  /*97f0*/  F2FP.F16.F32.PACK_AB R29, RZ, R36 ;  /* 0x00000024ff1d723e */ /* 0x000fe400000000ff */
[----:B------:R-:W-:-:S09]  /*9800*/  SEL R38, R38, 0x7610, P3 ;  /* 0x0000761026267807 */ /* 0x000fd20001800000 */
.L_x_2340:
[----:B-----5:R-:W-:-:S05]  /*9810*/  HADD2 R36, R37, R29.H0_H0 ;  /* 0x2000001d25247230 */ /* 0x020fca0000000000 */
[----:B------:R-:W-:-:S06]  /*9820*/  PRMT R36, R37, R38, R36 ;  /* 0x0000002625247216 */ /* 0x000fcc0000000024 */
[----:B------:R-:W2:Y:S02]  /*9830*/  ATOM.E.CAS.STRONG.GPU PT, R36, [R26], R37, R36 ;  /* 0x000000251a24738b */ /* 0x000ea400001ee124 */
[----:B--2---:R-:W-:Y:S01]  /*9840*/  ISETP.NE.U32.AND P3, PT, R36, R37, PT ;  /* 0x000000252400720c */ /* 0x004fe20003f65070 */
[----:B------:R-:W-:-:S12]  /*9850*/  IMAD.MOV.U32 R37, RZ, RZ, R36 ;  /* 0x000000ffff257224 */ /* 0x000fd800078e0024 */
[----:B------:R-:W-:Y:S05]  /*9860*/  @P3 BRA `(.L_x_2340) ;  /* 0xfffffffc00e83947 */ /* 0x000fea000383ffff */
.L_x_2339:
[----:B------:R-:W-:Y:S05]  /*9870*/  BSYNC.RECONVERGENT B0 ;  /* 0x0000000000007941 */ /* 0x000fea0003800200 */
.L_x_2338:
        /* <DEDUP_REMOVED lines=12> */
.L_x_2343:
[----:B-----5:R-:W-:-:S05]  /*9940*/  HADD2 R38, R39, R35.H0_H0 ;  /* 0x2000002327267230 */ /* 0x020fca0000000000 */
[----:B------:R-:W-:-:S06]  /*9950*/  PRMT R38, R39, R29, R38 ;  /* 0x0000001d27267216 */ /* 0x000fcc0000000026 */
[----:B------:R-:W2:Y:S02]  /*9960*/  ATOM.E.CAS.STRONG.GPU PT, R38, [R36], R39, R38 ;  /* 0x000000272426738b */ /* 0x000ea400001ee126 */
[----:B--2---:R-:W-:Y:S02]  /*9970*/  ISETP.NE.U32.AND P2, PT, R38, R39, PT ;  /* 0x000000272600720c */ /* 0x004fe40003f45070 */
[----:B------:R-:W-:-:S11]  /*9980*/  MOV R39, R38 ;  /* 0x0000002600277202 */ /* 0x000fd60000000f00 */
[----:B------:R-:W-:Y:S05]  /*9990*/  @P2 BRA `(.L_x_2343) ;  /* 0xfffffffc00e82947 */ /* 0x000fea000383ffff */
.L_x_2342:
[----:B------:R-:W-:Y:S05]  /*99a0*/  BSYNC.RECONVERGENT B0 ;  /* 0x0000000000007941 */ /* 0x000fea0003800200 */
.L_x_2341:
        /* <DEDUP_REMOVED lines=12> */
.L_x_2346:
[----:B-----5:R-:W-:-:S05]  /*9a70*/  HADD2 R34, R35, R29.H0_H0 ;  /* 0x2000001d23227230 */ /* 0x020fca0000000000 */
[----:B------:R-:W-:-:S06]  /*9a80*/  PRMT R34, R35, R38, R34 ;  /* 0x0000002623227216 */ /* 0x000fcc0000000022 */
[----:B------:R-:W2:Y:S02]  /*9a90*/  ATOM.E.CAS.STRONG.GPU PT, R34, [R36], R35, R34 ;  /* 0x000000232422738b */ /* 0x000ea400001ee122 */
[----:B--2---:R-:W-:Y:S01]  /*9aa0*/  ISETP.NE.U32.AND P1, PT, R34, R35, PT ;  /* 0x000000232200720c */ /* 0x004fe20003f25070 */
[----:B------:R-:W-:-:S12]  /*9ab0*/  IMAD.MOV.U32 R35, RZ, RZ, R34 ;  /* 0x000000ffff237224 */ /* 0x000fd800078e0022 */
[----:B------:R-:W-:Y:S05]  /*9ac0*/  @P1 BRA `(.L_x_2346) ;  /* 0xfffffffc00e81947 */ /* 0x000fea000383ffff */
.L_x_2345:
[----:B------:R-:W-:Y:S05]  /*9ad0*/  BSYNC.RECONVERGENT B0 ;  /* 0x0000000000007941 */ /* 0x000fea0003800200 */
.L_x_2344:
        /* <DEDUP_REMOVED lines=12> */
.L_x_2348:
[----:B-----5:R-:W-:-:S05]  /*9ba0*/  HADD2 R34, R35, R33.H0_H0 ;  /* 0x2000002123227230 */ /* 0x020fca0000000000 */
[----:B------:R-:W-:-:S06]  /*9bb0*/  PRMT R34, R35, R29, R34 ;  /* 0x0000001d23227216 */ /* 0x000fcc0000000022 */
[----:B------:R-:W2:Y:S02]  /*9bc0*/  ATOM.E.CAS.STRONG.GPU PT, R34, [R26], R35, R34 ;  /* 0x000000231a22738b */ /* 0x000ea400001ee122 */
[----:B--2---:R-:W-:Y:S02]  /*9bd0*/  ISETP.NE.U32.AND P0, PT, R34, R35, PT ;  /* 0x000000232200720c */ /* 0x004fe40003f05070 */
[----:B------:R-:W-:-:S11]  /*9be0*/  MOV R35, R34 ;  /* 0x0000002200237202 */ /* 0x000fd60000000f00 */
[----:B------:R-:W-:Y:S05]  /*9bf0*/  @P0 BRA `(.L_x_2348) ;  /* 0xfffffffc00e80947 */ /* 0x000fea000383ffff */
.L_x_2347:
[----:B------:R-:W-:Y:S05]  /*9c00*/  BSYNC.RECONVERGENT B0 ;  /* 0x0000000000007941 */ /* 0x000fea0003800200 */
.L_x_2337:
        /* <DEDUP_REMOVED lines=8> */
[C---:B-1---5:R-:W-:Y:S01]  /*9c90*/  IADD3 R40, PT, PT, R28.reuse, 0x40, RZ ;  /* 0x000000401c287810 */ /* 0x062fe20007ffe0ff */
        /* <DEDUP_REMOVED lines=10> */
[----:B------:R-:W-:-:S05]  /*9d40*/  VIADD R34, R28, 0x60 ;  /* 0x000000601c227836 */ /* 0x000fca0000000000 */
[----:B------:R-:W-:Y:S02]  /*9d50*/  ISETP.GE.AND P0, PT, R34, R33, PT ;  /* 0x000000212200720c */ /* 0x000fe40003f06270 */
[----:B0-----:R-:W-:Y:S02]  /*9d60*/  LEA.HI.X.SX32 R26, R35, RZ, 0x1, P3 ;  /* 0x000000ff231a7211 */ /* 0x001fe400018f0eff */
[----:B-1----:R-:W-:-:S04]  /*9d70*/  LEA R37, P3, R29, UR8, 0x1 ;  /* 0x000000081d257c11 */ /* 0x002fc8000f8608ff */
        /* <DEDUP_REMOVED lines=10> */
.L_x_2352:
[----:B-----5:R-:W-:-:S05]  /*9e20*/  HADD2 R32, R33, R29.H0_H0 ;  /* 0x2000001d21207230 */ /* 0x020fca0000000000 */
[----:B------:R-:W-:-:S06]  /*9e30*/  PRMT R32, R33, R34, R32 ;  /* 0x0000002221207216 */ /* 0x000fcc0000000020 */
[----:B------:R-:W2:Y:S02]  /*9e40*/  ATOM.E.CAS.STRONG.GPU PT, R32, [R26], R33, R32 ;  /* 0x000000211a20738b */ /* 0x000ea400001ee120 */
[----:B--2---:R-:W-:Y:S01]  /*9e50*/  ISETP.NE.U32.AND P3, PT, R32, R33, PT ;  /* 0x000000212000720c */ /* 0x004fe20003f65070 */
[----:B------:R-:W-:-:S12]  /*9e60*/  IMAD.MOV.U32 R33, RZ, RZ, R32 ;  /* 0x000000ffff217224 */ /* 0x000fd800078e0020 */
[----:B------:R-:W-:Y:S05]  /*9e70*/  @P3 BRA `(.L_x_2352) ;  /* 0xfffffffc00e83947 */ /* 0x000fea000383ffff */
.L_x_2351:
[----:B------:R-:W-:Y:S05]  /*9e80*/  BSYNC.RECONVERGENT B0 ;  /* 0x0000000000007941 */ /* 0x000fea0003800200 */
.L_x_2350:
        /* <DEDUP_REMOVED lines=12> */
.L_x_2355:
[----:B-----5:R-:W-:-:S05]  /*9f50*/  HADD2 R34, R35, R31.H0_H0 ;  /* 0x2000001f23227230 */ /* 0x020fca0000000000 */
[----:B------:R-:W-:-:S06]  /*9f60*/  PRMT R34, R35, R29, R34 ;  /* 0x0000001d23227216 */ /* 0x000fcc0000000022 */
[----:B------:R-:W2:Y:S02]  /*9f70*/  ATOM.E.CAS.STRONG.GPU PT, R34, [R32], R35, R34 ;  /* 0x000000232022738b */ /* 0x000ea400001ee122 */
[----:B--2---:R-:W-:Y:S02]  /*9f80*/  ISETP.NE.U32.AND P2, PT, R34, R35, PT ;  /* 0x000000232200720c */ /* 0x004fe40003f45070 */
[----:B------:R-:W-:-:S11]  /*9f90*/  MOV R35, R34 ;  /* 0x0000002200237202 */ /* 0x000fd60000000f00 */
[----:B------:R-:W-:Y:S05]  /*9fa0*/  @P2 BRA `(.L_x_2355) ;  /* 0xfffffffc00e82947 */ /* 0x000fea000383ffff */
.L_x_2354:
[----:B------:R-:W-:Y:S05]  /*9fb0*/  BSYNC.RECONVERGENT B0 ;  /* 0x0000000000007941 */ /* 0x000fea0003800200 */
.L_x_2353:
        /* <DEDUP_REMOVED lines=12> */
.L_x_2358:
[----:B-----5:R-:W-:-:S05]  /*a080*/  HADD2 R30, R31, R29.H0_H0 ;  /* 0x2000001d1f1e7230 */ /* 0x020fca0000000000 */
[----:B------:R-:W-:-:S06]  /*a090*/  PRMT R30, R31, R34, R30 ;  /* 0x000000221f1e7216 */ /* 0x000fcc000000001e */
[----:B------:R-:W2:Y:S02]  /*a0a0*/  ATOM.E.CAS.STRONG.GPU PT, R30, [R32], R31, R30 ;  /* 0x0000001f201e738b */ /* 0x000ea400001ee11e */
[----:B--2---:R-:W-:Y:S01]  /*a0b0*/  ISETP.NE.U32.AND P1, PT, R30, R31, PT ;  /* 0x0000001f1e00720c */ /* 0x004fe20003f25070 */
[----:B------:R-:W-:-:S12]  /*a0c0*/  IMAD.MOV.U32 R31, RZ, RZ, R30 ;  /* 0x000000ffff1f7224 */ /* 0x000fd800078e001e */
[----:B------:R-:W-:Y:S05]  /*a0d0*/  @P1 BRA `(.L_x_2358) ;  /* 0xfffffffc00e81947 */ /* 0x000fea000383ffff */
.L_x_2357:
[----:B------:R-:W-:Y:S05]  /*a0e0*/  BSYNC.RECONVERGENT B0 ;  /* 0x0000000000007941 */ /* 0x000fea0003800200 */
.L_x_2356:
        /* <DEDUP_REMOVED lines=12> */
.L_x_2360:
[----:B-----5:R-:W-:-:S05]  /*a1b0*/  HADD2 R30, R31, R25.H0_H0 ;  /* 0x200000191f1e7230 */ /* 0x020fca0000000000 */
[----:B------:R-:W-:-:S06]  /*a1c0*/  PRMT R30, R31, R29, R30 ;  /* 0x0000001d1f1e7216 */ /* 0x000fcc000000001e */
[----:B------:R-:W2:Y:S02]  /*a1d0*/  ATOM.E.CAS.STRONG.GPU PT, R30, [R26], R31, R30 ;  /* 0x0000001f1a1e738b */ /* 0x000ea400001ee11e */
[----:B--2---:R-:W-:Y:S02]  /*a1e0*/  ISETP.NE.U32.AND P0, PT, R30, R31, PT ;  /* 0x0000001f1e00720c */ /* 0x004fe40003f05070 */
[----:B------:R-:W-:-:S11]  /*a1f0*/  MOV R31, R30 ;  /* 0x0000001e001f7202 */ /* 0x000fd60000000f00 */
[----:B------:R-:W-:Y:S05]  /*a200*/  @P0 BRA `(.L_x_2360) ;  /* 0xfffffffc00e80947 */ /* 0x000fea000383ffff */
.L_x_2359:
[----:B------:R-:W-:Y:S05]  /*a210*/  BSYNC.RECONVERGENT B0 ;  /* 0x0000000000007941 */ /* 0x000fea0003800200 */
.L_x_2349:
[----:B------:R-:W-:-:S13]  /*a220*/  ISETP.GE.AND P0, PT, R2, R10, PT ;  /* 0x0000000a0200720c */ /* 0x000fda0003f06270 */
[----:B------:R-:W-:Y:S05]  /*a230*/  @P0 BRA `(.L_x_2361) ;  /* 0x00000004007c0947 */ /* 0x000fea0003800000 */
[----:B-1----:R-:W2:Y:S01]  /*a240*/  LDG.E.CONSTANT R32, desc[UR6][R80.64+0xc] ;  /* 0x00000c0650207981 */ /* 0x002ea2000c1e9900 */
[----:B0-----:R-:W0:Y:S01]  /*a250*/  LDC.64 R26, c[0x0][0x3a0] ;  /* 0x0000e800ff1a7b82 */ /* 0x001e220000000a00 */
[----:B------:R-:W2:Y:S02]  /*a260*/  LDCU UR8, c[0x0][0x3e0] ;  /* 0x00007c00ff0877ac */ /* 0x000ea40008000800 */
[----:B------:R-:W2:Y:S01]  /*a270*/  LDG.E.CONSTANT R25, desc[UR6][R12.64+0xc] ;  /* 0x00000c060c197981 */ /* 0x000ea2000c1e9900 */
[----:B------:R-:W-:Y:S01]  /*a280*/  VIADD R34, R28, 0x20 ;  /* 0x000000201c227836 */ /* 0x000fe20000000000 */
[----:B------:R-:W-:Y:S01]  /*a290*/  BSSY.RECONVERGENT B0, `(.L_x_2362) ;  /* 0x0000020000007945 */ /* 0x000fe20003800200 */
[----:B--2---:R-:W-:Y:S01]  /*a2a0*/  IMAD R25, R32, UR8, R25 ;  /* 0x0000000820197c24 */ /* 0x004fe2000f8e0219 */
[----:B------:R-:W1:Y:S03]  /*a2b0*/  LDCU.64 UR8, c[0x0][0x3c8] ;  /* 0x00007900ff0877ac */ /* 0x000e660008000a00 */
[----:B0-----:R-:W-:-:S02]  /*a2c0*/  IMAD.WIDE R26, R25, 0x4, R26 ;  /* 0x00000004191a7825 */ /* 0x001fc400078e021a */
[----:B------:R-:W0:Y:S03]  /*a2d0*/  LDC R25, c[0x0][0x3d8] ;  /* 0x0000f600ff197b82 */ /* 0x000e260000000800 */
[----:B------:R2:W5:Y:S01]  /*a2e0*/  LDG.E.CONSTANT R30, desc[UR6][R26.64] ;  /* 0x000000061a1e7981 */ /* 0x000562000c1e9900 */
[-C--:B0-----:R-:W-:Y:S01]  /*a2f0*/  IMAD R29, R32, R25.reuse, RZ ;  /* 0x00000019201d7224 */ /* 0x081fe200078e02ff */
[-C--:B------:R-:W-:Y:S02]  /*a300*/  ISETP.GE.AND P4, PT, R28, R25.reuse, PT ;  /* 0x000000191c00720c */ /* 0x080fe40003f86270 */
[----:B------:R-:W-:Y:S01]  /*a310*/  ISETP.GE.AND P2, PT, R34, R25, PT ;  /* 0x000000192200720c */ /* 0x000fe20003f46270 */
[C---:B------:R-:W-:Y:S01]  /*a320*/  VIADD R34, R28.reuse, 0x60 ;  /* 0x000000601c227836 */ /* 0x040fe20000000000 */
        /* <DEDUP_REMOVED lines=16> */
.L_x_2364:
[----:B-----5:R-:W-:-:S05]  /*a430*/  HADD2 R24, R29, R25.H0_H0 ;  /* 0x200000191d187230 */ /* 0x020fca0000000000 */
[----:B------:R-:W-:-:S06]  /*a440*/  PRMT R24, R29, R28, R24 ;  /* 0x0000001c1d187216 */ /* 0x000fcc0000000018 */
[----:B------:R-:W2:Y:S02]  /*a450*/  ATOM.E.CAS.STRONG.GPU PT, R24, [R26], R29, R24 ;  /* 0x0000001d1a18738b */ /* 0x000ea400001ee118 */
[----:B--2---:R-:W-:Y:S01]  /*a460*/  ISETP.NE.U32.AND P3, PT, R24, R29, PT ;  /* 0x0000001d1800720c */ /* 0x004fe20003f65070 */
[----:B------:R-:W-:-:S12]  /*a470*/  IMAD.MOV.U32 R29, RZ, RZ, R24 ;  /* 0x000000ffff1d7224 */ /* 0x000fd800078e0018 */
[----:B------:R-:W-:Y:S05]  /*a480*/  @P3 BRA `(.L_x_2364) ;  /* 0xfffffffc00e83947 */ /* 0x000fea000383ffff */
.L_x_2363:
[----:B------:R-:W-:Y:S05]  /*a490*/  BSYNC.RECONVERGENT B0 ;  /* 0x0000000000007941 */ /* 0x000fea0003800200 */
.L_x_2362:
        /* <DEDUP_REMOVED lines=12> */
.L_x_2367:
[----:B-----5:R-:W-:-:S05]  /*a560*/  HADD2 R28, R29, R23.H0_H0 ;  /* 0x200000171d1c7230 */ /* 0x020fca0000000000 */
[----:B------:R-:W-:-:S06]  /*a570*/  PRMT R28, R29, R32, R28 ;  /* 0x000000201d1c7216 */ /* 0x000fcc000000001c */
[----:B------:R-:W2:Y:S02]  /*a580*/  ATOM.E.CAS.STRONG.GPU PT, R28, [R24], R29, R28 ;  /* 0x0000001d181c738b */ /* 0x000ea400001ee11c */
[----:B--2---:R-:W-:Y:S02]  /*a590*/  ISETP.NE.U32.AND P2, PT, R28, R29, PT ;  /* 0x0000001d1c00720c */ /* 0x004fe40003f45070 */
[----:B------:R-:W-:-:S11]  /*a5a0*/  MOV R29, R28 ;  /* 0x0000001c001d7202 */ /* 0x000fd60000000f00 */
[----:B------:R-:W-:Y:S05]  /*a5b0*/  @P2 BRA `(.L_x_2367) ;  /* 0xfffffffc00e82947 */ /* 0x000fea000383ffff */
.L_x_2366:
[----:B------:R-:W-:Y:S05]  /*a5c0*/  BSYNC.RECONVERGENT B0 ;  /* 0x0000000000007941 */ /* 0x000fea0003800200 */
.L_x_2365:
        /* <DEDUP_REMOVED lines=12> */
.L_x_2370:
[----:B-----5:R-:W-:-:S05]  /*a690*/  HADD2 R22, R29, R23.H0_H0 ;  /* 0x200000171d167230 */ /* 0x020fca0000000000 */
[----:B------:R-:W-:-:S06]  /*a6a0*/  PRMT R22, R29, R28, R22 ;  /* 0x0000001c1d167216 */ /* 0x000fcc0000000016 */
[----:B------:R-:W2:Y:S02]  /*a6b0*/  ATOM.E.CAS.STRONG.GPU PT, R22, [R24], R29, R22 ;  /* 0x0000001d1816738b */ /* 0x000ea400001ee116 */
[----:B--2---:R-:W-:Y:S01]  /*a6c0*/  ISETP.NE.U32.AND P1, PT, R22, R29, PT ;  /* 0x0000001d1600720c */ /* 0x004fe20003f25070 */
[----:B------:R-:W-:-:S12]  /*a6d0*/  IMAD.MOV.U32 R29, RZ, RZ, R22 ;  /* 0x000000ffff1d7224 */ /* 0x000fd800078e0016 */
[----:B------:R-:W-:Y:S05]  /*a6e0*/  @P1 BRA `(.L_x_2370) ;  /* 0xfffffffc00e81947 */ /* 0x000fea000383ffff */
.L_x_2369:
[----:B------:R-:W-:Y:S05]  /*a6f0*/  BSYNC.RECONVERGENT B0 ;  /* 0x0000000000007941 */ /* 0x000fea0003800200 */
.L_x_2368:
[----:B------:R-:W-:Y:S04]  /*a700*/  BSSY.RECONVERGENT B0, `(.L_x_2361) ;  /* 0x0000012000007945 */ /* 0x000fe80003800200 */
[----:B------:R-:W-:Y:S05]  /*a710*/  @P0 BRA `(.L_x_2371) ;  /* 0x0000000000400947 */ /* 0x000fea0003800000 */
[----:B------:R-:W-:Y:S01]  /*a720*/  IADD3 R31, P0, PT, R31, 0xc0, RZ ;  /* 0x000000c01f1f7810 */ /* 0x000fe20007f1e0ff */
[----:B-----5:R-:W-:Y:S01]  /*a730*/  FMUL R21, R30, R21 ;  /* 0x000000151e157220 */ /* 0x020fe20000400000 */
[----:B-1----:R-:W-:Y:S02]  /*a740*/  IMAD.MOV.U32 R24, RZ, RZ, 0x3254 ;  /* 0x00003254ff187424 */ /* 0x002fe400078e00ff */
[----:B0-----:R-:W-:Y:S02]  /*a750*/  IADD3.X R27, PT, PT, RZ, R27, RZ, P0, !PT ;  /* 0x0000001bff1b7210 */ /* 0x001fe400007fe4ff */
[C---:B------:R-:W-:Y:S02]  /*a760*/  LOP3.LUT R26, R31.reuse, 0xfffffffd, RZ, 0xc0, !PT ;  /* 0xfffffffd1f1a7812 */ /* 0x040fe400078ec0ff */
[----:B------:R-:W-:Y:S02]  /*a770*/  LOP3.LUT R22, R31, 0x2, RZ, 0xc0, !PT ;  /* 0x000000021f167812 */ /* 0x000fe400078ec0ff */
[----:B------:R-:W-:Y:S01]  /*a780*/  F2FP.F16.F32.PACK_AB R21, RZ, R21 ;  /* 0x00000015ff15723e */ /* 0x000fe200000000ff */
[----:B------:R0:W5:Y:S01]  /*a790*/  LD.E R23, desc[UR6][R26.64] ;  /* 0x000000061a177980 */ /* 0x000162000c101900 */
[----:B------:R-:W-:-:S04]  /*a7a0*/  ISETP.EQ.U32.AND P0, PT, R22, RZ, PT ;  /* 0x000000ff1600720c */ /* 0x000fc80003f02070 */
[----:B------:R-:W-:-:S09]  /*a7b0*/  SEL R24, R24, 0x7610, P0 ;  /* 0x0000761018187807 */ /* 0x000fd20000000000 */
.L_x_2372:
[----:B-----5:R-:W-:-:S05]  /*a7c0*/  HADD2 R22, R23, R21.H0_H0 ;  /* 0x2000001517167230 */ /* 0x020fca0000000000 */
[----:B------:R-:W-:-:S06]  /*a7d0*/  PRMT R22, R23, R24, R22 ;  /* 0x0000001817167216 */ /* 0x000fcc0000000016 */
[----:B------:R-:W2:Y:S02]  /*a7e0*/  ATOM.E.CAS.STRONG.GPU PT, R22, [R26], R23, R22 ;  /* 0x000000171a16738b */ /* 0x000ea400001ee116 */
[----:B--2---:R-:W-:Y:S02]  /*a7f0*/  ISETP.NE.U32.AND P0, PT, R22, R23, PT ;  /* 0x000000171600720c */ /* 0x004fe40003f05070 */
[----:B------:R-:W-:-:S11]  /*a800*/  MOV R23, R22 ;  /* 0x0000001600177202 */ /* 0x000fd60000000f00 */
[----:B------:R-:W-:Y:S05]  /*a810*/  @P0 BRA `(.L_x_2372) ;  /* 0xfffffffc00e80947 */ /* 0x000fea000383ffff */
.L_x_2371:
[----:B------:R-:W-:Y:S05]  /*a820*/  BSYNC.RECONVERGENT B0 ;  /* 0x0000000000007941 */ /* 0x000fea0003800200 */
.L_x_2361:
[----:B------:R-:W2:Y:S01]  /*a830*/  LDCU UR8, c[0x0][0x3d8] ;  /* 0x00007b00ff0877ac */ /* 0x000ea20008000800 */
[----:B------:R-:W-:-:S05]  /*a840*/  VIADD R68, R68, 0x400 ;  /* 0x0000040044447836 */ /* 0x000fca0000000000 */
[----:B--2---:R-:W-:-:S13]  /*a850*/  ISETP.GE.AND P0, PT, R68, UR8, PT ;  /* 0x0000000844007c0c */ /* 0x004fda000bf06270 */
[----:B------:R-:W-:Y:S05]  /*a860*/  @!P0 BRA `(.L_x_2373) ;  /* 0xffffffd8001c8947 */ /* 0x000fea000383ffff */
[----:B------:R-:W-:Y:S05]  /*a870*/  EXIT ;  /* 0x000000000000794d */ /* 0x000fea0003800000 */
        .weak           $__internal_17_$__cuda_sm3x_div_rn_noftz_f32_slowpath
        .type           $__internal_17_$__cuda_sm3x_div_rn_noftz_f32_slowpath,@function
        .size           $__internal_17_$__cuda_sm3x_div_rn_noftz_f32_slowpath,(.L_x_4639 - $__internal_17_$__cuda_sm3x_div_rn_noftz_f32_slowpath)
$__internal_17_$__cuda_sm3x_div_rn_noftz_f32_slowpath:
        /* <DEDUP_REMOVED lines=34> */
.L_x_2375:
        /* <DEDUP_REMOVED lines=51> */
.L_x_2382:
[----:B------:R-:W-:-:S04]  /*add0*/  LOP3.LUT R20, R20, 0x80000000, RZ, 0xc0, !PT ;  /* 0x8000000014147812 */ /* 0x000fc800078ec0ff */
[----:B------:R-:W-:Y:S01]  /*ade0*/  LOP3.LUT R20, R20, 0x7f800000, RZ, 0xfc, !PT ;  /* 0x7f80000014147812 */ /* 0x000fe200078efcff */
[----:B------:R-:W-:Y:S06]  /*adf0*/  BRA `(.L_x_2383) ;  /* 0x0000000000047947 */ /* 0x000fec0003800000 */
.L_x_2381:
[----:B------:R-:W-:-:S07]  /*ae00*/  LEA R20, R46, R20, 0x17 ;  /* 0x000000142e147211 */ /* 0x000fce00078eb8ff */
.L_x_2383:
[----:B------:R-:W-:Y:S05]  /*ae10*/  BSYNC.RECONVERGENT B3 ;  /* 0x0000000000037941 */ /* 0x000fea0003800200 */
.L_x_2380:
[----:B------:R-:W-:Y:S05]  /*ae20*/  BRA `(.L_x_2384) ;  /* 0x0000000000207947 */ /* 0x000fea0003800000 */
.L_x_2379:
[----:B------:R-:W-:-:S04]  /*ae30*/  LOP3.LUT R20, R37, 0x80000000, R20, 0x48, !PT ;  /* 0x8000000025147812 */ /* 0x000fc800078e4814 */
[----:B------:R-:W-:Y:S01]  /*ae40*/  LOP3.LUT R20, R20, 0x7f800000, RZ, 0xfc, !PT ;  /* 0x7f80000014147812 */ /* 0x000fe200078efcff */
[----:B------:R-:W-:Y:S06]  /*ae50*/  BRA `(.L_x_2384) ;  /* 0x0000000000147947 */ /* 0x000fec0003800000 */
.L_x_2378:
[----:B------:R-:W-:Y:S01]  /*ae60*/  LOP3.LUT R20, R37, 0x80000000, R20, 0x48, !PT ;  /* 0x8000000025147812 */ /* 0x000fe200078e4814 */
[----:B------:R-:W-:Y:S06]  /*ae70*/  BRA `(.L_x_2384) ;  /* 0x00000000000c7947 */ /* 0x000fec0003800000 */
.L_x_2377:
[----:B------:R-:W0:Y:S01]  /*ae80*/  MUFU.RSQ R20, -QNAN ;  /* 0xffc0000000147908 */ /* 0x000e220000001400 */
[----:B------:R-:W-:Y:S05]  /*ae90*/  BRA `(.L_x_2384) ;  /* 0x0000000000047947 */ /* 0x000fea0003800000 */
.L_x_2376:
[----:B------:R-:W-:-:S07]  /*aea0*/  FADD.FTZ R20, R20, R37 ;  /* 0x0000002514147221 */ /* 0x000fce0000010000 */
.L_x_2384:
[----:B------:R-:W-:Y:S05]  /*aeb0*/  BSYNC.RECONVERGENT B2 ;  /* 0x0000000000027941 */ /* 0x000fea0003800200 */
.L_x_2374:
[----:B------:R-:W-:-:S04]  /*aec0*/  HFMA2 R43, -RZ, RZ, 0, 0 ;  /* 0x00000000ff2b7431 */ /* 0x000fc800000001ff */
[----:B0-----:R-:W-:Y:S05]  /*aed0*/  RET.REL.NODEC R42 `(_Z15moe_mega_kernelI6__halfLb1ELi4EEvPKT_S3_S3_S3_PKfPKiS7_S7_S7_PS1_iiiiii) ;  /* 0xffffff502a487950 */ /* 0x001fea0003c3ffff */
.L_x_2385:
        /* <DEDUP_REMOVED lines=10> */
.L_x_4639:


//--------------------- .text._Z17moe_expert_kernelIfLb0EEvPKT_S2_S2_S2_PKfPKiS6_PS0_iiiiii --------------------------
	.section	.text._Z17moe_expert_kernelIfLb0EEvPKT_S2_S2_S2_PKfPKiS6_PS0_iiiiii,"ax",@progbits
	.align	128
        .global         _Z17moe_expert_kernelIfLb0EEvPKT_S2_S2_S2_PKfPKiS6_PS0_iiiiii
        .type           _Z17moe_expert_kernelIfLb0EEvPKT_S2_S2_S2_PKfPKiS6_PS0_iiiiii,@function
        .size           _Z17moe_expert_kernelIfLb0EEvPKT_S2_S2_S2_PKfPKiS6_PS0_iiiiii,(.L_x_4640 - _Z17moe_expert_kernelIfLb0EEvPKT_S2_S2_S2_PKfPKiS6_PS0_iiiiii)
        .other          _Z17moe_expert_kernelIfLb0EEvPKT_S2_S2_S2_PKfPKiS6_PS0_iiiiii,@"STO_CUDA_ENTRY STV_DEFAULT"
_Z17moe_expert_kernelIfLb0EEvPKT_S2_S2_S2_PKfPKiS6_PS0_iiiiii:
.text._Z17moe_expert_kernelIfLb0EEvPKT_S2_S2_S2_PKfPKiS6_PS0_iiiiii:
[----:B------:R-:W-:Y:S01]  /*0000*/  LDC R1, c[0x0][0x37c] ;  /* 0x0000df00ff017b82 */ /* 0x000fe20000000800 */
[----:B------:R-:W0:Y:S01]  /*0010*/  S2R R3, SR_CTAID.X ;  /* 0x0000000000037919 */ /* 0x000e220000002500 */
[----:B------:R-:W0:Y:S02]  /*0020*/  LDCU UR4, c[0x0][0x3c4] ;  /* 0x00007880ff0477ac */ /* 0x000e240008000800 */
[----:B0-----:R-:W-:-:S13]  /*0030*/  ISETP.GE.AND P0, PT, R3, UR4, PT ;  /* 0x0000000403007c0c */ /* 0x001fda000bf06270 */
[----:B------:R-:W-:Y:S05]  /*0040*/  @P0 EXIT ;  /* 0x000000000000094d */ /* 0x000fea0003800000 */
[----:B------:R-:W0:Y:S01]  /*0050*/  LDC.64 R4, c[0x0][0x3a8] ;  /* 0x0000ea00ff047b82 */ /* 0x000e220000000a00 */
[----:B------:R-:W1:Y:S07]  /*0060*/  LDCU.64 UR6, c[0x0][0x358] ;  /* 0x00006b00ff0677ac */ /* 0x000e6e0008000a00 */
[----:B------:R-:W2:Y:S08]  /*0070*/  LDC.64 R6, c[0x0][0x3b0] ;  /* 0x0000ec00ff067b82 */ /* 0x000eb00000000a00 */
[----:B------:R-:W3:Y:S01]  /*0080*/  LDC.64 R14, c[0x0][0x3a0] ;  /* 0x0000e800ff0e7b82 */ /* 0x000ee20000000a00 */
[----:B------:R-:W4:Y:S01]  /*0090*/  S2R R0, SR_TID.X ;  /* 0x0000000000007919 */ /* 0x000f220000002100 */
[----:B------:R-:W0:Y:S02]  /*00a0*/  LDCU.64 UR8, c[0x0][0x380] ;  /* 0x00007000ff0877ac */ /* 0x000e240008000a00 */
[----:B0-----:R-:W-:-:S06]  /*00b0*/  IMAD.WIDE.U32 R4, R3, 0x4, R4 ;  /* 0x0000000403047825 */ /* 0x001fcc00078e0004 */
[----:B-1----:R-:W4:Y:S01]  /*00c0*/  LDG.E.CONSTANT R4, desc[UR6][R4.64] ;  /* 0x0000000604047981 */ /* 0x002f22000c1e9900 */
[----:B--2---:R-:W-:Y:S02]  /*00d0*/  IMAD.WIDE.U32 R6, R3, 0x4, R6 ;  /* 0x0000000403067825 */ /* 0x004fe400078e0006 */
[----:B------:R-:W4:Y:S04]  /*00e0*/  LDC R3, c[0x0][0x3d0] ;  /* 0x0000f400ff037b82 */ /* 0x000f280000000800 */
[----:B------:R-:W4:Y:S02]  /*00f0*/  LDG.E.CONSTANT R7, desc[UR6][R6.64] ;  /* 0x0000000606077981 */ /* 0x000f24000c1e9900 */
[----:B----4-:R-:W-:-:S04]  /*0100*/  IMAD R3, R4, R3, R7 ;  /* 0x0000000304037224 */ /* 0x010fc800078e0207 */
[----:B---3--:R-:W-:Y:S02]  /*0110*/  IMAD.WIDE R14, R3, 0x4, R14 ;  /* 0x00000004030e7825 */ /* 0x008fe400078e020e */
[----:B------:R-:W0:Y:S03]  /*0120*/  LDC R3, c[0x0][0x3c8] ;  /* 0x0000f200ff037b82 */ /* 0x000e260000000800 */
[----:B------:R1:W5:Y:S01]  /*0130*/  LDG.E.CONSTANT R13, desc[UR6][R14.64] ;  /* 0x000000060e0d7981 */ /* 0x000362000c1e9900 */
[----:B------:R-:W-:Y:S01]  /*0140*/  BSSY.RECONVERGENT B0, `(.L_x_2386) ;  /* 0x0000063000007945 */ /* 0x000fe20003800200 */
[----:B------:R-:W-:Y:S02]  /*0150*/  SHF.R.U32.HI R11, RZ, 0x5, R0 ;  /* 0x00000005ff0b7819 */ /* 0x000fe40000011600 */
[C---:B------:R-:W-:Y:S02]  /*0160*/  LOP3.LUT R10, R0.reuse, 0x1f, RZ, 0xc0, !PT ;  /* 0x0000001f000a7812 */ /* 0x040fe400078ec0ff */
[-C--:B0-----:R-:W-:Y:S01]  /*0170*/  ISETP.GE.AND P0, PT, R0, R3.reuse, PT ;  /* 0x000000030000720c */ /* 0x081fe20003f06270 */
[----:B------:R-:W-:-:S05]  /*0180*/  IMAD R12, R4, R3, RZ ;  /* 0x00000003040c7224 */ /* 0x000fca00078e02ff */
[----:B------:R-:W-:-:S07]  /*0190*/  SHF.R.S32.HI R9, RZ, 0x1f, R12 ;  /* 0x0000001fff097819 */ /* 0x000fce000001140c */
[----:B-1----:R-:W-:Y:S05]  /*01a0*/  @P0 BRA `(.L_x_2387) ;  /* 0x0000000400700947 */ /* 0x002fea0003800000 */
[----:B------:R-:W-:Y:S01]  /*01b0*/  IMAD.MOV.U32 R5, RZ, RZ, R0 ;  /* 0x000000ffff057224 */ /* 0x000fe200078e0000 */
[----:B------:R-:W-:Y:S04]  /*01c0*/  BSSY.RECONVERGENT B1, `(.L_x_2388) ;  /* 0x0000026000017945 */ /* 0x000fe80003800200 */
[----:B------:R-:W-:-:S05]  /*01d0*/  LOP3.LUT R0, RZ, R5, RZ, 0x33, !PT ;  /* 0x00000005ff007212 */ /* 0x000fca00078e33ff */
[----:B------:R-:W-:-:S05]  /*01e0*/  IMAD.IADD R17, R0, 0x1, R3 ;  /* 0x0000000100117824 */ /* 0x000fca00078e0203 */
[C---:B------:R-:W-:Y:S02]  /*01f0*/  ISETP.GE.U32.AND P0, PT, R17.reuse, 0x700, PT ;  /* 0x000007001100780c */ /* 0x040fe40003f06070 */
[----:B------:R-:W-:-:S04]  /*0200*/  LEA.HI R19, R17, 0x1, RZ, 0x18 ;  /* 0x0000000111137811 */ /* 0x000fc800078fc0ff */
[----:B------:R-:W-:-:S04]  /*0210*/  LOP3.LUT R23, R19, 0x7, RZ, 0xc0, !PT ;  /* 0x0000000713177812 */ /* 0x000fc800078ec0ff */
[----:B------:R-:W-:-:S03]  /*0220*/  ISETP.NE.AND P1, PT, R23, RZ, PT ;  /* 0x000000ff1700720c */ /* 0x000fc60003f25270 */
[----:B------:R-:W-:Y:S10]  /*0230*/  @!P0 BRA `(.L_x_2389) ;  /* 0x0000000000788947 */ /* 0x000ff40003800000 */
[----:B------:R-:W0:Y:S01]  /*0240*/  S2R R7, SR_CgaCtaId ;  /* 0x0000000000077919 */ /* 0x000e220000008800 */
[----:B------:R-:W-:Y:S01]  /*0250*/  MOV R2, 0x400 ;  /* 0x0000040000027802 */ /* 0x000fe20000000f00 */
[----:B------:R-:W-:Y:S01]  /*0260*/  HFMA2 R0, -RZ, RZ, 0, 0 ;  /* 0x00000000ff007431 */ /* 0x000fe200000001ff */
[----:B------:R-:W-:Y:S02]  /*0270*/  LOP3.LUT R21, R19, 0x1fffff8, RZ, 0xc0, !PT ;  /* 0x01fffff813157812 */ /* 0x000fe400078ec0ff */
[----:B0-----:R-:W-:-:S07]  /*0280*/  LEA R4, R7, R2, 0x18 ;  /* 0x0000000207047211 */ /* 0x001fce00078ec0ff */
.L_x_2390:
[----:B0-----:R-:W-:-:S05]  /*0290*/  IADD3 R2, P0, PT, R12, R5, RZ ;  /* 0x000000050c027210 */ /* 0x001fca0007f1e0ff */
[----:B------:R-:W-:Y:S01]  /*02a0*/  IMAD.X R7, RZ, RZ, R9, P0 ;  /* 0x000000ffff077224 */ /* 0x000fe200000e0609 */
[----:B------:R-:W-:-:S04]  /*02b0*/  LEA R6, P0, R2, UR8, 0x2 ;  /* 0x0000000802067c11 */ /* 0x000fc8000f8010ff */
[----:B------:R-:W-:-:S05]  /*02c0*/  LEA.HI.X R7, R2, UR9, R7, 0x2, P0 ;  /* 0x0000000902077c11 */ /* 0x000fca00080f1407 */
[----:B------:R-:W2:Y:S04]  /*02d0*/  LDG.E.CONSTANT R2, desc[UR6][R6.64] ;  /* 0x0000000606027981 */ /* 0x000ea8000c1e9900 */
[----:B------:R-:W3:Y:S04]  /*02e0*/  LDG.E.CONSTANT R8, desc[UR6][R6.64+0x400] ;  /* 0x0004000606087981 */ /* 0x000ee8000c1e9900 */
[----:B------:R-:W4:Y:S04]  /*02f0*/  LDG.E.CONSTANT R14, desc[UR6][R6.64+0x800] ;  /* 0x00080006060e7981 */ /* 0x000f28000c1e9900 */
[----:B------:R-:W4:Y:S04]  /*0300*/  LDG.E.CONSTANT R16, desc[UR6][R6.64+0xc00] ;  /* 0x000c000606107981 */ /* 0x000f28000c1e9900 */
[----:B------:R-:W4:Y:S04]  /*0310*/  LDG.E.CONSTANT R18, desc[UR6][R6.64+0x1000] ;  /* 0x0010000606127981 */ /* 0x000f28000c1e9900 */
[----:B------:R-:W4:Y:S04]  /*0320*/  LDG.E.CONSTANT R20, desc[UR6][R6.64+0x1400] ;  /* 0x0014000606147981 */ /* 0x000f28000c1e9900 */
[----:B------:R-:W4:Y:S04]  /*0330*/  LDG.E.CONSTANT R22, desc[UR6][R6.64+0x1800] ;  /* 0x0018000606167981 */ /* 0x000f28000c1e9900 */
[----:B------:R-:W4:Y:S01]  /*0340*/  LDG.E.CONSTANT R24, desc[UR6][R6.64+0x1c00] ;  /* 0x001c000606187981 */ /* 0x000f22000c1e9900 */
[C---:B------:R-:W-:Y:S01]  /*0350*/  IMAD R15, R5.reuse, 0x4, R4 ;  /* 0x00000004050f7824 */ /* 0x040fe200078e0204 */
[----:B------:R-:W-:Y:S01]  /*0360*/  IADD3 R0, PT, PT, R0, 0x8, RZ ;  /* 0x0000000800007810 */ /* 0x000fe20007ffe0ff */
[----:B------:R-:W-:-:S03]  /*0370*/  VIADD R5, R5, 0x800 ;  /* 0x0000080005057836 */ /* 0x000fc60000000000 */
[----:B------:R-:W-:Y:S01]  /*0380*/  ISETP.NE.AND P0, PT, R0, R21, PT ;  /* 0x000000150000720c */ /* 0x000fe20003f05270 */
[----:B--2---:R0:W-:Y:S04]  /*0390*/  STS [R15], R2 ;  /* 0x000000020f007388 */ /* 0x0041e80000000800 */
[----:B---3--:R0:W-:Y:S04]  /*03a0*/  STS [R15+0x400], R8 ;  /* 0x000400080f007388 */ /* 0x0081e80000000800 */
[----:B----4-:R0:W-:Y:S04]  /*03b0*/  STS [R15+0x800], R14 ;  /* 0x0008000e0f007388 */ /* 0x0101e80000000800 */
[----:B------:R0:W-:Y:S04]  /*03c0*/  STS [R15+0xc00], R16 ;  /* 0x000c00100f007388 */ /* 0x0001e80000000800 */
[----:B------:R0:W-:Y:S04]  /*03d0*/  STS [R15+0x1000], R18 ;  /* 0x001000120f007388 */ /* 0x0001e80000000800 */
[----:B------:R0:W-:Y:S04]  /*03e0*/  STS [R15+0x1400], R20 ;  /* 0x001400140f007388 */ /* 0x0001e80000000800 */
[----:B------:R0:W-:Y:S04]  /*03f0*/  STS [R15+0x1800], R22 ;  /* 0x001800160f007388 */ /* 0x0001e80000000800 */
[----:B------:R0:W-:Y:S01]  /*0400*/  STS [R15+0x1c00], R24 ;  /* 0x001c00180f007388 */ /* 0x0001e20000000800 */
[----:B------:R-:W-:Y:S05]  /*0410*/  @P0 BRA `(.L_x_2390) ;  /* 0xfffffffc009c0947 */ /* 0x000fea000383ffff */
.L_x_2389:
[----:B------:R-:W-:Y:S05]  /*0420*/  BSYNC.RECONVERGENT B1 ;  /* 0x0000000000017941 */ /* 0x000fea0003800200 */
.L_x_2388:
        /* <DEDUP_REMOVED lines=10> */
[----:B------:R-:W2:Y:S04]  /*04d0*/  LDG.E.CONSTANT R0, desc[UR6][R6.64] ;  /* 0x0000000606007981 */ /* 0x000ea8000c1e9900 */
[----:B0-----:R-:W3:Y:S04]  /*04e0*/  LDG.E.CONSTANT R2, desc[UR6][R6.64+0x400] ;  /* 0x0004000606027981 */ /* 0x001ee8000c1e9900 */
[----:B------:R-:W4:Y:S04]  /*04f0*/  LDG.E.CONSTANT R4, desc[UR6][R6.64+0x800] ;  /* 0x0008000606047981 */ /* 0x000f28000c1e9900 */
[----:B------:R-:W4:Y:S01]  /*0500*/  LDG.E.CONSTANT R8, desc[UR6][R6.64+0xc00] ;  /* 0x000c000606087981 */ /* 0x000f22000c1e9900 */
        /* <DEDUP_REMOVED lines=8> */
[----:B------:R1:W-:Y:S02]  /*0590*/  STS [R15+0xc00], R8 ;  /* 0x000c00080f007388 */ /* 0x0003e40000000800 */
.L_x_2392:
[----:B------:R-:W-:Y:S05]  /*05a0*/  BSYNC.RECONVERGENT B1 ;  /* 0x0000000000017941 */ /* 0x000fea0003800200 */
.L_x_2391:
[----:B------:R-:W-:Y:S05]  /*05b0*/  @!P1 BRA `(.L_x_2387) ;  /* 0x00000000006c9947 */ /* 0x000fea0003800000 */
[----:B------:R-:W-:Y:S02]  /*05c0*/  ISETP.NE.AND P1, PT, R19, 0x1, PT ;  /* 0x000000011300780c */ /* 0x000fe40003f25270 */
[----:B------:R-:W-:-:S11]  /*05d0*/  LOP3.LUT P0, RZ, R17, 0x100, RZ, 0xc0, !PT ;  /* 0x0000010011ff7812 */ /* 0x000fd6000780c0ff */
[----:B------:R-:W2:Y:S01]  /*05e0*/  @P1 S2R R7, SR_CgaCtaId ;  /* 0x0000000000071919 */ /* 0x000ea20000008800 */
[----:B01----:R-:W0:Y:S01]  /*05f0*/  @P1 LDC.64 R14, c[0x0][0x380] ;  /* 0x0000e000ff0e1b82 */ /* 0x003e220000000a00 */
[----:B------:R-:W-:Y:S02]  /*0600*/  @P1 MOV R0, 0x400 ;  /* 0x0000040000001802 */ /* 0x000fe40000000f00 */
[----:B------:R-:W-:-:S05]  /*0610*/  @P1 IADD3 R4, P3, PT, R12, R5, RZ ;  /* 0x000000050c041210 */ /* 0x000fca0007f7e0ff */
[----:B------:R-:W1:Y:S01]  /*0620*/  @!P0 LDC.64 R18, c[0x0][0x380] ;  /* 0x0000e000ff128b82 */ /* 0x000e620000000a00 */
[----:B--2---:R-:W-:Y:S02]  /*0630*/  @P1 LEA R0, R7, R0, 0x18 ;  /* 0x0000000007001211 */ /* 0x004fe400078ec0ff */
[----:B------:R-:W-:Y:S02]  /*0640*/  @P1 IADD3.X R7, PT, PT, RZ, R9, RZ, P3, !PT ;  /* 0x00000009ff071210 */ /* 0x000fe40001ffe4ff */
[C---:B0-----:R-:W-:Y:S01]  /*0650*/  @P1 LEA R14, P3, R4.reuse, R14, 0x2 ;  /* 0x0000000e040e1211 */ /* 0x041fe200078610ff */
[C---:B------:R-:W-:Y:S02]  /*0660*/  @P1 IMAD R17, R5.reuse, 0x4, R0 ;  /* 0x0000000405111824 */ /* 0x040fe400078e0200 */
[----:B------:R-:W-:Y:S01]  /*0670*/  @P1 VIADD R5, R5, 0x200 ;  /* 0x0000020005051836 */ /* 0x000fe20000000000 */
[----:B------:R-:W-:-:S04]  /*0680*/  @P1 LEA.HI.X R15, R4, R15, R7, 0x2, P3 ;  /* 0x0000000f040f1211 */ /* 0x000fc800018f1407 */
[----:B------:R-:W-:-:S05]  /*0690*/  @!P0 IADD3 R0, P2, PT, R12, R5, RZ ;  /* 0x000000050c008210 */ /* 0x000fca0007f5e0ff */
[----:B------:R-:W-:Y:S01]  /*06a0*/  @!P0 IMAD.X R2, RZ, RZ, R9, P2 ;  /* 0x000000ffff028224 */ /* 0x000fe200010e0609 */
[----:B-1----:R-:W-:-:S04]  /*06b0*/  @!P0 LEA R6, P2, R0, R18, 0x2 ;  /* 0x0000001200068211 */ /* 0x002fc800078410ff */
[----:B------:R-:W-:Y:S02]  /*06c0*/  @!P0 LEA.HI.X R7, R0, R19, R2, 0x2, P2 ;  /* 0x0000001300078211 */ /* 0x000fe400010f1402 */
[----:B------:R-:W2:Y:S04]  /*06d0*/  @P1 LDG.E.CONSTANT R0, desc[UR6][R14.64] ;  /* 0x000000060e001981 */ /* 0x000ea8000c1e9900 */
[----:B------:R-:W3:Y:S04]  /*06e0*/  @P1 LDG.E.CONSTANT R2, desc[UR6][R14.64+0x400] ;  /* 0x000400060e021981 */ /* 0x000ee8000c1e9900 */
[----:B------:R-:W4:Y:S01]  /*06f0*/  @!P0 LDG.E.CONSTANT R6, desc[UR6][R6.64] ;  /* 0x0000000606068981 */ /* 0x000f22000c1e9900 */
[----:B------:R-:W-:Y:S01]  /*0700*/  @!P0 MOV R4, 0x400 ;  /* 0x0000040000048802 */ /* 0x000fe20000000f00 */
[----:B------:R-:W0:Y:S03]  /*0710*/  @!P0 S2R R19, SR_CgaCtaId ;  /* 0x0000000000138919 */ /* 0x000e260000008800 */
[----:B0-----:R-:W-:-:S05]  /*0720*/  @!P0 LEA R4, R19, R4, 0x18 ;  /* 0x0000000413048211 */ /* 0x001fca00078ec0ff */
[----:B------:R-:W-:Y:S01]  /*0730*/  @!P0 IMAD R5, R5, 0x4, R4 ;  /* 0x0000000405058824 */ /* 0x000fe200078e0204 */
[----:B--2---:R2:W-:Y:S04]  /*0740*/  @P1 STS [R17], R0 ;  /* 0x0000000011001388 */ /* 0x0045e80000000800 */
[----:B---3--:R2:W-:Y:S04]  /*0750*/  @P1 STS [R17+0x400], R2 ;  /* 0x0004000211001388 */ /* 0x0085e80000000800 */
[----:B----4-:R2:W-:Y:S02]  /*0760*/  @!P0 STS [R5], R6 ;  /* 0x0000000605008388 */ /* 0x0105e40000000800 */
.L_x_2387:
[----:B------:R-:W-:Y:S05]  /*0770*/  BSYNC.RECONVERGENT B0 ;  /* 0x0000000000007941 */ /* 0x000fea0003800200 */
.L_x_2386:
[----:B------:R-:W3:Y:S01]  /*0780*/  LDCU UR10, c[0x0][0x3cc] ;  /* 0x00007980ff0a77ac */ /* 0x000ee20008000800 */
[----:B--2---:R-:W2:Y:S01]  /*0790*/  S2R R5, SR_CgaCtaId ;  /* 0x0000000000057919 */ /* 0x004ea20000008800 */
[----:B01----:R-:W-:Y:S01]  /*07a0*/  SHF.L.U32 R15, R11, 0x7, RZ ;  /* 0x000000070b0f7819 */ /* 0x003fe200000006ff */
[----:B------:R-:W-:Y:S01]  /*07b0*/  BSSY.RECONVERGENT B1, `(.L_x_2393) ;  /* 0x00001a7000017945 */ /* 0x000fe20003800200 */
[----:B------:R-:W0:Y:S01]  /*07c0*/  LDCU UR4, c[0x0][0x3c0] ;  /* 0x00007800ff0477ac */ /* 0x000e220008000800 */
[----:B------:R-:W-:Y:S01]  /*07d0*/  MOV R16, 0x400 ;  /* 0x0000040000107802 */ /* 0x000fe20000000f00 */
[----:B------:R-:W1:Y:S01]  /*07e0*/  LDCU UR5, c[0x0][0x3cc] ;  /* 0x00007980ff0577ac */ /* 0x000e620008000800 */
[----:B------:R-:W4:Y:S01]  /*07f0*/  LDCU.64 UR8, c[0x0][0x388] ;  /* 0x00007100ff0877ac */ /* 0x000f220008000a00 */
[----:B---3--:R-:W-:Y:S02]  /*0800*/  IMAD.U32 R0, RZ, RZ, UR10 ;  /* 0x0000000aff007e24 */ /* 0x008fe4000f8e00ff */
[----:B0-----:R-:W-:Y:S01]  /*0810*/  IMAD R8, R3, UR4, RZ ;  /* 0x0000000403087c24 */ /* 0x001fe2000f8e02ff */
[----:B------:R-:W-:Y:S02]  /*0820*/  BAR.SYNC.DEFER_BLOCKING 0x0 ;  /* 0x0000000000007b1d */ /* 0x000fe40000010000 */
[-C--:B------:R-:W-:Y:S01]  /*0830*/  ISETP.GE.AND P0, PT, R15, R0.reuse, PT ;  /* 0x000000000f00720c */ /* 0x080fe20003f06270 */
[----:B------:R-:W-:-:S05]  /*0840*/  IMAD R8, R8, R0, RZ ;  /* 0x0000000008087224 */ /* 0x000fca00078e02ff */
[----:B------:R-:W-:Y:S02]  /*0850*/  SHF.R.S32.HI R2, RZ, 0x1f, R8 ;  /* 0x0000001fff027819 */ /* 0x000fe40000011408 */
[----:B--2---:R-:W-:-:S05]  /*0860*/  LEA R16, R5, R16, 0x18 ;  /* 0x0000001005107211 */ /* 0x004fca00078ec0ff */
[----:B------:R-:W-:Y:S01]  /*0870*/  IMAD R17, R3, 0x4, R16 ;  /* 0x0000000403117824 */ /* 0x000fe200078e0210 */
[----:B-1--4-:R-:W-:Y:S06]  /*0880*/  @P0 BRA `(.L_x_2394) ;  /* 0x0000001800640947 */ /* 0x012fec0003800000 */
[C---:B------:R-:W-:Y:S02]  /*0890*/  LOP3.LUT R20, R3.reuse, 0x3, RZ, 0xc0, !PT ;  /* 0x0000000303147812 */ /* 0x040fe400078ec0ff */
[----:B------:R-:W-:-:S07]  /*08a0*/  LOP3.LUT R14, R3, 0x7ffffffc, RZ, 0xc0, !PT ;  /* 0x7ffffffc030e7812 */ /* 0x000fce00078ec0ff */
.L_x_2422:
[----:B------:R-:W0:Y:S01]  /*08b0*/  LDCU UR4, c[0x0][0x3c8] ;  /* 0x00007900ff0477ac */ /* 0x000e220008000800 */
[----:B------:R-:W-:Y:S01]  /*08c0*/  HFMA2 R3, -RZ, RZ, 0, 0 ;  /* 0x00000000ff037431 */ /* 0x000fe200000001ff */
[----:B---3--:R-:W-:Y:S01]  /*08d0*/  MOV R19, RZ ;  /* 0x000000ff00137202 */ /* 0x008fe20000000f00 */
[----:B--2---:R-:W-:Y:S02]  /*08e0*/  IMAD.MOV.U32 R21, RZ, RZ, RZ ;  /* 0x000000ffff157224 */ /* 0x004fe400078e00ff */
[----:B-1----:R-:W-:Y:S01]  /*08f0*/  IMAD.MOV.U32 R25, RZ, RZ, RZ ;  /* 0x000000ffff197224 */ /* 0x002fe200078e00ff */
[----:B0-----:R-:W-:-:S09]  /*0900*/  UISETP.GE.AND UP0, UPT, UR4, 0x1, UPT ;  /* 0x000000010400788c */ /* 0x001fd2000bf06270 */
[----:B----4-:R-:W-:Y:S05]  /*0910*/  BRA.U !UP0, `(.L_x_2395) ;  /* 0x0000000908347547 */ /* 0x010fea000b800000 */
[----:B------:R-:W-:Y:S01]  /*0920*/  UISETP.GE.U32.AND UP0, UPT, UR4, 0x4, UPT ;  /* 0x000000040400788c */ /* 0x000fe2000bf06070 */
[----:B------:R-:W-:Y:S01]  /*0930*/  IMAD.IADD R27, R10, 0x1, R15 ;  /* 0x000000010a1b7824 */ /* 0x000fe200078e020f */
[----:B------:R-:W-:Y:S01]  /*0940*/  MOV R0, RZ ;  /* 0x000000ff00007202 */ /* 0x000fe20000000f00 */
[----:B------:R-:W-:-:S06]  /*0950*/  IMAD.MOV.U32 R5, RZ, RZ, RZ ;  /* 0x000000ffff057224 */ /* 0x000fcc00078e00ff */
[----:B------:R-:W-:Y:S05]  /*0960*/  BRA.U !UP0, `(.L_x_2396) ;  /* 0x0000000508307547 */ /* 0x000fea000b800000 */
[----:B------:R-:W0:Y:S01]  /*0970*/  LDCU UR4, c[0x0][0x3cc] ;  /* 0x00007980ff0477ac */ /* 0x000e220008000800 */
[C---:B------:R-:W-:Y:S01]  /*0980*/  VIADD R39, R27.reuse, 0x20 ;  /* 0x000000201b277836 */ /* 0x040fe20000000000 */
[C---:B------:R-:W-:Y:S01]  /*0990*/  IADD3 R41, PT, PT, R27.reuse, 0x60, RZ ;  /* 0x000000601b297810 */ /* 0x040fe20007ffe0ff */
[C---:B------:R-:W-:Y:S01]  /*09a0*/  VIADD R40, R27.reuse, 0x40 ;  /* 0x000000401b287836 */ /* 0x040fe20000000000 */
[----:B------:R-:W-:Y:S01]  /*09b0*/  MOV R21, RZ ;  /* 0x000000ff00157202 */ /* 0x000fe20000000f00 */
[----:B------:R-:W-:Y:S02]  /*09c0*/  IMAD.MOV.U32 R29, RZ, RZ, RZ ;  /* 0x000000ffff1d7224 */ /* 0x000fe400078e00ff */
[----:B------:R-:W-:Y:S02]  /*09d0*/  IMAD.MOV.U32 R0, RZ, RZ, RZ ;  /* 0x000000ffff007224 */ /* 0x000fe400078e00ff */
[----:B------:R-:W-:Y:S02]  /*09e0*/  IMAD.MOV.U32 R25, RZ, RZ, RZ ;  /* 0x000000ffff197224 */ /* 0x000fe400078e00ff */
[----:B------:R-:W-:Y:S01]  /*09f0*/  IMAD.MOV.U32 R3, RZ, RZ, RZ ;  /* 0x000000ffff037224 */ /* 0x000fe200078e00ff */
[----:B0-----:R-:W-:-:S13]  /*0a00*/  ISETP.GE.AND P0, PT, R27, UR4, PT ;  /* 0x000000041b007c0c */ /* 0x001fda000bf06270 */
.L_x_2397:
[----:B------:R-:W-:Y:S01]  /*0a10*/  IMAD R26, R29, UR5, RZ ;  /* 0x000000051d1a7c24 */ /* 0x000fe2000f8e02ff */
[----:B------:R-:W-:Y:S02]  /*0a20*/  ISETP.GE.AND P1, PT, R39, UR5, PT ;  /* 0x0000000527007c0c */ /* 0x000fe4000bf26270 */
[----:B------:R-:W-:Y:S02]  /*0a30*/  ISETP.GE.AND P2, PT, R40, UR5, PT ;  /* 0x0000000528007c0c */ /* 0x000fe4000bf46270 */
[----:B------:R-:W-:Y:S02]  /*0a40*/  IADD3 R22, PT, PT, R26, UR5, RZ ;  /* 0x000000051a167c10 */ /* 0x000fe4000fffe0ff */
[----:B------:R-:W-:Y:S02]  /*0a50*/  SHF.R.S32.HI R5, RZ, 0x1f, R26 ;  /* 0x0000001fff057819 */ /* 0x000fe4000001141a */
[----:B------:R-:W-:Y:S01]  /*0a60*/  IADD3 R26, P3, P4, R27, R26, R8 ;  /* 0x0000001a1b1a7210 */ /* 0x000fe20007c7e008 */
[----:B------:R-:W-:Y:S01]  /*0a70*/  VIADD R28, R22, UR5 ;  /* 0x00000005161c7c36 */ /* 0x000fe20008000000 */
[----:B------:R-:W-:-:S02]  /*0a80*/  SHF.R.S32.HI R7, RZ, 0x1f, R22 ;  /* 0x0000001fff077819 */ /* 0x000fc40000011416 */
[----:B------:R-:W-:Y:S02]  /*0a90*/  IADD3.X R31, PT, PT, RZ, R5, R2, P3, P4 ;  /* 0x00000005ff1f7210 */ /* 0x000fe40001fe8402 */
[----:B------:R-:W-:Y:S02]  /*0aa0*/  SHF.R.S32.HI R5, RZ, 0x1f, R28 ;  /* 0x0000001fff057819 */ /* 0x000fe4000001141c */
[C-C-:B------:R-:W-:Y:S02]  /*0ab0*/  IADD3 R19, P3, P4, R27.reuse, R28, R8.reuse ;  /* 0x0000001c1b137210 */ /* 0x140fe40007c7e008 */
[----:B------:R-:W-:Y:S02]  /*0ac0*/  IADD3 R22, P5, P6, R27, R22, R8 ;  /* 0x000000161b167210 */ /* 0x000fe40007ebe008 */
[----:B------:R-:W-:Y:S02]  /*0ad0*/  IADD3.X R24, PT, PT, RZ, R5, R2, P3, P4 ;  /* 0x00000005ff187210 */ /* 0x000fe40001fe8402 */
[----:B------:R-:W-:-:S02]  /*0ae0*/  LEA R18, P4, R19, UR8, 0x2 ;  /* 0x0000000813127c11 */ /* 0x000fc4000f8810ff */
[----:B------:R-:W-:Y:S02]  /*0af0*/  IADD3.X R23, PT, PT, RZ, R7, R2, P5, P6 ;  /* 0x00000007ff177210 */ /* 0x000fe40002fec402 */
[----:B------:R-:W-:Y:S02]  /*0b00*/  ISETP.GE.AND P3, PT, R41, UR5, PT ;  /* 0x0000000529007c0c */ /* 0x000fe4000bf66270 */
[----:B------:R-:W-:Y:S02]  /*0b10*/  LEA R4, P6, R22, UR8, 0x2 ;  /* 0x0000000816047c11 */ /* 0x000fe4000f8c10ff */
[----:B------:R-:W-:Y:S02]  /*0b20*/  LEA.HI.X R19, R19, UR9, R24, 0x2, P4 ;  /* 0x0000000913137c11 */ /* 0x000fe4000a0f1418 */
[----:B------:R-:W-:Y:S02]  /*0b30*/  LEA R6, P5, R26, UR8, 0x2 ;  /* 0x000000081a067c11 */ /* 0x000fe4000f8a10ff */
[C---:B------:R-:W-:Y:S01]  /*0b40*/  ISETP.GE.AND P4, PT, R27.reuse, UR5, PT ;  /* 0x000000051b007c0c */ /* 0x040fe2000bf86270 */
[----:B------:R-:W2:Y:S01]  /*0b50*/  @!P1 LDG.E.CONSTANT R38, desc[UR6][R18.64+0x80] ;  /* 0x0000800612269981 */ /* 0x000ea2000c1e9900 */
[----:B------:R-:W-:Y:S01]  /*0b60*/  LEA.HI.X R5, R22, UR9, R23, 0x2, P6 ;  /* 0x0000000916057c11 */ /* 0x000fe2000b0f1417 */
[----:B------:R-:W-:Y:S01]  /*0b70*/  VIADD R22, R28, UR5 ;  /* 0x000000051c167c36 */ /* 0x000fe20008000000 */
[----:B------:R-:W-:Y:S01]  /*0b80*/  LEA.HI.X R7, R26, UR9, R31, 0x2, P5 ;  /* 0x000000091a077c11 */ /* 0x000fe2000a8f141f */
[----:B------:R-:W3:Y:S03]  /*0b90*/  @!P3 LDG.E.CONSTANT R37, desc[UR6][R18.64+0x180] ;  /* 0x000180061225b981 */ /* 0x000ee6000c1e9900 */
[----:B------:R-:W-:Y:S01]  /*0ba0*/  SHF.R.S32.HI R23, RZ, 0x1f, R22 ;  /* 0x0000001fff177819 */ /* 0x000fe20000011416 */
[----:B------:R-:W4:Y:S01]  /*0bb0*/  @!P0 LDG.E.CONSTANT R28, desc[UR6][R6.64] ;  /* 0x00000006061c8981 */ /* 0x000f22000c1e9900 */
[----:B------:R-:W-:-:S03]  /*0bc0*/  IADD3 R35, P5, P6, R27, R22, R8 ;  /* 0x000000161b237210 */ /* 0x000fc60007ebe008 */
[----:B------:R-:W2:Y:S01]  /*0bd0*/  @!P1 LDG.E.CONSTANT R24, desc[UR6][R6.64+0x80] ;  /* 0x0000800606189981 */ /* 0x000ea2000c1e9900 */
[----:B------:R-:W-:-:S03]  /*0be0*/  IADD3.X R36, PT, PT, RZ, R23, R2, P5, P6 ;  /* 0x00000017ff247210 */ /* 0x000fc60002fec402 */
[----:B------:R-:W3:Y:S01]  /*0bf0*/  @!P2 LDG.E.CONSTANT R26, desc[UR6][R6.64+0x100] ;  /* 0x00010006061aa981 */ /* 0x000ee2000c1e9900 */
[----:B------:R-:W-:-:S03]  /*0c00*/  LEA R22, P5, R35, UR8, 0x2 ;  /* 0x0000000823167c11 */ /* 0x000fc6000f8a10ff */
[----:B------:R0:W3:Y:S01]  /*0c10*/  @!P3 LDG.E.CONSTANT R31, desc[UR6][R6.64+0x180] ;  /* 0x00018006061fb981 */ /* 0x0000e2000c1e9900 */
[----:B------:R-:W-:-:S03]  /*0c20*/  LEA.HI.X R23, R35, UR9, R36, 0x2, P5 ;  /* 0x0000000923177c11 */ /* 0x000fc6000a8f1424 */
[----:B------:R-:W3:Y:S04]  /*0c30*/  @!P1 LDG.E.CONSTANT R34, desc[UR6][R4.64+0x80] ;  /* 0x0000800604229981 */ /* 0x000ee8000c1e9900 */
[----:B------:R-:W3:Y:S04]  /*0c40*/  @!P2 LDG.E.CONSTANT R30, desc[UR6][R4.64+0x100] ;  /* 0x00010006041ea981 */ /* 0x000ee8000c1e9900 */
[----:B------:R-:W3:Y:S04]  /*0c50*/  @!P4 LDG.E.CONSTANT R32, desc[UR6][R4.64] ;  /* 0x000000060420c981 */ /* 0x000ee8000c1e9900 */
[----:B------:R1:W3:Y:S04]  /*0c60*/  @!P3 LDG.E.CONSTANT R33, desc[UR6][R4.64+0x180] ;  /* 0x000180060421b981 */ /* 0x0002e8000c1e9900 */
[----:B------:R-:W3:Y:S04]  /*0c70*/  @!P4 LDG.E.CONSTANT R35, desc[UR6][R18.64] ;  /* 0x000000061223c981 */ /* 0x000ee8000c1e9900 */
[----:B------:R-:W3:Y:S04]  /*0c80*/  @!P2 LDG.E.CONSTANT R36, desc[UR6][R18.64+0x100] ;  /* 0x000100061224a981 */ /* 0x000ee8000c1e9900 */
[----:B------:R-:W3:Y:S04]  /*0c90*/  @!P4 LDG.E.CONSTANT R42, desc[UR6][R22.64] ;  /* 0x00000006162ac981 */ /* 0x000ee8000c1e9900 */
[----:B------:R-:W3:Y:S04]  /*0ca0*/  @!P1 LDG.E.CONSTANT R44, desc[UR6][R22.64+0x80] ;  /* 0x00008006162c9981 */ /* 0x000ee8000c1e9900 */
[----:B------:R-:W3:Y:S04]  /*0cb0*/  @!P2 LDG.E.CONSTANT R43, desc[UR6][R22.64+0x100] ;  /* 0x00010006162ba981 */ /* 0x000ee8000c1e9900 */
[----:B------:R-:W3:Y:S01]  /*0cc0*/  @!P3 LDG.E.CONSTANT R45, desc[UR6][R22.64+0x180] ;  /* 0x00018006162db981 */ /* 0x000ee2000c1e9900 */
[----:B0-----:R-:W-:-:S06]  /*0cd0*/  LEA R6, R29, R16, 0x2 ;  /* 0x000000101d067211 */ /* 0x001fcc00078e10ff */
[----:B-1----:R-:W4:Y:S01]  /*0ce0*/  LDS.128 R4, [R6] ;  /* 0x0000000006047984 */ /* 0x002f220000000c00 */
[----:B------:R-:W-:-:S05]  /*0cf0*/  VIADD R29, R29, 0x4 ;  /* 0x000000041d1d7836 */ /* 0x000fca0000000000 */
[----:B------:R-:W-:Y:S01]  /*0d00*/  ISETP.NE.AND P5, PT, R29, R14, PT ;  /* 0x0000000e1d00720c */ /* 0x000fe20003fa5270 */
[C---:B----4-:R-:W-:Y:S01]  /*0d10*/  @!P0 FFMA R3, R4.reuse, R28, R3 ;  /* 0x0000001c04038223 */ /* 0x050fe20000000003 */
[C---:B--2---:R-:W-:Y:S01]  /*0d20*/  @!P1 FFMA R25, R4.reuse, R24, R25 ;  /* 0x0000001804199223 */ /* 0x044fe20000000019 */
[C---:B---3--:R-:W-:Y:S01]  /*0d30*/  @!P2 FFMA R21, R4.reuse, R26, R21 ;  /* 0x0000001a0415a223 */ /* 0x048fe20000000015 */
[----:B------:R-:W-:Y:S02]  /*0d40*/  @!P3 FFMA R0, R4, R31, R0 ;  /* 0x0000001f0400b223 */ /* 0x000fe40000000000 */
[C---:B------:R-:W-:Y:S01]  /*0d50*/  @!P1 FFMA R25, R5.reuse, R34, R25 ;  /* 0x0000002205199223 */ /* 0x040fe20000000019 */
[C---:B------:R-:W-:Y:S01]  /*0d60*/  @!P2 FFMA R21, R5.reuse, R30, R21 ;  /* 0x0000001e0515a223 */ /* 0x040fe20000000015 */
[C---:B------:R-:W-:Y:S01]  /*0d70*/  @!P4 FFMA R3, R5.reuse, R32, R3 ;  /* 0x000000200503c223 */ /* 0x040fe20000000003 */
[----:B------:R-:W-:Y:S01]  /*0d80*/  @!P3 FFMA R0, R5, R33, R0 ;  /* 0x000000210500b223 */ /* 0x000fe20000000000 */
[----:B------:R-:W-:-:S02]  /*0d90*/  @!P1 FFMA R25, R6, R38, R25 ;  /* 0x0000002606199223 */ /* 0x000fc40000000019 */
[C---:B------:R-:W-:Y:S01]  /*0da0*/  @!P4 FFMA R3, R6.reuse, R35, R3 ;  /* 0x000000230603c223 */ /* 0x040fe20000000003 */
[C---:B------:R-:W-:Y:S01]  /*0db0*/  @!P3 FFMA R0, R6.reuse, R37, R0 ;  /* 0x000000250600b223 */ /* 0x040fe20000000000 */
[----:B------:R-:W-:Y:S02]  /*0dc0*/  @!P2 FFMA R21, R6, R36, R21 ;  /* 0x000000240615a223 */ /* 0x000fe40000000015 */
[C---:B------:R-:W-:Y:S01]  /*0dd0*/  @!P4 FFMA R3, R7.reuse, R42, R3 ;  /* 0x0000002a0703c223 */ /* 0x040fe20000000003 */
[C---:B------:R-:W-:Y:S01]  /*0de0*/  @!P1 FFMA R25, R7.reuse, R44, R25 ;  /* 0x0000002c07199223 */ /* 0x040fe20000000019 */
[C---:B------:R-:W-:Y:S01]  /*0df0*/  @!P2 FFMA R21, R7.reuse, R43, R21 ;  /* 0x0000002b0715a223 */ /* 0x040fe20000000015 */
[----:B------:R-:W-:Y:S01]  /*0e00*/  @!P3 FFMA R0, R7, R45, R0 ;  /* 0x0000002d0700b223 */ /* 0x000fe20000000000 */
[----:B------:R-:W-:Y:S06]  /*0e10*/  @P5 BRA `(.L_x_2397) ;  /* 0xfffffff800fc5947 */ /* 0x000fec000383ffff */
[----:B------:R-:W-:-:S07]  /*0e20*/  IMAD.MOV.U32 R5, RZ, RZ, R14 ;  /* 0x000000ffff057224 */ /* 0x000fce00078e000e */
.L_x_2396:
[----:B------:R-:W-:Y:S02]  /*0e30*/  ISETP.NE.AND P0, PT, R20, RZ, PT ;  /* 0x000000ff1400720c */ /* 0x000fe40003f05270 */
[----:B------:R-:W-:-:S11]  /*0e40*/  MOV R19, R0 ;  /* 0x0000000000137202 */ /* 0x000fd60000000f00 */
[----:B------:R-:W-:Y:S05]  /*0e50*/  @!P0 BRA `(.L_x_2395) ;  /* 0x0000000000e48947 */ /* 0x000fea0003800000 */
        /* <DEDUP_REMOVED lines=9> */
[C---:B------:R-:W-:Y:S02]  /*0ef0*/  IADD3 R0, P4, P5, R27.reuse, R28, R8 ;  /* 0x0000001c1b007210 */ /* 0x040fe40007d9e008 */
[----:B------:R-:W-:Y:S02]  /*0f00*/  ISETP.GE.AND P1, PT, R27, UR4, PT ;  /* 0x000000041b007c0c */ /* 0x000fe4000bf26270 */
[----:B------:R-:W-:Y:S02]  /*0f10*/  ISETP.GE.AND P0, PT, R6, UR4, PT ;  /* 0x0000000406007c0c */ /* 0x000fe4000bf06270 */
[----:B------:R-:W-:Y:S02]  /*0f20*/  IADD3.X R7, PT, PT, RZ, R7, R2, P4, P5 ;  /* 0x00000007ff077210 */ /* 0x000fe400027ea402 */
[----:B-1----:R-:W-:-:S04]  /*0f30*/  LEA R22, P4, R0, UR10, 0x2 ;  /* 0x0000000a00167c11 */ /* 0x002fc8000f8810ff */
[----:B------:R-:W-:-:S05]  /*0f40*/  LEA.HI.X R23, R0, UR11, R7, 0x2, P4 ;  /* 0x0000000b00177c11 */ /* 0x000fca000a0f1407 */
[----:B------:R-:W2:Y:S04]  /*0f50*/  @!P1 LDG.E.CONSTANT R0, desc[UR6][R22.64] ;  /* 0x0000000616009981 */ /* 0x000ea8000c1e9900 */
[----:B------:R-:W3:Y:S04]  /*0f60*/  @!P3 LDG.E.CONSTANT R18, desc[UR6][R22.64+0x80] ;  /* 0x000080061612b981 */ /* 0x000ee8000c1e9900 */
[----:B------:R-:W4:Y:S04]  /*0f70*/  @!P2 LDG.E.CONSTANT R24, desc[UR6][R22.64+0x100] ;  /* 0x000100061618a981 */ /* 0x000f28000c1e9900 */
[----:B------:R-:W4:Y:S01]  /*0f80*/  @!P0 LDG.E.CONSTANT R26, desc[UR6][R22.64+0x180] ;  /* 0x00018006161a8981 */ /* 0x000f22000c1e9900 */
[----:B------:R-:W-:Y:S01]  /*0f90*/  IMAD R4, R5, 0x4, R16 ;  /* 0x0000000405047824 */ /* 0x000fe200078e0210 */
[----:B------:R-:W-:-:S05]  /*0fa0*/  ISETP.NE.AND P4, PT, R20, 0x1, PT ;  /* 0x000000011400780c */ /* 0x000fca0003f85270 */
[----:B------:R-:W2:Y:S02]  /*0fb0*/  LDS.128 R4, [R4] ;  /* 0x0000000004047984 */ /* 0x000ea40000000c00 */
[C---:B--2---:R-:W-:Y:S01]  /*0fc0*/  @!P1 FFMA R3, R4.reuse, R0, R3 ;  /* 0x0000000004039223 */ /* 0x044fe20000000003 */
[C---:B---3--:R-:W-:Y:S01]  /*0fd0*/  @!P3 FFMA R25, R4.reuse, R18, R25 ;  /* 0x000000120419b223 */ /* 0x048fe20000000019 */
[C---:B----4-:R-:W-:Y:S01]  /*0fe0*/  @!P2 FFMA R21, R4.reuse, R24, R21 ;  /* 0x000000180415a223 */ /* 0x050fe20000000015 */
[----:B------:R-:W-:-:S03]  /*0ff0*/  @!P0 FFMA R19, R4, R26, R19 ;  /* 0x0000001a04138223 */ /* 0x000fc60000000013 */
[----:B------:R-:W-:Y:S05]  /*1000*/  @!P4 BRA `(.L_x_2395) ;  /* 0x000000000078c947 */ /* 0x000fea0003800000 */
[----:B------:R-:W-:-:S05]  /*1010*/  VIADD R28, R28, UR4 ;  /* 0x000000041c1c7c36 */ /* 0x000fca0008000000 */
[----:B------:R-:W-:Y:S02]  /*1020*/  SHF.R.S32.HI R7, RZ, 0x1f, R28 ;  /* 0x0000001fff077819 */ /* 0x000fe4000001141c */
[----:B------:R-:W-:-:S04]  /*1030*/  IADD3 R0, P4, P5, R27, R28, R8 ;  /* 0x0000001c1b007210 */ /* 0x000fc80007d9e008 */
[----:B------:R-:W-:Y:S02]  /*1040*/  IADD3.X R7, PT, PT, RZ, R7, R2, P4, P5 ;  /* 0x00000007ff077210 */ /* 0x000fe400027ea402 */
[----:B------:R-:W-:-:S04]  /*1050*/  LEA R22, P4, R0, UR10, 0x2 ;  /* 0x0000000a00167c11 */ /* 0x000fc8000f8810ff */
[----:B------:R-:W-:-:S05]  /*1060*/  LEA.HI.X R23, R0, UR11, R7, 0x2, P4 ;  /* 0x0000000b00177c11 */ /* 0x000fca000a0f1407 */
[----:B------:R-:W2:Y:S04]  /*1070*/  @!P1 LDG.E.CONSTANT R0, desc[UR6][R22.64] ;  /* 0x0000000616009981 */ /* 0x000ea8000c1e9900 */
[----:B------:R-:W3:Y:S04]  /*1080*/  @!P3 LDG.E.CONSTANT R4, desc[UR6][R22.64+0x80] ;  /* 0x000080061604b981 */ /* 0x000ee8000c1e9900 */
[----:B------:R-:W4:Y:S04]  /*1090*/  @!P2 LDG.E.CONSTANT R18, desc[UR6][R22.64+0x100] ;  /* 0x000100061612a981 */ /* 0x000f28000c1e9900 */
[----:B------:R-:W4:Y:S01]  /*10a0*/  @!P0 LDG.E.CONSTANT R24, desc[UR6][R22.64+0x180] ;  /* 0x0001800616188981 */ /* 0x000f22000c1e9900 */
[----:B------:R-:W-:Y:S01]  /*10b0*/  ISETP.NE.AND P4, PT, R20, 0x2, PT ;  /* 0x000000021400780c */ /* 0x000fe20003f85270 */
[C---:B--2---:R-:W-:Y:S01]  /*10c0*/  @!P1 FFMA R3, R5.reuse, R0, R3 ;  /* 0x0000000005039223 */ /* 0x044fe20000000003 */
[C---:B---3--:R-:W-:Y:S01]  /*10d0*/  @!P3 FFMA R25, R5.reuse, R4, R25 ;  /* 0x000000040519b223 */ /* 0x048fe20000000019 */
[C---:B----4-:R-:W-:Y:S01]  /*10e0*/  @!P2 FFMA R21, R5.reuse, R18, R21 ;  /* 0x000000120515a223 */ /* 0x050fe20000000015 */
[----:B------:R-:W-:-:S09]  /*10f0*/  @!P0 FFMA R19, R5, R24, R19 ;  /* 0x0000001805138223 */ /* 0x000fd20000000013 */
[----:B------:R-:W-:Y:S05]  /*1100*/  @!P4 BRA `(.L_x_2395) ;  /* 0x000000000038c947 */ /* 0x000fea0003800000 */
[----:B------:R-:W-:-:S04]  /*1110*/  IADD3 R0, PT, PT, R28, UR4, RZ ;  /* 0x000000041c007c10 */ /* 0x000fc8000fffe0ff */
[----:B------:R-:W-:Y:S02]  /*1120*/  IADD3 R27, P4, P5, R27, R0, R8 ;  /* 0x000000001b1b7210 */ /* 0x000fe40007d9e008 */
[----:B------:R-:W-:-:S04]  /*1130*/  SHF.R.S32.HI R5, RZ, 0x1f, R0 ;  /* 0x0000001fff057819 */ /* 0x000fc80000011400 */
[----:B------:R-:W-:Y:S02]  /*1140*/  IADD3.X R0, PT, PT, RZ, R5, R2, P4, P5 ;  /* 0x00000005ff007210 */ /* 0x000fe400027ea402 */
[----:B------:R-:W-:-:S04]  /*1150*/  LEA R4, P4, R27, UR10, 0x2 ;  /* 0x0000000a1b047c11 */ /* 0x000fc8000f8810ff */
[----:B------:R-:W-:-:S05]  /*1160*/  LEA.HI.X R5, R27, UR11, R0, 0x2, P4 ;  /* 0x0000000b1b057c11 */ /* 0x000fca000a0f1400 */
[----:B------:R-:W2:Y:S04]  /*1170*/  @!P1 LDG.E.CONSTANT R0, desc[UR6][R4.64] ;  /* 0x0000000604009981 */ /* 0x000ea8000c1e9900 */
[----:B------:R-:W3:Y:S04]  /*1180*/  @!P3 LDG.E.CONSTANT R18, desc[UR6][R4.64+0x80] ;  /* 0x000080060412b981 */ /* 0x000ee8000c1e9900 */
[----:B------:R-:W4:Y:S04]  /*1190*/  @!P2 LDG.E.CONSTANT R22, desc[UR6][R4.64+0x100] ;  /* 0x000100060416a981 */ /* 0x000f28000c1e9900 */
[----:B------:R-:W4:Y:S01]  /*11a0*/  @!P0 LDG.E.CONSTANT R24, desc[UR6][R4.64+0x180] ;  /* 0x0001800604188981 */ /* 0x000f22000c1e9900 */
[C---:B--2---:R-:W-:Y:S01]  /*11b0*/  @!P1 FFMA R3, R6.reuse, R0, R3 ;  /* 0x0000000006039223 */ /* 0x044fe20000000003 */
[C---:B---3--:R-:W-:Y:S01]  /*11c0*/  @!P3 FFMA R25, R6.reuse, R18, R25 ;  /* 0x000000120619b223 */ /* 0x048fe20000000019 */
[C---:B----4-:R-:W-:Y:S01]  /*11d0*/  @!P2 FFMA R21, R6.reuse, R22, R21 ;  /* 0x000000160615a223 */ /* 0x050fe20000000015 */
[----:B------:R-:W-:-:S07]  /*11e0*/  @!P0 FFMA R19, R6, R24, R19 ;  /* 0x0000001806138223 */ /* 0x000fce0000000013 */
.L_x_2395:
[----:B------:R-:W0:Y:S01]  /*11f0*/  LDCU UR4, c[0x0][0x3d4] ;  /* 0x00007a80ff0477ac */ /* 0x000e220008000800 */
[----:B------:R-:W-:Y:S01]  /*1200*/  BSSY.RECONVERGENT B0, `(.L_x_2398) ;  /* 0x00000fc000007945 */ /* 0x000fe20003800200 */
        /* <DEDUP_REMOVED lines=28> */
[----:B-----5:R-:W-:Y:S05]  /*13d0*/  CALL.REL.NOINC `($__internal_18_$__cuda_sm3x_div_rn_noftz_f32_slowpath) ;  /* 0x0000001400cc7944 */ /* 0x020fea0003c00000 */
[----:B------:R-:W-:-:S07]  /*13e0*/  IMAD.MOV.U32 R7, RZ, RZ, R5 ;  /* 0x000000ffff077224 */ /* 0x000fce00078e0005 */
.L_x_2404:
[----:B------:R-:W-:Y:S05]  /*13f0*/  BSYNC.RECONVERGENT B3 ;  /* 0x0000000000037941 */ /* 0x000fea0003800200 */
.L_x_2403:
[----:B------:R0:W-:Y:S02]  /*1400*/  STS [R4+0x4], R7 ;  /* 0x0000040704007388 */ /* 0x0001e40000000800 */
.L_x_2402:
[----:B------:R-:W-:Y:S05]  /*1410*/  BSYNC.RECONVERGENT B2 ;  /* 0x0000000000027941 */ /* 0x000fea0003800200 */
.L_x_2401:
        /* <DEDUP_REMOVED lines=21> */
[----:B------:R-:W-:Y:S01]  /*1570*/  MOV R18, 0x15a0 ;  /* 0x000015a000127802 */ /* 0x000fe20000000f00 */
[----:B------:R-:W-:-:S07]  /*1580*/  IMAD.MOV.U32 R3, RZ, RZ, R22 ;  /* 0x000000ffff037224 */ /* 0x000fce00078e0016 */
[----:B0----5:R-:W-:Y:S05]  /*1590*/  CALL.REL.NOINC `($__internal_18_$__cuda_sm3x_div_rn_noftz_f32_slowpath) ;  /* 0x00000014005c7944 */ /* 0x021fea0003c00000 */
.L_x_2408:
[----:B------:R-:W-:Y:S05]  /*15a0*/  BSYNC.RECONVERGENT B3 ;  /* 0x0000000000037941 */ /* 0x000fea0003800200 */
.L_x_2407:
[----:B------:R1:W-:Y:S02]  /*15b0*/  STS [R4+0x84], R5 ;  /* 0x0000840504007388 */ /* 0x0003e40000000800 */
.L_x_2406:
[----:B------:R-:W-:Y:S05]  /*15c0*/  BSYNC.RECONVERGENT B2 ;  /* 0x0000000000027941 */ /* 0x000fea0003800200 */
.L_x_2405:
        /* <DEDUP_REMOVED lines=24> */
.L_x_2412:
[----:B------:R-:W-:Y:S05]  /*1750*/  BSYNC.RECONVERGENT B3 ;  /* 0x0000000000037941 */ /* 0x000fea0003800200 */
.L_x_2411:
[----:B------:R2:W-:Y:S02]  /*1760*/  STS [R4+0x104], R5 ;  /* 0x0001040504007388 */ /* 0x0005e40000000800 */
.L_x_2410:
[----:B------:R-:W-:Y:S05]  /*1770*/  BSYNC.RECONVERGENT B2 ;  /* 0x0000000000027941 */ /* 0x000fea0003800200 */
.L_x_2409:
        /* <DEDUP_REMOVED lines=13> */
[----:B-12---:R-:W-:-:S04]  /*1850*/  FFMA R5, -R18, R0, 1 ;  /* 0x3f80000012057423 */ /* 0x006fc80000000100 */
[----:B------:R-:W-:-:S04]  /*1860*/  FFMA R0, R0, R5, R0 ;  /* 0x0000000500007223 */ /* 0x000fc80000000000 */
[----:B------:R-:W-:-:S04]  /*1870*/  FFMA R5, R0, R19, RZ ;  /* 0x0000001300057223 */ /* 0x000fc800000000ff */
[----:B------:R-:W-:-:S04]  /*1880*/  FFMA R6, -R18, R5, R19 ;  /* 0x0000000512067223 */ /* 0x000fc80000000113 */
[----:B------:R-:W-:Y:S01]  /*1890*/  FFMA R5, R0, R6, R5 ;  /* 0x0000000600057223 */ /* 0x000fe20000000005 */
[----:B---3--:R-:W-:Y:S06]  /*18a0*/  @!P0 BRA `(.L_x_2415) ;  /* 0x0000000000108947 */ /* 0x008fec0003800000 */
[----:B------:R-:W-:Y:S01]  /*18b0*/  IMAD.MOV.U32 R3, RZ, RZ, R18 ;  /* 0x000000ffff037224 */ /* 0x000fe200078e0012 */
[----:B------:R-:W-:Y:S01]  /*18c0*/  MOV R18, 0x18f0 ;  /* 0x000018f000127802 */ /* 0x000fe20000000f00 */
[----:B------:R-:W-:-:S07]  /*18d0*/  IMAD.MOV.U32 R0, RZ, RZ, R19 ;  /* 0x000000ffff007224 */ /* 0x000fce00078e0013 */
[----:B0----5:R-:W-:Y:S05]  /*18e0*/  CALL.REL.NOINC `($__internal_18_$__cuda_sm3x_div_rn_noftz_f32_slowpath) ;  /* 0x0000001000887944 */ /* 0x021fea0003c00000 */
.L_x_2415:
[----:B------:R-:W-:Y:S05]  /*18f0*/  BSYNC.RECONVERGENT B2 ;  /* 0x0000000000027941 */ /* 0x000fea0003800200 */
.L_x_2414:
[----:B------:R4:W-:Y:S01]  /*1900*/  STS [R4+0x184], R5 ;  /* 0x0001840504007388 */ /* 0x0009e20000000800 */
[----:B------:R-:W-:Y:S05]  /*1910*/  BRA `(.L_x_2413) ;  /* 0x0000000800287947 */ /* 0x000fea0003800000 */
.L_x_2400:
[----:B------:R-:W0:Y:S01]  /*1920*/  LDCU UR4, c[0x0][0x3cc] ;  /* 0x00007980ff0477ac */ /* 0x000e220008000800 */
[C---:B------:R-:W-:Y:S01]  /*1930*/  VIADD R4, R6.reuse, 0x40 ;  /* 0x0000004006047836 */ /* 0x040fe20000000000 */
[----:B------:R-:W-:-:S04]  /*1940*/  IADD3 R0, PT, PT, R6, 0x20, RZ ;  /* 0x0000002006007810 */ /* 0x000fc80007ffe0ff */
[----:B0-----:R-:W-:Y:S01]  /*1950*/  ISETP.GE.AND P1, PT, R0, UR4, PT ;  /* 0x0000000400007c0c */ /* 0x001fe2000bf26270 */
        /* <DEDUP_REMOVED lines=15> */
.L_x_2399:
        /* <DEDUP_REMOVED lines=36> */
.L_x_2417:
[----:B------:R-:W-:Y:S05]  /*1c90*/  BSYNC.RECONVERGENT B2 ;  /* 0x0000000000027941 */ /* 0x000fea0003800200 */
.L_x_2416:
        /* <DEDUP_REMOVED lines=27> */
.L_x_2419:
[----:B------:R-:W-:Y:S05]  /*1e50*/  BSYNC.RECONVERGENT B2 ;  /* 0x0000000000027941 */ /* 0x000fea0003800200 */
.L_x_2418:
        /* <DEDUP_REMOVED lines=27> */
.L_x_2421:
[----:B------:R-:W-:Y:S05]  /*2010*/  BSYNC.RECONVERGENT B2 ;  /* 0x0000000000027941 */ /* 0x000fea0003800200 */
.L_x_2420:
[----:B------:R-:W-:Y:S05]  /*2020*/  @P0 BRA `(.L_x_2413) ;  /* 0x0000000000640947 */ /* 0x000fea0003800000 */
[----:B------:R-:W-:Y:S01]  /*2030*/  FMUL R0, R19, 0.044714998453855514526 ;  /* 0x3d37271313007820 */ /* 0x000fe20000400000 */
[----:B------:R-:W-:Y:S02]  /*2040*/  IMAD.MOV.U32 R18, RZ, RZ, 0x3c80f082 ;  /* 0x3c80f082ff127424 */ /* 0x000fe400078e00ff */
[----:B------:R-:W-:Y:S02]  /*2050*/  HFMA2 R5, -RZ, RZ, 1.875, 0 ;  /* 0x3f800000ff057431 */ /* 0x000fe400000001ff */
        /* <DEDUP_REMOVED lines=22> */
.L_x_2413:
[----:B------:R-:W-:Y:S05]  /*21c0*/  BSYNC.RECONVERGENT B0 ;  /* 0x0000000000007941 */ /* 0x000fea0003800200 */
.L_x_2398:
[----:B------:R-:W0:Y:S01]  /*21d0*/  LDCU UR4, c[0x0][0x3cc] ;  /* 0x00007980ff0477ac */ /* 0x000e220008000800 */
[----:B------:R-:W-:Y:S02]  /*21e0*/  VIADD R15, R15, 0x400 ;  /* 0x000004000f0f7836 */ /* 0x000fe40000000000 */
[----:B0-----:R-:W-:-:S05]  /*21f0*/  IMAD.U32 R0, RZ, RZ, UR4 ;  /* 0x00000004ff007e24 */ /* 0x001fca000f8e00ff */
[----:B------:R-:W-:-:S13]  /*2200*/  ISETP.GE.AND P0, PT, R15, R0, PT ;  /* 0x000000000f00720c */ /* 0x000fda0003f06270 */
[----:B------:R-:W-:Y:S05]  /*2210*/  @!P0 BRA `(.L_x_2422) ;  /* 0xffffffe400a48947 */ /* 0x000fea000383ffff */
.L_x_2394:
[----:B------:R-:W-:Y:S05]  /*2220*/  BSYNC.RECONVERGENT B1 ;  /* 0x0000000000017941 */ /* 0x000fea0003800200 */
.L_x_2393:
[----:B------:R-:W0:Y:S08]  /*2230*/  LDC R3, c[0x0][0x3c8] ;  /* 0x0000f200ff037b82 */ /* 0x000e300000000800 */
[----:B------:R-:W-:Y:S01]  /*2240*/  BAR.SYNC.DEFER_BLOCKING 0x0 ;  /* 0x0000000000007b1d */ /* 0x000fe20000010000 */
[----:B0-----:R-:W-:-:S13]  /*2250*/  ISETP.GE.AND P0, PT, R11, R3, PT ;  /* 0x000000030b00720c */ /* 0x001fda0003f06270 */
[----:B------:R-:W-:Y:S05]  /*2260*/  @P0 EXIT ;  /* 0x000000000000094d */ /* 0x000fea0003800000 */
[----:B------:R-:W-:Y:S01]  /*2270*/  LOP3.LUT R14, RZ, R10, RZ, 0x33, !PT ;  /* 0x0000000aff0e7212 */ /* 0x000fe200078e33ff */
[C---:B------:R-:W-:Y:S01]  /*2280*/  IMAD R17, R10.reuse, 0x4, R17 ;  /* 0x000000040a117824 */ /* 0x040fe200078e0211 */
[----:B------:R-:W-:Y:S02]  /*2290*/  LEA R3, R3, R16, 0x2 ;  /* 0x0000001003037211 */ /* 0x000fe400078e10ff */
[----:B------:R-:W-:Y:S01]  /*22a0*/  LOP3.LUT R7, R10, 0x20, RZ, 0xfc, !PT ;  /* 0x000000200a077812 */ /* 0x000fe200078efcff */
[----:B------:R-:W-:Y:S01]  /*22b0*/  IMAD.IADD R14, R14, 0x1, R0 ;  /* 0x000000010e0e7824 */ /* 0x000fe200078e0200 */
[C---:B-123--:R-:W-:Y:S02]  /*22c0*/  LOP3.LUT R6, R10.reuse, 0x40, RZ, 0xfc, !PT ;  /* 0x000000400a067812 */ /* 0x04efe400078efcff */
[----:B------:R-:W-:Y:S02]  /*22d0*/  LOP3.LUT R28, R10, 0x60, RZ, 0xfc, !PT ;  /* 0x000000600a1c7812 */ /* 0x000fe400078efcff */
[----:B------:R-:W-:-:S02]  /*22e0*/  IADD3 R3, PT, PT, R3, 0x104, RZ ;  /* 0x0000010403037810 */ /* 0x000fc40007ffe0ff */
[----:B------:R-:W-:-:S07]  /*22f0*/  LOP3.LUT R27, R14, 0x60, RZ, 0xc0, !PT ;  /* 0x000000600e1b7812 */ /* 0x000fce00078ec0ff */
.L_x_2431:
[----:B0-----:R-:W0:Y:S01]  /*2300*/  LDC R15, c[0x0][0x3cc] ;  /* 0x0000f300ff0f7b82 */ /* 0x001e220000000800 */
[----:B------:R-:W-:Y:S01]  /*2310*/  BSSY.RECONVERGENT B0, `(.L_x_2423) ;  /* 0x000003c000007945 */ /* 0x000fe20003800200 */
[----:B------:R-:W-:Y:S01]  /*2320*/  IMAD.MOV.U32 R0, RZ, RZ, RZ ;  /* 0x000000ffff007224 */ /* 0x000fe200078e00ff */
[----:B0-----:R-:W-:-:S13]  /*2330*/  ISETP.GE.AND P0, PT, R10, R15, PT ;  /* 0x0000000f0a00720c */ /* 0x001fda0003f06270 */
[----:B------:R-:W-:Y:S05]  /*2340*/  @P0 BRA `(.L_x_2424) ;  /* 0x0000000000e00947 */ /* 0x000fea0003800000 */
[----:B------:R-:W-:Y:S01]  /*2350*/  ISETP.NE.AND P0, PT, R27, 0x60, PT ;  /* 0x000000601b00780c */ /* 0x000fe20003f05270 */
[----:B----4-:R-:W-:Y:S01]  /*2360*/  IMAD R5, R11, R15, RZ ;  /* 0x0000000f0b057224 */ /* 0x010fe200078e02ff */
[----:B------:R-:W-:Y:S01]  /*2370*/  BSSY.RECONVERGENT B1, `(.L_x_2425) ;  /* 0x000001b000017945 */ /* 0x000fe20003800200 */
[----:B------:R-:W-:Y:S01]  /*2380*/  ISETP.GE.U32.AND P1, PT, R14, 0x60, PT ;  /* 0x000000600e00780c */ /* 0x000fe20003f26070 */
[----:B------:R-:W-:Y:S01]  /*2390*/  IMAD.MOV.U32 R0, RZ, RZ, RZ ;  /* 0x000000ffff007224 */ /* 0x000fe200078e00ff */
        /* <DEDUP_REMOVED lines=8> */
[----:B------:R-:W-:Y:S02]  /*2420*/  LEA.HI.X R5, R0, UR5, R5, 0x2, P0 ;  /* 0x0000000500057c11 */ /* 0x000fe400080f1405 */
[----:B------:R-:W0:Y:S04]  /*2430*/  LDS R0, [R17+0x4] ;  /* 0x0000040011007984 */ /* 0x000e280000000800 */
[----:B------:R-:W0:Y:S01]  /*2440*/  LDG.E.CONSTANT R19, desc[UR6][R4.64] ;  /* 0x0000000604137981 */ /* 0x000e22000c1e9900 */
[----:B------:R-:W-:Y:S01]  /*2450*/  ISETP.NE.AND P0, PT, R27, RZ, PT ;  /* 0x000000ff1b00720c */ /* 0x000fe20003f05270 */
[----:B------:R-:W-:Y:S02]  /*2460*/  IMAD.MOV.U32 R16, RZ, RZ, R7 ;  /* 0x000000ffff107224 */ /* 0x000fe400078e0007 */
[----:B0-----:R-:W-:-:S10]  /*2470*/  FFMA R0, R0, R19, RZ ;  /* 0x0000001300007223 */ /* 0x001fd400000000ff */
[----:B------:R-:W-:Y:S05]  /*2480*/  @!P0 BRA `(.L_x_2426) ;  /* 0x0000000000248947 */ /* 0x000fea0003800000 */
[----:B------:R-:W-:Y:S01]  /*2490*/  ISETP.NE.AND P0, PT, R27, 0x20, PT ;  /* 0x000000201b00780c */ /* 0x000fe20003f05270 */
[----:B------:R-:W2:Y:S04]  /*24a0*/  LDG.E.CONSTANT R18, desc[UR6][R4.64+0x80] ;  /* 0x0000800604127981 */ /* 0x000ea8000c1e9900 */
[----:B------:R-:W2:Y:S08]  /*24b0*/  LDS R19, [R17+0x84] ;  /* 0x0000840011137984 */ /* 0x000eb00000000800 */
[----:B------:R-:W3:Y:S01]  /*24c0*/  @P0 LDG.E.CONSTANT R20, desc[UR6][R4.64+0x100] ;  /* 0x0001000604140981 */ /* 0x000ee2000c1e9900 */
[----:B------:R-:W-:Y:S01]  /*24d0*/  MOV R16, R6 ;  /* 0x0000000600107202 */ /* 0x000fe20000000f00 */
[----:B------:R-:W-:-:S02]  /*24e0*/  @P0 IMAD.MOV.U32 R16, RZ, RZ, R28 ;  /* 0x000000ffff100224 */ /* 0x000fc400078e001c */
[----:B------:R-:W3:Y:S01]  /*24f0*/  @P0 LDS R21, [R17+0x104] ;  /* 0x0001040011150984 */ /* 0x000ee20000000800 */
[----:B--2---:R-:W-:-:S04]  /*2500*/  FFMA R0, R19, R18, R0 ;  /* 0x0000001213007223 */ /* 0x004fc80000000000 */
[----:B---3--:R-:W-:-:S07]  /*2510*/  @P0 FFMA R0, R21, R20, R0 ;  /* 0x0000001415000223 */ /* 0x008fce0000000000 */
.L_x_2426:
[----:B------:R-:W-:Y:S05]  /*2520*/  BSYNC.RECONVERGENT B1 ;  /* 0x0000000000017941 */ /* 0x000fea0003800200 */
.L_x_2425:
[----:B------:R-:W-:Y:S05]  /*2530*/  @!P1 BRA `(.L_x_2424) ;  /* 0x0000000000649947 */ /* 0x000fea0003800000 */
[----:B------:R-:W0:Y:S01]  /*2540*/  LDCU.64 UR4, c[0x0][0x390] ;  /* 0x00007200ff0477ac */ /* 0x000e220008000a00 */
[C---:B------:R-:W-:Y:S02]  /*2550*/  IADD3 R5, P0, PT, R16.reuse, R23, RZ ;  /* 0x0000001710057210 */ /* 0x040fe40007f1e0ff */
[----:B------:R-:W-:-:S03]  /*2560*/  LEA R18, R16, R3, 0x2 ;  /* 0x0000000310127211 */ /* 0x000fc600078e10ff */
[----:B------:R-:W-:Y:S01]  /*2570*/  IMAD.X R4, RZ, RZ, R22, P0 ;  /* 0x000000ffff047224 */ /* 0x000fe200000e0616 */
[----:B0-----:R-:W-:-:S04]  /*2580*/  LEA R20, P1, R5, UR4, 0x2 ;  /* 0x0000000405147c11 */ /* 0x001fc8000f8210ff */
[----:B------:R-:W-:-:S09]  /*2590*/  LEA.HI.X R5, R5, UR5, R4, 0x2, P1 ;  /* 0x0000000505057c11 */ /* 0x000fd200088f1404 */
.L_x_2427:
[----:B------:R-:W-:Y:S01]  /*25a0*/  IMAD.MOV.U32 R4, RZ, RZ, R20 ;  /* 0x000000ffff047224 */ /* 0x000fe200078e0014 */
[----:B------:R-:W0:Y:S04]  /*25b0*/  LDS R19, [R18+-0x100] ;  /* 0xffff000012137984 */ /* 0x000e280000000800 */
[----:B------:R-:W0:Y:S04]  /*25c0*/  LDG.E.CONSTANT R20, desc[UR6][R4.64] ;  /* 0x0000000604147981 */ /* 0x000e28000c1e9900 */
[----:B------:R-:W2:Y:S04]  /*25d0*/  LDG.E.CONSTANT R21, desc[UR6][R4.64+0x80] ;  /* 0x0000800604157981 */ /* 0x000ea8000c1e9900 */
[----:B------:R-:W3:Y:S04]  /*25e0*/  LDG.E.CONSTANT R23, desc[UR6][R4.64+0x100] ;  /* 0x0001000604177981 */ /* 0x000ee8000c1e9900 */
[----:B------:R1:W4:Y:S01]  /*25f0*/  LDG.E.CONSTANT R25, desc[UR6][R4.64+0x180] ;  /* 0x0001800604197981 */ /* 0x000322000c1e9900 */
[----:B------:R-:W-:-:S03]  /*2600*/  VIADD R16, R16, 0x80 ;  /* 0x0000008010107836 */ /* 0x000fc60000000000 */
[----:B------:R-:W2:Y:S02]  /*2610*/  LDS R22, [R18+-0x80] ;  /* 0xffff800012167984 */ /* 0x000ea40000000800 */
[----:B------:R-:W-:Y:S02]  /*2620*/  ISETP.GE.AND P0, PT, R16, R15, PT ;  /* 0x0000000f1000720c */ /* 0x000fe40003f06270 */
[----:B------:R-:W3:Y:S04]  /*2630*/  LDS R24, [R18] ;  /* 0x0000000012187984 */ /* 0x000ee80000000800 */
[----:B------:R1:W4:Y:S02]  /*2640*/  LDS R26, [R18+0x80] ;  /* 0x00008000121a7984 */ /* 0x0003240000000800 */
[----:B-1----:R-:W-:-:S02]  /*2650*/  VIADD R18, R18, 0x200 ;  /* 0x0000020012127836 */ /* 0x002fc40000000000 */
[----:B0-----:R-:W-:Y:S01]  /*2660*/  FFMA R19, R19, R20, R0 ;  /* 0x0000001413137223 */ /* 0x001fe20000000000 */
[----:B------:R-:W-:-:S03]  /*2670*/  IADD3 R20, P1, PT, R4, 0x200, RZ ;  /* 0x0000020004147810 */ /* 0x000fc60007f3e0ff */
[----:B--2---:R-:W-:Y:S01]  /*2680*/  FFMA R19, R22, R21, R19 ;  /* 0x0000001516137223 */ /* 0x004fe20000000013 */
[----:B------:R-:W-:-:S03]  /*2690*/  IADD3.X R5, PT, PT, RZ, R5, RZ, P1, !PT ;  /* 0x00000005ff057210 */ /* 0x000fc60000ffe4ff */
[----:B---3--:R-:W-:-:S04]  /*26a0*/  FFMA R19, R24, R23, R19 ;  /* 0x0000001718137223 */ /* 0x008fc80000000013 */
[----:B----4-:R-:W-:Y:S01]  /*26b0*/  FFMA R0, R26, R25, R19 ;  /* 0x000000191a007223 */ /* 0x010fe20000000013 */
[----:B------:R-:W-:Y:S06]  /*26c0*/  @!P0 BRA `(.L_x_2427) ;  /* 0xfffffffc00b48947 */ /* 0x000fec000383ffff */
.L_x_2424:
[----:B------:R-:W-:Y:S05]  /*26d0*/  BSYNC.RECONVERGENT B0 ;  /* 0x0000000000007941 */ /* 0x000fea0003800200 */
.L_x_2423:
[----:B------:R-:W-:Y:S01]  /*26e0*/  UMOV UR4, 0xffffffff ;  /* 0xffffffff00047882 */ /* 0x000fe20000000000 */
[----:B------:R-:W-:Y:S02]  /*26f0*/  ISETP.NE.AND P0, PT, R10, RZ, PT ;  /* 0x000000ff0a00720c */ /* 0x000fe40003f05270 */
[----:B------:R-:W-:Y:S11]  /*2700*/  BRA.DIV UR4, `(.L_x_2428) ;  /* 0x0000000204647947 */ /* 0x000ff6000b800000 */
[----:B----4-:R-:W0:Y:S02]  /*2710*/  SHFL.BFLY PT, R5, R0, 0x10, 0x1f ;  /* 0x0e001f0000057f89 */ /* 0x010e2400000e0000 */
        /* <DEDUP_REMOVED lines=8> */
.L_x_2438:
[----:B------:R-:W-:Y:S01]  /*27a0*/  BSSY.RECONVERGENT B0, `(.L_x_2429) ;  /* 0x000000a000007945 */ /* 0x000fe20003800200 */
[----:B01----:R-:W-:-:S03]  /*27b0*/  FADD R16, R16, R19 ;  /* 0x0000001310107221 */ /* 0x003fc60000000000 */
[----:B------:R-:W-:Y:S05]  /*27c0*/  @P0 BRA `(.L_x_2430) ;  /* 0x00000000001c0947 */ /* 0x000fea0003800000 */
[----:B------:R-:W0:Y:S01]  /*27d0*/  LDCU.64 UR4, c[0x0][0x3b8] ;  /* 0x00007700ff0477ac */ /* 0x000e220008000a00 */
[----:B------:R-:W-:Y:S01]  /*27e0*/  IADD3 R0, P0, PT, R12, R11, RZ ;  /* 0x0000000b0c007210 */ /* 0x000fe20007f1e0ff */
[----:B-----5:R-:W-:-:S03]  /*27f0*/  FMUL R15, R13, R16 ;  /* 0x000000100d0f7220 */ /* 0x020fc60000400000 */
[----:B------:R-:W-:Y:S02]  /*2800*/  IADD3.X R5, PT, PT, RZ, R9, RZ, P0, !PT ;  /* 0x00000009ff057210 */ /* 0x000fe400007fe4ff */
[----:B0-----:R-:W-:-:S04]  /*2810*/  LEA R4, P0, R0, UR4, 0x2 ;  /* 0x0000000400047c11 */ /* 0x001fc8000f8010ff */
[----:B------:R-:W-:-:S05]  /*2820*/  LEA.HI.X R5, R0, UR5, R5, 0x2, P0 ;  /* 0x0000000500057c11 */ /* 0x000fca00080f1405 */
[----:B------:R0:W-:Y:S04]  /*2830*/  REDG.E.ADD.F32.FTZ.RN.STRONG.GPU desc[UR6][R4.64], R15 ;  /* 0x0000000f040079a6 */ /* 0x0001e8000c12f306 */
.L_x_2430:
[----:B------:R-:W-:Y:S05]  /*2840*/  BSYNC.RECONVERGENT B0 ;  /* 0x0000000000007941 */ /* 0x000fea0003800200 */
.L_x_2429:
[----:B------:R-:W1:Y:S01]  /*2850*/  LDCU UR4, c[0x0][0x3c8] ;  /* 0x00007900ff0477ac */ /* 0x000e620008000800 */
[----:B------:R-:W-:-:S05]  /*2860*/  VIADD R11, R11, 0x8 ;  /* 0x000000080b0b7836 */ /* 0x000fca0000000000 */
[----:B-1----:R-:W-:-:S13]  /*2870*/  ISETP.GE.AND P0, PT, R11, UR4, PT ;  /* 0x000000040b007c0c */ /* 0x002fda000bf06270 */
[----:B------:R-:W-:Y:S05]  /*2880*/  @!P0 BRA `(.L_x_2431) ;  /* 0xfffffff8009c8947 */ /* 0x000fea000383ffff */
[----:B------:R-:W-:Y:S05]  /*2890*/  EXIT ;  /* 0x000000000000794d */ /* 0x000fea0003800000 */
.L_x_2428:
[----:B------:R-:W-:Y:S01]  /*28a0*/  HFMA2 R21, -RZ, RZ, 0, 1.847743988037109375e-06 ;  /* 0x0000001fff157431 */ /* 0x000fe200000001ff */
[----:B------:R-:W-:Y:S01]  /*28b0*/  BSSY B0, `(.L_x_2432) ;  /* 0x0000007000007945 */ /* 0x000fe20003800000 */
[----:B----4-:R-:W-:Y:S01]  /*28c0*/  MOV R5, R0 ;  /* 0x0000000000057202 */ /* 0x010fe20000000f00 */
[----:B------:R-:W-:Y:S02]  /*28d0*/  IMAD.MOV.U32 R20, RZ, RZ, 0x10 ;  /* 0x00000010ff147424 */ /* 0x000fe400078e00ff */
[----:B------:R-:W-:-:S07]  /*28e0*/  IMAD.MOV.U32 R18, RZ, RZ, -0x1 ;  /* 0xffffffffff127424 */ /* 0x000fce00078e00ff */
[----:B-----5:R-:W-:Y:S05]  /*28f0*/  WARPSYNC.COLLECTIVE R18, `(.L_x_2433) ;  /* 0x0000000012087348 */ /* 0x020fea0003c00000 */
[----:B------:R0:W1:Y:S02]  /*2900*/  SHFL.BFLY P1, R19, R5, R20, R21 ;  /* 0x0c00001405137389 */ /* 0x0000640000020015 */
[----:B01---5:R-:W-:Y:S05]  /*2910*/  ENDCOLLECTIVE ;  /* 0x000000000000791b */ /* 0x023fea0003800000 */
.L_x_2433:
[----:B------:R-:W-:Y:S05]  /*2920*/  BSYNC B0 ;  /* 0x0000000000007941 */ /* 0x000fea0003800000 */
.L_x_2432:
[----:B------:R-:W-:Y:S01]  /*2930*/  MOV R5, R19 ;  /* 0x0000001300057202 */ /* 0x000fe20000000f00 */
[----:B------:R-:W-:Y:S02]  /*2940*/  HFMA2 R21, -RZ, RZ, 0, 1.847743988037109375e-06 ;  /* 0x0000001fff157431 */ /* 0x000fe400000001ff */
[----:B------:R-:W-:Y:S02]  /*2950*/  IMAD.MOV.U32 R20, RZ, RZ, 0x8 ;  /* 0x00000008ff147424 */ /* 0x000fe400078e00ff */
[----:B------:R-:W-:Y:S02]  /*2960*/  IMAD.MOV.U32 R18, RZ, RZ, -0x1 ;  /* 0xffffffffff127424 */ /* 0x000fe400078e00ff */
[----:B------:R-:W-:-:S07]  /*2970*/  FADD R5, R5, R0 ;  /* 0x0000000005057221 */ /* 0x000fce0000000000 */
[----:B------:R-:W-:Y:S05]  /*2980*/  WARPSYNC.COLLECTIVE R18, `(.L_x_2434) ;  /* 0x0000000012087348 */ /* 0x000fea0003c00000 */
[----:B------:R0:W1:Y:S02]  /*2990*/  SHFL.BFLY P1, R19, R5, R20, R21 ;  /* 0x0c00001405137389 */ /* 0x0000640000020015 */
[----:B01----:R-:W-:Y:S05]  /*29a0*/  ENDCOLLECTIVE ;  /* 0x000000000000791b */ /* 0x003fea0003800000 */
.L_x_2434:
[----:B------:R-:W-:Y:S01]  /*29b0*/  HFMA2 R20, -RZ, RZ, 0, 2.384185791015625e-07 ;  /* 0x00000004ff147431 */ /* 0x000fe200000001ff */
[----:B------:R-:W-:-:S05]  /*29c0*/  MOV R4, R19 ;  /* 0x0000001300047202 */ /* 0x000fca0000000f00 */
[----:B------:R-:W-:-:S04]  /*29d0*/  FADD R4, R5, R4 ;  /* 0x0000000405047221 */ /* 0x000fc80000000000 */
[----:B------:R-:W-:-:S07]  /*29e0*/  IMAD.MOV.U32 R5, RZ, RZ, R4 ;  /* 0x000000ffff057224 */ /* 0x000fce00078e0004 */
[----:B------:R-:W-:Y:S05]  /*29f0*/  WARPSYNC.COLLECTIVE R18, `(.L_x_2435) ;  /* 0x0000000012087348 */ /* 0x000fea0003c00000 */
[----:B------:R0:W1:Y:S02]  /*2a00*/  SHFL.BFLY P1, R19, R5, R20, R21 ;  /* 0x0c00001405137389 */ /* 0x0000640000020015 */
[----:B01----:R-:W-:Y:S05]  /*2a10*/  ENDCOLLECTIVE ;  /* 0x000000000000791b */ /* 0x003fea0003800000 */
.L_x_2435:
[----:B------:R-:W-:Y:S02]  /*2a20*/  IMAD.MOV.U32 R20, RZ, RZ, 0x2 ;  /* 0x00000002ff147424 */ /* 0x000fe400078e00ff */
[----:B------:R-:W-:-:S04]  /*2a30*/  IMAD.MOV.U32 R15, RZ, RZ, R19 ;  /* 0x000000ffff0f7224 */ /* 0x000fc800078e0013 */
[----:B------:R-:W-:-:S05]  /*2a40*/  FADD R15, R4, R15 ;  /* 0x0000000f040f7221 */ /* 0x000fca0000000000 */
[----:B------:R-:W-:-:S07]  /*2a50*/  MOV R5, R15 ;  /* 0x0000000f00057202 */ /* 0x000fce0000000f00 */
[----:B------:R-:W-:Y:S05]  /*2a60*/  WARPSYNC.COLLECTIVE R18, `(.L_x_2436) ;  /* 0x0000000012087348 */ /* 0x000fea0003c00000 */
[----:B------:R0:W1:Y:S02]  /*2a70*/  SHFL.BFLY P1, R19, R5, R20, R21 ;  /* 0x0c00001405137389 */ /* 0x0000640000020015 */
[----:B01----:R-:W-:Y:S05]  /*2a80*/  ENDCOLLECTIVE ;  /* 0x000000000000791b */ /* 0x003fea0003800000 */
.L_x_2436:
[----:B------:R-:W-:Y:S01]  /*2a90*/  HFMA2 R20, -RZ, RZ, 0, 5.9604644775390625e-08 ;  /* 0x00000001ff147431 */ /* 0x000fe200000001ff */
[----:B------:R-:W-:-:S05]  /*2aa0*/  MOV R16, R19 ;  /* 0x0000001300107202 */ /* 0x000fca0000000f00 */
[----:B------:R-:W-:-:S04]  /*2ab0*/  FADD R16, R15, R16 ;  /* 0x000000100f107221 */ /* 0x000fc80000000000 */
[----:B------:R-:W-:-:S07]  /*2ac0*/  IMAD.MOV.U32 R5, RZ, RZ, R16 ;  /* 0x000000ffff057224 */ /* 0x000fce00078e0010 */
[----:B------:R-:W-:Y:S05]  /*2ad0*/  WARPSYNC.COLLECTIVE R18, `(.L_x_2437) ;  /* 0x0000000012087348 */ /* 0x000fea0003c00000 */
[----:B------:R0:W1:Y:S02]  /*2ae0*/  SHFL.BFLY P1, R19, R5, R20, R21 ;  /* 0x0c00001405137389 */ /* 0x0000640000020015 */
[----:B01----:R-:W-:Y:S05]  /*2af0*/  ENDCOLLECTIVE ;  /* 0x000000000000791b */ /* 0x003fea0003800000 */
.L_x_2437:
[----:B------:R-:W-:Y:S05]  /*2b00*/  BRA `(.L_x_2438) ;  /* 0xfffffffc00247947 */ /* 0x000fea000383ffff */
        .weak           $__internal_18_$__cuda_sm3x_div_rn_noftz_f32_slowpath
        .type           $__internal_18_$__cuda_sm3x_div_rn_noftz_f32_slowpath,@function
        .size           $__internal_18_$__cuda_sm3x_div_rn_noftz_f32_slowpath,(.L_x_4640 - $__internal_18_$__cuda_sm3x_div_rn_noftz_f32_slowpath)
$__internal_18_$__cuda_sm3x_div_rn_noftz_f32_slowpath:
        /* <DEDUP_REMOVED lines=34> */
.L_x_2440:
        /* <DEDUP_REMOVED lines=51> */
.L_x_2447:
[----:B------:R-:W-:-:S04]  /*3060*/  LOP3.LUT R0, R0, 0x80000000, RZ, 0xc0, !PT ;  /* 0x8000000000007812 */ /* 0x000fc800078ec0ff */
[----:B------:R-:W-:Y:S01]  /*3070*/  LOP3.LUT R0, R0, 0x7f800000, RZ, 0xfc, !PT ;  /* 0x7f80000000007812 */ /* 0x000fe200078efcff */
[----:B------:R-:W-:Y:S06]  /*3080*/  BRA `(.L_x_2448) ;  /* 0x0000000000047947 */ /* 0x000fec0003800000 */
.L_x_2446:
[----:B------:R-:W-:-:S07]  /*3090*/  IMAD R0, R22, 0x800000, R0 ;  /* 0x0080000016007824 */ /* 0x000fce00078e0200 */
.L_x_2448:
[----:B------:R-:W-:Y:S05]  /*30a0*/  BSYNC.RECONVERGENT B5 ;  /* 0x0000000000057941 */ /* 0x000fea0003800200 */
.L_x_2445:
[----:B------:R-:W-:Y:S05]  /*30b0*/  BRA `(.L_x_2449) ;  /* 0x0000000000207947 */ /* 0x000fea0003800000 */
.L_x_2444:
[----:B------:R-:W-:-:S04]  /*30c0*/  LOP3.LUT R0, R3, 0x80000000, R0, 0x48, !PT ;  /* 0x8000000003007812 */ /* 0x000fc800078e4800 */
[----:B------:R-:W-:Y:S01]  /*30d0*/  LOP3.LUT R0, R0, 0x7f800000, RZ, 0xfc, !PT ;  /* 0x7f80000000007812 */ /* 0x000fe200078efcff */
[----:B------:R-:W-:Y:S06]  /*30e0*/  BRA `(.L_x_2449) ;  /* 0x0000000000147947 */ /* 0x000fec0003800000 */
.L_x_2443:
[----:B------:R-:W-:Y:S01]  /*30f0*/  LOP3.LUT R0, R3, 0x80000000, R0, 0x48, !PT ;  /* 0x8000000003007812 */ /* 0x000fe200078e4800 */
[----:B------:R-:W-:Y:S06]  /*3100*/  BRA `(.L_x_2449) ;  /* 0x00000000000c7947 */ /* 0x000fec0003800000 */
.L_x_2442:
[----:B------:R-:W0:Y:S01]  /*3110*/  MUFU.RSQ R0, -QNAN ;  /* 0xffc0000000007908 */ /* 0x000e220000001400 */
[----:B------:R-:W-:Y:S05]  /*3120*/  BRA `(.L_x_2449) ;  /* 0x0000000000047947 */ /* 0x000fea0003800000 */
.L_x_2441:
[----:B------:R-:W-:-:S07]  /*3130*/  FADD.FTZ R0, R0, R3 ;  /* 0x0000000300007221 */ /* 0x000fce0000010000 */
.L_x_2449:
[----:B------:R-:W-:Y:S05]  /*3140*/  BSYNC.RECONVERGENT B4 ;  /* 0x0000000000047941 */ /* 0x000fea0003800200 */
.L_x_2439:
[----:B------:R-:W-:Y:S02]  /*3150*/  HFMA2 R23, -RZ, RZ, 0, 0 ;  /* 0x00000000ff177431 */ /* 0x000fe400000001ff */
[----:B------:R-:W-:Y:S01]  /*3160*/  IMAD.MOV.U32 R22, RZ, RZ, R18 ;  /* 0x000000ffff167224 */ /* 0x000fe200078e0012 */
[----:B0-----:R-:W-:-:S03]  /*3170*/  MOV R5, R0 ;  /* 0x0000000000057202 */ /* 0x001fc60000000f00 */
[----:B------:R-:W-:Y:S05]  /*3180*/  RET.REL.NODEC R22 `(_Z17moe_expert_kernelIfLb0EEvPKT_S2_S2_S2_PKfPKiS6_PS0_iiiiii) ;  /* 0xffffffcc169c7950 */ /* 0x000fea0003c3ffff */
.L_x_2450:
        /* <DEDUP_REMOVED lines=15> */
.L_x_4640:


//--------------------- .text._Z17moe_expert_kernelIfLb1EEvPKT_S2_S2_S2_PKfPKiS6_PS0_iiiiii --------------------------
	.section	.text._Z17moe_expert_kernelIfLb1EEvPKT_S2_S2_S2_PKfPKiS6_PS0_iiiiii,"ax",@progbits
	.align	128
        .global         _Z17moe_expert_kernelIfLb1EEvPKT_S2_S2_S2_PKfPKiS6_PS0_iiiiii
        .type           _Z17moe_expert_kernelIfLb1EEvPKT_S2_S2_S2_PKfPKiS6_PS0_iiiiii,@function
        .size           _Z17moe_expert_kernelIfLb1EEvPKT_S2_S2_S2_PKfPKiS6_PS0_iiiiii,(.L_x_4641 - _Z17moe_expert_kernelIfLb1EEvPKT_S2_S2_S2_PKfPKiS6_PS0_iiiiii)
        .other          _Z17moe_expert_kernelIfLb1EEvPKT_S2_S2_S2_PKfPKiS6_PS0_iiiiii,@"STO_CUDA_ENTRY STV_DEFAULT"
_Z17moe_expert_kernelIfLb1EEvPKT_S2_S2_S2_PKfPKiS6_PS0_iiiiii:
.text._Z17moe_expert_kernelIfLb1EEvPKT_S2_S2_S2_PKfPKiS6_PS0_iiiiii:
        /* <DEDUP_REMOVED lines=11> */
[----:B0-----:R-:W-:-:S04]  /*00b0*/  IMAD.WIDE.U32 R2, R7, 0x4, R2 ;  /* 0x0000000407027825 */ /* 0x001fc800078e0002 */
[----:B------:R-:W4:Y:S02]  /*00c0*/  LDC R13, c[0x0][0x3c8] ;  /* 0x0000f200ff0d7b82 */ /* 0x000f240000000800 */
[----:B-1----:R-:W3:Y:S01]  /*00d0*/  LDG.E.CONSTANT R2, desc[UR6][R2.64] ;  /* 0x0000000602027981 */ /* 0x002ee2000c1e9900 */
[----:B--2---:R-:W-:-:S05]  /*00e0*/  IMAD.WIDE.U32 R4, R7, 0x4, R4 ;  /* 0x0000000407047825 */ /* 0x004fca00078e0004 */
[----:B------:R-:W3:Y:S01]  /*00f0*/  LDC R7, c[0x0][0x3d0] ;  /* 0x0000f400ff077b82 */ /* 0x000ee20000000800 */
[----:B------:R-:W3:Y:S02]  /*0100*/  LDG.E.CONSTANT R5, desc[UR6][R4.64] ;  /* 0x0000000604057981 */ /* 0x000ee4000c1e9900 */
[----:B---3--:R-:W-:-:S04]  /*0110*/  IMAD R7, R2, R7, R5 ;  /* 0x0000000702077224 */ /* 0x008fc800078e0205 */
[----:B------:R-:W-:-:S05]  /*0120*/  IMAD.WIDE R8, R7, 0x4, R8 ;  /* 0x0000000407087825 */ /* 0x000fca00078e0208 */
[----:B------:R0:W5:Y:S01]  /*0130*/  LDG.E.CONSTANT R0, desc[UR6][R8.64] ;  /* 0x0000000608007981 */ /* 0x000162000c1e9900 */
[-C--:B----4-:R-:W-:Y:S01]  /*0140*/  ISETP.GE.AND P0, PT, R6, R13.reuse, PT ;  /* 0x0000000d0600720c */ /* 0x090fe20003f06270 */
[----:B------:R-:W-:Y:S01]  /*0150*/  IMAD R2, R2, R13, RZ ;  /* 0x0000000d02027224 */ /* 0x000fe200078e02ff */
[----:B------:R-:W-:Y:S01]  /*0160*/  BSSY.RECONVERGENT B0, `(.L_x_2451) ;  /* 0x0000061000007945 */ /* 0x000fe20003800200 */
[----:B------:R-:W-:-:S03]  /*0170*/  LOP3.LUT R3, R6, 0x1f, RZ, 0xc0, !PT ;  /* 0x0000001f06037812 */ /* 0x000fc600078ec0ff */
[----:B------:R-:W-:-:S07]  /*0180*/  SHF.R.S32.HI R4, RZ, 0x1f, R2 ;  /* 0x0000001fff047819 */ /* 0x000fce0000011402 */
[----:B0-----:R-:W-:Y:S05]  /*0190*/  @P0 BRA `(.L_x_2452) ;  /* 0x0000000400740947 */ /* 0x001fea0003800000 */
[----:B------:R-:W-:Y:S01]  /*01a0*/  LOP3.LUT R8, RZ, R6, RZ, 0x33, !PT ;  /* 0x00000006ff087212 */ /* 0x000fe200078e33ff */
[----:B------:R-:W-:Y:S01]  /*01b0*/  BSSY.RECONVERGENT B1, `(.L_x_2453) ;  /* 0x0000027000017945 */ /* 0x000fe20003800200 */
[----:B------:R-:W-:-:S03]  /*01c0*/  IMAD.MOV.U32 R15, RZ, RZ, R6 ;  /* 0x000000ffff0f7224 */ /* 0x000fc600078e0006 */
        /* <DEDUP_REMOVED lines=8> */
[----:B------:R-:W-:Y:S01]  /*0250*/  IMAD.MOV.U32 R11, RZ, RZ, RZ ;  /* 0x000000ffff0b7224 */ /* 0x000fe200078e00ff */
[----:B------:R-:W-:Y:S02]  /*0260*/  LOP3.LUT R10, R7, 0x1fffff8, RZ, 0xc0, !PT ;  /* 0x01fffff8070a7812 */ /* 0x000fe400078ec0ff */
[----:B------:R-:W-:Y:S02]  /*0270*/  MOV R15, R6 ;  /* 0x00000006000f7202 */ /* 0x000fe40000000f00 */
[----:B0-----:R-:W-:-:S07]  /*0280*/  LEA R14, R9, R8, 0x18 ;  /* 0x00000008090e7211 */ /* 0x001fce00078ec0ff */
.L_x_2455:
[----:B------:R-:W-:-:S05]  /*0290*/  IADD3 R9, P0, PT, R2, R15, RZ ;  /* 0x0000000f02097210 */ /* 0x000fca0007f1e0ff */
[----:B0-----:R-:W-:Y:S01]  /*02a0*/  IMAD.X R12, RZ, RZ, R4, P0 ;  /* 0x000000ffff0c7224 */ /* 0x001fe200000e0604 */
        /* <DEDUP_REMOVED lines=12> */
[----:B------:R-:W-:-:S05]  /*0370*/  VIADD R11, R11, 0x8 ;  /* 0x000000080b0b7836 */ /* 0x000fca0000000000 */
        /* <DEDUP_REMOVED lines=10> */
.L_x_2454:
[----:B------:R-:W-:Y:S05]  /*0420*/  BSYNC.RECONVERGENT B1 ;  /* 0x0000000000017941 */ /* 0x000fea0003800200 */
.L_x_2453:
[----:B------:R-:W-:Y:S05]  /*0430*/  @!P1 BRA `(.L_x_2452) ;  /* 0x0000000000cc9947 */ /* 0x000fea0003800000 */
[----:B------:R-:W-:Y:S01]  /*0440*/  ISETP.GE.U32.AND P0, PT, R19, 0x4, PT ;  /* 0x000000041300780c */ /* 0x000fe20003f06070 */
[----:B------:R-:W-:Y:S01]  /*0450*/  BSSY.RECONVERGENT B1, `(.L_x_2456) ;  /* 0x0000015000017945 */ /* 0x000fe20003800200 */
[----:B0-----:R-:W-:-:S11]  /*0460*/  LOP3.LUT P1, R12, R7, 0x3, RZ, 0xc0, !PT ;  /* 0x00000003070c7812 */ /* 0x001fd6000782c0ff */
        /* <DEDUP_REMOVED lines=9> */
[----:B------:R-:W4:Y:S01]  /*0500*/  LDG.E.CONSTANT R19, desc[UR6][R8.64+0xc00] ;  /* 0x000c000608137981 */ /* 0x000f22000c1e9900 */
        /* <DEDUP_REMOVED lines=8> */
[----:B------:R0:W-:Y:S02]  /*0590*/  STS [R10+0xc00], R19 ;  /* 0x000c00130a007388 */ /* 0x0001e40000000800 */
.L_x_2457:
[----:B------:R-:W-:Y:S05]  /*05a0*/  BSYNC.RECONVERGENT B1 ;  /* 0x0000000000017941 */ /* 0x000fea0003800200 */
.L_x_2456:
        /* <DEDUP_REMOVED lines=14> */
[----:B------:R-:W-:Y:S01]  /*0690*/  @P1 IADD3 R15, PT, PT, R15, 0x200, RZ ;  /* 0x000002000f0f1810 */ /* 0x000fe20007ffe0ff */
[----:B------:R-:W4:Y:S03]  /*06a0*/  @P1 LDG.E.CONSTANT R17, desc[UR6][R10.64+0x400] ;  /* 0x000400060a111981 */ /* 0x000f26000c1e9900 */
[----:B------:R-:W-:-:S05]  /*06b0*/  @!P0 IADD3 R5, P2, PT, R2, R15, RZ ;  /* 0x0000000f02058210 */ /* 0x000fca0007f5e0ff */
[----:B------:R-:W-:Y:S01]  /*06c0*/  @!P0 IMAD.X R12, RZ, RZ, R4, P2 ;  /* 0x000000ffff0c8224 */ /* 0x000fe200010e0604 */
[----:B--2---:R-:W-:-:S04]  /*06d0*/  @!P0 LEA R8, P2, R5, R18, 0x2 ;  /* 0x0000001205088211 */ /* 0x004fc800078410ff */
[----:B------:R-:W-:-:S05]  /*06e0*/  @!P0 LEA.HI.X R9, R5, R19, R12, 0x2, P2 ;  /* 0x0000001305098211 */ /* 0x000fca00010f140c */
[----:B------:R-:W2:Y:S01]  /*06f0*/  @!P0 LDG.E.CONSTANT R8, desc[UR6][R8.64] ;  /* 0x0000000608088981 */ /* 0x000ea2000c1e9900 */
[----:B------:R-:W0:Y:S01]  /*0700*/  @!P0 S2R R12, SR_CgaCtaId ;  /* 0x00000000000c8919 */ /* 0x000e220000008800 */
[----:B------:R-:W-:-:S04]  /*0710*/  @!P0 MOV R5, 0x400 ;  /* 0x0000040000058802 */ /* 0x000fc80000000f00 */
[----:B0-----:R-:W-:-:S05]  /*0720*/  @!P0 LEA R12, R12, R5, 0x18 ;  /* 0x000000050c0c8211 */ /* 0x001fca00078ec0ff */
[----:B------:R-:W-:Y:S01]  /*0730*/  @!P0 IMAD R5, R15, 0x4, R12 ;  /* 0x000000040f058824 */ /* 0x000fe200078e020c */
[----:B---3--:R1:W-:Y:S04]  /*0740*/  @P1 STS [R16], R7 ;  /* 0x0000000710001388 */ /* 0x0083e80000000800 */
[----:B----4-:R1:W-:Y:S04]  /*0750*/  @P1 STS [R16+0x400], R17 ;  /* 0x0004001110001388 */ /* 0x0103e80000000800 */
[----:B--2---:R1:W-:Y:S02]  /*0760*/  @!P0 STS [R5], R8 ;  /* 0x0000000805008388 */ /* 0x0043e40000000800 */
.L_x_2452:
[----:B------:R-:W-:Y:S05]  /*0770*/  BSYNC.RECONVERGENT B0 ;  /* 0x0000000000007941 */ /* 0x000fea0003800200 */
.L_x_2451:
[----:B------:R-:W0:Y:S01]  /*0780*/  LDCU UR8, c[0x0][0x3cc] ;  /* 0x00007980ff0877ac */ /* 0x000e220008000800 */
[----:B------:R-:W2:Y:S01]  /*0790*/  S2R R9, SR_CgaCtaId ;  /* 0x0000000000097919 */ /* 0x000ea20000008800 */
[----:B-1----:R-:W-:Y:S01]  /*07a0*/  SHF.L.U32 R5, R6, 0x2, RZ ;  /* 0x0000000206057819 */ /* 0x002fe200000006ff */
[----:B------:R-:W-:Y:S01]  /*07b0*/  BSSY.RECONVERGENT B1, `(.L_x_2458) ;  /* 0x00002f2000017945 */ /* 0x000fe20003800200 */
[----:B------:R-:W1:Y:S01]  /*07c0*/  LDCU UR4, c[0x0][0x3c0] ;  /* 0x00007800ff0477ac */ /* 0x000e620008000800 */
[----:B------:R-:W-:Y:S02]  /*07d0*/  MOV R6, 0x400 ;  /* 0x0000040000067802 */ /* 0x000fe40000000f00 */
[----:B------:R-:W-:Y:S01]  /*07e0*/  LOP3.LUT R5, R5, 0x380, RZ, 0xc0, !PT ;  /* 0x0000038005057812 */ /* 0x000fe200078ec0ff */
[----:B------:R-:W3:Y:S01]  /*07f0*/  LDCU UR5, c[0x0][0x3cc] ;  /* 0x00007980ff0577ac */ /* 0x000ee20008000800 */
[----:B0-----:R-:W-:Y:S02]  /*0800*/  IMAD.U32 R20, RZ, RZ, UR8 ;  /* 0x00000008ff147e24 */ /* 0x001fe4000f8e00ff */
[----:B-1----:R-:W-:Y:S01]  /*0810*/  IMAD R7, R13, UR4, RZ ;  /* 0x000000040d077c24 */ /* 0x002fe2000f8e02ff */
[----:B------:R-:W-:Y:S02]  /*0820*/  BAR.SYNC.DEFER_BLOCKING 0x0 ;  /* 0x0000000000007b1d */ /* 0x000fe40000010000 */
[-C--:B------:R-:W-:Y:S01]  /*0830*/  ISETP.GE.AND P0, PT, R5, R20.reuse, PT ;  /* 0x000000140500720c */ /* 0x080fe20003f06270 */
[----:B------:R-:W-:Y:S01]  /*0840*/  IMAD R7, R7, R20, RZ ;  /* 0x0000001407077224 */ /* 0x000fe200078e02ff */
[----:B--2---:R-:W-:-:S04]  /*0850*/  LEA R6, R9, R6, 0x18 ;  /* 0x0000000609067211 */ /* 0x004fc800078ec0ff */
[----:B------:R-:W-:Y:S01]  /*0860*/  SHF.R.S32.HI R9, RZ, 0x1f, R7 ;  /* 0x0000001fff097819 */ /* 0x000fe20000011407 */
[----:B------:R-:W-:-:S06]  /*0870*/  IMAD R8, R13, 0x4, R6 ;  /* 0x000000040d087824 */ /* 0x000fcc00078e0206 */
[----:B---3--:R-:W-:Y:S05]  /*0880*/  @P0 BRA `(.L_x_2459) ;  /* 0x0000002c00900947 */ /* 0x008fea0003800000 */
[C---:B------:R-:W-:Y:S01]  /*0890*/  VIADD R10, R13.reuse, 0xffffffff ;  /* 0xffffffff0d0a7836 */ /* 0x040fe20000000000 */
[C---:B------:R-:W-:Y:S02]  /*08a0*/  LOP3.LUT R11, R13.reuse, 0x3, RZ, 0xc0, !PT ;  /* 0x000000030d0b7812 */ /* 0x040fe400078ec0ff */
[----:B------:R-:W-:Y:S02]  /*08b0*/  LOP3.LUT R12, R13, 0x7ffffffc, RZ, 0xc0, !PT ;  /* 0x7ffffffc0d0c7812 */ /* 0x000fe400078ec0ff */
[----:B------:R-:W-:-:S07]  /*08c0*/  MOV R13, R5 ;  /* 0x00000005000d7202 */ /* 0x000fce0000000f00 */
.L_x_2487:
[----:B------:R-:W0:Y:S01]  /*08d0*/  LDCU UR4, c[0x0][0x3c8] ;  /* 0x00007900ff0477ac */ /* 0x000e220008000800 */
[----:B---3--:R-:W-:Y:S01]  /*08e0*/  IMAD.MOV.U32 R42, RZ, RZ, RZ ;  /* 0x000000ffff2a7224 */ /* 0x008fe200078e00ff */
[----:B--2---:R-:W-:Y:S02]  /*08f0*/  CS2R R14, SRZ ;  /* 0x00000000000e7805 */ /* 0x004fe4000001ff00 */
[----:B----4-:R-:W-:Y:S02]  /*0900*/  CS2R R20, SRZ ;  /* 0x0000000000147805 */ /* 0x010fe4000001ff00 */
[----:B-1----:R-:W-:Y:S01]  /*0910*/  CS2R R22, SRZ ;  /* 0x0000000000167805 */ /* 0x002fe2000001ff00 */
[----:B------:R-:W-:Y:S01]  /*0920*/  IMAD.MOV.U32 R24, RZ, RZ, RZ ;  /* 0x000000ffff187224 */ /* 0x000fe200078e00ff */
[----:B0-----:R-:W-:-:S09]  /*0930*/  UISETP.GE.AND UP0, UPT, UR4, 0x1, UPT ;  /* 0x000000010400788c */ /* 0x001fd2000bf06270 */
[----:B------:R-:W-:Y:S05]  /*0940*/  BRA.U !UP0, `(.L_x_2460) ;  /* 0x0000001d081c7547 */ /* 0x000fea000b800000 */
[----:B------:R-:W-:Y:S01]  /*0950*/  ISETP.GE.U32.AND P0, PT, R10, 0x3, PT ;  /* 0x000000030a00780c */ /* 0x000fe20003f06070 */
[----:B------:R-:W-:Y:S02]  /*0960*/  HFMA2 R41, -RZ, RZ, 0, 0 ;  /* 0x00000000ff297431 */ /* 0x000fe400000001ff */
[----:B------:R-:W-:Y:S02]  /*0970*/  IMAD.IADD R25, R3, 0x1, R13 ;  /* 0x0000000103197824 */ /* 0x000fe400078e020d */
[----:B------:R-:W-:-:S08]  /*0980*/  IMAD.MOV.U32 R42, RZ, RZ, RZ ;  /* 0x000000ffff2a7224 */ /* 0x000fd000078e00ff */
[----:B------:R-:W-:Y:S05]  /*0990*/  @!P0 BRA `(.L_x_2461) ;  /* 0x0000001000048947 */ /* 0x000fea0003800000 */
[----:B------:R-:W0:Y:S01]  /*09a0*/  LDCU UR4, c[0x0][0x3cc] ;  /* 0x00007980ff0477ac */ /* 0x000e220008000800 */
[C---:B------:R-:W-:Y:S01]  /*09b0*/  VIADD R26, R25.reuse, 0x20 ;  /* 0x00000020191a7836 */ /* 0x040fe20000000000 */
[C---:B------:R-:W-:Y:S01]  /*09c0*/  IADD3 R40, PT, PT, R25.reuse, 0x60, RZ ;  /* 0x0000006019287810 */ /* 0x040fe20007ffe0ff */
[C---:B------:R-:W-:Y:S01]  /*09d0*/  VIADD R27, R25.reuse, 0x40 ;  /* 0x00000040191b7836 */ /* 0x040fe20000000000 */
[----:B------:R-:W-:Y:S01]  /*09e0*/  CS2R R14, SRZ ;  /* 0x00000000000e7805 */ /* 0x000fe2000001ff00 */
[----:B------:R-:W-:Y:S01]  /*09f0*/  IMAD.MOV.U32 R41, RZ, RZ, RZ ;  /* 0x000000ffff297224 */ /* 0x000fe200078e00ff */
[----:B------:R-:W-:Y:S01]  /*0a00*/  CS2R R20, SRZ ;  /* 0x0000000000147805 */ /* 0x000fe2000001ff00 */
[----:B------:R-:W-:Y:S01]  /*0a10*/  IMAD.MOV.U32 R42, RZ, RZ, RZ ;  /* 0x000000ffff2a7224 */ /* 0x000fe200078e00ff */
[----:B------:R-:W-:Y:S01]  /*0a20*/  CS2R R22, SRZ ;  /* 0x0000000000167805 */ /* 0x000fe2000001ff00 */
[----:B------:R-:W-:Y:S01]  /*0a30*/  IMAD.MOV.U32 R24, RZ, RZ, RZ ;  /* 0x000000ffff187224 */ /* 0x000fe200078e00ff */
[----:B0-----:R-:W-:-:S13]  /*0a40*/  ISETP.GE.AND P0, PT, R25, UR4, PT ;  /* 0x0000000419007c0c */ /* 0x001fda000bf06270 */
.L_x_2462:
[----:B------:R-:W-:Y:S01]  /*0a50*/  ISETP.GE.AND P1, PT, R26, UR5, PT ;  /* 0x000000051a007c0c */ /* 0x000fe2000bf26270 */
[----:B------:R-:W-:Y:S01]  /*0a60*/  IMAD R51, R41, UR5, RZ ;  /* 0x0000000529337c24 */ /* 0x000fe2000f8e02ff */
[----:B------:R-:W0:Y:S01]  /*0a70*/  @!P0 LDC.64 R32, c[0x0][0x388] ;  /* 0x0000e200ff208b82 */ /* 0x000e220000000a00 */
[----:B------:R-:W-:-:S03]  /*0a80*/  ISETP.GE.AND P2, PT, R27, UR5, PT ;  /* 0x000000051b007c0c */ /* 0x000fc6000bf46270 */
[----:B------:R-:W-:-:S04]  /*0a90*/  IADD3 R46, P3, PT, R7, R51, RZ ;  /* 0x00000033072e7210 */ /* 0x000fc80007f7e0ff */
[----:B------:R-:W1:Y:S01]  /*0aa0*/  @!P0 LDC.64 R18, c[0x0][0x390] ;  /* 0x0000e400ff128b82 */ /* 0x000e620000000a00 */
[----:B------:R-:W-:Y:S02]  /*0ab0*/  LEA.HI.X.SX32 R38, R51, R9, 0x1, P3 ;  /* 0x0000000933267211 */ /* 0x000fe400018f0eff */
[CC--:B------:R-:W-:Y:S02]  /*0ac0*/  @!P0 IADD3 R44, P4, PT, R25.reuse, R46.reuse, RZ ;  /* 0x0000002e192c8210 */ /* 0x0c0fe40007f9e0ff */
[----:B------:R-:W-:Y:S02]  /*0ad0*/  @!P1 IADD3 R39, P6, PT, R25, R46, RZ ;  /* 0x0000002e19279210 */ /* 0x000fe40007fde0ff */
[----:B------:R-:W-:Y:S01]  /*0ae0*/  @!P0 IADD3.X R17, PT, PT, RZ, R38, RZ, P4, !PT ;  /* 0x00000026ff118210 */ /* 0x000fe200027fe4ff */
[----:B------:R-:W2:Y:S01]  /*0af0*/  @!P1 LDC.64 R28, c[0x0][0x388] ;  /* 0x0000e200ff1c9b82 */ /* 0x000ea20000000a00 */
[----:B------:R-:W-:Y:S01]  /*0b00*/  @!P0 IMAD.SHL.U32 R37, R44, 0x4, RZ ;  /* 0x000000042c258824 */ /* 0x000fe200078e00ff */
[----:B------:R-:W-:Y:S01]  /*0b10*/  ISETP.GE.AND P3, PT, R40, UR5, PT ;  /* 0x0000000528007c0c */ /* 0x000fe2000bf66270 */
[----:B------:R-:W-:Y:S01]  /*0b20*/  @!P1 IMAD.X R48, RZ, RZ, R38, P6 ;  /* 0x000000ffff309224 */ /* 0x000fe200030e0626 */
[----:B------:R-:W-:-:S04]  /*0b30*/  @!P0 SHF.L.U64.HI R44, R44, 0x2, R17 ;  /* 0x000000022c2c8819 */ /* 0x000fc80000010211 */
[----:B------:R-:W3:Y:S01]  /*0b40*/  @!P1 LDC.64 R30, c[0x0][0x390] ;  /* 0x0000e400ff1e9b82 */ /* 0x000ee20000000a00 */
[----:B0-----:R-:W-:Y:S02]  /*0b50*/  @!P0 IADD3 R34, P4, PT, R37, R32, RZ ;  /* 0x0000002025228210 */ /* 0x001fe40007f9e0ff */
[----:B------:R-:W-:Y:S02]  /*0b60*/  @!P2 IADD3 R43, P6, PT, R25, R46, RZ ;  /* 0x0000002e192ba210 */ /* 0x000fe40007fde0ff */
[----:B------:R-:W-:Y:S01]  /*0b70*/  @!P1 SHF.L.U64.HI R48, R39, 0x2, R48 ;  /* 0x0000000227309819 */ /* 0x000fe20000010230 */
[----:B------:R-:W-:Y:S02]  /*0b80*/  @!P0 IMAD.X R35, R44, 0x1, R33, P4 ;  /* 0x000000012c238824 */ /* 0x000fe400020e0621 */
[----:B------:R-:W0:Y:S01]  /*0b90*/  @!P2 LDC.64 R16, c[0x0][0x388] ;  /* 0x0000e200ff10ab82 */ /* 0x000e220000000a00 */
[----:B-1----:R-:W-:Y:S01]  /*0ba0*/  @!P0 IADD3 R36, P5, PT, R37, R18, RZ ;  /* 0x0000001225248210 */ /* 0x002fe20007fbe0ff */
[----:B------:R-:W-:-:S06]  /*0bb0*/  @!P1 IMAD.SHL.U32 R39, R39, 0x4, RZ ;  /* 0x0000000427279824 */ /* 0x000fcc00078e00ff */
[----:B------:R-:W1:Y:S01]  /*0bc0*/  @!P2 LDC.64 R32, c[0x0][0x390] ;  /* 0x0000e400ff20ab82 */ /* 0x000e620000000a00 */
[----:B------:R-:W-:Y:S01]  /*0bd0*/  @!P0 IADD3.X R37, PT, PT, R44, R19, RZ, P5, !PT ;  /* 0x000000132c258210 */ /* 0x000fe20002ffe4ff */
[----:B------:R-:W-:Y:S01]  /*0be0*/  @!P2 IMAD.X R44, RZ, RZ, R38, P6 ;  /* 0x000000ffff2ca224 */ /* 0x000fe200030e0626 */
[----:B--2---:R-:W-:Y:S01]  /*0bf0*/  @!P1 IADD3 R28, P5, PT, R39, R28, RZ ;  /* 0x0000001c271c9210 */ /* 0x004fe20007fbe0ff */
[----:B------:R-:W2:Y:S01]  /*0c00*/  @!P0 LDG.E.CONSTANT R34, desc[UR6][R34.64] ;  /* 0x0000000622228981 */ /* 0x000ea2000c1e9900 */
[----:B------:R-:W-:Y:S02]  /*0c10*/  @!P3 IADD3 R46, P4, PT, R25, R46, RZ ;  /* 0x0000002e192eb210 */ /* 0x000fe40007f9e0ff */
[C---:B------:R-:W-:Y:S01]  /*0c20*/  @!P2 SHF.L.U64.HI R50, R43.reuse, 0x2, R44 ;  /* 0x000000022b32a819 */ /* 0x040fe2000001022c */
[----:B------:R-:W4:Y:S01]  /*0c30*/  @!P3 LDC.64 R18, c[0x0][0x388] ;  /* 0x0000e200ff12bb82 */ /* 0x000f220000000a00 */
[----:B------:R-:W-:Y:S02]  /*0c40*/  @!P2 IMAD.SHL.U32 R43, R43, 0x4, RZ ;  /* 0x000000042b2ba824 */ /* 0x000fe400078e00ff */
[----:B------:R-:W-:Y:S01]  /*0c50*/  @!P1 IMAD.X R29, R48, 0x1, R29, P5 ;  /* 0x00000001301d9824 */ /* 0x000fe200028e061d */
[----:B---3--:R-:W-:-:S02]  /*0c60*/  @!P1 IADD3 R30, P5, PT, R39, R30, RZ ;  /* 0x0000001e271e9210 */ /* 0x008fc40007fbe0ff */
[----:B------:R-:W-:Y:S01]  /*0c70*/  @!P3 IADD3.X R39, PT, PT, RZ, R38, RZ, P4, !PT ;  /* 0x00000026ff27b210 */ /* 0x000fe200027fe4ff */
[----:B------:R-:W3:Y:S01]  /*0c80*/  @!P0 LDG.E.CONSTANT R35, desc[UR6][R36.64] ;  /* 0x0000000624238981 */ /* 0x000ee2000c1e9900 */
[----:B0-----:R-:W-:Y:S01]  /*0c90*/  @!P2 IADD3 R16, P4, PT, R43, R16, RZ ;  /* 0x000000102b10a210 */ /* 0x001fe20007f9e0ff */
[----:B------:R-:W-:-:S03]  /*0ca0*/  @!P1 IMAD.X R31, R48, 0x1, R31, P5 ;  /* 0x00000001301f9824 */ /* 0x000fc600028e061f */
[----:B------:R-:W-:Y:S02]  /*0cb0*/  @!P2 IADD3.X R17, PT, PT, R50, R17, RZ, P4, !PT ;  /* 0x000000113211a210 */ /* 0x000fe400027fe4ff */
[----:B------:R0:W3:Y:S04]  /*0cc0*/  @!P1 LDG.E.CONSTANT R44, desc[UR6][R30.64+0x80] ;  /* 0x000080061e2c9981 */ /* 0x0000e8000c1e9900 */
[----:B------:R4:W3:Y:S01]  /*0cd0*/  @!P1 LDG.E.CONSTANT R36, desc[UR6][R28.64+0x80] ;  /* 0x000080061c249981 */ /* 0x0008e2000c1e9900 */
[----:B-1----:R-:W-:-:S03]  /*0ce0*/  @!P2 IADD3 R32, P5, PT, R43, R32, RZ ;  /* 0x000000202b20a210 */ /* 0x002fc60007fbe0ff */
[----:B------:R-:W3:Y:S01]  /*0cf0*/  @!P2 LDG.E.CONSTANT R37, desc[UR6][R16.64+0x100] ;  /* 0x000100061025a981 */ /* 0x000ee2000c1e9900 */
[C---:B------:R-:W-:Y:S01]  /*0d00*/  @!P3 SHF.L.U64.HI R38, R46.reuse, 0x2, R39 ;  /* 0x000000022e26b819 */ /* 0x040fe20000010227 */
[----:B------:R-:W-:Y:S01]  /*0d10*/  @!P3 IMAD.SHL.U32 R46, R46, 0x4, RZ ;  /* 0x000000042e2eb824 */ /* 0x000fe200078e00ff */
[----:B0-----:R-:W0:Y:S01]  /*0d20*/  @!P1 LDC.64 R30, c[0x0][0x388] ;  /* 0x0000e200ff1e9b82 */ /* 0x001e220000000a00 */
[----:B------:R-:W-:-:S03]  /*0d30*/  @!P2 IMAD.X R33, R50, 0x1, R33, P5 ;  /* 0x000000013221a824 */ /* 0x000fc600028e0621 */
[----:B----4-:R-:W-:Y:S02]  /*0d40*/  @!P3 IADD3 R18, P4, PT, R46, R18, RZ ;  /* 0x000000122e12b210 */ /* 0x010fe40007f9e0ff */
[----:B------:R1:W4:Y:S01]  /*0d50*/  @!P2 LDG.E.CONSTANT R39, desc[UR6][R32.64+0x100] ;  /* 0x000100062027a981 */ /* 0x000322000c1e9900 */
[----:B------:R-:W-:Y:S01]  /*0d60*/  IMAD R45, R41, 0x4, R6 ;  /* 0x00000004292d7824 */ /* 0x000fe200078e0206 */
[----:B------:R-:W0:Y:S01]  /*0d70*/  @!P3 LDC.64 R28, c[0x0][0x390] ;  /* 0x0000e400ff1cbb82 */ /* 0x000e220000000a00 */
[----:B------:R-:W-:-:S05]  /*0d80*/  @!P3 IMAD.X R19, R38, 0x1, R19, P4 ;  /* 0x000000012613b824 */ /* 0x000fca00020e0613 */
[----:B------:R1:W4:Y:S01]  /*0d90*/  @!P3 LDG.E.CONSTANT R43, desc[UR6][R18.64+0x180] ;  /* 0x00018006122bb981 */ /* 0x000322000c1e9900 */
[----:B------:R-:W-:Y:S01]  /*0da0*/  IADD3 R51, PT, PT, R51, UR5, RZ ;  /* 0x0000000533337c10 */ /* 0x000fe2000fffe0ff */
[----:B-1----:R-:W1:Y:S02]  /*0db0*/  @!P1 LDC.64 R32, c[0x0][0x390] ;  /* 0x0000e400ff209b82 */ /* 0x002e640000000a00 */
[----:B------:R-:W2:Y:S01]  /*0dc0*/  LDS.128 R16, [R45] ;  /* 0x000000002d107984 */ /* 0x000ea20000000c00 */
[----:B------:R-:W-:-:S04]  /*0dd0*/  IADD3 R49, P4, PT, R7, R51, RZ ;  /* 0x0000003307317210 */ /* 0x000fc80007f9e0ff */
[----:B------:R-:W-:Y:S02]  /*0de0*/  LEA.HI.X.SX32 R48, R51, R9, 0x1, P4 ;  /* 0x0000000933307211 */ /* 0x000fe400020f0eff */
[----:B------:R-:W-:-:S05]  /*0df0*/  @!P1 IADD3 R47, P4, PT, R25, R49, RZ ;  /* 0x00000031192f9210 */ /* 0x000fca0007f9e0ff */
[----:B------:R-:W-:Y:S01]  /*0e00*/  @!P1 IMAD.X R50, RZ, RZ, R48, P4 ;  /* 0x000000ffff329224 */ /* 0x000fe200020e0630 */
[----:B------:R-:W-:Y:S01]  /*0e10*/  ISETP.GE.AND P4, PT, R25, UR5, PT ;  /* 0x0000000519007c0c */ /* 0x000fe2000bf86270 */
[C---:B------:R-:W-:Y:S01]  /*0e20*/  @!P1 IMAD.SHL.U32 R53, R47.reuse, 0x4, RZ ;  /* 0x000000042f359824 */ /* 0x040fe200078e00ff */
[----:B0-----:R-:W-:Y:S02]  /*0e30*/  @!P3 IADD3 R46, P5, PT, R46, R28, RZ ;  /* 0x0000001c2e2eb210 */ /* 0x001fe40007fbe0ff */
[----:B------:R-:W-:-:S03]  /*0e40*/  @!P1 SHF.L.U64.HI R50, R47, 0x2, R50 ;  /* 0x000000022f329819 */ /* 0x000fc60000010232 */
[----:B------:R-:W-:Y:S01]  /*0e50*/  @!P3 IMAD.X R47, R38, 0x1, R29, P5 ;  /* 0x00000001262fb824 */ /* 0x000fe200028e061d */
[----:B-1----:R-:W-:-:S05]  /*0e60*/  @!P1 IADD3 R38, P5, PT, R53, R32, RZ ;  /* 0x0000002035269210 */ /* 0x002fca0007fbe0ff */
[----:B------:R-:W0:Y:S01]  /*0e70*/  @!P4 LDC.64 R28, c[0x0][0x388] ;  /* 0x0000e200ff1ccb82 */ /* 0x000e220000000a00 */
[----:B------:R-:W-:Y:S02]  /*0e80*/  VIADD R51, R51, UR5 ;  /* 0x0000000533337c36 */ /* 0x000fe40008000000 */
[C---:B--2---:R-:W-:Y:S01]  /*0e90*/  @!P0 FFMA R20, R16.reuse, R34, R20 ;  /* 0x0000002210148223 */ /* 0x044fe20000000014 */
[----:B---3--:R-:W-:-:S04]  /*0ea0*/  @!P0 FFMA R24, R16, R35, R24 ;  /* 0x0000002310188223 */ /* 0x008fc80000000018 */
[----:B------:R-:W1:Y:S01]  /*0eb0*/  @!P2 LDC.64 R34, c[0x0][0x388] ;  /* 0x0000e200ff22ab82 */ /* 0x000e620000000a00 */
[C---:B------:R-:W-:Y:S01]  /*0ec0*/  @!P1 FFMA R23, R16.reuse, R44, R23 ;  /* 0x0000002c10179223 */ /* 0x040fe20000000017 */
[----:B------:R-:W-:Y:S01]  /*0ed0*/  @!P1 IADD3 R44, P6, PT, R53, R30, RZ ;  /* 0x0000001e352c9210 */ /* 0x000fe20007fde0ff */
[C---:B------:R-:W-:Y:S01]  /*0ee0*/  @!P1 FFMA R15, R16.reuse, R36, R15 ;  /* 0x00000024100f9223 */ /* 0x040fe2000000000f */
[----:B------:R-:W-:-:S04]  /*0ef0*/  @!P2 FFMA R14, R16, R37, R14 ;  /* 0x00000025100ea223 */ /* 0x000fc8000000000e */
[----:B------:R-:W2:Y:S01]  /*0f00*/  @!P2 LDC.64 R36, c[0x0][0x390] ;  /* 0x0000e400ff24ab82 */ /* 0x000ea20000000a00 */
[----:B------:R-:W-:Y:S02]  /*0f10*/  @!P1 IADD3.X R45, PT, PT, R50, R31, RZ, P6, !PT ;  /* 0x0000001f322d9210 */ /* 0x000fe400037fe4ff */
[----:B------:R-:W-:-:S03]  /*0f20*/  @!P2 IADD3 R52, P6, PT, R25, R49, RZ ;  /* 0x000000311934a210 */ /* 0x000fc60007fde0ff */
[----:B------:R-:W3:Y:S02]  /*0f30*/  @!P1 LDG.E.CONSTANT R44, desc[UR6][R44.64+0x80] ;  /* 0x000080062c2c9981 */ /* 0x000ee4000c1e9900 */
[----:B------:R-:W0:Y:S01]  /*0f40*/  @!P4 LDC.64 R30, c[0x0][0x390] ;  /* 0x0000e400ff1ecb82 */ /* 0x000e220000000a00 */
[----:B------:R-:W-:Y:S02]  /*0f50*/  @!P2 IMAD.X R53, RZ, RZ, R48, P6 ;  /* 0x000000ffff35a224 */ /* 0x000fe400030e0630 */
[----:B----4-:R-:W-:Y:S01]  /*0f60*/  @!P2 FFMA R22, R16, R39, R22 ;  /* 0x000000271016a223 */ /* 0x010fe20000000016 */
[----:B------:R-:W-:Y:S02]  /*0f70*/  @!P1 IMAD.X R39, R50, 0x1, R33, P5 ;  /* 0x0000000132279824 */ /* 0x000fe400028e0621 */
[C---:B------:R-:W-:Y:S01]  /*0f80*/  @!P2 SHF.L.U64.HI R50, R52.reuse, 0x2, R53 ;  /* 0x000000023432a819 */ /* 0x040fe20000010235 */
[----:B------:R-:W-:Y:S01]  /*0f90*/  @!P2 IMAD.SHL.U32 R57, R52, 0x4, RZ ;  /* 0x000000043439a824 */ /* 0x000fe200078e00ff */
[----:B------:R-:W-:Y:S01]  /*0fa0*/  @!P4 IADD3 R53, P5, PT, R25, R49, RZ ;  /* 0x000000311935c210 */ /* 0x000fe20007fbe0ff */
[----:B------:R-:W-:Y:S01]  /*0fb0*/  @!P3 FFMA R42, R16, R43, R42 ;  /* 0x0000002b102ab223 */ /* 0x000fe2000000002a */
[----:B------:R-:W4:Y:S01]  /*0fc0*/  @!P3 LDC.64 R32, c[0x0][0x388] ;  /* 0x0000e200ff20bb82 */ /* 0x000f220000000a00 */
[----:B------:R1:W3:Y:S02]  /*0fd0*/  @!P3 LDG.E.CONSTANT R43, desc[UR6][R46.64+0x180] ;  /* 0x000180062e2bb981 */ /* 0x0002e4000c1e9900 */
[----:B------:R-:W-:-:S02]  /*0fe0*/  @!P4 IMAD.X R54, RZ, RZ, R48, P5 ;  /* 0x000000ffff36c224 */ /* 0x000fc400028e0630 */
[----:B------:R1:W3:Y:S01]  /*0ff0*/  @!P1 LDG.E.CONSTANT R45, desc[UR6][R38.64+0x80] ;  /* 0x00008006262d9981 */ /* 0x0002e2000c1e9900 */
[C---:B--2---:R-:W-:Y:S02]  /*1000*/  @!P2 IADD3 R56, P5, PT, R57.reuse, R36, RZ ;  /* 0x000000243938a210 */ /* 0x044fe40007fbe0ff */
[----:B-1----:R-:W-:Y:S02]  /*1010*/  @!P2 IADD3 R46, P6, PT, R57, R34, RZ ;  /* 0x00000022392ea210 */ /* 0x002fe40007fde0ff */
[C---:B------:R-:W-:Y:S01]  /*1020*/  @!P4 SHF.L.U64.HI R54, R53.reuse, 0x2, R54 ;  /* 0x000000023536c819 */ /* 0x040fe20000010236 */
[----:B------:R-:W-:Y:S01]  /*1030*/  @!P4 IMAD.SHL.U32 R53, R53, 0x4, RZ ;  /* 0x000000043535c824 */ /* 0x000fe200078e00ff */
[C---:B------:R-:W-:Y:S01]  /*1040*/  @!P2 IADD3.X R47, PT, PT, R50.reuse, R35, RZ, P6, !PT ;  /* 0x00000023322fa210 */ /* 0x040fe200037fe4ff */
[----:B------:R-:W1:Y:S01]  /*1050*/  @!P4 LDC.64 R38, c[0x0][0x390] ;  /* 0x0000e400ff26cb82 */ /* 0x000e620000000a00 */
[----:B------:R-:W-:Y:S01]  /*1060*/  @!P3 IADD3 R49, P6, PT, R25, R49, RZ ;  /* 0x000000311931b210 */ /* 0x000fe20007fde0ff */
[----:B------:R-:W-:-:S02]  /*1070*/  @!P2 IMAD.X R57, R50, 0x1, R37, P5 ;  /* 0x000000013239a824 */ /* 0x000fc400028e0625 */
[----:B------:R-:W2:Y:S01]  /*1080*/  @!P2 LDG.E.CONSTANT R46, desc[UR6][R46.64+0x100] ;  /* 0x000100062e2ea981 */ /* 0x000ea2000c1e9900 */
[----:B------:R-:W-:-:S03]  /*1090*/  @!P3 IADD3.X R50, PT, PT, RZ, R48, RZ, P6, !PT ;  /* 0x00000030ff32b210 */ /* 0x000fc600037fe4ff */
[----:B------:R-:W1:Y:S01]  /*10a0*/  @!P3 LDC.64 R34, c[0x0][0x390] ;  /* 0x0000e400ff22bb82 */ /* 0x000e620000000a00 */
[C---:B0-----:R-:W-:Y:S02]  /*10b0*/  @!P4 IADD3 R48, P5, PT, R53.reuse, R28, RZ ;  /* 0x0000001c3530c210 */ /* 0x041fe40007fbe0ff */
[----:B------:R-:W-:Y:S01]  /*10c0*/  @!P4 IADD3 R30, P6, PT, R53, R30, RZ ;  /* 0x0000001e351ec210 */ /* 0x000fe20007fde0ff */
[C---:B------:R-:W-:Y:S01]  /*10d0*/  @!P3 IMAD.SHL.U32 R52, R49.reuse, 0x4, RZ ;  /* 0x000000043134b824 */ /* 0x040fe200078e00ff */
[----:B------:R-:W-:Y:S01]  /*10e0*/  @!P3 SHF.L.U64.HI R50, R49, 0x2, R50 ;  /* 0x000000023132b819 */ /* 0x000fe20000010232 */
[C---:B------:R-:W-:Y:S02]  /*10f0*/  @!P4 IMAD.X R49, R54.reuse, 0x1, R29, P5 ;  /* 0x000000013631c824 */ /* 0x040fe400028e061d */
[----:B------:R-:W0:Y:S01]  /*1100*/  @!P4 LDC.64 R36, c[0x0][0x388] ;  /* 0x0000e200ff24cb82 */ /* 0x000e220000000a00 */
[----:B------:R-:W-:Y:S01]  /*1110*/  @!P4 IADD3.X R31, PT, PT, R54, R31, RZ, P6, !PT ;  /* 0x0000001f361fc210 */ /* 0x000fe200037fe4ff */
[----:B------:R0:W2:Y:S01]  /*1120*/  @!P2 LDG.E.CONSTANT R47, desc[UR6][R56.64+0x100] ;  /* 0x00010006382fa981 */ /* 0x0000a2000c1e9900 */
[----:B------:R-:W-:-:S03]  /*1130*/  IADD3 R54, P5, PT, R7, R51, RZ ;  /* 0x0000003307367210 */ /* 0x000fc60007fbe0ff */
[----:B------:R-:W3:Y:S01]  /*1140*/  @!P4 LDG.E.CONSTANT R48, desc[UR6][R48.64] ;  /* 0x000000063030c981 */ /* 0x000ee2000c1e9900 */
[----:B------:R-:W-:Y:S01]  /*1150*/  LEA.HI.X.SX32 R53, R51, R9, 0x1, P5 ;  /* 0x0000000933357211 */ /* 0x000fe200028f0eff */
[----:B------:R-:W0:Y:S01]  /*1160*/  @!P1 LDC.64 R28, c[0x0][0x388] ;  /* 0x0000e200ff1c9b82 */ /* 0x000e220000000a00 */
[----:B------:R-:W-:-:S05]  /*1170*/  @!P4 IADD3 R55, P5, PT, R25, R54, RZ ;  /* 0x000000361937c210 */ /* 0x000fca0007fbe0ff */
[----:B------:R-:W-:Y:S01]  /*1180*/  @!P4 IMAD.X R58, RZ, RZ, R53, P5 ;  /* 0x000000ffff3ac224 */ /* 0x000fe200028e0635 */
[C---:B----4-:R-:W-:Y:S01]  /*1190*/  @!P3 IADD3 R32, P6, PT, R52.reuse, R32, RZ ;  /* 0x000000203420b210 */ /* 0x050fe20007fde0ff */
[----:B------:R4:W2:Y:S01]  /*11a0*/  @!P4 LDG.E.CONSTANT R49, desc[UR6][R30.64] ;  /* 0x000000061e31c981 */ /* 0x0008a2000c1e9900 */
[----:B-1----:R-:W-:Y:S02]  /*11b0*/  @!P3 IADD3 R34, P5, PT, R52, R34, RZ ;  /* 0x000000223422b210 */ /* 0x002fe40007fbe0ff */
[C---:B------:R-:W-:Y:S01]  /*11c0*/  @!P4 SHF.L.U64.HI R52, R55.reuse, 0x2, R58 ;  /* 0x000000023734c819 */ /* 0x040fe2000001023a */
[----:B------:R-:W-:Y:S02]  /*11d0*/  @!P4 IMAD.SHL.U32 R55, R55, 0x4, RZ ;  /* 0x000000043737c824 */ /* 0x000fe400078e00ff */
[----:B------:R-:W-:-:S03]  /*11e0*/  @!P3 IMAD.X R33, R50, 0x1, R33, P6 ;  /* 0x000000013221b824 */ /* 0x000fc600030e0621 */
[C---:B0-----:R-:W-:Y:S01]  /*11f0*/  @!P4 IADD3 R56, P6, PT, R55.reuse, R36, RZ ;  /* 0x000000243738c210 */ /* 0x041fe20007fde0ff */
[----:B----4-:R-:W0:Y:S01]  /*1200*/  @!P1 LDC.64 R30, c[0x0][0x390] ;  /* 0x0000e400ff1e9b82 */ /* 0x010e220000000a00 */
[----:B------:R-:W-:Y:S02]  /*1210*/  @!P3 IADD3.X R35, PT, PT, R50, R35, RZ, P5, !PT ;  /* 0x000000233223b210 */ /* 0x000fe40002ffe4ff */
[----:B------:R-:W-:Y:S01]  /*1220*/  @!P4 IADD3 R38, P5, PT, R55, R38, RZ ;  /* 0x000000263726c210 */ /* 0x000fe20007fbe0ff */
[C---:B------:R-:W-:Y:S01]  /*1230*/  @!P4 IMAD.X R57, R52.reuse, 0x1, R37, P6 ;  /* 0x000000013439c824 */ /* 0x040fe200030e0625 */
[----:B------:R-:W-:Y:S01]  /*1240*/  @!P1 IADD3 R37, P6, PT, R25, R54, RZ ;  /* 0x0000003619259210 */ /* 0x000fe20007fde0ff */
[----:B------:R1:W4:Y:S02]  /*1250*/  @!P3 LDG.E.CONSTANT R50, desc[UR6][R32.64+0x180] ;  /* 0x000180062032b981 */ /* 0x000324000c1e9900 */
[----:B------:R-:W-:Y:S01]  /*1260*/  @!P4 IMAD.X R39, R52, 0x1, R39, P5 ;  /* 0x000000013427c824 */ /* 0x000fe200028e0627 */
[C---:B------:R-:W-:Y:S01]  /*1270*/  @!P1 SHF.L.U32 R55, R37.reuse, 0x2, RZ ;  /* 0x0000000225379819 */ /* 0x040fe200000006ff */
[----:B------:R1:W4:Y:S01]  /*1280*/  @!P3 LDG.E.CONSTANT R36, desc[UR6][R34.64+0x180] ;  /* 0x000180062224b981 */ /* 0x000322000c1e9900 */
[----:B------:R-:W-:Y:S01]  /*1290*/  @!P1 IMAD.X R52, RZ, RZ, R53, P6 ;  /* 0x000000ffff349224 */ /* 0x000fe200030e0635 */
[----:B-1----:R-:W1:Y:S04]  /*12a0*/  @!P2 LDC.64 R32, c[0x0][0x390] ;  /* 0x0000e400ff20ab82 */ /* 0x002e680000000a00 */
[----:B------:R-:W-:Y:S01]  /*12b0*/  @!P1 SHF.L.U64.HI R52, R37, 0x2, R52 ;  /* 0x0000000225349819 */ /* 0x000fe20000010234 */
[----:B------:R-:W4:Y:S01]  /*12c0*/  @!P4 LDG.E.CONSTANT R39, desc[UR6][R38.64] ;  /* 0x000000062627c981 */ /* 0x000f22000c1e9900 */
[----:B------:R-:W-:-:S03]  /*12d0*/  @!P1 IADD3 R28, P5, PT, R55, R28, RZ ;  /* 0x0000001c371c9210 */ /* 0x000fc60007fbe0ff */
[----:B------:R0:W4:Y:S01]  /*12e0*/  @!P4 LDG.E.CONSTANT R37, desc[UR6][R56.64] ;  /* 0x000000063825c981 */ /* 0x000122000c1e9900 */
[----:B------:R-:W1:Y:S01]  /*12f0*/  @!P2 LDC.64 R34, c[0x0][0x388] ;  /* 0x0000e200ff22ab82 */ /* 0x000e620000000a00 */
[----:B------:R-:W-:Y:S01]  /*1300*/  @!P1 IMAD.X R29, R52, 0x1, R29, P5 ;  /* 0x00000001341d9824 */ /* 0x000fe200028e061d */
[----:B------:R-:W-:-:S04]  /*1310*/  @!P2 IADD3 R58, P5, PT, R25, R54, RZ ;  /* 0x00000036193aa210 */ /* 0x000fc80007fbe0ff */
[----:B------:R1:W4:Y:S01]  /*1320*/  @!P1 LDG.E.CONSTANT R38, desc[UR6][R28.64+0x80] ;  /* 0x000080061c269981 */ /* 0x000322000c1e9900 */
[----:B------:R-:W-:Y:S01]  /*1330*/  @!P2 IMAD.X R59, RZ, RZ, R53, P5 ;  /* 0x000000ffff3ba224 */ /* 0x000fe200028e0635 */
[----:B0-----:R-:W-:Y:S01]  /*1340*/  @!P1 IADD3 R56, P5, PT, R55, R30, RZ ;  /* 0x0000001e37389210 */ /* 0x001fe20007fbe0ff */
[----:B------:R-:W-:-:S03]  /*1350*/  @!P2 IMAD.SHL.U32 R61, R58, 0x4, RZ ;  /* 0x000000043a3da824 */ /* 0x000fc600078e00ff */
[----:B------:R-:W-:Y:S02]  /*1360*/  @!P1 IADD3.X R57, PT, PT, R52, R31, RZ, P5, !PT ;  /* 0x0000001f34399210 */ /* 0x000fe40002ffe4ff */
[----:B------:R-:W0:Y:S01]  /*1370*/  @!P3 LDC.64 R30, c[0x0][0x390] ;  /* 0x0000e400ff1ebb82 */ /* 0x000e220000000a00 */
[----:B------:R-:W-:Y:S02]  /*1380*/  @!P2 SHF.L.U64.HI R55, R58, 0x2, R59 ;  /* 0x000000023a37a819 */ /* 0x000fe4000001023b */
[C---:B-1----:R-:W-:Y:S01]  /*1390*/  @!P2 IADD3 R32, P6, PT, R61.reuse, R32, RZ ;  /* 0x000000203d20a210 */ /* 0x042fe20007fde0ff */
[----:B------:R-:W4:Y:S04]  /*13a0*/  @!P1 LDG.E.CONSTANT R52, desc[UR6][R56.64+0x80] ;  /* 0x0000800638349981 */ /* 0x000f28000c1e9900 */
[----:B------:R-:W1:Y:S01]  /*13b0*/  @!P3 LDC.64 R28, c[0x0][0x388] ;  /* 0x0000e200ff1cbb82 */ /* 0x000e620000000a00 */
[----:B------:R-:W-:Y:S01]  /*13c0*/  @!P2 IADD3 R34, P5, PT, R61, R34, RZ ;  /* 0x000000223d22a210 */ /* 0x000fe20007fbe0ff */
[----:B------:R-:W-:-:S04]  /*13d0*/  @!P2 IMAD.X R33, R55, 0x1, R33, P6 ;  /* 0x000000013721a824 */ /* 0x000fc800030e0621 */
[----:B------:R-:W-:Y:S01]  /*13e0*/  @!P2 IMAD.X R35, R55, 0x1, R35, P5 ;  /* 0x000000013723a824 */ /* 0x000fe200028e0623 */
[----:B------:R-:W-:-:S04]  /*13f0*/  @!P3 IADD3 R55, P5, PT, R25, R54, RZ ;  /* 0x000000361937b210 */ /* 0x000fc80007fbe0ff */
[----:B------:R0:W4:Y:S01]  /*1400*/  @!P2 LDG.E.CONSTANT R54, desc[UR6][R34.64+0x100] ;  /* 0x000100062236a981 */ /* 0x000122000c1e9900 */
[----:B------:R-:W-:-:S03]  /*1410*/  @!P3 IMAD.X R58, RZ, RZ, R53, P5 ;  /* 0x000000ffff3ab224 */ /* 0x000fc600028e0635 */
[----:B------:R1:W4:Y:S02]  /*1420*/  @!P2 LDG.E.CONSTANT R53, desc[UR6][R32.64+0x100] ;  /* 0x000100062035a981 */ /* 0x000324000c1e9900 */
[C---:B------:R-:W-:Y:S02]  /*1430*/  @!P3 SHF.L.U64.HI R58, R55.reuse, 0x2, R58 ;  /* 0x00000002373ab819 */ /* 0x040fe4000001023a */
[----:B------:R-:W-:Y:S01]  /*1440*/  @!P3 SHF.L.U32 R55, R55, 0x2, RZ ;  /* 0x000000023737b819 */ /* 0x000fe200000006ff */
[----:B0-----:R-:W0:Y:S03]  /*1450*/  @!P4 LDC.64 R34, c[0x0][0x390] ;  /* 0x0000e400ff22cb82 */ /* 0x001e260000000a00 */
[C---:B-1----:R-:W-:Y:S02]  /*1460*/  @!P3 IADD3 R28, P5, PT, R55.reuse, R28, RZ ;  /* 0x0000001c371cb210 */ /* 0x042fe40007fbe0ff */
[----:B------:R-:W-:-:S03]  /*1470*/  @!P3 IADD3 R56, P6, PT, R55, R30, RZ ;  /* 0x0000001e3738b210 */ /* 0x000fc60007fde0ff */
[----:B------:R-:W1:Y:S01]  /*1480*/  @!P4 LDC.64 R32, c[0x0][0x388] ;  /* 0x0000e200ff20cb82 */ /* 0x000e620000000a00 */
[----:B------:R-:W-:Y:S02]  /*1490*/  VIADD R30, R51, UR5 ;  /* 0x00000005331e7c36 */ /* 0x000fe40008000000 */
[----:B------:R-:W-:-:S03]  /*14a0*/  @!P3 IMAD.X R29, R58, 0x1, R29, P5 ;  /* 0x000000013a1db824 */ /* 0x000fc600028e061d */
[----:B------:R-:W-:-:S04]  /*14b0*/  IADD3 R55, P5, PT, R7, R30, RZ ;  /* 0x0000001e07377210 */ /* 0x000fc80007fbe0ff */
[----:B------:R-:W-:Y:S02]  /*14c0*/  LEA.HI.X.SX32 R51, R30, R9, 0x1, P5 ;  /* 0x000000091e337211 */ /* 0x000fe400028f0eff */
[----:B------:R-:W-:Y:S01]  /*14d0*/  @!P4 IADD3 R30, P5, PT, R25, R55, RZ ;  /* 0x00000037191ec210 */ /* 0x000fe20007fbe0ff */
[----:B------:R-:W-:-:S03]  /*14e0*/  @!P3 IMAD.X R57, R58, 0x1, R31, P6 ;  /* 0x000000013a39b824 */ /* 0x000fc600030e061f */
[----:B------:R-:W-:Y:S01]  /*14f0*/  @!P4 IADD3.X R31, PT, PT, RZ, R51, RZ, P5, !PT ;  /* 0x00000033ff1fc210 */ /* 0x000fe20002ffe4ff */
[----:B------:R-:W-:-:S03]  /*1500*/  @!P4 IMAD.SHL.U32 R59, R30, 0x4, RZ ;  /* 0x000000041e3bc824 */ /* 0x000fc600078e00ff */
[----:B------:R-:W-:Y:S02]  /*1510*/  @!P4 SHF.L.U64.HI R30, R30, 0x2, R31 ;  /* 0x000000021e1ec819 */ /* 0x000fe4000001021f */
[C---:B0-----:R-:W-:Y:S02]  /*1520*/  @!P4 IADD3 R58, P6, PT, R59.reuse, R34, RZ ;  /* 0x000000223b3ac210 */ /* 0x041fe40007fde0ff */
[----:B-1----:R-:W-:Y:S02]  /*1530*/  @!P4 IADD3 R60, P5, PT, R59, R32, RZ ;  /* 0x000000203b3cc210 */ /* 0x002fe40007fbe0ff */
[----:B------:R0:W4:Y:S01]  /*1540*/  @!P3 LDG.E.CONSTANT R32, desc[UR6][R28.64+0x180] ;  /* 0x000180061c20b981 */ /* 0x000122000c1e9900 */
[C---:B------:R-:W-:Y:S02]  /*1550*/  @!P4 IMAD.X R59, R30.reuse, 0x1, R35, P6 ;  /* 0x000000011e3bc824 */ /* 0x040fe400030e0623 */
[----:B------:R-:W-:Y:S01]  /*1560*/  @!P4 IMAD.X R61, R30, 0x1, R33, P5 ;  /* 0x000000011e3dc824 */ /* 0x000fe200028e0621 */
[----:B------:R1:W4:Y:S01]  /*1570*/  @!P3 LDG.E.CONSTANT R35, desc[UR6][R56.64+0x180] ;  /* 0x000180063823b981 */ /* 0x000322000c1e9900 */
[----:B------:R-:W3:Y:S03]  /*1580*/  @!P1 LDC.64 R30, c[0x0][0x388] ;  /* 0x0000e200ff1e9b82 */ /* 0x000ee60000000a00 */
[----:B------:R1:W4:Y:S04]  /*1590*/  @!P4 LDG.E.CONSTANT R33, desc[UR6][R58.64] ;  /* 0x000000063a21c981 */ /* 0x000328000c1e9900 */
[----:B------:R3:W4:Y:S01]  /*15a0*/  @!P4 LDG.E.CONSTANT R34, desc[UR6][R60.64] ;  /* 0x000000063c22c981 */ /* 0x000722000c1e9900 */
[----:B0-----:R-:W0:Y:S01]  /*15b0*/  @!P1 LDC.64 R28, c[0x0][0x390] ;  /* 0x0000e400ff1c9b82 */ /* 0x001e220000000a00 */
[----:B-1----:R-:W-:-:S04]  /*15c0*/  @!P1 IADD3 R57, P5, PT, R25, R55, RZ ;  /* 0x0000003719399210 */ /* 0x002fc80007fbe0ff */
[----:B------:R-:W-:Y:S01]  /*15d0*/  @!P1 IADD3.X R56, PT, PT, RZ, R51, RZ, P5, !PT ;  /* 0x00000033ff389210 */ /* 0x000fe20002ffe4ff */
[----:B------:R-:W-:-:S03]  /*15e0*/  @!P1 IMAD.SHL.U32 R59, R57, 0x4, RZ ;  /* 0x00000004393b9824 */ /* 0x000fc600078e00ff */
[----:B------:R-:W-:Y:S02]  /*15f0*/  @!P1 SHF.L.U64.HI R57, R57, 0x2, R56 ;  /* 0x0000000239399819 */ /* 0x000fe40000010238 */
[C---:B---3--:R-:W-:Y:S02]  /*1600*/  @!P1 IADD3 R58, P5, PT, R59.reuse, R30, RZ ;  /* 0x0000001e3b3a9210 */ /* 0x048fe40007fbe0ff */
[----:B0-----:R-:W-:-:S03]  /*1610*/  @!P1 IADD3 R28, P6, PT, R59, R28, RZ ;  /* 0x0000001c3b1c9210 */ /* 0x001fc60007fde0ff */
[----:B------:R-:W-:Y:S02]  /*1620*/  @!P1 IMAD.X R59, R57, 0x1, R31, P5 ;  /* 0x00000001393b9824 */ /* 0x000fe400028e061f */
[----:B------:R-:W0:Y:S01]  /*1630*/  @!P2 LDC.64 R30, c[0x0][0x388] ;  /* 0x0000e200ff1eab82 */ /* 0x000e220000000a00 */
[----:B------:R-:W-:Y:S01]  /*1640*/  @!P2 IADD3 R60, P5, PT, R25, R55, RZ ;  /* 0x00000037193ca210 */ /* 0x000fe20007fbe0ff */
[----:B------:R-:W-:Y:S01]  /*1650*/  @!P1 IMAD.X R29, R57, 0x1, R29, P6 ;  /* 0x00000001391d9824 */ /* 0x000fe200030e061d */
[----:B------:R1:W3:Y:S02]  /*1660*/  @!P1 LDG.E.CONSTANT R56, desc[UR6][R58.64+0x80] ;  /* 0x000080063a389981 */ /* 0x0002e4000c1e9900 */
[----:B------:R-:W-:-:S04]  /*1670*/  @!P2 IADD3.X R57, PT, PT, RZ, R51, RZ, P5, !PT ;  /* 0x00000033ff39a210 */ /* 0x000fc80002ffe4ff */
[C---:B------:R-:W-:Y:S01]  /*1680*/  @!P2 SHF.L.U64.HI R57, R60.reuse, 0x2, R57 ;  /* 0x000000023c39a819 */ /* 0x040fe20000010239 */
[----:B-1----:R-:W-:-:S05]  /*1690*/  @!P2 IMAD.SHL.U32 R58, R60, 0x4, RZ ;  /* 0x000000043c3aa824 */ /* 0x002fca00078e00ff */
[----:B0-----:R-:W-:-:S05]  /*16a0*/  @!P2 IADD3 R60, P5, PT, R58, R30, RZ ;  /* 0x0000001e3a3ca210 */ /* 0x001fca0007fbe0ff */
[----:B------:R-:W-:Y:S02]  /*16b0*/  @!P2 IMAD.X R61, R57, 0x1, R31, P5 ;  /* 0x00000001393da824 */ /* 0x000fe400028e061f */
[----:B------:R0:W3:Y:S04]  /*16c0*/  @!P1 LDG.E.CONSTANT R31, desc[UR6][R28.64+0x80] ;  /* 0x000080061c1f9981 */ /* 0x0000e8000c1e9900 */
[----:B------:R-:W3:Y:S01]  /*16d0*/  @!P2 LDG.E.CONSTANT R30, desc[UR6][R60.64+0x100] ;  /* 0x000100063c1ea981 */ /* 0x000ee2000c1e9900 */
[----:B0-----:R-:W0:Y:S02]  /*16e0*/  @!P2 LDC.64 R28, c[0x0][0x390] ;  /* 0x0000e400ff1cab82 */ /* 0x001e240000000a00 */
[----:B0-----:R-:W-:-:S05]  /*16f0*/  @!P2 IADD3 R58, P5, PT, R58, R28, RZ ;  /* 0x0000001c3a3aa210 */ /* 0x001fca0007fbe0ff */
[----:B------:R-:W-:Y:S02]  /*1700*/  @!P2 IMAD.X R59, R57, 0x1, R29, P5 ;  /* 0x00000001393ba824 */ /* 0x000fe400028e061d */
[----:B------:R-:W0:Y:S01]  /*1710*/  @!P3 LDC.64 R28, c[0x0][0x388] ;  /* 0x0000e200ff1cbb82 */ /* 0x000e220000000a00 */
[----:B------:R-:W-:-:S03]  /*1720*/  @!P3 IADD3 R55, P5, PT, R25, R55, RZ ;  /* 0x000000371937b210 */ /* 0x000fc60007fbe0ff */
[----:B------:R-:W3:Y:S01]  /*1730*/  @!P2 LDG.E.CONSTANT R59, desc[UR6][R58.64+0x100] ;  /* 0x000100063a3ba981 */ /* 0x000ee2000c1e9900 */
[----:B------:R-:W-:-:S04]  /*1740*/  @!P3 IADD3.X R51, PT, PT, RZ, R51, RZ, P5, !PT ;  /* 0x00000033ff33b210 */ /* 0x000fc80002ffe4ff */
[C---:B------:R-:W-:Y:S01]  /*1750*/  @!P3 SHF.L.U64.HI R51, R55.reuse, 0x2, R51 ;  /* 0x000000023733b819 */ /* 0x040fe20000010233 */
[----:B------:R-:W-:-:S05]  /*1760*/  @!P3 IMAD.SHL.U32 R55, R55, 0x4, RZ ;  /* 0x000000043737b824 */ /* 0x000fca00078e00ff */
[----:B0-----:R-:W-:-:S05]  /*1770*/  @!P3 IADD3 R28, P5, PT, R55, R28, RZ ;  /* 0x0000001c371cb210 */ /* 0x001fca0007fbe0ff */
[----:B------:R-:W-:-:S05]  /*1780*/  @!P3 IMAD.X R29, R51, 0x1, R29, P5 ;  /* 0x00000001331db824 */ /* 0x000fca00028e061d */
[----:B------:R0:W3:Y:S02]  /*1790*/  @!P3 LDG.E.CONSTANT R57, desc[UR6][R28.64+0x180] ;  /* 0x000180061c39b981 */ /* 0x0000e4000c1e9900 */
[----:B0-----:R-:W0:Y:S02]  /*17a0*/  @!P3 LDC.64 R28, c[0x0][0x390] ;  /* 0x0000e400ff1cbb82 */ /* 0x001e240000000a00 */
[----:B0-----:R-:W-:-:S05]  /*17b0*/  @!P3 IADD3 R28, P5, PT, R55, R28, RZ ;  /* 0x0000001c371cb210 */ /* 0x001fca0007fbe0ff */
[----:B------:R-:W-:-:S05]  /*17c0*/  @!P3 IMAD.X R29, R51, 0x1, R29, P5 ;  /* 0x00000001331db824 */ /* 0x000fca00028e061d */
[----:B------:R-:W3:Y:S01]  /*17d0*/  @!P3 LDG.E.CONSTANT R60, desc[UR6][R28.64+0x180] ;  /* 0x000180061c3cb981 */ /* 0x000ee2000c1e9900 */
[C---:B------:R-:W-:Y:S01]  /*17e0*/  @!P4 FFMA R20, R17.reuse, R48, R20 ;  /* 0x000000301114c223 */ /* 0x040fe20000000014 */
[----:B--2---:R-:W-:Y:S01]  /*17f0*/  @!P4 FFMA R24, R17, R49, R24 ;  /* 0x000000311118c223 */ /* 0x004fe20000000018 */
[----:B------:R-:W-:Y:S01]  /*1800*/  IADD3 R41, PT, PT, R41, 0x4, RZ ;  /* 0x0000000429297810 */ /* 0x000fe20007ffe0ff */
[----:B------:R-:W-:Y:S01]  /*1810*/  @!P3 FFMA R21, R16, R43, R21 ;  /* 0x0000002b1015b223 */ /* 0x000fe20000000015 */
[C---:B------:R-:W-:Y:S01]  /*1820*/  @!P1 FFMA R15, R17.reuse, R44, R15 ;  /* 0x0000002c110f9223 */ /* 0x040fe2000000000f */
[C---:B------:R-:W-:Y:S01]  /*1830*/  @!P1 FFMA R23, R17.reuse, R45, R23 ;  /* 0x0000002d11179223 */ /* 0x040fe20000000017 */
[C---:B------:R-:W-:Y:S01]  /*1840*/  @!P2 FFMA R14, R17.reuse, R46, R14 ;  /* 0x0000002e110ea223 */ /* 0x040fe2000000000e */
[C---:B------:R-:W-:Y:S01]  /*1850*/  @!P2 FFMA R22, R17.reuse, R47, R22 ;  /* 0x0000002f1116a223 */ /* 0x040fe20000000016 */
[C---:B----4-:R-:W-:Y:S01]  /*1860*/  @!P3 FFMA R42, R17.reuse, R50, R42 ;  /* 0x00000032112ab223 */ /* 0x050fe2000000002a */
[C---:B------:R-:W-:Y:S01]  /*1870*/  @!P4 FFMA R24, R18.reuse, R39, R24 ;  /* 0x000000271218c223 */ /* 0x040fe20000000018 */
[C---:B------:R-:W-:Y:S01]  /*1880*/  @!P4 FFMA R20, R18.reuse, R37, R20 ;  /* 0x000000251214c223 */ /* 0x040fe20000000014 */
[----:B------:R-:W-:Y:S01]  /*1890*/  @!P3 FFMA R21, R17, R36, R21 ;  /* 0x000000241115b223 */ /* 0x000fe20000000015 */
[C---:B------:R-:W-:Y:S01]  /*18a0*/  @!P1 FFMA R15, R18.reuse, R38, R15 ;  /* 0x00000026120f9223 */ /* 0x040fe2000000000f */
[C---:B------:R-:W-:Y:S01]  /*18b0*/  @!P1 FFMA R23, R18.reuse, R52, R23 ;  /* 0x0000003412179223 */ /* 0x040fe20000000017 */
[C---:B------:R-:W-:Y:S01]  /*18c0*/  @!P2 FFMA R14, R18.reuse, R54, R14 ;  /* 0x00000036120ea223 */ /* 0x040fe2000000000e */
[C---:B------:R-:W-:Y:S01]  /*18d0*/  @!P2 FFMA R22, R18.reuse, R53, R22 ;  /* 0x000000351216a223 */ /* 0x040fe20000000016 */
[C---:B------:R-:W-:Y:S01]  /*18e0*/  @!P4 FFMA R24, R19.reuse, R33, R24 ;  /* 0x000000211318c223 */ /* 0x040fe20000000018 */
[----:B------:R-:W-:Y:S01]  /*18f0*/  @!P4 FFMA R20, R19, R34, R20 ;  /* 0x000000221314c223 */ /* 0x000fe20000000014 */
[----:B------:R-:W-:Y:S01]  /*1900*/  ISETP.NE.AND P4, PT, R41, R12, PT ;  /* 0x0000000c2900720c */ /* 0x000fe20003f85270 */
[C---:B------:R-:W-:Y:S01]  /*1910*/  @!P3 FFMA R42, R18.reuse, R32, R42 ;  /* 0x00000020122ab223 */ /* 0x040fe2000000002a */
[----:B------:R-:W-:Y:S01]  /*1920*/  @!P3 FFMA R21, R18, R35, R21 ;  /* 0x000000231215b223 */ /* 0x000fe20000000015 */
[C---:B---3--:R-:W-:Y:S01]  /*1930*/  @!P1 FFMA R15, R19.reuse, R56, R15 ;  /* 0x00000038130f9223 */ /* 0x048fe2000000000f */
[C---:B------:R-:W-:Y:S01]  /*1940*/  @!P1 FFMA R23, R19.reuse, R31, R23 ;  /* 0x0000001f13179223 */ /* 0x040fe20000000017 */
[C---:B------:R-:W-:Y:S01]  /*1950*/  @!P2 FFMA R14, R19.reuse, R30, R14 ;  /* 0x0000001e130ea223 */ /* 0x040fe2000000000e */
[C---:B------:R-:W-:Y:S01]  /*1960*/  @!P2 FFMA R22, R19.reuse, R59, R22 ;  /* 0x0000003b1316a223 */ /* 0x040fe20000000016 */
[C---:B------:R-:W-:Y:S01]  /*1970*/  @!P3 FFMA R42, R19.reuse, R57, R42 ;  /* 0x00000039132ab223 */ /* 0x040fe2000000002a */
[----:B------:R-:W-:-:S05]  /*1980*/  @!P3 FFMA R21, R19, R60, R21 ;  /* 0x0000003c1315b223 */ /* 0x000fca0000000015 */
[----:B------:R-:W-:Y:S05]  /*1990*/  @P4 BRA `(.L_x_2462) ;  /* 0xfffffff0002c4947 */ /* 0x000fea000383ffff */
[----:B------:R-:W-:-:S07]  /*19a0*/  IMAD.MOV.U32 R41, RZ, RZ, R12 ;  /* 0x000000ffff297224 */ /* 0x000fce00078e000c */
.L_x_2461:
[----:B------:R-:W-:-:S13]  /*19b0*/  ISETP.NE.AND P0, PT, R11, RZ, PT ;  /* 0x000000ff0b00720c */ /* 0x000fda0003f05270 */
[----:B------:R-:W-:Y:S05]  /*19c0*/  @!P0 BRA `(.L_x_2460) ;  /* 0x0000000800fc8947 */ /* 0x000fea0003800000 */
[----:B------:R-:W0:Y:S01]  /*19d0*/  LDCU UR4, c[0x0][0x3cc] ;  /* 0x00007980ff0477ac */ /* 0x000e220008000800 */
[C---:B------:R-:W-:Y:S01]  /*19e0*/  VIADD R16, R25.reuse, 0x20 ;  /* 0x0000002019107836 */ /* 0x040fe20000000000 */
[----:B0-----:R-:W-:Y:S01]  /*19f0*/  ISETP.GE.AND P0, PT, R25, UR4, PT ;  /* 0x0000000419007c0c */ /* 0x001fe2000bf06270 */
[----:B------:R-:W-:-:S03]  /*1a00*/  IMAD R44, R41, UR4, RZ ;  /* 0x00000004292c7c24 */ /* 0x000fc6000f8e02ff */
[----:B------:R-:W-:Y:S01]  /*1a10*/  ISETP.GE.AND P1, PT, R16, UR4, PT ;  /* 0x0000000410007c0c */ /* 0x000fe2000bf26270 */
[----:B------:R-:W-:Y:S01]  /*1a20*/  VIADD R16, R25, 0x40 ;  /* 0x0000004019107836 */ /* 0x000fe20000000000 */
[----:B------:R-:W-:-:S04]  /*1a30*/  IADD3 R34, P3, PT, R7, R44, RZ ;  /* 0x0000002c07227210 */ /* 0x000fc80007f7e0ff */
[----:B------:R-:W-:Y:S02]  /*1a40*/  ISETP.GE.AND P2, PT, R16, UR4, PT ;  /* 0x0000000410007c0c */ /* 0x000fe4000bf46270 */
[----:B------:R-:W-:Y:S02]  /*1a50*/  LEA.HI.X.SX32 R35, R44, R9, 0x1, P3 ;  /* 0x000000092c237211 */ /* 0x000fe400018f0eff */
[C---:B------:R-:W-:Y:S01]  /*1a60*/  IADD3 R16, PT, PT, R25.reuse, 0x60, RZ ;  /* 0x0000006019107810 */ /* 0x040fe20007ffe0ff */
[----:B------:R-:W0:Y:S01]  /*1a70*/  @!P0 LDC.64 R38, c[0x0][0x388] ;  /* 0x0000e200ff268b82 */ /* 0x000e220000000a00 */
[CC--:B------:R-:W-:Y:S02]  /*1a80*/  @!P0 IADD3 R26, P4, PT, R25.reuse, R34.reuse, RZ ;  /* 0x00000022191a8210 */ /* 0x0c0fe40007f9e0ff */
[----:B------:R-:W-:Y:S02]  /*1a90*/  ISETP.GE.AND P3, PT, R16, UR4, PT ;  /* 0x0000000410007c0c */ /* 0x000fe4000bf66270 */
[----:B------:R-:W-:Y:S01]  /*1aa0*/  @!P1 IADD3 R30, P6, PT, R25, R34, RZ ;  /* 0x00000022191e9210 */ /* 0x000fe20007fde0ff */
[----:B------:R-:W-:-:S02]  /*1ab0*/  @!P0 IMAD.X R27, RZ, RZ, R35, P4 ;  /* 0x000000ffff1b8224 */ /* 0x000fc400020e0623 */
[----:B------:R-:W1:Y:S01]  /*1ac0*/  @!P0 LDC.64 R36, c[0x0][0x390] ;  /* 0x0000e400ff248b82 */ /* 0x000e620000000a00 */
[----:B------:R-:W-:Y:S01]  /*1ad0*/  @!P0 IMAD.SHL.U32 R19, R26, 0x4, RZ ;  /* 0x000000041a138824 */ /* 0x000fe200078e00ff */
[----:B------:R-:W-:Y:S01]  /*1ae0*/  @!P1 IADD3.X R31, PT, PT, RZ, R35, RZ, P6, !PT ;  /* 0x00000023ff1f9210 */ /* 0x000fe200037fe4ff */
[----:B------:R-:W-:Y:S01]  /*1af0*/  @!P1 IMAD.SHL.U32 R45, R30, 0x4, RZ ;  /* 0x000000041e2d9824 */ /* 0x000fe200078e00ff */
[----:B------:R-:W-:Y:S02]  /*1b00*/  @!P0 SHF.L.U64.HI R26, R26, 0x2, R27 ;  /* 0x000000021a1a8819 */ /* 0x000fe4000001021b */
[----:B------:R-:W-:Y:S02]  /*1b10*/  @!P1 SHF.L.U64.HI R40, R30, 0x2, R31 ;  /* 0x000000021e289819 */ /* 0x000fe4000001021f */
[----:B------:R-:W2:Y:S08]  /*1b20*/  @!P1 LDC.64 R32, c[0x0][0x388] ;  /* 0x0000e200ff209b82 */ /* 0x000eb00000000a00 */
[----:B------:R-:W3:Y:S01]  /*1b30*/  @!P1 LDC.64 R16, c[0x0][0x390] ;  /* 0x0000e400ff109b82 */ /* 0x000ee20000000a00 */
[----:B0-----:R-:W-:-:S05]  /*1b40*/  @!P0 IADD3 R38, P4, PT, R19, R38, RZ ;  /* 0x0000002613268210 */ /* 0x001fca0007f9e0ff */
[----:B------:R-:W-:Y:S01]  /*1b50*/  @!P0 IMAD.X R39, R26, 0x1, R39, P4 ;  /* 0x000000011a278824 */ /* 0x000fe200020e0627 */
[----:B-1----:R-:W-:Y:S01]  /*1b60*/  @!P0 IADD3 R36, P5, PT, R19, R36, RZ ;  /* 0x0000002413248210 */ /* 0x002fe20007fbe0ff */
[----:B------:R-:W0:Y:S01]  /*1b70*/  @!P3 LDC.64 R28, c[0x0][0x388] ;  /* 0x0000e200ff1cbb82 */ /* 0x000e220000000a00 */
[----:B------:R-:W-:-:S07]  /*1b80*/  @!P2 IADD3 R46, P6, PT, R25, R34, RZ ;  /* 0x00000022192ea210 */ /* 0x000fce0007fde0ff */
[----:B------:R-:W1:Y:S01]  /*1b90*/  @!P3 LDC.64 R30, c[0x0][0x390] ;  /* 0x0000e400ff1ebb82 */ /* 0x000e620000000a00 */
[----:B------:R-:W-:Y:S01]  /*1ba0*/  @!P0 IMAD.X R37, R26, 0x1, R37, P5 ;  /* 0x000000011a258824 */ /* 0x000fe200028e0625 */
[----:B------:R-:W-:Y:S01]  /*1bb0*/  @!P3 IADD3 R48, P4, PT, R25, R34, RZ ;  /* 0x000000221930b210 */ /* 0x000fe20007f9e0ff */
[----:B------:R-:W4:Y:S05]  /*1bc0*/  @!P0 LDG.E.CONSTANT R39, desc[UR6][R38.64] ;  /* 0x0000000626278981 */ /* 0x000f2a000c1e9900 */
[----:B------:R-:W0:Y:S08]  /*1bd0*/  @!P2 LDC.64 R18, c[0x0][0x388] ;  /* 0x0000e200ff12ab82 */ /* 0x000e300000000a00 */
[----:B------:R-:W1:Y:S01]  /*1be0*/  @!P2 LDC.64 R26, c[0x0][0x390] ;  /* 0x0000e400ff1aab82 */ /* 0x000e620000000a00 */
[----:B--2---:R-:W-:Y:S01]  /*1bf0*/  @!P1 IADD3 R32, P5, PT, R45, R32, RZ ;  /* 0x000000202d209210 */ /* 0x004fe20007fbe0ff */
[----:B------:R-:W-:Y:S01]  /*1c00*/  @!P2 IMAD.X R47, RZ, RZ, R35, P6 ;  /* 0x000000ffff2fa224 */ /* 0x000fe200030e0623 */
[----:B------:R0:W2:Y:S02]  /*1c10*/  @!P0 LDG.E.CONSTANT R43, desc[UR6][R36.64] ;  /* 0x00000006242b8981 */ /* 0x0000a4000c1e9900 */
[----:B------:R-:W-:-:S02]  /*1c20*/  @!P1 IADD3.X R33, PT, PT, R40, R33, RZ, P5, !PT ;  /* 0x0000002128219210 */ /* 0x000fc40002ffe4ff */
[----:B---3--:R-:W-:Y:S01]  /*1c30*/  @!P1 IADD3 R34, P5, PT, R45, R16, RZ ;  /* 0x000000102d229210 */ /* 0x008fe20007fbe0ff */
[C---:B------:R-:W-:Y:S01]  /*1c40*/  @!P2 IMAD.SHL.U32 R45, R46.reuse, 0x4, RZ ;  /* 0x000000042e2da824 */ /* 0x040fe200078e00ff */
[----:B------:R-:W-:Y:S01]  /*1c50*/  @!P2 SHF.L.U64.HI R16, R46, 0x2, R47 ;  /* 0x000000022e10a819 */ /* 0x000fe2000001022f */
[----:B------:R-:W-:Y:S01]  /*1c60*/  @!P3 IMAD.X R49, RZ, RZ, R35, P4 ;  /* 0x000000ffff31b224 */ /* 0x000fe200020e0623 */
[----:B------:R-:W3:Y:S01]  /*1c70*/  @!P1 LDG.E.CONSTANT R32, desc[UR6][R32.64+0x80] ;  /* 0x0000800620209981 */ /* 0x000ee2000c1e9900 */
[----:B------:R-:W-:Y:S01]  /*1c80*/  @!P1 IMAD.X R35, R40, 0x1, R17, P5 ;  /* 0x0000000128239824 */ /* 0x000fe200028e0611 */
[C---:B------:R-:W-:Y:S02]  /*1c90*/  @!P3 SHF.L.U32 R17, R48.reuse, 0x2, RZ ;  /* 0x000000023011b819 */ /* 0x040fe400000006ff */
[----:B0-----:R-:W-:Y:S02]  /*1ca0*/  @!P2 IADD3 R36, P4, PT, R45, R18, RZ ;  /* 0x000000122d24a210 */ /* 0x001fe40007f9e0ff */
[----:B------:R-:W3:Y:S01]  /*1cb0*/  @!P1 LDG.E.CONSTANT R34, desc[UR6][R34.64+0x80] ;  /* 0x0000800622229981 */ /* 0x000ee2000c1e9900 */
[----:B------:R-:W-:-:S02]  /*1cc0*/  @!P3 SHF.L.U64.HI R38, R48, 0x2, R49 ;  /* 0x000000023026b819 */ /* 0x000fc40000010231 */
[----:B------:R-:W-:Y:S01]  /*1cd0*/  @!P2 IMAD.X R37, R16, 0x1, R19, P4 ;  /* 0x000000011025a824 */ /* 0x000fe200020e0613 */
[----:B-1----:R-:W-:Y:S02]  /*1ce0*/  @!P2 IADD3 R26, P5, PT, R45, R26, RZ ;  /* 0x0000001a2d1aa210 */ /* 0x002fe40007fbe0ff */
[----:B------:R-:W-:-:S03]  /*1cf0*/  @!P3 IADD3 R28, P4, PT, R17, R28, RZ ;  /* 0x0000001c111cb210 */ /* 0x000fc60007f9e0ff */
[----:B------:R-:W3:Y:S01]  /*1d00*/  @!P2 LDG.E.CONSTANT R37, desc[UR6][R36.64+0x100] ;  /* 0x000100062425a981 */ /* 0x000ee2000c1e9900 */
[----:B------:R-:W-:Y:S01]  /*1d10*/  @!P2 IMAD.X R27, R16, 0x1, R27, P5 ;  /* 0x00000001101ba824 */ /* 0x000fe200028e061b */
[----:B------:R-:W-:Y:S01]  /*1d20*/  @!P3 IADD3 R30, P5, PT, R17, R30, RZ ;  /* 0x0000001e111eb210 */ /* 0x000fe20007fbe0ff */
[----:B------:R-:W-:-:S03]  /*1d30*/  @!P3 IMAD.X R29, R38, 0x1, R29, P4 ;  /* 0x00000001261db824 */ /* 0x000fc600020e061d */
[----:B------:R-:W-:Y:S01]  /*1d40*/  @!P3 IADD3.X R31, PT, PT, R38, R31, RZ, P5, !PT ;  /* 0x0000001f261fb210 */ /* 0x000fe20002ffe4ff */
[----:B------:R-:W3:Y:S04]  /*1d50*/  @!P2 LDG.E.CONSTANT R27, desc[UR6][R26.64+0x100] ;  /* 0x000100061a1ba981 */ /* 0x000ee8000c1e9900 */
[----:B------:R-:W3:Y:S04]  /*1d60*/  @!P3 LDG.E.CONSTANT R29, desc[UR6][R28.64+0x180] ;  /* 0x000180061c1db981 */ /* 0x000ee8000c1e9900 */
[----:B------:R-:W3:Y:S01]  /*1d70*/  @!P3 LDG.E.CONSTANT R30, desc[UR6][R30.64+0x180] ;  /* 0x000180061e1eb981 */ /* 0x000ee2000c1e9900 */
[----:B------:R-:W-:-:S06]  /*1d80*/  IMAD R16, R41, 0x4, R6 ;  /* 0x0000000429107824 */ /* 0x000fcc00078e0206 */
[----:B------:R-:W4:Y:S01]  /*1d90*/  LDS.128 R16, [R16] ;  /* 0x0000000010107984 */ /* 0x000f220000000c00 */
[----:B------:R-:W-:Y:S01]  /*1da0*/  ISETP.NE.AND P4, PT, R11, 0x1, PT ;  /* 0x000000010b00780c */ /* 0x000fe20003f85270 */
[C---:B----4-:R-:W-:Y:S01]  /*1db0*/  @!P0 FFMA R20, R16.reuse, R39, R20 ;  /* 0x0000002710148223 */ /* 0x050fe20000000014 */
[C---:B--2---:R-:W-:Y:S01]  /*1dc0*/  @!P0 FFMA R24, R16.reuse, R43, R24 ;  /* 0x0000002b10188223 */ /* 0x044fe20000000018 */
[C---:B---3--:R-:W-:Y:S01]  /*1dd0*/  @!P1 FFMA R15, R16.reuse, R32, R15 ;  /* 0x00000020100f9223 */ /* 0x048fe2000000000f */
[C---:B------:R-:W-:Y:S01]  /*1de0*/  @!P1 FFMA R23, R16.reuse, R34, R23 ;  /* 0x0000002210179223 */ /* 0x040fe20000000017 */
[C---:B------:R-:W-:Y:S01]  /*1df0*/  @!P2 FFMA R14, R16.reuse, R37, R14 ;  /* 0x00000025100ea223 */ /* 0x040fe2000000000e */
[C---:B------:R-:W-:Y:S01]  /*1e00*/  @!P2 FFMA R22, R16.reuse, R27, R22 ;  /* 0x0000001b1016a223 */ /* 0x040fe20000000016 */
[C---:B------:R-:W-:Y:S01]  /*1e10*/  @!P3 FFMA R42, R16.reuse, R29, R42 ;  /* 0x0000001d102ab223 */ /* 0x040fe2000000002a */
[----:B------:R-:W-:-:S05]  /*1e20*/  @!P3 FFMA R21, R16, R30, R21 ;  /* 0x0000001e1015b223 */ /* 0x000fca0000000015 */
[----:B------:R-:W-:Y:S05]  /*1e30*/  @!P4 BRA `(.L_x_2460) ;  /* 0x0000000400e0c947 */ /* 0x000fea0003800000 */
[----:B------:R-:W0:Y:S01]  /*1e40*/  @!P0 LDC.64 R40, c[0x0][0x388] ;  /* 0x0000e200ff288b82 */ /* 0x000e220000000a00 */
[----:B------:R-:W-:-:S05]  /*1e50*/  VIADD R44, R44, UR4 ;  /* 0x000000042c2c7c36 */ /* 0x000fca0008000000 */
[----:B------:R-:W-:Y:S02]  /*1e60*/  IADD3 R46, P4, PT, R7, R44, RZ ;  /* 0x0000002c072e7210 */ /* 0x000fe40007f9e0ff */
[----:B------:R-:W1:Y:S02]  /*1e70*/  @!P0 LDC.64 R38, c[0x0][0x390] ;  /* 0x0000e400ff268b82 */ /* 0x000e640000000a00 */
[----:B------:R-:W-:Y:S02]  /*1e80*/  LEA.HI.X.SX32 R16, R44, R9, 0x1, P4 ;  /* 0x000000092c107211 */ /* 0x000fe400020f0eff */
[CC--:B------:R-:W-:Y:S02]  /*1e90*/  @!P0 IADD3 R32, P4, PT, R25.reuse, R46.reuse, RZ ;  /* 0x0000002e19208210 */ /* 0x0c0fe40007f9e0ff */
[----:B------:R-:W-:Y:S02]  /*1ea0*/  @!P1 IADD3 R36, P6, PT, R25, R46, RZ ;  /* 0x0000002e19249210 */ /* 0x000fe40007fde0ff */
[----:B------:R-:W2:Y:S01]  /*1eb0*/  @!P1 LDC.64 R26, c[0x0][0x388] ;  /* 0x0000e200ff1a9b82 */ /* 0x000ea20000000a00 */
[----:B------:R-:W-:Y:S01]  /*1ec0*/  @!P0 IMAD.X R31, RZ, RZ, R16, P4 ;  /* 0x000000ffff1f8224 */ /* 0x000fe200020e0610 */
[----:B------:R-:W-:-:S04]  /*1ed0*/  @!P0 SHF.L.U32 R19, R32, 0x2, RZ ;  /* 0x0000000220138819 */ /* 0x000fc800000006ff */
[----:B------:R-:W-:Y:S02]  /*1ee0*/  @!P0 SHF.L.U64.HI R32, R32, 0x2, R31 ;  /* 0x0000000220208819 */ /* 0x000fe4000001021f */
[----:B------:R-:W3:Y:S01]  /*1ef0*/  @!P1 LDC.64 R28, c[0x0][0x390] ;  /* 0x0000e400ff1c9b82 */ /* 0x000ee20000000a00 */
[----:B0-----:R-:W-:-:S05]  /*1f00*/  @!P0 IADD3 R40, P4, PT, R19, R40, RZ ;  /* 0x0000002813288210 */ /* 0x001fca0007f9e0ff */
[----:B------:R-:W-:Y:S01]  /*1f10*/  @!P0 IMAD.X R41, R32, 0x1, R41, P4 ;  /* 0x0000000120298824 */ /* 0x000fe200020e0629 */
[----:B-1----:R-:W-:Y:S01]  /*1f20*/  @!P0 IADD3 R38, P5, PT, R19, R38, RZ ;  /* 0x0000002613268210 */ /* 0x002fe20007fbe0ff */
[----:B------:R-:W0:Y:S01]  /*1f30*/  @!P2 LDC.64 R30, c[0x0][0x388] ;  /* 0x0000e200ff1eab82 */ /* 0x000e220000000a00 */
[----:B------:R-:W-:-:S07]  /*1f40*/  @!P1 IMAD.X R19, RZ, RZ, R16, P6 ;  /* 0x000000ffff139224 */ /* 0x000fce00030e0610 */
[----:B------:R-:W1:Y:S01]  /*1f50*/  @!P3 LDC.64 R34, c[0x0][0x388] ;  /* 0x0000e200ff22bb82 */ /* 0x000e620000000a00 */
[----:B------:R-:W-:Y:S01]  /*1f60*/  @!P0 IMAD.X R39, R32, 0x1, R39, P5 ;  /* 0x0000000120278824 */ /* 0x000fe200028e0627 */
[C---:B------:R-:W-:Y:S01]  /*1f70*/  @!P1 SHF.L.U64.HI R48, R36.reuse, 0x2, R19 ;  /* 0x0000000224309819 */ /* 0x040fe20000010213 */
[----:B------:R-:W4:Y:S01]  /*1f80*/  @!P0 LDG.E.CONSTANT R40, desc[UR6][R40.64] ;  /* 0x0000000628288981 */ /* 0x000f22000c1e9900 */
[----:B------:R-:W-:Y:S02]  /*1f90*/  @!P1 SHF.L.U32 R19, R36, 0x2, RZ ;  /* 0x0000000224139819 */ /* 0x000fe400000006ff */
[CC--:B------:R-:W-:Y:S01]  /*1fa0*/  @!P2 IADD3 R43, P6, PT, R25.reuse, R46.reuse, RZ ;  /* 0x0000002e192ba210 */ /* 0x0c0fe20007fde0ff */
[----:B------:R-:W4:Y:S01]  /*1fb0*/  @!P0 LDG.E.CONSTANT R39, desc[UR6][R38.64] ;  /* 0x0000000626278981 */ /* 0x000f22000c1e9900 */
[----:B------:R-:W1:Y:S01]  /*1fc0*/  @!P2 LDC.64 R32, c[0x0][0x390] ;  /* 0x0000e400ff20ab82 */ /* 0x000e620000000a00 */
[----:B------:R-:W-:-:S07]  /*1fd0*/  @!P3 IADD3 R45, P4, PT, R25, R46, RZ ;  /* 0x0000002e192db210 */ /* 0x000fce0007f9e0ff */
[----:B------:R-:W1:Y:S01]  /*1fe0*/  @!P3 LDC.64 R36, c[0x0][0x390] ;  /* 0x0000e400ff24bb82 */ /* 0x000e620000000a00 */
[----:B--2---:R-:W-:Y:S01]  /*1ff0*/  @!P1 IADD3 R26, P5, PT, R19, R26, RZ ;  /* 0x0000001a131a9210 */ /* 0x004fe20007fbe0ff */
[--C-:B------:R-:W-:Y:S02]  /*2000*/  @!P2 IMAD.X R46, RZ, RZ, R16.reuse, P6 ;  /* 0x000000ffff2ea224 */ /* 0x100fe400030e0610 */
[----:B------:R-:W-:Y:S02]  /*2010*/  @!P3 IMAD.X R16, RZ, RZ, R16, P4 ;  /* 0x000000ffff10b224 */ /* 0x000fe400020e0610 */
[C---:B------:R-:W-:Y:S01]  /*2020*/  @!P1 IMAD.X R27, R48.reuse, 0x1, R27, P5 ;  /* 0x00000001301b9824 */ /* 0x040fe200028e061b */
[----:B------:R-:W-:Y:S02]  /*2030*/  @!P2 SHF.L.U64.HI R46, R43, 0x2, R46 ;  /* 0x000000022b2ea819 */ /* 0x000fe4000001022e */
[----:B---3--:R-:W-:Y:S02]  /*2040*/  @!P1 IADD3 R28, P5, PT, R19, R28, RZ ;  /* 0x0000001c131c9210 */ /* 0x008fe40007fbe0ff */
[----:B------:R-:W-:Y:S01]  /*2050*/  @!P2 SHF.L.U32 R43, R43, 0x2, RZ ;  /* 0x000000022b2ba819 */ /* 0x000fe200000006ff */
[----:B------:R-:W2:Y:S01]  /*2060*/  @!P1 LDG.E.CONSTANT R26, desc[UR6][R26.64+0x80] ;  /* 0x000080061a1a9981 */ /* 0x000ea2000c1e9900 */
[----:B------:R-:W-:Y:S01]  /*2070*/  @!P3 SHF.L.U64.HI R16, R45, 0x2, R16 ;  /* 0x000000022d10b819 */ /* 0x000fe20000010210 */
[----:B------:R-:W-:Y:S01]  /*2080*/  @!P1 IMAD.X R29, R48, 0x1, R29, P5 ;  /* 0x00000001301d9824 */ /* 0x000fe200028e061d */
[----:B0-----:R-:W-:Y:S01]  /*2090*/  @!P2 IADD3 R30, P4, PT, R43, R30, RZ ;  /* 0x0000001e2b1ea210 */ /* 0x001fe20007f9e0ff */
[----:B------:R-:W-:Y:S01]  /*20a0*/  @!P3 IMAD.SHL.U32 R45, R45, 0x4, RZ ;  /* 0x000000042d2db824 */ /* 0x000fe200078e00ff */
[----:B-1----:R-:W-:-:S02]  /*20b0*/  @!P2 IADD3 R32, P5, PT, R43, R32, RZ ;  /* 0x000000202b20a210 */ /* 0x002fc40007fbe0ff */
[----:B------:R-:W3:Y:S01]  /*20c0*/  @!P1 LDG.E.CONSTANT R28, desc[UR6][R28.64+0x80] ;  /* 0x000080061c1c9981 */ /* 0x000ee2000c1e9900 */
[C---:B------:R-:W-:Y:S01]  /*20d0*/  @!P2 IMAD.X R31, R46.reuse, 0x1, R31, P4 ;  /* 0x000000012e1fa824 */ /* 0x040fe200020e061f */
[C---:B------:R-:W-:Y:S02]  /*20e0*/  @!P3 IADD3 R34, P4, PT, R45.reuse, R34, RZ ;  /* 0x000000222d22b210 */ /* 0x040fe40007f9e0ff */
[----:B------:R-:W-:Y:S02]  /*20f0*/  @!P2 IADD3.X R33, PT, PT, R46, R33, RZ, P5, !PT ;  /* 0x000000212e21a210 */ /* 0x000fe40002ffe4ff */
[----:B------:R-:W-:Y:S01]  /*2100*/  @!P3 IADD3 R36, P5, PT, R45, R36, RZ ;  /* 0x000000242d24b210 */ /* 0x000fe20007fbe0ff */
[C---:B------:R-:W-:Y:S01]  /*2110*/  @!P3 IMAD.X R35, R16.reuse, 0x1, R35, P4 ;  /* 0x000000011023b824 */ /* 0x040fe200020e0623 */
[----:B------:R-:W3:Y:S03]  /*2120*/  @!P2 LDG.E.CONSTANT R31, desc[UR6][R30.64+0x100] ;  /* 0x000100061e1fa981 */ /* 0x000ee6000c1e9900 */
[----:B------:R-:W-:Y:S01]  /*2130*/  @!P3 IMAD.X R37, R16, 0x1, R37, P5 ;  /* 0x000000011025b824 */ /* 0x000fe200028e0625 */
[----:B------:R-:W3:Y:S04]  /*2140*/  @!P2 LDG.E.CONSTANT R33, desc[UR6][R32.64+0x100] ;  /* 0x000100062021a981 */ /* 0x000ee8000c1e9900 */
[----:B------:R-:W3:Y:S04]  /*2150*/  @!P3 LDG.E.CONSTANT R35, desc[UR6][R34.64+0x180] ;  /* 0x000180062223b981 */ /* 0x000ee8000c1e9900 */
[----:B------:R-:W3:Y:S01]  /*2160*/  @!P3 LDG.E.CONSTANT R36, desc[UR6][R36.64+0x180] ;  /* 0x000180062424b981 */ /* 0x000ee2000c1e9900 */
[----:B------:R-:W-:Y:S01]  /*2170*/  ISETP.NE.AND P4, PT, R11, 0x2, PT ;  /* 0x000000020b00780c */ /* 0x000fe20003f85270 */
[C---:B----4-:R-:W-:Y:S01]  /*2180*/  @!P0 FFMA R20, R17.reuse, R40, R20 ;  /* 0x0000002811148223 */ /* 0x050fe20000000014 */
[C---:B------:R-:W-:Y:S01]  /*2190*/  @!P0 FFMA R24, R17.reuse, R39, R24 ;  /* 0x0000002711188223 */ /* 0x040fe20000000018 */
[C---:B--2---:R-:W-:Y:S01]  /*21a0*/  @!P1 FFMA R15, R17.reuse, R26, R15 ;  /* 0x0000001a110f9223 */ /* 0x044fe2000000000f */
[C---:B---3--:R-:W-:Y:S01]  /*21b0*/  @!P1 FFMA R23, R17.reuse, R28, R23 ;  /* 0x0000001c11179223 */ /* 0x048fe20000000017 */
        /* <DEDUP_REMOVED lines=12> */
[----:B------:R-:W-:Y:S01]  /*2280*/  @!P0 IADD3.X R29, PT, PT, RZ, R19, RZ, P4, !PT ;  /* 0x00000013ff1d8210 */ /* 0x000fe200027fe4ff */
[C---:B------:R-:W-:Y:S01]  /*2290*/  @!P0 IMAD.SHL.U32 R27, R26.reuse, 0x4, RZ ;  /* 0x000000041a1b8824 */ /* 0x040fe200078e00ff */
[----:B------:R-:W2:Y:S02]  /*22a0*/  @!P1 LDC.64 R16, c[0x0][0x388] ;  /* 0x0000e200ff109b82 */ /* 0x000ea40000000a00 */
[----:B------:R-:W-:-:S02]  /*22b0*/  @!P0 SHF.L.U64.HI R26, R26, 0x2, R29 ;  /* 0x000000021a1a8819 */ /* 0x000fc4000001021d */
[----:B0-----:R-:W-:-:S04]  /*22c0*/  @!P0 IADD3 R36, P4, PT, R27, R36, RZ ;  /* 0x000000241b248210 */ /* 0x001fc80007f9e0ff */
[----:B------:R-:W0:Y:S01]  /*22d0*/  @!P1 LDC.64 R28, c[0x0][0x390] ;  /* 0x0000e400ff1c9b82 */ /* 0x000e220000000a00 */
[----:B------:R-:W-:Y:S01]  /*22e0*/  @!P0 IMAD.X R37, R26, 0x1, R37, P4 ;  /* 0x000000011a258824 */ /* 0x000fe200020e0625 */
[----:B------:R-:W-:Y:S02]  /*22f0*/  @!P1 IADD3 R39, P4, PT, R25, R38, RZ ;  /* 0x0000002619279210 */ /* 0x000fe40007f9e0ff */
[----:B-1----:R-:W-:-:S04]  /*2300*/  @!P0 IADD3 R30, P5, PT, R27, R30, RZ ;  /* 0x0000001e1b1e8210 */ /* 0x002fc80007fbe0ff */
[----:B------:R-:W1:Y:S01]  /*2310*/  @!P2 LDC.64 R32, c[0x0][0x388] ;  /* 0x0000e200ff20ab82 */ /* 0x000e620000000a00 */
[----:B------:R-:W-:-:S07]  /*2320*/  @!P1 IADD3.X R40, PT, PT, RZ, R19, RZ, P4, !PT ;  /* 0x00000013ff289210 */ /* 0x000fce00027fe4ff */
[----:B------:R-:W3:Y:S01]  /*2330*/  @!P3 LDC.64 R34, c[0x0][0x388] ;  /* 0x0000e200ff22bb82 */ /* 0x000ee20000000a00 */
[----:B------:R-:W-:Y:S01]  /*2340*/  @!P0 IMAD.X R31, R26, 0x1, R31, P5 ;  /* 0x000000011a1f8824 */ /* 0x000fe200028e061f */
[----:B------:R-:W-:Y:S01]  /*2350*/  @!P3 IADD3 R43, P4, PT, R25, R38, RZ ;  /* 0x00000026192bb210 */ /* 0x000fe20007f9e0ff */
[C---:B------:R-:W-:Y:S01]  /*2360*/  @!P1 IMAD.SHL.U32 R25, R39.reuse, 0x4, RZ ;  /* 0x0000000427199824 */ /* 0x040fe200078e00ff */
[----:B------:R-:W-:Y:S01]  /*2370*/  @!P1 SHF.L.U64.HI R40, R39, 0x2, R40 ;  /* 0x0000000227289819 */ /* 0x000fe20000010228 */
[----:B------:R-:W-:Y:S01]  /*2380*/  @!P2 IMAD.X R44, RZ, RZ, R19, P6 ;  /* 0x000000ffff2ca224 */ /* 0x000fe200030e0613 */
[----:B------:R-:W4:Y:S02]  /*2390*/  @!P0 LDG.E.CONSTANT R37, desc[UR6][R36.64] ;  /* 0x0000000624258981 */ /* 0x000f24000c1e9900 */
[----:B------:R-:W3:Y:S01]  /*23a0*/  @!P2 LDC.64 R26, c[0x0][0x390] ;  /* 0x0000e400ff1aab82 */ /* 0x000ee20000000a00 */
[C---:B--2---:R-:W-:Y:S01]  /*23b0*/  @!P1 IADD3 R16, P5, PT, R25.reuse, R16, RZ ;  /* 0x0000001019109210 */ /* 0x044fe20007fbe0ff */
[----:B------:R-:W2:Y:S06]  /*23c0*/  @!P0 LDG.E.CONSTANT R31, desc[UR6][R30.64] ;  /* 0x000000061e1f8981 */ /* 0x000eac000c1e9900 */
[----:B------:R-:W3:Y:S01]  /*23d0*/  @!P3 LDC.64 R38, c[0x0][0x390] ;  /* 0x0000e400ff26bb82 */ /* 0x000ee20000000a00 */
[----:B------:R-:W-:Y:S01]  /*23e0*/  @!P1 IMAD.X R17, R40, 0x1, R17, P5 ;  /* 0x0000000128119824 */ /* 0x000fe200028e0611 */
[----:B0-----:R-:W-:-:S02]  /*23f0*/  @!P1 IADD3 R28, P5, PT, R25, R28, RZ ;  /* 0x0000001c191c9210 */ /* 0x001fc40007fbe0ff */
[C---:B------:R-:W-:Y:S01]  /*2400*/  @!P2 SHF.L.U64.HI R44, R41.reuse, 0x2, R44 ;  /* 0x00000002292ca819 */ /* 0x040fe2000001022c */
[----:B------:R-:W-:Y:S01]  /*2410*/  @!P2 IMAD.SHL.U32 R41, R41, 0x4, RZ ;  /* 0x000000042929a824 */ /* 0x000fe200078e00ff */
[----:B------:R-:W-:Y:S01]  /*2420*/  @!P3 IADD3.X R46, PT, PT, RZ, R19, RZ, P4, !PT ;  /* 0x00000013ff2eb210 */ /* 0x000fe200027fe4ff */
[----:B------:R-:W-:Y:S01]  /*2430*/  @!P1 IMAD.X R29, R40, 0x1, R29, P5 ;  /* 0x00000001281d9824 */ /* 0x000fe200028e061d */
[----:B------:R-:W2:Y:S02]  /*2440*/  @!P1 LDG.E.CONSTANT R16, desc[UR6][R16.64+0x80] ;  /* 0x0000800610109981 */ /* 0x000ea4000c1e9900 */
[C---:B------:R-:W-:Y:S01]  /*2450*/  @!P3 SHF.L.U64.HI R46, R43.reuse, 0x2, R46 ;  /* 0x000000022b2eb819 */ /* 0x040fe2000001022e */
[----:B------:R-:W-:Y:S01]  /*2460*/  @!P3 IMAD.SHL.U32 R43, R43, 0x4, RZ ;  /* 0x000000042b2bb824 */ /* 0x000fe200078e00ff */
[C---:B-1----:R-:W-:Y:S01]  /*2470*/  @!P2 IADD3 R32, P4, PT, R41.reuse, R32, RZ ;  /* 0x000000202920a210 */ /* 0x042fe20007f9e0ff */
[----:B------:R-:W2:Y:S01]  /*2480*/  @!P1 LDG.E.CONSTANT R28, desc[UR6][R28.64+0x80] ;  /* 0x000080061c1c9981 */ /* 0x000ea2000c1e9900 */
[----:B---3--:R-:W-:-:S02]  /*2490*/  @!P2 IADD3 R26, P5, PT, R41, R26, RZ ;  /* 0x0000001a291aa210 */ /* 0x008fc40007fbe0ff */
[C---:B------:R-:W-:Y:S02]  /*24a0*/  @!P2 IADD3.X R33, PT, PT, R44.reuse, R33, RZ, P4, !PT ;  /* 0x000000212c21a210 */ /* 0x040fe400027fe4ff */
[C---:B------:R-:W-:Y:S01]  /*24b0*/  @!P3 IADD3 R34, P4, PT, R43.reuse, R34, RZ ;  /* 0x000000222b22b210 */ /* 0x040fe20007f9e0ff */
[----:B------:R-:W-:Y:S01]  /*24c0*/  @!P2 IMAD.X R27, R44, 0x1, R27, P5 ;  /* 0x000000012c1ba824 */ /* 0x000fe200028e061b */
[----:B------:R-:W-:-:S03]  /*24d0*/  @!P3 IADD3 R38, P5, PT, R43, R38, RZ ;  /* 0x000000262b26b210 */ /* 0x000fc60007fbe0ff */
[C---:B------:R-:W-:Y:S01]  /*24e0*/  @!P3 IMAD.X R35, R46.reuse, 0x1, R35, P4 ;  /* 0x000000012e23b824 */ /* 0x040fe200020e0623 */
[----:B------:R-:W3:Y:S01]  /*24f0*/  @!P2 LDG.E.CONSTANT R33, desc[UR6][R32.64+0x100] ;  /* 0x000100062021a981 */ /* 0x000ee2000c1e9900 */
[----:B------:R-:W-:-:S03]  /*2500*/  @!P3 IMAD.X R39, R46, 0x1, R39, P5 ;  /* 0x000000012e27b824 */ /* 0x000fc600028e0627 */
[----:B------:R-:W3:Y:S04]  /*2510*/  @!P2 LDG.E.CONSTANT R27, desc[UR6][R26.64+0x100] ;  /* 0x000100061a1ba981 */ /* 0x000ee8000c1e9900 */
[----:B------:R-:W3:Y:S04]  /*2520*/  @!P3 LDG.E.CONSTANT R35, desc[UR6][R34.64+0x180] ;  /* 0x000180062223b981 */ /* 0x000ee8000c1e9900 */
[----:B------:R-:W3:Y:S01]  /*2530*/  @!P3 LDG.E.CONSTANT R38, desc[UR6][R38.64+0x180] ;  /* 0x000180062626b981 */ /* 0x000ee2000c1e9900 */
[C---:B----4-:R-:W-:Y:S01]  /*2540*/  @!P0 FFMA R20, R18.reuse, R37, R20 ;  /* 0x0000002512148223 */ /* 0x050fe20000000014 */
[C---:B--2---:R-:W-:Y:S01]  /*2550*/  @!P0 FFMA R24, R18.reuse, R31, R24 ;  /* 0x0000001f12188223 */ /* 0x044fe20000000018 */
[C---:B------:R-:W-:Y:S01]  /*2560*/  @!P1 FFMA R15, R18.reuse, R16, R15 ;  /* 0x00000010120f9223 */ /* 0x040fe2000000000f */
[C---:B------:R-:W-:Y:S01]  /*2570*/  @!P1 FFMA R23, R18.reuse, R28, R23 ;  /* 0x0000001c12179223 */ /* 0x040fe20000000017 */
[C---:B---3--:R-:W-:Y:S01]  /*2580*/  @!P2 FFMA R14, R18.reuse, R33, R14 ;  /* 0x00000021120ea223 */ /* 0x048fe2000000000e */
[C---:B------:R-:W-:Y:S01]  /*2590*/  @!P2 FFMA R22, R18.reuse, R27, R22 ;  /* 0x0000001b1216a223 */ /* 0x040fe20000000016 */
[C---:B------:R-:W-:Y:S01]  /*25a0*/  @!P3 FFMA R42, R18.reuse, R35, R42 ;  /* 0x00000023122ab223 */ /* 0x040fe2000000002a */
[----:B------:R-:W-:-:S07]  /*25b0*/  @!P3 FFMA R21, R18, R38, R21 ;  /* 0x000000261215b223 */ /* 0x000fce0000000015 */
.L_x_2460:
[----:B------:R-:W0:Y:S01]  /*25c0*/  LDCU UR4, c[0x0][0x3d4] ;  /* 0x00007a80ff0477ac */ /* 0x000e220008000800 */
[----:B------:R-:W-:Y:S01]  /*25d0*/  BSSY.RECONVERGENT B0, `(.L_x_2463) ;  /* 0x000010a000007945 */ /* 0x000fe20003800200 */
[----:B------:R-:W-:Y:S01]  /*25e0*/  IADD3 R19, PT, PT, R3, R13, RZ ;  /* 0x0000000d03137210 */ /* 0x000fe20007ffe0ff */
        /* <DEDUP_REMOVED lines=26> */
[----:B-----5:R-:W-:Y:S05]  /*2790*/  CALL.REL.NOINC `($__internal_19_$__cuda_sm3x_div_rn_noftz_f32_slowpath) ;  /* 0x0000001c002c7944 */ /* 0x020fea0003c00000 */
[----:B------:R-:W-:-:S07]  /*27a0*/  MOV R17, R28 ;  /* 0x0000001c00117202 */ /* 0x000fce0000000f00 */
.L_x_2469:
[----:B------:R-:W-:Y:S05]  /*27b0*/  BSYNC.RECONVERGENT B3 ;  /* 0x0000000000037941 */ /* 0x000fea0003800200 */
.L_x_2468:
[----:B------:R-:W-:-:S05]  /*27c0*/  FMUL R17, R17, R24 ;  /* 0x0000001811117220 */ /* 0x000fca0000400000 */
[----:B------:R0:W-:Y:S02]  /*27d0*/  STS [R18+0x4], R17 ;  /* 0x0000041112007388 */ /* 0x0001e40000000800 */
.L_x_2467:
[----:B------:R-:W-:Y:S05]  /*27e0*/  BSYNC.RECONVERGENT B2 ;  /* 0x0000000000027941 */ /* 0x000fea0003800200 */
.L_x_2466:
        /* <DEDUP_REMOVED lines=23> */
[----:B-----5:R-:W-:Y:S05]  /*2960*/  CALL.REL.NOINC `($__internal_19_$__cuda_sm3x_div_rn_noftz_f32_slowpath) ;  /* 0x0000001800b87944 */ /* 0x020fea0003c00000 */
[----:B------:R-:W-:-:S07]  /*2970*/  IMAD.MOV.U32 R16, RZ, RZ, R28 ;  /* 0x000000ffff107224 */ /* 0x000fce00078e001c */
.L_x_2473:
[----:B------:R-:W-:Y:S05]  /*2980*/  BSYNC.RECONVERGENT B3 ;  /* 0x0000000000037941 */ /* 0x000fea0003800200 */
.L_x_2472:
[----:B------:R-:W-:-:S05]  /*2990*/  FMUL R23, R16, R23 ;  /* 0x0000001710177220 */ /* 0x000fca0000400000 */
[----:B------:R1:W-:Y:S02]  /*29a0*/  STS [R18+0x84], R23 ;  /* 0x0000841712007388 */ /* 0x0003e40000000800 */
.L_x_2471:
[----:B------:R-:W-:Y:S05]  /*29b0*/  BSYNC.RECONVERGENT B2 ;  /* 0x0000000000027941 */ /* 0x000fea0003800200 */
.L_x_2470:
        /* <DEDUP_REMOVED lines=11> */
[----:B-1----:R-:W-:-:S04]  /*2a70*/  FADD R23, R15, 1 ;  /* 0x3f8000000f177421 */ /* 0x002fc80000000000 */
[----:B------:R-:W1:Y:S08]  /*2a80*/  MUFU.RCP R15, R23 ;  /* 0x00000017000f7308 */ /* 0x000e700000001000 */
[----:B------:R-:W2:Y:S01]  /*2a90*/  FCHK P0, R14, R23 ;  /* 0x000000170e007302 */ /* 0x000ea20000000000 */
[----:B-1----:R-:W-:-:S04]  /*2aa0*/  FFMA R20, -R23, R15, 1 ;  /* 0x3f80000017147423 */ /* 0x002fc8000000010f */
[----:B------:R-:W-:-:S04]  /*2ab0*/  FFMA R15, R15, R20, R15 ;  /* 0x000000140f0f7223 */ /* 0x000fc8000000000f */
[----:B0-----:R-:W-:-:S04]  /*2ac0*/  FFMA R17, R15, R14, RZ ;  /* 0x0000000e0f117223 */ /* 0x001fc800000000ff */
[----:B------:R-:W-:-:S04]  /*2ad0*/  FFMA R20, -R23, R17, R14 ;  /* 0x0000001117147223 */ /* 0x000fc8000000010e */
[----:B------:R-:W-:Y:S01]  /*2ae0*/  FFMA R15, R15, R20, R17 ;  /* 0x000000140f0f7223 */ /* 0x000fe20000000011 */
[----:B--2---:R-:W-:Y:S06]  /*2af0*/  @!P0 BRA `(.L_x_2477) ;  /* 0x0000000000148947 */ /* 0x004fec0003800000 */
[----:B------:R-:W-:Y:S01]  /*2b00*/  MOV R20, R14 ;  /* 0x0000000e00147202 */ /* 0x000fe20000000f00 */
[----:B------:R-:W-:Y:S01]  /*2b10*/  IMAD.MOV.U32 R17, RZ, RZ, R23 ;  /* 0x000000ffff117224 */ /* 0x000fe200078e0017 */
[----:B------:R-:W-:-:S07]  /*2b20*/  MOV R26, 0x2b40 ;  /* 0x00002b40001a7802 */ /* 0x000fce0000000f00 */
[----:B-----5:R-:W-:Y:S05]  /*2b30*/  CALL.REL.NOINC `($__internal_19_$__cuda_sm3x_div_rn_noftz_f32_slowpath) ;  /* 0x0000001800447944 */ /* 0x020fea0003c00000 */
[----:B------:R-:W-:-:S07]  /*2b40*/  IMAD.MOV.U32 R15, RZ, RZ, R28 ;  /* 0x000000ffff0f7224 */ /* 0x000fce00078e001c */
.L_x_2477:
[----:B------:R-:W-:Y:S05]  /*2b50*/  BSYNC.RECONVERGENT B3 ;  /* 0x0000000000037941 */ /* 0x000fea0003800200 */
.L_x_2476:
[----:B------:R-:W-:-:S05]  /*2b60*/  FMUL R15, R15, R22 ;  /* 0x000000160f0f7220 */ /* 0x000fca0000400000 */
[----:B------:R2:W-:Y:S02]  /*2b70*/  STS [R18+0x104], R15 ;  /* 0x0001040f12007388 */ /* 0x0005e40000000800 */
.L_x_2475:
[----:B------:R-:W-:Y:S05]  /*2b80*/  BSYNC.RECONVERGENT B2 ;  /* 0x0000000000027941 */ /* 0x000fea0003800200 */
.L_x_2474:
[----:B------:R-:W3:Y:S01]  /*2b90*/  LDCU UR4, c[0x0][0x3cc] ;  /* 0x00007980ff0477ac */ /* 0x000ee20008000800 */
[----:B------:R-:W-:-:S04]  /*2ba0*/  IADD3 R19, PT, PT, R19, 0x60, RZ ;  /* 0x0000006013137810 */ /* 0x000fc80007ffe0ff */
        /* <DEDUP_REMOVED lines=20> */
[----:B-1---5:R-:W-:Y:S05]  /*2cf0*/  CALL.REL.NOINC `($__internal_19_$__cuda_sm3x_div_rn_noftz_f32_slowpath) ;  /* 0x0000001400d47944 */ /* 0x022fea0003c00000 */
[----:B------:R-:W-:-:S07]  /*2d00*/  MOV R14, R28 ;  /* 0x0000001c000e7202 */ /* 0x000fce0000000f00 */
.L_x_2480:
[----:B------:R-:W-:Y:S05]  /*2d10*/  BSYNC.RECONVERGENT B2 ;  /* 0x0000000000027941 */ /* 0x000fea0003800200 */
.L_x_2479:
[----:B------:R-:W-:-:S05]  /*2d20*/  FMUL R21, R14, R21 ;  /* 0x000000150e157220 */ /* 0x000fca0000400000 */
[----:B------:R4:W-:Y:S01]  /*2d30*/  STS [R18+0x184], R21 ;  /* 0x0001841512007388 */ /* 0x0009e20000000800 */
[----:B------:R-:W-:Y:S05]  /*2d40*/  BRA `(.L_x_2478) ;  /* 0x0000000800487947 */ /* 0x000fea0003800000 */
.L_x_2465:
[----:B------:R-:W0:Y:S01]  /*2d50*/  LDCU UR4, c[0x0][0x3cc] ;  /* 0x00007980ff0477ac */ /* 0x000e220008000800 */
[C---:B------:R-:W-:Y:S02]  /*2d60*/  VIADD R16, R19.reuse, 0x20 ;  /* 0x0000002013107836 */ /* 0x040fe40000000000 */
[----:B------:R-:W-:-:S03]  /*2d70*/  VIADD R17, R19, 0x40 ;  /* 0x0000004013117836 */ /* 0x000fc60000000000 */
        /* <DEDUP_REMOVED lines=11> */
[----:B------:R0:W-:Y:S04]  /*2e30*/  @!P1 STS [R14+0x84], R16 ;  /* 0x000084100e009388 */ /* 0x0001e80000000800 */
[----:B------:R0:W-:Y:S04]  /*2e40*/  @!P2 STS [R14+0x104], R15 ;  /* 0x0001040f0e00a388 */ /* 0x0001e80000000800 */
[----:B------:R0:W-:Y:S01]  /*2e50*/  @!P0 STS [R14+0x4], R17 ;  /* 0x000004110e008388 */ /* 0x0001e20000000800 */
[----:B------:R-:W-:-:S13]  /*2e60*/  ISETP.GE.AND P0, PT, R19, UR4, PT ;  /* 0x0000000413007c0c */ /* 0x000fda000bf06270 */
[----:B0-----:R-:W-:Y:S05]  /*2e70*/  @P0 BRA `(.L_x_2478) ;  /* 0x0000000400fc0947 */ /* 0x001fea0003800000 */
[----:B------:R-:W-:-:S05]  /*2e80*/  FMNMX R42, RZ, R42, !PT ;  /* 0x0000002aff2a7209 */ /* 0x000fca0007800000 */
[----:B------:R-:W-:-:S05]  /*2e90*/  FMUL R42, R42, R21 ;  /* 0x000000152a2a7220 */ /* 0x000fca0000400000 */
[----:B------:R0:W-:Y:S01]  /*2ea0*/  STS [R14+0x184], R42 ;  /* 0x0001842a0e007388 */ /* 0x0001e20000000800 */
[----:B------:R-:W-:Y:S05]  /*2eb0*/  BRA `(.L_x_2478) ;  /* 0x0000000400ec7947 */ /* 0x000fea0003800000 */
.L_x_2464:
[----:B------:R-:W0:Y:S01]  /*2ec0*/  LDC R16, c[0x0][0x3cc] ;  /* 0x0000f300ff107b82 */ /* 0x000e220000000800 */
[C---:B------:R-:W-:Y:S01]  /*2ed0*/  VIADD R17, R19.reuse, 0x20 ;  /* 0x0000002013117836 */ /* 0x040fe20000000000 */
[C---:B------:R-:W-:Y:S01]  /*2ee0*/  IADD3 R25, PT, PT, R19.reuse, 0x40, RZ ;  /* 0x0000004013197810 */ /* 0x040fe20007ffe0ff */
[C---:B------:R-:W-:Y:S01]  /*2ef0*/  VIADD R27, R19.reuse, 0x60 ;  /* 0x00000060131b7836 */ /* 0x040fe20000000000 */
        /* <DEDUP_REMOVED lines=33> */
.L_x_2482:
[----:B------:R-:W-:Y:S05]  /*3110*/  BSYNC.RECONVERGENT B2 ;  /* 0x0000000000027941 */ /* 0x000fea0003800200 */
.L_x_2481:
        /* <DEDUP_REMOVED lines=28> */
.L_x_2484:
[----:B------:R-:W-:Y:S05]  /*32e0*/  BSYNC.RECONVERGENT B2 ;  /* 0x0000000000027941 */ /* 0x000fea0003800200 */
.L_x_2483:
        /* <DEDUP_REMOVED lines=28> */
.L_x_2486:
[----:B------:R-:W-:Y:S05]  /*34b0*/  BSYNC.RECONVERGENT B2 ;  /* 0x0000000000027941 */ /* 0x000fea0003800200 */
.L_x_2485:
        /* <DEDUP_REMOVED lines=27> */
.L_x_2478:
[----:B------:R-:W-:Y:S05]  /*3670*/  BSYNC.RECONVERGENT B0 ;  /* 0x0000000000007941 */ /* 0x000fea0003800200 */
.L_x_2463:
[----:B------:R-:W0:Y:S01]  /*3680*/  LDCU UR4, c[0x0][0x3cc] ;  /* 0x00007980ff0477ac */ /* 0x000e220008000800 */
[----:B------:R-:W-:Y:S01]  /*3690*/  VIADD R13, R13, 0x400 ;  /* 0x000004000d0d7836 */ /* 0x000fe20000000000 */
[----:B0-----:R-:W-:-:S04]  /*36a0*/  MOV R20, UR4 ;  /* 0x0000000400147c02 */ /* 0x001fc80008000f00 */
[----:B------:R-:W-:-:S13]  /*36b0*/  ISETP.GE.AND P0, PT, R13, R20, PT ;  /* 0x000000140d00720c */ /* 0x000fda0003f06270 */
[----:B------:R-:W-:Y:S05]  /*36c0*/  @!P0 BRA `(.L_x_2487) ;  /* 0xffffffd000808947 */ /* 0x000fea000383ffff */
.L_x_2459:
[----:B------:R-:W-:Y:S05]  /*36d0*/  BSYNC.RECONVERGENT B1 ;  /* 0x0000000000017941 */ /* 0x000fea0003800200 */
.L_x_2458:
[----:B------:R-:W0:Y:S01]  /*36e0*/  LDCU UR4, c[0x0][0x3c8] ;  /* 0x00007900ff0477ac */ /* 0x000e220008000800 */
[----:B------:R-:W-:Y:S01]  /*36f0*/  BAR.SYNC.DEFER_BLOCKING 0x0 ;  /* 0x0000000000007b1d */ /* 0x000fe20000010000 */
[----:B0-----:R-:W-:-:S13]  /*3700*/  ISETP.GE.AND P0, PT, R5, UR4, PT ;  /* 0x0000000405007c0c */ /* 0x001fda000bf06270 */
[----:B------:R-:W-:Y:S05]  /*3710*/  @P0 EXIT ;  /* 0x000000000000094d */ /* 0x000fea0003800000 */
[C---:B------:R-:W-:Y:S01]  /*3720*/  VIADD R10, R20.reuse, 0xffffffff ;  /* 0xffffffff140a7836 */ /* 0x040fe20000000000 */
[C---:B-12-4-:R-:W-:Y:S01]  /*3730*/  LOP3.LUT R18, R20.reuse, 0x7ffffffc, RZ, 0xc0, !PT ;  /* 0x7ffffffc14127812 */ /* 0x056fe200078ec0ff */
[----:B------:R-:W-:Y:S01]  /*3740*/  UIMAD UR5, UR4, 0x3, URZ ;  /* 0x00000003040578a4 */ /* 0x000fe2000f8e02ff */
[----:B------:R-:W-:Y:S01]  /*3750*/  LOP3.LUT R20, R20, 0x3, RZ, 0xc0, !PT ;  /* 0x0000000314147812 */ /* 0x000fe200078ec0ff */
[----:B------:R-:W0:Y:S01]  /*3760*/  LDCU.64 UR8, c[0x0][0x398] ;  /* 0x00007300ff0877ac */ /* 0x000e220008000a00 */
[----:B------:R-:W-:Y:S01]  /*3770*/  ISETP.GE.U32.AND P0, PT, R10, 0x3, PT ;  /* 0x000000030a00780c */ /* 0x000fe20003f06070 */
[----:B------:R-:W-:Y:S01]  /*3780*/  IMAD.MOV R22, RZ, RZ, -R18 ;  /* 0x000000ffff167224 */ /* 0x000fe200078e0a12 */
[----:B------:R-:W-:-:S12]  /*3790*/  USHF.L.U32 UR4, UR4, 0x1, URZ ;  /* 0x0000000104047899 */ /* 0x000fd800080006ff */
.L_x_2502:
[----:B-1----:R-:W1:Y:S01]  /*37a0*/  LDCU UR10, c[0x0][0x3cc] ;  /* 0x00007980ff0a77ac */ /* 0x002e620008000800 */
[----:B------:R-:W-:Y:S01]  /*37b0*/  HFMA2 R21, -RZ, RZ, 0, 0 ;  /* 0x00000000ff157431 */ /* 0x000fe200000001ff */
[----:B----4-:R-:W-:Y:S01]  /*37c0*/  MOV R25, RZ ;  /* 0x000000ff00197202 */ /* 0x010fe20000000f00 */
[----:B--2---:R-:W-:Y:S02]  /*37d0*/  IMAD.MOV.U32 R23, RZ, RZ, RZ ;  /* 0x000000ffff177224 */ /* 0x004fe400078e00ff */
[----:B0-----:R-:W-:Y:S01]  /*37e0*/  IMAD.MOV.U32 R19, RZ, RZ, RZ ;  /* 0x000000ffff137224 */ /* 0x001fe200078e00ff */
[----:B-1----:R-:W-:-:S09]  /*37f0*/  UISETP.GE.AND UP0, UPT, UR10, 0x1, UPT ;  /* 0x000000010a00788c */ /* 0x002fd2000bf06270 */
[----:B------:R-:W-:Y:S05]  /*3800*/  BRA.U !UP0, `(.L_x_2488) ;  /* 0x0000000908787547 */ /* 0x000fea000b800000 */
[----:B------:R-:W-:Y:S01]  /*3810*/  BSSY.RECONVERGENT B0, `(.L_x_2489) ;  /* 0x000005e000007945 */ /* 0x000fe20003800200 */
[----:B------:R-:W-:Y:S01]  /*3820*/  IMAD.IADD R24, R3, 0x1, R5 ;  /* 0x0000000103187824 */ /* 0x000fe200078e0205 */
[----:B------:R-:W-:Y:S01]  /*3830*/  MOV R25, RZ ;  /* 0x000000ff00197202 */ /* 0x000fe20000000f00 */
[----:B------:R-:W-:Y:S01]  /*3840*/  IMAD.MOV.U32 R15, RZ, RZ, RZ ;  /* 0x000000ffff0f7224 */ /* 0x000fe200078e00ff */
[----:B------:R-:W-:Y:S06]  /*3850*/  @!P0 BRA `(.L_x_2490) ;  /* 0x0000000400648947 */ /* 0x000fec0003800000 */
[----:B------:R-:W1:Y:S01]  /*3860*/  LDC R27, c[0x0][0x3c8] ;  /* 0x0000f200ff1b7b82 */ /* 0x000e620000000800 */
[----:B------:R-:W2:Y:S01]  /*3870*/  LDCU UR11, c[0x0][0x3c8] ;  /* 0x00007900ff0b77ac */ /* 0x000ea20008000800 */
[----:B------:R-:W-:Y:S01]  /*3880*/  HFMA2 R40, -RZ, RZ, 0, 0 ;  /* 0x00000000ff287431 */ /* 0x000fe200000001ff */
[----:B------:R-:W-:Y:S01]  /*3890*/  BSSY.RECONVERGENT B1, `(.L_x_2491) ;  /* 0x0000054000017945 */ /* 0x000fe20003800200 */
[----:B------:R-:W-:Y:S01]  /*38a0*/  HFMA2 R21, -RZ, RZ, 0, 0 ;  /* 0x00000000ff157431 */ /* 0x000fe200000001ff */
[----:B------:R-:W4:Y:S01]  /*38b0*/  LDCU UR10, c[0x0][0x3c8] ;  /* 0x00007900ff0a77ac */ /* 0x000f220008000800 */
[----:B------:R-:W-:Y:S01]  /*38c0*/  VIADD R26, R24, 0x20 ;  /* 0x00000020181a7836 */ /* 0x000fe20000000000 */
[----:B------:R-:W-:Y:S01]  /*38d0*/  IADD3 R38, PT, PT, R6, 0x8, RZ ;  /* 0x0000000806267810 */ /* 0x000fe20007ffe0ff */
[C---:B------:R-:W-:Y:S01]  /*38e0*/  VIADD R28, R24.reuse, 0x40 ;  /* 0x00000040181c7836 */ /* 0x040fe20000000000 */
[----:B------:R-:W-:Y:S01]  /*38f0*/  MOV R29, R22 ;  /* 0x00000016001d7202 */ /* 0x000fe20000000f00 */
[----:B------:R-:W-:-:S02]  /*3900*/  VIADD R32, R24, 0x60 ;  /* 0x0000006018207836 */ /* 0x000fc40000000000 */
[----:B------:R-:W-:Y:S02]  /*3910*/  IMAD.MOV.U32 R25, RZ, RZ, RZ ;  /* 0x000000ffff197224 */ /* 0x000fe400078e00ff */
[----:B------:R-:W-:Y:S02]  /*3920*/  IMAD.U32 R30, RZ, RZ, UR4 ;  /* 0x00000004ff1e7e24 */ /* 0x000fe4000f8e00ff */
[----:B------:R-:W-:Y:S02]  /*3930*/  IMAD.U32 R34, RZ, RZ, UR5 ;  /* 0x00000005ff227e24 */ /* 0x000fe4000f8e00ff */
[----:B------:R-:W-:Y:S01]  /*3940*/  IMAD.MOV.U32 R23, RZ, RZ, RZ ;  /* 0x000000ffff177224 */ /* 0x000fe200078e00ff */
[----:B--2---:R-:W-:Y:S01]  /*3950*/  ISETP.GE.AND P1, PT, R24, UR11, PT ;  /* 0x0000000b18007c0c */ /* 0x004fe2000bf26270 */
[----:B------:R-:W-:Y:S02]  /*3960*/  IMAD.MOV.U32 R19, RZ, RZ, RZ ;  /* 0x000000ffff137224 */ /* 0x000fe400078e00ff */
[----:B----4-:R-:W-:-:S10]  /*3970*/  IMAD.U32 R36, RZ, RZ, UR10 ;  /* 0x0000000aff247e24 */ /* 0x010fd4000f8e00ff */
.L_x_2492:
[----:B------:R-:W-:Y:S02]  /*3980*/  SHF.R.S32.HI R10, RZ, 0x1f, R40 ;  /* 0x0000001fff0a7819 */ /* 0x000fe40000011428 */
[C---:B------:R-:W-:Y:S02]  /*3990*/  IADD3 R11, P2, P3, R24.reuse, R40, R7 ;  /* 0x00000028180b7210 */ /* 0x040fe40007b5e007 */
[----:B------:R-:W-:Y:S02]  /*39a0*/  SHF.R.S32.HI R12, RZ, 0x1f, R36 ;  /* 0x0000001fff0c7819 */ /* 0x000fe40000011424 */
[----:B------:R-:W-:Y:S02]  /*39b0*/  IADD3.X R14, PT, PT, RZ, R10, R9, P2, P3 ;  /* 0x0000000aff0e7210 */ /* 0x000fe400017e6409 */
[----:B0-----:R-:W-:Y:S02]  /*39c0*/  LEA R10, P2, R11, UR8, 0x2 ;  /* 0x000000080b0a7c11 */ /* 0x001fe4000f8410ff */
[----:B------:R-:W-:-:S02]  /*39d0*/  IADD3 R13, P5, P6, R24, R36, R7 ;  /* 0x00000024180d7210 */ /* 0x000fc40007ebe007 */
[----:B------:R-:W-:Y:S02]  /*39e0*/  LEA.HI.X R11, R11, UR9, R14, 0x2, P2 ;  /* 0x000000090b0b7c11 */ /* 0x000fe400090f140e */
[----:B------:R-:W-:Y:S02]  /*39f0*/  SHF.R.S32.HI R14, RZ, 0x1f, R30 ;  /* 0x0000001fff0e7819 */ /* 0x000fe4000001141e */
[----:B------:R-:W-:Y:S02]  /*3a00*/  IADD3 R15, P2, P4, R24, R30, R7 ;  /* 0x0000001e180f7210 */ /* 0x000fe40007c5e007 */
[--C-:B------:R-:W-:Y:S02]  /*3a10*/  IADD3.X R46, PT, PT, RZ, R12, R9.reuse, P5, P6 ;  /* 0x0000000cff2e7210 */ /* 0x100fe40002fec409 */
[----:B------:R-:W-:Y:S02]  /*3a20*/  IADD3.X R44, PT, PT, RZ, R14, R9, P2, P4 ;  /* 0x0000000eff2c7210 */ /* 0x000fe400017e8409 */
[----:B-1----:R-:W-:-:S02]  /*3a30*/  ISETP.GE.AND P2, PT, R28, R27, PT ;  /* 0x0000001b1c00720c */ /* 0x002fc40003f46270 */
[----:B------:R-:W-:Y:S02]  /*3a40*/  SHF.R.S32.HI R16, RZ, 0x1f, R34 ;  /* 0x0000001fff107819 */ /* 0x000fe40000011422 */
[----:B---3--:R-:W-:Y:S02]  /*3a50*/  IADD3 R17, P5, P6, R24, R34, R7 ;  /* 0x0000002218117210 */ /* 0x008fe40007ebe007 */
[----:B------:R-:W-:Y:S02]  /*3a60*/  LEA R12, P4, R13, UR8, 0x2 ;  /* 0x000000080d0c7c11 */ /* 0x000fe4000f8810ff */
[----:B------:R-:W-:Y:S02]  /*3a70*/  IADD3.X R42, PT, PT, RZ, R16, R9, P5, P6 ;  /* 0x00000010ff2a7210 */ /* 0x000fe40002fec409 */
[----:B------:R-:W-:Y:S02]  /*3a80*/  ISETP.GE.AND P3, PT, R26, R27, PT ;  /* 0x0000001b1a00720c */ /* 0x000fe40003f66270 */
[----:B------:R-:W-:-:S02]  /*3a90*/  LEA R14, P6, R15, UR8, 0x2 ;  /* 0x000000080f0e7c11 */ /* 0x000fc4000f8c10ff */
[-C--:B------:R-:W-:Y:S02]  /*3aa0*/  ISETP.GE.AND P5, PT, R32, R27.reuse, PT ;  /* 0x0000001b2000720c */ /* 0x080fe40003fa6270 */
[----:B------:R-:W-:Y:S02]  /*3ab0*/  LEA.HI.X R13, R13, UR9, R46, 0x2, P4 ;  /* 0x000000090d0d7c11 */ /* 0x000fe4000a0f142e */
[----:B------:R-:W2:Y:S01]  /*3ac0*/  @!P2 LDG.E.CONSTANT R46, desc[UR6][R10.64+0x100] ;  /* 0x000100060a2ea981 */ /* 0x000ea2000c1e9900 */
[----:B------:R-:W-:Y:S02]  /*3ad0*/  LEA.HI.X R15, R15, UR9, R44, 0x2, P6 ;  /* 0x000000090f0f7c11 */ /* 0x000fe4000b0f142c */
[C---:B------:R-:W-:Y:S01]  /*3ae0*/  LEA R16, P6, R17.reuse, UR8, 0x2 ;  /* 0x0000000811107c11 */ /* 0x040fe2000f8c10ff */
[----:B------:R-:W3:Y:S01]  /*3af0*/  @!P2 LDG.E.CONSTANT R54, desc[UR6][R12.64+0x100] ;  /* 0x000100060c36a981 */ /* 0x000ee2000c1e9900 */
[----:B------:R-:W-:Y:S02]  /*3b00*/  ISETP.GE.AND P4, PT, R24, R27, PT ;  /* 0x0000001b1800720c */ /* 0x000fe40003f86270 */
[----:B------:R-:W-:Y:S01]  /*3b10*/  LEA.HI.X R17, R17, UR9, R42, 0x2, P6 ;  /* 0x0000000911117c11 */ /* 0x000fe2000b0f142a */
[----:B------:R-:W4:Y:S04]  /*3b20*/  @!P2 LDG.E.CONSTANT R31, desc[UR6][R14.64+0x100] ;  /* 0x000100060e1fa981 */ /* 0x000f28000c1e9900 */
[----:B------:R-:W4:Y:S04]  /*3b30*/  @!P1 LDG.E.CONSTANT R42, desc[UR6][R10.64] ;  /* 0x000000060a2a9981 */ /* 0x000f28000c1e9900 */
[----:B------:R-:W4:Y:S04]  /*3b40*/  @!P3 LDG.E.CONSTANT R44, desc[UR6][R10.64+0x80] ;  /* 0x000080060a2cb981 */ /* 0x000f28000c1e9900 */
[----:B------:R-:W4:Y:S04]  /*3b50*/  @!P5 LDG.E.CONSTANT R48, desc[UR6][R10.64+0x180] ;  /* 0x000180060a30d981 */ /* 0x000f28000c1e9900 */
[----:B------:R-:W4:Y:S04]  /*3b60*/  @!P4 LDG.E.CONSTANT R50, desc[UR6][R12.64] ;  /* 0x000000060c32c981 */ /* 0x000f28000c1e9900 */
[----:B------:R-:W4:Y:S04]  /*3b70*/  @!P3 LDG.E.CONSTANT R52, desc[UR6][R12.64+0x80] ;  /* 0x000080060c34b981 */ /* 0x000f28000c1e9900 */
[----:B------:R-:W4:Y:S04]  /*3b80*/  @!P2 LDG.E.CONSTANT R10, desc[UR6][R16.64+0x100] ;  /* 0x00010006100aa981 */ /* 0x000f28000c1e9900 */
[----:B------:R0:W4:Y:S04]  /*3b90*/  @!P5 LDG.E.CONSTANT R56, desc[UR6][R12.64+0x180] ;  /* 0x000180060c38d981 */ /* 0x000128000c1e9900 */
[----:B------:R-:W4:Y:S04]  /*3ba0*/  @!P4 LDG.E.CONSTANT R58, desc[UR6][R14.64] ;  /* 0x000000060e3ac981 */ /* 0x000f28000c1e9900 */
[----:B------:R-:W4:Y:S04]  /*3bb0*/  @!P3 LDG.E.CONSTANT R60, desc[UR6][R14.64+0x80] ;  /* 0x000080060e3cb981 */ /* 0x000f28000c1e9900 */
[----:B------:R-:W4:Y:S04]  /*3bc0*/  @!P5 LDG.E.CONSTANT R33, desc[UR6][R14.64+0x180] ;  /* 0x000180060e21d981 */ /* 0x000f28000c1e9900 */
[----:B------:R-:W4:Y:S04]  /*3bd0*/  @!P4 LDG.E.CONSTANT R35, desc[UR6][R16.64] ;  /* 0x000000061023c981 */ /* 0x000f28000c1e9900 */
[----:B------:R-:W4:Y:S04]  /*3be0*/  @!P3 LDG.E.CONSTANT R37, desc[UR6][R16.64+0x80] ;  /* 0x000080061025b981 */ /* 0x000f28000c1e9900 */
[----:B------:R-:W4:Y:S01]  /*3bf0*/  @!P5 LDG.E.CONSTANT R11, desc[UR6][R16.64+0x180] ;  /* 0x00018006100bd981 */ /* 0x000f22000c1e9900 */
[----:B------:R-:W-:-:S05]  /*3c00*/  IMAD R39, R27, 0x4, R38 ;  /* 0x000000041b277824 */ /* 0x000fca00078e0226 */
[----:B------:R-:W2:Y:S04]  /*3c10*/  LDS R41, [R39+-0x4] ;  /* 0xfffffc0027297984 */ /* 0x000ea80000000800 */
[----:B0-----:R-:W3:Y:S04]  /*3c20*/  LDS R12, [R39] ;  /* 0x00000000270c7984 */ /* 0x001ee80000000800 */
[----:B------:R-:W4:Y:S04]  /*3c30*/  LDS R13, [R39+0x4] ;  /* 0x00000400270d7984 */ /* 0x000f280000000800 */
[----:B------:R-:W0:Y:S01]  /*3c40*/  LDS R43, [R39+0x8] ;  /* 0x00000800272b7984 */ /* 0x000e220000000800 */
[----:B------:R-:W-:Y:S01]  /*3c50*/  IADD3 R29, PT, PT, R29, 0x4, RZ ;  /* 0x000000041d1d7810 */ /* 0x000fe20007ffe0ff */
[C---:B------:R-:W-:Y:S01]  /*3c60*/  IMAD R40, R27.reuse, 0x4, R40 ;  /* 0x000000041b287824 */ /* 0x040fe200078e0228 */
[----:B------:R-:W-:Y:S01]  /*3c70*/  IADD3 R38, PT, PT, R38, 0x10, RZ ;  /* 0x0000001026267810 */ /* 0x000fe20007ffe0ff */
[----:B------:R-:W-:-:S02]  /*3c80*/  IMAD R34, R27, 0x4, R34 ;  /* 0x000000041b227824 */ /* 0x000fc400078e0222 */
[C---:B------:R-:W-:Y:S02]  /*3c90*/  IMAD R30, R27.reuse, 0x4, R30 ;  /* 0x000000041b1e7824 */ /* 0x040fe400078e021e */
[----:B------:R-:W-:Y:S02]  /*3ca0*/  IMAD R36, R27, 0x4, R36 ;  /* 0x000000041b247824 */ /* 0x000fe400078e0224 */
[----:B--2---:R-:W-:-:S04]  /*3cb0*/  @!P2 FFMA R23, R41, R46, R23 ;  /* 0x0000002e2917a223 */ /* 0x004fc80000000017 */
[----:B---3--:R-:W-:-:S04]  /*3cc0*/  @!P2 FFMA R23, R12, R54, R23 ;  /* 0x000000360c17a223 */ /* 0x008fc80000000017 */
[----:B----4-:R-:W-:Y:S01]  /*3cd0*/  @!P2 FFMA R23, R13, R31, R23 ;  /* 0x0000001f0d17a223 */ /* 0x010fe20000000017 */
[C---:B------:R-:W-:Y:S01]  /*3ce0*/  @!P1 FFMA R21, R41.reuse, R42, R21 ;  /* 0x0000002a29159223 */ /* 0x040fe20000000015 */
[C---:B------:R-:W-:Y:S01]  /*3cf0*/  @!P3 FFMA R19, R41.reuse, R44, R19 ;  /* 0x0000002c2913b223 */ /* 0x040fe20000000013 */
[----:B------:R-:W-:Y:S02]  /*3d00*/  @!P5 FFMA R25, R41, R48, R25 ;  /* 0x000000302919d223 */ /* 0x000fe40000000019 */
[C---:B------:R-:W-:Y:S01]  /*3d10*/  @!P4 FFMA R21, R12.reuse, R50, R21 ;  /* 0x000000320c15c223 */ /* 0x040fe20000000015 */
[----:B0-----:R-:W-:Y:S01]  /*3d20*/  @!P2 FFMA R23, R43, R10, R23 ;  /* 0x0000000a2b17a223 */ /* 0x001fe20000000017 */
[----:B------:R-:W-:Y:S01]  /*3d30*/  ISETP.NE.AND P2, PT, R29, RZ, PT ;  /* 0x000000ff1d00720c */ /* 0x000fe20003f45270 */
[C---:B------:R-:W-:Y:S01]  /*3d40*/  @!P3 FFMA R19, R12.reuse, R52, R19 ;  /* 0x000000340c13b223 */ /* 0x040fe20000000013 */
[----:B------:R-:W-:Y:S01]  /*3d50*/  @!P5 FFMA R25, R12, R56, R25 ;  /* 0x000000380c19d223 */ /* 0x000fe20000000019 */
[----:B------:R-:W-:-:S02]  /*3d60*/  @!P4 FFMA R21, R13, R58, R21 ;  /* 0x0000003a0d15c223 */ /* 0x000fc40000000015 */
[C---:B------:R-:W-:Y:S01]  /*3d70*/  @!P3 FFMA R19, R13.reuse, R60, R19 ;  /* 0x0000003c0d13b223 */ /* 0x040fe20000000013 */
[----:B------:R-:W-:Y:S01]  /*3d80*/  @!P5 FFMA R25, R13, R33, R25 ;  /* 0x000000210d19d223 */ /* 0x000fe20000000019 */
[C---:B------:R-:W-:Y:S02]  /*3d90*/  @!P4 FFMA R21, R43.reuse, R35, R21 ;  /* 0x000000232b15c223 */ /* 0x040fe40000000015 */
[C---:B------:R-:W-:Y:S01]  /*3da0*/  @!P3 FFMA R19, R43.reuse, R37, R19 ;  /* 0x000000252b13b223 */ /* 0x040fe20000000013 */
[----:B------:R-:W-:-:S03]  /*3db0*/  @!P5 FFMA R25, R43, R11, R25 ;  /* 0x0000000b2b19d223 */ /* 0x000fc60000000019 */
[----:B------:R-:W-:Y:S05]  /*3dc0*/  @P2 BRA `(.L_x_2492) ;  /* 0xfffffff800ec2947 */ /* 0x000fea000383ffff */
[----:B------:R-:W-:Y:S05]  /*3dd0*/  BSYNC.RECONVERGENT B1 ;  /* 0x0000000000017941 */ /* 0x000fea0003800200 */
.L_x_2491:
[----:B------:R-:W-:-:S07]  /*3de0*/  MOV R15, R18 ;  /* 0x00000012000f7202 */ /* 0x000fce0000000f00 */
.L_x_2490:
[----:B0-----:R-:W-:Y:S05]  /*3df0*/  BSYNC.RECONVERGENT B0 ;  /* 0x0000000000007941 */ /* 0x001fea0003800200 */
.L_x_2489:
[----:B------:R-:W-:Y:S01]  /*3e00*/  ISETP.NE.AND P1, PT, R20, RZ, PT ;  /* 0x000000ff1400720c */ /* 0x000fe20003f25270 */
[----:B------:R-:W-:-:S12]  /*3e10*/  BSSY.RECONVERGENT B0, `(.L_x_2488) ;  /* 0x000003d000007945 */ /* 0x000fd80003800200 */
[----:B------:R-:W-:Y:S05]  /*3e20*/  @!P1 BRA `(.L_x_2493) ;  /* 0x0000000000ec9947 */ /* 0x000fea0003800000 */
[----:B------:R-:W3:Y:S01]  /*3e30*/  LDC R32, c[0x0][0x3c8] ;  /* 0x0000f200ff207b82 */ /* 0x000ee20000000800 */
[C---:B------:R-:W-:Y:S01]  /*3e40*/  VIADD R13, R24.reuse, 0x20 ;  /* 0x00000020180d7836 */ /* 0x040fe20000000000 */
[C---:B------:R-:W-:Y:S01]  /*3e50*/  IADD3 R29, PT, PT, R24.reuse, 0x60, RZ ;  /* 0x00000060181d7810 */ /* 0x040fe20007ffe0ff */
[----:B------:R-:W-:-:S05]  /*3e60*/  VIADD R27, R24, 0x40 ;  /* 0x00000040181b7836 */ /* 0x000fca0000000000 */
[----:B------:R-:W0:Y:S01]  /*3e70*/  LDC.64 R10, c[0x0][0x398] ;  /* 0x0000e600ff0a7b82 */ /* 0x000e220000000a00 */
[-C--:B---3--:R-:W-:Y:S01]  /*3e80*/  IMAD R17, R15, R32.reuse, RZ ;  /* 0x000000200f117224 */ /* 0x088fe200078e02ff */
[-C--:B------:R-:W-:Y:S02]  /*3e90*/  ISETP.GE.AND P4, PT, R13, R32.reuse, PT ;  /* 0x000000200d00720c */ /* 0x080fe40003f86270 */
[-C--:B------:R-:W-:Y:S02]  /*3ea0*/  ISETP.GE.AND P3, PT, R27, R32.reuse, PT ;  /* 0x000000201b00720c */ /* 0x080fe40003f66270 */
[----:B------:R-:W-:Y:S02]  /*3eb0*/  SHF.R.S32.HI R12, RZ, 0x1f, R17 ;  /* 0x0000001fff0c7819 */ /* 0x000fe40000011411 */
[C---:B------:R-:W-:Y:S02]  /*3ec0*/  IADD3 R13, P5, P6, R24.reuse, R17, R7 ;  /* 0x00000011180d7210 */ /* 0x040fe40007ebe007 */
[----:B------:R-:W-:-:S02]  /*3ed0*/  ISETP.GE.AND P2, PT, R24, R32, PT ;  /* 0x000000201800720c */ /* 0x000fc40003f46270 */
[----:B------:R-:W-:Y:S02]  /*3ee0*/  ISETP.GE.AND P1, PT, R29, R32, PT ;  /* 0x000000201d00720c */ /* 0x000fe40003f26270 */
[----:B------:R-:W-:Y:S02]  /*3ef0*/  IADD3.X R14, PT, PT, RZ, R12, R9, P5, P6 ;  /* 0x0000000cff0e7210 */ /* 0x000fe40002fec409 */
[----:B0-----:R-:W-:-:S04]  /*3f00*/  LEA R12, P5, R13, R10, 0x2 ;  /* 0x0000000a0d0c7211 */ /* 0x001fc800078a10ff */
[----:B------:R-:W-:-:S05]  /*3f10*/  LEA.HI.X R13, R13, R11, R14, 0x2, P5 ;  /* 0x0000000b0d0d7211 */ /* 0x000fca00028f140e */
[----:B------:R-:W2:Y:S04]  /*3f20*/  @!P2 LDG.E.CONSTANT R14, desc[UR6][R12.64] ;  /* 0x000000060c0ea981 */ /* 0x000ea8000c1e9900 */
[----:B------:R-:W3:Y:S04]  /*3f30*/  @!P4 LDG.E.CONSTANT R16, desc[UR6][R12.64+0x80] ;  /* 0x000080060c10c981 */ /* 0x000ee8000c1e9900 */
[----:B------:R-:W4:Y:S04]  /*3f40*/  @!P3 LDG.E.CONSTANT R26, desc[UR6][R12.64+0x100] ;  /* 0x000100060c1ab981 */ /* 0x000f28000c1e9900 */
[----:B------:R-:W4:Y:S01]  /*3f50*/  @!P1 LDG.E.CONSTANT R28, desc[UR6][R12.64+0x180] ;  /* 0x000180060c1c9981 */ /* 0x000f22000c1e9900 */
[----:B------:R-:W-:Y:S01]  /*3f60*/  IMAD R15, R15, 0x4, R8 ;  /* 0x000000040f0f7824 */ /* 0x000fe200078e0208 */
[----:B------:R-:W-:-:S04]  /*3f70*/  ISETP.NE.AND P5, PT, R20, 0x1, PT ;  /* 0x000000011400780c */ /* 0x000fc80003fa5270 */
[----:B------:R-:W2:Y:S02]  /*3f80*/  LDS R30, [R15+0x4] ;  /* 0x000004000f1e7984 */ /* 0x000ea40000000800 */
[C---:B--2---:R-:W-:Y:S01]  /*3f90*/  @!P2 FFMA R21, R30.reuse, R14, R21 ;  /* 0x0000000e1e15a223 */ /* 0x044fe20000000015 */
[C---:B---3--:R-:W-:Y:S01]  /*3fa0*/  @!P4 FFMA R19, R30.reuse, R16, R19 ;  /* 0x000000101e13c223 */ /* 0x048fe20000000013 */
[C---:B----4-:R-:W-:Y:S01]  /*3fb0*/  @!P3 FFMA R23, R30.reuse, R26, R23 ;  /* 0x0000001a1e17b223 */ /* 0x050fe20000000017 */
[----:B------:R-:W-:-:S04]  /*3fc0*/  @!P1 FFMA R25, R30, R28, R25 ;  /* 0x0000001c1e199223 */ /* 0x000fc80000000019 */
[----:B------:R-:W-:Y:S05]  /*3fd0*/  @!P5 BRA `(.L_x_2493) ;  /* 0x000000000080d947 */ /* 0x000fea0003800000 */
[----:B------:R-:W-:Y:S01]  /*3fe0*/  IMAD.IADD R17, R17, 0x1, R32 ;  /* 0x0000000111117824 */ /* 0x000fe200078e0220 */
[----:B------:R-:W0:Y:S04]  /*3ff0*/  LDS R30, [R15+0x8] ;  /* 0x000008000f1e7984 */ /* 0x000e280000000800 */
[----:B------:R-:W-:Y:S02]  /*4000*/  SHF.R.S32.HI R12, RZ, 0x1f, R17 ;  /* 0x0000001fff0c7819 */ /* 0x000fe40000011411 */
[----:B------:R-:W-:-:S04]  /*4010*/  IADD3 R13, P5, P6, R24, R17, R7 ;  /* 0x00000011180d7210 */ /* 0x000fc80007ebe007 */
[----:B------:R-:W-:Y:S02]  /*4020*/  IADD3.X R14, PT, PT, RZ, R12, R9, P5, P6 ;  /* 0x0000000cff0e7210 */ /* 0x000fe40002fec409 */
[----:B------:R-:W-:-:S04]  /*4030*/  LEA R12, P5, R13, R10, 0x2 ;  /* 0x0000000a0d0c7211 */ /* 0x000fc800078a10ff */
[----:B------:R-:W-:-:S05]  /*4040*/  LEA.HI.X R13, R13, R11, R14, 0x2, P5 ;  /* 0x0000000b0d0d7211 */ /* 0x000fca00028f140e */
[----:B------:R-:W0:Y:S04]  /*4050*/  @!P2 LDG.E.CONSTANT R14, desc[UR6][R12.64] ;  /* 0x000000060c0ea981 */ /* 0x000e28000c1e9900 */
[----:B------:R-:W2:Y:S04]  /*4060*/  @!P4 LDG.E.CONSTANT R16, desc[UR6][R12.64+0x80] ;  /* 0x000080060c10c981 */ /* 0x000ea8000c1e9900 */
[----:B------:R-:W3:Y:S04]  /*4070*/  @!P3 LDG.E.CONSTANT R26, desc[UR6][R12.64+0x100] ;  /* 0x000100060c1ab981 */ /* 0x000ee8000c1e9900 */
[----:B------:R-:W4:Y:S01]  /*4080*/  @!P1 LDG.E.CONSTANT R28, desc[UR6][R12.64+0x180] ;  /* 0x000180060c1c9981 */ /* 0x000f22000c1e9900 */
[----:B------:R-:W-:Y:S01]  /*4090*/  ISETP.NE.AND P5, PT, R20, 0x2, PT ;  /* 0x000000021400780c */ /* 0x000fe20003fa5270 */
[C---:B0-----:R-:W-:Y:S01]  /*40a0*/  @!P2 FFMA R21, R30.reuse, R14, R21 ;  /* 0x0000000e1e15a223 */ /* 0x041fe20000000015 */
[C---:B--2---:R-:W-:Y:S01]  /*40b0*/  @!P4 FFMA R19, R30.reuse, R16, R19 ;  /* 0x000000101e13c223 */ /* 0x044fe20000000013 */
[C---:B---3--:R-:W-:Y:S01]  /*40c0*/  @!P3 FFMA R23, R30.reuse, R26, R23 ;  /* 0x0000001a1e17b223 */ /* 0x048fe20000000017 */
[----:B----4-:R-:W-:-:S09]  /*40d0*/  @!P1 FFMA R25, R30, R28, R25 ;  /* 0x0000001c1e199223 */ /* 0x010fd20000000019 */
[----:B------:R-:W-:Y:S05]  /*40e0*/  @!P5 BRA `(.L_x_2493) ;  /* 0x00000000003cd947 */ /* 0x000fea0003800000 */
[----:B------:R-:W-:Y:S01]  /*40f0*/  IADD3 R12, PT, PT, R17, R32, RZ ;  /* 0x00000020110c7210 */ /* 0x000fe20007ffe0ff */
[----:B------:R-:W0:Y:S03]  /*4100*/  LDS R26, [R15+0xc] ;  /* 0x00000c000f1a7984 */ /* 0x000e260000000800 */
[----:B------:R-:W-:Y:S02]  /*4110*/  IADD3 R24, P5, P6, R24, R12, R7 ;  /* 0x0000000c18187210 */ /* 0x000fe40007ebe007 */
[----:B------:R-:W-:-:S04]  /*4120*/  SHF.R.S32.HI R12, RZ, 0x1f, R12 ;  /* 0x0000001fff0c7819 */ /* 0x000fc8000001140c */
[----:B------:R-:W-:Y:S02]  /*4130*/  IADD3.X R12, PT, PT, RZ, R12, R9, P5, P6 ;  /* 0x0000000cff0c7210 */ /* 0x000fe40002fec409 */
[----:B------:R-:W-:-:S04]  /*4140*/  LEA R10, P5, R24, R10, 0x2 ;  /* 0x0000000a180a7211 */ /* 0x000fc800078a10ff */
[----:B------:R-:W-:-:S05]  /*4150*/  LEA.HI.X R11, R24, R11, R12, 0x2, P5 ;  /* 0x0000000b180b7211 */ /* 0x000fca00028f140c */
[----:B------:R-:W0:Y:S04]  /*4160*/  @!P2 LDG.E.CONSTANT R12, desc[UR6][R10.64] ;  /* 0x000000060a0ca981 */ /* 0x000e28000c1e9900 */
[----:B------:R-:W2:Y:S04]  /*4170*/  @!P4 LDG.E.CONSTANT R14, desc[UR6][R10.64+0x80] ;  /* 0x000080060a0ec981 */ /* 0x000ea8000c1e9900 */
[----:B------:R-:W3:Y:S04]  /*4180*/  @!P3 LDG.E.CONSTANT R16, desc[UR6][R10.64+0x100] ;  /* 0x000100060a10b981 */ /* 0x000ee8000c1e9900 */
[----:B------:R-:W4:Y:S01]  /*4190*/  @!P1 LDG.E.CONSTANT R24, desc[UR6][R10.64+0x180] ;  /* 0x000180060a189981 */ /* 0x000f22000c1e9900 */
[C---:B0-----:R-:W-:Y:S01]  /*41a0*/  @!P2 FFMA R21, R26.reuse, R12, R21 ;  /* 0x0000000c1a15a223 */ /* 0x041fe20000000015 */
[C---:B--2---:R-:W-:Y:S01]  /*41b0*/  @!P4 FFMA R19, R26.reuse, R14, R19 ;  /* 0x0000000e1a13c223 */ /* 0x044fe20000000013 */
[C---:B---3--:R-:W-:Y:S01]  /*41c0*/  @!P3 FFMA R23, R26.reuse, R16, R23 ;  /* 0x000000101a17b223 */ /* 0x048fe20000000017 */
[----:B----4-:R-:W-:-:S07]  /*41d0*/  @!P1 FFMA R25, R26, R24, R25 ;  /* 0x000000181a199223 */ /* 0x010fce0000000019 */
.L_x_2493:
[----:B------:R-:W-:Y:S05]  /*41e0*/  BSYNC.RECONVERGENT B0 ;  /* 0x0000000000007941 */ /* 0x000fea0003800200 */
.L_x_2488:
[----:B------:R-:W1:Y:S01]  /*41f0*/  LDC R16, c[0x0][0x3c8] ;  /* 0x0000f200ff107b82 */ /* 0x000e620000000800 */
[----:B------:R-:W2:Y:S01]  /*4200*/  LDCU.64 UR10, c[0x0][0x3b8] ;  /* 0x00007700ff0a77ac */ /* 0x000ea20008000a00 */
[----:B------:R-:W-:Y:S01]  /*4210*/  IMAD.IADD R15, R3, 0x1, R5 ;  /* 0x00000001030f7824 */ /* 0x000fe200078e0205 */
[----:B------:R-:W-:Y:S03]  /*4220*/  BSSY.RECONVERGENT B0, `(.L_x_2494) ;  /* 0x000000f000007945 */ /* 0x000fe60003800200 */
[C---:B------:R-:W-:Y:S01]  /*4230*/  VIADD R10, R15.reuse, 0x20 ;  /* 0x000000200f0a7836 */ /* 0x040fe20000000000 */
[----:B------:R-:W-:Y:S01]  /*4240*/  IADD3 R13, P3, PT, R2, R15, RZ ;  /* 0x0000000f020d7210 */ /* 0x000fe20007f7e0ff */
[C---:B------:R-:W-:Y:S01]  /*4250*/  VIADD R12, R15.reuse, 0x60 ;  /* 0x000000600f0c7836 */ /* 0x040fe20000000000 */
[----:B------:R-:W-:-:S03]  /*4260*/  IADD3 R11, PT, PT, R15, 0x40, RZ ;  /* 0x000000400f0b7810 */ /* 0x000fc60007ffe0ff */
[----:B------:R-:W-:Y:S01]  /*4270*/  IMAD.X R14, RZ, RZ, R4, P3 ;  /* 0x000000ffff0e7224 */ /* 0x000fe200018e0604 */
[-C--:B-1----:R-:W-:Y:S02]  /*4280*/  ISETP.GE.AND P1, PT, R15, R16.reuse, PT ;  /* 0x000000100f00720c */ /* 0x082fe40003f26270 */
[-C--:B------:R-:W-:Y:S02]  /*4290*/  ISETP.GE.AND P2, PT, R10, R16.reuse, PT ;  /* 0x000000100a00720c */ /* 0x080fe40003f46270 */
[----:B--2---:R-:W-:Y:S02]  /*42a0*/  LEA R10, P5, R13, UR10, 0x2 ;  /* 0x0000000a0d0a7c11 */ /* 0x004fe4000f8a10ff */
[-C--:B------:R-:W-:Y:S02]  /*42b0*/  ISETP.GE.AND P3, PT, R11, R16.reuse, PT ;  /* 0x000000100b00720c */ /* 0x080fe40003f66270 */
[----:B------:R-:W-:Y:S02]  /*42c0*/  LEA.HI.X R11, R13, UR11, R14, 0x2, P5 ;  /* 0x0000000b0d0b7c11 */ /* 0x000fe4000a8f140e */
[----:B------:R-:W-:-:S03]  /*42d0*/  ISETP.GE.AND P4, PT, R12, R16, PT ;  /* 0x000000100c00720c */ /* 0x000fc60003f86270 */
[----:B------:R-:W-:Y:S10]  /*42e0*/  @P1 BRA `(.L_x_2495) ;  /* 0x0000000000081947 */ /* 0x000ff40003800000 */
[----:B-----5:R-:W-:-:S05]  /*42f0*/  FMUL R21, R0, R21 ;  /* 0x0000001500157220 */ /* 0x020fca0000400000 */
[----:B------:R1:W-:Y:S02]  /*4300*/  REDG.E.ADD.F32.FTZ.RN.STRONG.GPU desc[UR6][R10.64], R21 ;  /* 0x000000150a0079a6 */ /* 0x0003e4000c12f306 */
.L_x_2495:
[----:B0-----:R-:W-:Y:S05]  /*4310*/  BSYNC.RECONVERGENT B0 ;  /* 0x0000000000007941 */ /* 0x001fea0003800200 */
.L_x_2494:
[----:B------:R-:W-:Y:S04]  /*4320*/  BSSY.RECONVERGENT B0, `(.L_x_2496) ;  /* 0x0000004000007945 */ /* 0x000fe80003800200 */
[----:B------:R-:W-:Y:S05]  /*4330*/  @P2 BRA `(.L_x_2497) ;  /* 0x0000000000082947 */ /* 0x000fea0003800000 */
[----:B-----5:R-:W-:-:S05]  /*4340*/  FMUL R19, R0, R19 ;  /* 0x0000001300137220 */ /* 0x020fca0000400000 */
[----:B------:R0:W-:Y:S02]  /*4350*/  REDG.E.ADD.F32.FTZ.RN.STRONG.GPU desc[UR6][R10.64+0x80], R19 ;  /* 0x000080130a0079a6 */ /* 0x0001e4000c12f306 */
.L_x_2497:
[----:B------:R-:W-:Y:S05]  /*4360*/  BSYNC.RECONVERGENT B0 ;  /* 0x0000000000007941 */ /* 0x000fea0003800200 */
.L_x_2496:
[----:B------:R-:W-:Y:S04]  /*4370*/  BSSY.RECONVERGENT B0, `(.L_x_2498) ;  /* 0x0000004000007945 */ /* 0x000fe80003800200 */
[----:B------:R-:W-:Y:S05]  /*4380*/  @P3 BRA `(.L_x_2499) ;  /* 0x0000000000083947 */ /* 0x000fea0003800000 */
[----:B-----5:R-:W-:-:S05]  /*4390*/  FMUL R23, R0, R23 ;  /* 0x0000001700177220 */ /* 0x020fca0000400000 */
[----:B------:R2:W-:Y:S02]  /*43a0*/  REDG.E.ADD.F32.FTZ.RN.STRONG.GPU desc[UR6][R10.64+0x100], R23 ;  /* 0x000100170a0079a6 */ /* 0x0005e4000c12f306 */
.L_x_2499:
[----:B------:R-:W-:Y:S05]  /*43b0*/  BSYNC.RECONVERGENT B0 ;  /* 0x0000000000007941 */ /* 0x000fea0003800200 */
.L_x_2498:
[----:B------:R-:W-:Y:S04]  /*43c0*/  BSSY.RECONVERGENT B0, `(.L_x_2500) ;  /* 0x0000004000007945 */ /* 0x000fe80003800200 */
[----:B------:R-:W-:Y:S05]  /*43d0*/  @P4 BRA `(.L_x_2501) ;  /* 0x0000000000084947 */ /* 0x000fea0003800000 */
[----:B-----5:R-:W-:-:S05]  /*43e0*/  FMUL R25, R0, R25 ;  /* 0x0000001900197220 */ /* 0x020fca0000400000 */
[----:B------:R4:W-:Y:S02]  /*43f0*/  REDG.E.ADD.F32.FTZ.RN.STRONG.GPU desc[UR6][R10.64+0x180], R25 ;  /* 0x000180190a0079a6 */ /* 0x0009e4000c12f306 */
.L_x_2501:
[----:B------:R-:W-:Y:S05]  /*4400*/  BSYNC.RECONVERGENT B0 ;  /* 0x0000000000007941 */ /* 0x000fea0003800200 */
.L_x_2500:
[----:B------:R-:W-:-:S04]  /*4410*/  IADD3 R5, PT, PT, R5, 0x400, RZ ;  /* 0x0000040005057810 */ /* 0x000fc80007ffe0ff */
[----:B------:R-:W-:-:S13]  /*4420*/  ISETP.GE.AND P1, PT, R5, R16, PT ;  /* 0x000000100500720c */ /* 0x000fda0003f26270 */
[----:B------:R-:W-:Y:S05]  /*4430*/  @!P1 BRA `(.L_x_2502) ;  /* 0xfffffff000d89947 */ /* 0x000fea000383ffff */
[----:B------:R-:W-:Y:S05]  /*4440*/  EXIT ;  /* 0x000000000000794d */ /* 0x000fea0003800000 */
        .weak           $__internal_19_$__cuda_sm3x_div_rn_noftz_f32_slowpath
        .type           $__internal_19_$__cuda_sm3x_div_rn_noftz_f32_slowpath,@function
        .size           $__internal_19_$__cuda_sm3x_div_rn_noftz_f32_slowpath,(.L_x_4641 - $__internal_19_$__cuda_sm3x_div_rn_noftz_f32_slowpath)
$__internal_19_$__cuda_sm3x_div_rn_noftz_f32_slowpath:
        /* <DEDUP_REMOVED lines=34> */
.L_x_2504:
        /* <DEDUP_REMOVED lines=51> */
.L_x_2511:
[----:B------:R-:W-:-:S04]  /*49a0*/  LOP3.LUT R28, R28, 0x80000000, RZ, 0xc0, !PT ;  /* 0x800000001c1c7812 */ /* 0x000fc800078ec0ff */
[----:B------:R-:W-:Y:S01]  /*49b0*/  LOP3.LUT R28, R28, 0x7f800000, RZ, 0xfc, !PT ;  /* 0x7f8000001c1c7812 */ /* 0x000fe200078efcff */
[----:B------:R-:W-:Y:S06]  /*49c0*/  BRA `(.L_x_2512) ;  /* 0x0000000000047947 */ /* 0x000fec0003800000 */
.L_x_2510:
[----:B------:R-:W-:-:S07]  /*49d0*/  LEA R28, R25, R28, 0x17 ;  /* 0x0000001c191c7211 */ /* 0x000fce00078eb8ff */
.L_x_2512:
[----:B------:R-:W-:Y:S05]  /*49e0*/  BSYNC.RECONVERGENT B5 ;  /* 0x0000000000057941 */ /* 0x000fea0003800200 */
.L_x_2509:
[----:B------:R-:W-:Y:S05]  /*49f0*/  BRA `(.L_x_2513) ;  /* 0x0000000000207947 */ /* 0x000fea0003800000 */
.L_x_2508:
[----:B------:R-:W-:-:S04]  /*4a00*/  LOP3.LUT R17, R17, 0x80000000, R20, 0x48, !PT ;  /* 0x8000000011117812 */ /* 0x000fc800078e4814 */
[----:B------:R-:W-:Y:S01]  /*4a10*/  LOP3.LUT R28, R17, 0x7f800000, RZ, 0xfc, !PT ;  /* 0x7f800000111c7812 */ /* 0x000fe200078efcff */
[----:B------:R-:W-:Y:S06]  /*4a20*/  BRA `(.L_x_2513) ;  /* 0x0000000000147947 */ /* 0x000fec0003800000 */
.L_x_2507:
[----:B------:R-:W-:Y:S01]  /*4a30*/  LOP3.LUT R28, R17, 0x80000000, R20, 0x48, !PT ;  /* 0x80000000111c7812 */ /* 0x000fe200078e4814 */
[----:B------:R-:W-:Y:S06]  /*4a40*/  BRA `(.L_x_2513) ;  /* 0x00000000000c7947 */ /* 0x000fec0003800000 */
.L_x_2506:
[----:B------:R-:W0:Y:S01]  /*4a50*/  MUFU.RSQ R28, -QNAN ;  /* 0xffc00000001c7908 */ /* 0x000e220000001400 */
[----:B------:R-:W-:Y:S05]  /*4a60*/  BRA `(.L_x_2513) ;  /* 0x0000000000047947 */ /* 0x000fea0003800000 */
.L_x_2505:
[----:B------:R-:W-:-:S07]  /*4a70*/  FADD.FTZ R28, R20, R17 ;  /* 0x00000011141c7221 */ /* 0x000fce0000010000 */
.L_x_2513:
[----:B------:R-:W-:Y:S05]  /*4a80*/  BSYNC.RECONVERGENT B4 ;  /* 0x0000000000047941 */ /* 0x000fea0003800200 */
.L_x_2503:
[----:B------:R-:W-:-:S04]  /*4a90*/  IMAD.MOV.U32 R27, RZ, RZ, 0x0 ;  /* 0x00000000ff1b7424 */ /* 0x000fc800078e00ff */
[----:B0-----:R-:W-:Y:S05]  /*4aa0*/  RET.REL.NODEC R26 `(_Z17moe_expert_kernelIfLb1EEvPKT_S2_S2_S2_PKfPKiS6_PS0_iiiiii) ;  /* 0xffffffb41a547950 */ /* 0x001fea0003c3ffff */
.L_x_2514:
        /* <DEDUP_REMOVED lines=13> */
.L_x_4641:


//--------------------- .text._Z17moe_expert_kernelI13__nv_bfloat16Lb0EEvPKT_S3_S3_S3_PKfPKiS7_PS1_iiiiii --------------------------
	.section	.text._Z17moe_expert_kernelI13__nv_bfloat16Lb0EEvPKT_S3_S3_S3_PKfPKiS7_PS1_iiiiii,"ax",@progbits
	.align	128
        .global         _Z17moe_expert_kernelI13__nv_bfloat16Lb0EEvPKT_S3_S3_S3_PKfPKiS7_PS1_iiiiii
        .type           _Z17moe_expert_kernelI13__nv_bfloat16Lb0EEvPKT_S3_S3_S3_PKfPKiS7_PS1_iiiiii,@function
        .size           _Z17moe_expert_kernelI13__nv_bfloat16Lb0EEvPKT_S3_S3_S3_PKfPKiS7_PS1_iiiiii,(.L_x_4642 - _Z17moe_expert_kernelI13__nv_bfloat16Lb0EEvPKT_S3_S3_S3_PKfPKiS7_PS1_iiiiii)
        .other          _Z17moe_expert_kernelI13__nv_bfloat16Lb0EEvPKT_S3_S3_S3_PKfPKiS7_PS1_iiiiii,@"STO_CUDA_ENTRY STV_DEFAULT"
_Z17moe_expert_kernelI13__nv_bfloat16Lb0EEvPKT_S3_S3_S3_PKfPKiS7_PS1_iiiiii:
.text._Z17moe_expert_kernelI13__nv_bfloat16Lb0EEvPKT_S3_S3_S3_PKfPKiS7_PS1_iiiiii:
        /* <DEDUP_REMOVED lines=40> */
[----:B0-----:R-:W-:-:S07]  /*0280*/  LEA R10, R13, R4, 0x18 ;  /* 0x000000040d0a7211 */ /* 0x001fce00078ec0ff */
.L_x_2519:
[----:B-1----:R-:W-:-:S04]  /*0290*/  IADD3 R4, P0, PT, R8, R11, RZ ;  /* 0x0000000b08047210 */ /* 0x002fc80007f1e0ff */
[----:B------:R-:W-:Y:S02]  /*02a0*/  IADD3.X R13, PT, PT, RZ, R5, RZ, P0, !PT ;  /* 0x00000005ff0d7210 */ /* 0x000fe400007fe4ff */
[----:B------:R-:W-:-:S04]  /*02b0*/  LEA R12, P0, R4, UR8, 0x1 ;  /* 0x00000008040c7c11 */ /* 0x000fc8000f8008ff */
[----:B------:R-:W-:-:S05]  /*02c0*/  LEA.HI.X R13, R4, UR9, R13, 0x1, P0 ;  /* 0x00000009040d7c11 */ /* 0x000fca00080f0c0d */
[----:B------:R-:W2:Y:S04]  /*02d0*/  LDG.E.U16.CONSTANT R4, desc[UR6][R12.64] ;  /* 0x000000060c047981 */ /* 0x000ea8000c1e9500 */
[----:B------:R-:W3:Y:S04]  /*02e0*/  LDG.E.U16.CONSTANT R14, desc[UR6][R12.64+0x200] ;  /* 0x000200060c0e7981 */ /* 0x000ee8000c1e9500 */
[----:B------:R-:W4:Y:S04]  /*02f0*/  LDG.E.U16.CONSTANT R16, desc[UR6][R12.64+0x400] ;  /* 0x000400060c107981 */ /* 0x000f28000c1e9500 */
[----:B------:R-:W4:Y:S04]  /*0300*/  LDG.E.U16.CONSTANT R17, desc[UR6][R12.64+0x600] ;  /* 0x000600060c117981 */ /* 0x000f28000c1e9500 */
[----:B------:R-:W4:Y:S04]  /*0310*/  LDG.E.U16.CONSTANT R19, desc[UR6][R12.64+0x800] ;  /* 0x000800060c137981 */ /* 0x000f28000c1e9500 */
[----:B------:R-:W4:Y:S04]  /*0320*/  LDG.E.U16.CONSTANT R21, desc[UR6][R12.64+0xa00] ;  /* 0x000a00060c157981 */ /* 0x000f28000c1e9500 */
[----:B------:R-:W4:Y:S04]  /*0330*/  LDG.E.U16.CONSTANT R23, desc[UR6][R12.64+0xc00] ;  /* 0x000c00060c177981 */ /* 0x000f28000c1e9500 */
[----:B------:R0:W4:Y:S01]  /*0340*/  LDG.E.U16.CONSTANT R24, desc[UR6][R12.64+0xe00] ;  /* 0x000e00060c187981 */ /* 0x000122000c1e9500 */
[----:B------:R-:W-:-:S02]  /*0350*/  IMAD R15, R11, 0x4, R10 ;  /* 0x000000040b0f7824 */ /* 0x000fc400078e020a */
[----:B------:R-:W-:Y:S02]  /*0360*/  VIADD R2, R2, 0x8 ;  /* 0x0000000802027836 */ /* 0x000fe40000000000 */
[----:B------:R-:W-:-:S03]  /*0370*/  VIADD R11, R11, 0x800 ;  /* 0x000008000b0b7836 */ /* 0x000fc60000000000 */
[----:B------:R-:W-:Y:S01]  /*0380*/  ISETP.NE.AND P0, PT, R2, R27, PT ;  /* 0x0000001b0200720c */ /* 0x000fe20003f05270 */
[----:B--2---:R-:W-:Y:S02]  /*0390*/  IMAD.U32 R4, R4, 0x10000, RZ ;  /* 0x0001000004047824 */ /* 0x004fe400078e00ff */
[----:B---3--:R-:W-:-:S03]  /*03a0*/  IMAD.U32 R14, R14, 0x10000, RZ ;  /* 0x000100000e0e7824 */ /* 0x008fc600078e00ff */
[----:B------:R1:W-:Y:S01]  /*03b0*/  STS [R15], R4 ;  /* 0x000000040f007388 */ /* 0x0003e20000000800 */
[----:B----4-:R-:W-:-:S03]  /*03c0*/  SHF.L.U32 R16, R16, 0x10, RZ ;  /* 0x0000001010107819 */ /* 0x010fc600000006ff */
[----:B------:R1:W-:Y:S01]  /*03d0*/  STS [R15+0x400], R14 ;  /* 0x0004000e0f007388 */ /* 0x0003e20000000800 */
[----:B------:R-:W-:-:S03]  /*03e0*/  IMAD.U32 R18, R17, 0x10000, RZ ;  /* 0x0001000011127824 */ /* 0x000fc600078e00ff */
[----:B------:R1:W-:Y:S01]  /*03f0*/  STS [R15+0x800], R16 ;  /* 0x000800100f007388 */ /* 0x0003e20000000800 */
[----:B------:R-:W-:-:S03]  /*0400*/  IMAD.U32 R20, R19, 0x10000, RZ ;  /* 0x0001000013147824 */ /* 0x000fc600078e00ff */
        /* <DEDUP_REMOVED lines=9> */
.L_x_2518:
[----:B------:R-:W-:Y:S05]  /*04a0*/  BSYNC.RECONVERGENT B1 ;  /* 0x0000000000017941 */ /* 0x000fea0003800200 */
.L_x_2517:
[----:B------:R-:W-:Y:S05]  /*04b0*/  @!P1 BRA `(.L_x_2516) ;  /* 0x0000000000e89947 */ /* 0x000fea0003800000 */
[----:B------:R-:W-:Y:S01]  /*04c0*/  ISETP.GE.U32.AND P0, PT, R26, 0x4, PT ;  /* 0x000000041a00780c */ /* 0x000fe20003f06070 */
[----:B------:R-:W-:Y:S01]  /*04d0*/  BSSY.RECONVERGENT B1, `(.L_x_2520) ;  /* 0x0000019000017945 */ /* 0x000fe20003800200 */
[----:B------:R-:W-:-:S11]  /*04e0*/  LOP3.LUT P1, R25, R25, 0x3, RZ, 0xc0, !PT ;  /* 0x0000000319197812 */ /* 0x000fd6000782c0ff */
        /* <DEDUP_REMOVED lines=9> */
[----:B------:R-:W4:Y:S01]  /*0580*/  LDG.E.U16.CONSTANT R14, desc[UR6][R12.64+0x600] ;  /* 0x000600060c0e7981 */ /* 0x000f22000c1e9500 */
        /* <DEDUP_REMOVED lines=10> */
[----:B------:R-:W-:-:S03]  /*0630*/  SHF.L.U32 R14, R14, 0x10, RZ ;  /* 0x000000100e0e7819 */ /* 0x000fc600000006ff */
[----:B------:R0:W-:Y:S04]  /*0640*/  STS [R15+0x800], R10 ;  /* 0x0008000a0f007388 */ /* 0x0001e80000000800 */
[----:B------:R0:W-:Y:S02]  /*0650*/  STS [R15+0xc00], R14 ;  /* 0x000c000e0f007388 */ /* 0x0001e40000000800 */
.L_x_2521:
[----:B------:R-:W-:Y:S05]  /*0660*/  BSYNC.RECONVERGENT B1 ;  /* 0x0000000000017941 */ /* 0x000fea0003800200 */
.L_x_2520:
[----:B------:R-:W-:Y:S05]  /*0670*/  @!P1 BRA `(.L_x_2516) ;  /* 0x0000000000789947 */ /* 0x000fea0003800000 */
[----:B------:R-:W-:Y:S02]  /*0680*/  ISETP.NE.AND P1, PT, R25, 0x1, PT ;  /* 0x000000011900780c */ /* 0x000fe40003f25270 */
        /* <DEDUP_REMOVED lines=10> */
[----:B------:R-:W2:Y:S02]  /*0730*/  @P1 LDG.E.U16.CONSTANT R4, desc[UR6][R14.64+0x200] ;  /* 0x000200060e041981 */ /* 0x000ea4000c1e9500 */
[C---:B------:R-:W-:Y:S02]  /*0740*/  @P1 IMAD R17, R11.reuse, 0x4, R0 ;  /* 0x000000040b111824 */ /* 0x040fe400078e0200 */
[----:B------:R-:W-:-:S05]  /*0750*/  @P1 VIADD R11, R11, 0x200 ;  /* 0x000002000b0b1836 */ /* 0x000fca0000000000 */
[----:B------:R-:W-:-:S05]  /*0760*/  @!P0 IADD3 R0, P2, PT, R8, R11, RZ ;  /* 0x0000000b08008210 */ /* 0x000fca0007f5e0ff */
[----:B------:R-:W-:Y:S01]  /*0770*/  @!P0 IMAD.X R2, RZ, RZ, R5, P2 ;  /* 0x000000ffff028224 */ /* 0x000fe200010e0605 */
        /* <DEDUP_REMOVED lines=14> */
.L_x_2516:
[----:B------:R-:W-:Y:S05]  /*0860*/  BSYNC.RECONVERGENT B0 ;  /* 0x0000000000007941 */ /* 0x000fea0003800200 */
.L_x_2515:
[----:B------:R-:W1:Y:S01]  /*0870*/  LDCU UR5, c[0x0][0x3cc] ;  /* 0x00007980ff0577ac */ /* 0x000e620008000800 */
[----:B------:R-:W3:Y:S01]  /*0880*/  S2R R13, SR_CgaCtaId ;  /* 0x00000000000d7919 */ /* 0x000ee20000008800 */
[----:B--2---:R-:W-:Y:S01]  /*0890*/  IMAD.SHL.U32 R17, R7, 0x80, RZ ;  /* 0x0000008007117824 */ /* 0x004fe200078e00ff */
[----:B0-----:R-:W-:Y:S01]  /*08a0*/  MOV R10, 0x400 ;  /* 0x00000400000a7802 */ /* 0x001fe20000000f00 */
[----:B------:R-:W0:Y:S01]  /*08b0*/  LDCU UR4, c[0x0][0x3c0] ;  /* 0x00007800ff0477ac */ /* 0x000e220008000800 */
[----:B------:R-:W-:Y:S01]  /*08c0*/  BSSY.RECONVERGENT B0, `(.L_x_2522) ;  /* 0x00003c2000007945 */ /* 0x000fe20003800200 */
[----:B-1----:R-:W-:Y:S02]  /*08d0*/  IMAD.U32 R12, RZ, RZ, UR5 ;  /* 0x00000005ff0c7e24 */ /* 0x002fe4000f8e00ff */
[----:B0-----:R-:W-:Y:S01]  /*08e0*/  IMAD R11, R3, UR4, RZ ;  /* 0x00000004030b7c24 */ /* 0x001fe2000f8e02ff */
[----:B------:R-:W-:Y:S02]  /*08f0*/  BAR.SYNC.DEFER_BLOCKING 0x0 ;  /* 0x0000000000007b1d */ /* 0x000fe40000010000 */
[-C--:B------:R-:W-:Y:S01]  /*0900*/  ISETP.GE.AND P0, PT, R17, R12.reuse, PT ;  /* 0x0000000c1100720c */ /* 0x080fe20003f06270 */
[----:B------:R-:W-:-:S05]  /*0910*/  IMAD R4, R11, R12, RZ ;  /* 0x0000000c0b047224 */ /* 0x000fca00078e02ff */
[----:B------:R-:W-:Y:S02]  /*0920*/  SHF.R.S32.HI R2, RZ, 0x1f, R4 ;  /* 0x0000001fff027819 */ /* 0x000fe40000011404 */
[----:B---3--:R-:W-:-:S04]  /*0930*/  LEA R10, R13, R10, 0x18 ;  /* 0x0000000a0d0a7211 */ /* 0x008fc800078ec0ff */
[----:B------:R-:W-:Y:S01]  /*0940*/  LEA R11, R3, R10, 0x2 ;  /* 0x0000000a030b7211 */ /* 0x000fe200078e10ff */
[----:B------:R-:W-:Y:S06]  /*0950*/  @P0 BRA `(.L_x_2523) ;  /* 0x0000003800e00947 */ /* 0x000fec0003800000 */
[----:B------:R-:W0:Y:S02]  /*0960*/  LDCU UR4, c[0x0][0x3d4] ;  /* 0x00007a80ff0477ac */ /* 0x000e240008000800 */
[----:B0-----:R-:W-:-:S09]  /*0970*/  UISETP.NE.AND UP0, UPT, UR4, 0x1, UPT ;  /* 0x000000010400788c */ /* 0x001fd2000bf05270 */
[----:B------:R-:W-:Y:S05]  /*0980*/  BRA.U !UP0, `(.L_x_2524) ;  /* 0x0000002508d87547 */ /* 0x000fea000b800000 */
[----:B------:R-:W-:-:S09]  /*0990*/  UISETP.NE.AND UP0, UPT, UR4, URZ, UPT ;  /* 0x000000ff0400728c */ /* 0x000fd2000bf05270 */
[----:B------:R-:W-:Y:S05]  /*09a0*/  BRA.U UP0, `(.L_x_2525) ;  /* 0x0000001500687547 */ /* 0x000fea000b800000 */
[----:B------:R-:W-:-:S13]  /*09b0*/  ISETP.GE.AND P0, PT, R3, 0x1, PT ;  /* 0x000000010300780c */ /* 0x000fda0003f06270 */
[----:B------:R-:W-:Y:S05]  /*09c0*/  @!P0 BRA `(.L_x_2526) ;  /* 0x0000001000888947 */ /* 0x000fea0003800000 */
[C---:B------:R-:W-:Y:S02]  /*09d0*/  LOP3.LUT R30, R3.reuse, 0x3, RZ, 0xc0, !PT ;  /* 0x00000003031e7812 */ /* 0x040fe400078ec0ff */
[----:B------:R-:W-:-:S07]  /*09e0*/  LOP3.LUT R16, R3, 0x7ffffffc, RZ, 0xc0, !PT ;  /* 0x7ffffffc03107812 */ /* 0x000fce00078ec0ff */
.L_x_2546:
[----:B------:R-:W0:Y:S01]  /*09f0*/  LDCU UR4, c[0x0][0x3c8] ;  /* 0x00007900ff0477ac */ /* 0x000e220008000800 */
[----:B------:R-:W-:Y:S02]  /*0a00*/  HFMA2 R3, -RZ, RZ, 0, 0 ;  /* 0x00000000ff037431 */ /* 0x000fe400000001ff */
[----:B------:R-:W-:Y:S02]  /*0a10*/  IMAD.IADD R23, R6, 0x1, R17 ;  /* 0x0000000106177824 */ /* 0x000fe400078e0211 */
[----:B------:R-:W-:Y:S02]  /*0a20*/  IMAD.MOV.U32 R13, RZ, RZ, RZ ;  /* 0x000000ffff0d7224 */ /* 0x000fe400078e00ff */
[----:B------:R-:W-:Y:S02]  /*0a30*/  IMAD.MOV.U32 R22, RZ, RZ, RZ ;  /* 0x000000ffff167224 */ /* 0x000fe400078e00ff */
[----:B------:R-:W-:Y:S02]  /*0a40*/  IMAD.MOV.U32 R0, RZ, RZ, RZ ;  /* 0x000000ffff007224 */ /* 0x000fe400078e00ff */
[----:B------:R-:W-:Y:S01]  /*0a50*/  IMAD.MOV.U32 R25, RZ, RZ, RZ ;  /* 0x000000ffff197224 */ /* 0x000fe200078e00ff */
[----:B0-----:R-:W-:-:S09]  /*0a60*/  UISETP.GE.U32.AND UP0, UPT, UR4, 0x4, UPT ;  /* 0x000000040400788c */ /* 0x001fd2000bf06070 */
[----:B------:R-:W-:Y:S05]  /*0a70*/  BRA.U !UP0, `(.L_x_2527) ;  /* 0x00000005086c7547 */ /* 0x000fea000b800000 */
[----:B------:R-:W0:Y:S01]  /*0a80*/  LDCU UR4, c[0x0][0x3cc] ;  /* 0x00007980ff0477ac */ /* 0x000e220008000800 */
[C---:B------:R-:W-:Y:S01]  /*0a90*/  VIADD R39, R23.reuse, 0x20 ;  /* 0x0000002017277836 */ /* 0x040fe20000000000 */
[C---:B------:R-:W-:Y:S01]  /*0aa0*/  IADD3 R40, PT, PT, R23.reuse, 0x40, RZ ;  /* 0x0000004017287810 */ /* 0x040fe20007ffe0ff */
[C---:B------:R-:W-:Y:S02]  /*0ab0*/  VIADD R41, R23.reuse, 0x60 ;  /* 0x0000006017297836 */ /* 0x040fe40000000000 */
[----:B------:R-:W-:Y:S02]  /*0ac0*/  IMAD.MOV.U32 R27, RZ, RZ, RZ ;  /* 0x000000ffff1b7224 */ /* 0x000fe400078e00ff */
[----:B------:R-:W-:Y:S01]  /*0ad0*/  IMAD.MOV.U32 R22, RZ, RZ, RZ ;  /* 0x000000ffff167224 */ /* 0x000fe200078e00ff */
[----:B0-----:R-:W-:-:S13]  /*0ae0*/  ISETP.GE.AND P0, PT, R23, UR4, PT ;  /* 0x0000000417007c0c */ /* 0x001fda000bf06270 */
.L_x_2528:
[----:B------:R-:W0:Y:S01]  /*0af0*/  LDCU UR8, c[0x0][0x3cc] ;  /* 0x00007980ff0877ac */ /* 0x000e220008000800 */
[----:B------:R-:W1:Y:S01]  /*0b00*/  LDCU.64 UR4, c[0x0][0x388] ;  /* 0x00007100ff0477ac */ /* 0x000e620008000a00 */
[----:B0-----:R-:W-:Y:S01]  /*0b10*/  IMAD R12, R27, UR8, RZ ;  /* 0x000000081b0c7c24 */ /* 0x001fe2000f8e02ff */
[----:B------:R-:W-:Y:S02]  /*0b20*/  ISETP.GE.AND P3, PT, R39, UR8, PT ;  /* 0x0000000827007c0c */ /* 0x000fe4000bf66270 */
[----:B------:R-:W-:Y:S02]  /*0b30*/  ISETP.GE.AND P2, PT, R40, UR8, PT ;  /* 0x0000000828007c0c */ /* 0x000fe4000bf46270 */
[----:B------:R-:W-:Y:S02]  /*0b40*/  SHF.R.S32.HI R13, RZ, 0x1f, R12 ;  /* 0x0000001fff0d7819 */ /* 0x000fe4000001140c */
[----:B------:R-:W-:Y:S02]  /*0b50*/  IADD3 R15, P1, P4, R23, R12, R4 ;  /* 0x0000000c170f7210 */ /* 0x000fe40007c3e004 */
[----:B------:R-:W-:-:S02]  /*0b60*/  IADD3 R12, PT, PT, R12, UR8, RZ ;  /* 0x000000080c0c7c10 */ /* 0x000fc4000fffe0ff */
[----:B------:R-:W-:Y:S02]  /*0b70*/  IADD3.X R20, PT, PT, RZ, R13, R2, P1, P4 ;  /* 0x0000000dff147210 */ /* 0x000fe40000fe8402 */
[----:B------:R-:W-:Y:S01]  /*0b80*/  SHF.R.S32.HI R13, RZ, 0x1f, R12 ;  /* 0x0000001fff0d7819 */ /* 0x000fe2000001140c */
[----:B------:R-:W-:Y:S01]  /*0b90*/  VIADD R26, R12, UR8 ;  /* 0x000000080c1a7c36 */ /* 0x000fe20008000000 */
[----:B------:R-:W-:Y:S02]  /*0ba0*/  IADD3 R18, P4, P6, R23, R12, R4 ;  /* 0x0000000c17127210 */ /* 0x000fe40007e9e004 */
[----:B-1----:R-:W-:Y:S02]  /*0bb0*/  LEA R14, P5, R15, UR4, 0x1 ;  /* 0x000000040f0e7c11 */ /* 0x002fe4000f8a08ff */
[----:B------:R-:W-:Y:S02]  /*0bc0*/  IADD3.X R13, PT, PT, RZ, R13, R2, P4, P6 ;  /* 0x0000000dff0d7210 */ /* 0x000fe400027ec402 */
[----:B------:R-:W-:-:S02]  /*0bd0*/  LEA R12, P4, R18, UR4, 0x1 ;  /* 0x00000004120c7c11 */ /* 0x000fc4000f8808ff */
[----:B------:R-:W-:Y:S02]  /*0be0*/  ISETP.GE.AND P1, PT, R41, UR8, PT ;  /* 0x0000000829007c0c */ /* 0x000fe4000bf26270 */
[----:B------:R-:W-:Y:S02]  /*0bf0*/  LEA.HI.X R15, R15, UR5, R20, 0x1, P5 ;  /* 0x000000050f0f7c11 */ /* 0x000fe4000a8f0c14 */
[----:B------:R-:W-:Y:S02]  /*0c00*/  SHF.R.S32.HI R19, RZ, 0x1f, R26 ;  /* 0x0000001fff137819 */ /* 0x000fe4000001141a */
[C---:B------:R-:W-:Y:S02]  /*0c10*/  IADD3 R21, P5, P6, R23.reuse, R26, R4 ;  /* 0x0000001a17157210 */ /* 0x040fe40007ebe004 */
[----:B------:R-:W-:Y:S01]  /*0c20*/  LEA.HI.X R13, R18, UR5, R13, 0x1, P4 ;  /* 0x00000005120d7c11 */ /* 0x000fe2000a0f0c0d */
[----:B------:R-:W-:Y:S01]  /*0c30*/  VIADD R20, R26, UR8 ;  /* 0x000000081a147c36 */ /* 0x000fe20008000000 */
[----:B------:R-:W-:Y:S01]  /*0c40*/  ISETP.GE.AND P4, PT, R23, UR8, PT ;  /* 0x0000000817007c0c */ /* 0x000fe2000bf86270 */
[----:B------:R-:W2:Y:S01]  /*0c50*/  @!P0 LDG.E.U16.CONSTANT R24, desc[UR6][R14.64] ;  /* 0x000000060e188981 */ /* 0x000ea2000c1e9500 */
[----:B------:R-:W-:-:S02]  /*0c60*/  IADD3.X R34, PT, PT, RZ, R19, R2, P5, P6 ;  /* 0x00000013ff227210 */ /* 0x000fc40002fec402 */
[C---:B------:R-:W-:Y:S01]  /*0c70*/  LEA R18, P5, R21.reuse, UR4, 0x1 ;  /* 0x0000000415127c11 */ /* 0x040fe2000f8a08ff */
[----:B------:R-:W3:Y:S03]  /*0c80*/  @!P3 LDG.E.U16.CONSTANT R28, desc[UR6][R14.64+0x40] ;  /* 0x000040060e1cb981 */ /* 0x000ee6000c1e9500 */
[----:B------:R-:W-:Y:S01]  /*0c90*/  LEA.HI.X R19, R21, UR5, R34, 0x1, P5 ;  /* 0x0000000515137c11 */ /* 0x000fe2000a8f0c22 */
[----:B------:R-:W4:Y:S01]  /*0ca0*/  @!P2 LDG.E.U16.CONSTANT R26, desc[UR6][R14.64+0x80] ;  /* 0x000080060e1aa981 */ /* 0x000f22000c1e9500 */
[----:B------:R-:W-:Y:S02]  /*0cb0*/  SHF.R.S32.HI R21, RZ, 0x1f, R20 ;  /* 0x0000001fff157819 */ /* 0x000fe40000011414 */
[----:B------:R-:W-:Y:S01]  /*0cc0*/  IADD3 R38, P5, P6, R23, R20, R4 ;  /* 0x0000001417267210 */ /* 0x000fe20007ebe004 */
[----:B------:R-:W4:Y:S03]  /*0cd0*/  @!P1 LDG.E.U16.CONSTANT R32, desc[UR6][R14.64+0xc0] ;  /* 0x0000c0060e209981 */ /* 0x000f26000c1e9500 */
[----:B------:R-:W-:Y:S01]  /*0ce0*/  IADD3.X R21, PT, PT, RZ, R21, R2, P5, P6 ;  /* 0x00000015ff157210 */ /* 0x000fe20002fec402 */
[----:B------:R-:W4:Y:S01]  /*0cf0*/  @!P3 LDG.E.U16.CONSTANT R33, desc[UR6][R12.64+0x40] ;  /* 0x000040060c21b981 */ /* 0x000f22000c1e9500 */
[----:B------:R-:W-:-:S03]  /*0d00*/  LEA R20, P5, R38, UR4, 0x1 ;  /* 0x0000000426147c11 */ /* 0x000fc6000f8a08ff */
[----:B------:R-:W4:Y:S04]  /*0d10*/  @!P2 LDG.E.U16.CONSTANT R31, desc[UR6][R12.64+0x80] ;  /* 0x000080060c1fa981 */ /* 0x000f28000c1e9500 */
[----:B------:R-:W4:Y:S04]  /*0d20*/  @!P4 LDG.E.U16.CONSTANT R29, desc[UR6][R12.64] ;  /* 0x000000060c1dc981 */ /* 0x000f28000c1e9500 */
[----:B------:R0:W4:Y:S01]  /*0d30*/  @!P1 LDG.E.U16.CONSTANT R37, desc[UR6][R12.64+0xc0] ;  /* 0x0000c0060c259981 */ /* 0x000122000c1e9500 */
[----:B------:R-:W-:-:S03]  /*0d40*/  LEA.HI.X R21, R38, UR5, R21, 0x1, P5 ;  /* 0x0000000526157c11 */ /* 0x000fc6000a8f0c15 */
[----:B------:R-:W4:Y:S04]  /*0d50*/  @!P4 LDG.E.U16.CONSTANT R36, desc[UR6][R18.64] ;  /* 0x000000061224c981 */ /* 0x000f28000c1e9500 */
[----:B------:R-:W4:Y:S04]  /*0d60*/  @!P1 LDG.E.U16.CONSTANT R44, desc[UR6][R18.64+0xc0] ;  /* 0x0000c006122c9981 */ /* 0x000f28000c1e9500 */
[----:B------:R-:W4:Y:S04]  /*0d70*/  @!P3 LDG.E.U16.CONSTANT R34, desc[UR6][R18.64+0x40] ;  /* 0x000040061222b981 */ /* 0x000f28000c1e9500 */
[----:B------:R1:W4:Y:S04]  /*0d80*/  @!P2 LDG.E.U16.CONSTANT R35, desc[UR6][R18.64+0x80] ;  /* 0x000080061223a981 */ /* 0x000328000c1e9500 */
[----:B------:R-:W4:Y:S04]  /*0d90*/  @!P1 LDG.E.U16.CONSTANT R45, desc[UR6][R20.64+0xc0] ;  /* 0x0000c006142d9981 */ /* 0x000f28000c1e9500 */
[----:B------:R-:W4:Y:S04]  /*0da0*/  @!P4 LDG.E.U16.CONSTANT R38, desc[UR6][R20.64] ;  /* 0x000000061426c981 */ /* 0x000f28000c1e9500 */
[----:B------:R-:W4:Y:S04]  /*0db0*/  @!P3 LDG.E.U16.CONSTANT R43, desc[UR6][R20.64+0x40] ;  /* 0x00004006142bb981 */ /* 0x000f28000c1e9500 */
[----:B------:R-:W4:Y:S01]  /*0dc0*/  @!P2 LDG.E.U16.CONSTANT R42, desc[UR6][R20.64+0x80] ;  /* 0x00008006142aa981 */ /* 0x000f22000c1e9500 */
[----:B0-----:R-:W-:-:S06]  /*0dd0*/  IMAD R12, R27, 0x4, R10 ;  /* 0x000000041b0c7824 */ /* 0x001fcc00078e020a */
[----:B------:R-:W0:Y:S01]  /*0de0*/  LDS.128 R12, [R12] ;  /* 0x000000000c0c7984 */ /* 0x000e220000000c00 */
[----:B------:R-:W-:-:S05]  /*0df0*/  VIADD R27, R27, 0x4 ;  /* 0x000000041b1b7836 */ /* 0x000fca0000000000 */
[----:B------:R-:W-:Y:S02]  /*0e00*/  ISETP.NE.AND P5, PT, R27, R16, PT ;  /* 0x000000101b00720c */ /* 0x000fe40003fa5270 */
[----:B--2---:R-:W-:Y:S01]  /*0e10*/  @!P0 SHF.L.U32 R24, R24, 0x10, RZ ;  /* 0x0000001018188819 */ /* 0x004fe200000006ff */
[----:B---3--:R-:W-:-:S04]  /*0e20*/  @!P3 IMAD.U32 R28, R28, 0x10000, RZ ;  /* 0x000100001c1cb824 */ /* 0x008fc800078e00ff */
[----:B0-----:R-:W-:Y:S01]  /*0e30*/  @!P0 FFMA R25, R12, R24, R25 ;  /* 0x000000180c198223 */ /* 0x001fe20000000019 */
[----:B----4-:R-:W-:Y:S02]  /*0e40*/  @!P2 IMAD.U32 R26, R26, 0x10000, RZ ;  /* 0x000100001a1aa824 */ /* 0x010fe400078e00ff */
[----:B-1----:R-:W-:Y:S02]  /*0e50*/  @!P1 IMAD.U32 R19, R32, 0x10000, RZ ;  /* 0x0001000020139824 */ /* 0x002fe400078e00ff */
[C---:B------:R-:W-:Y:S01]  /*0e60*/  @!P3 FFMA R0, R12.reuse, R28, R0 ;  /* 0x0000001c0c00b223 */ /* 0x040fe20000000000 */
[C---:B------:R-:W-:Y:S01]  /*0e70*/  @!P2 FFMA R3, R12.reuse, R26, R3 ;  /* 0x0000001a0c03a223 */ /* 0x040fe20000000003 */
[----:B------:R-:W-:Y:S01]  /*0e80*/  @!P3 SHF.L.U32 R33, R33, 0x10, RZ ;  /* 0x000000102121b819 */ /* 0x000fe200000006ff */
[----:B------:R-:W-:Y:S01]  /*0e90*/  @!P1 FFMA R22, R12, R19, R22 ;  /* 0x000000130c169223 */ /* 0x000fe20000000016 */
[----:B------:R-:W-:Y:S02]  /*0ea0*/  @!P2 IMAD.U32 R24, R31, 0x10000, RZ ;  /* 0x000100001f18a824 */ /* 0x000fe400078e00ff */
[----:B------:R-:W-:-:S02]  /*0eb0*/  @!P4 IMAD.U32 R18, R29, 0x10000, RZ ;  /* 0x000100001d12c824 */ /* 0x000fc400078e00ff */
[----:B------:R-:W-:Y:S02]  /*0ec0*/  @!P1 IMAD.U32 R37, R37, 0x10000, RZ ;  /* 0x0001000025259824 */ /* 0x000fe400078e00ff */
[C---:B------:R-:W-:Y:S01]  /*0ed0*/  @!P3 FFMA R0, R13.reuse, R33, R0 ;  /* 0x000000210d00b223 */ /* 0x040fe20000000000 */
[C---:B------:R-:W-:Y:S01]  /*0ee0*/  @!P2 FFMA R3, R13.reuse, R24, R3 ;  /* 0x000000180d03a223 */ /* 0x040fe20000000003 */
[C---:B------:R-:W-:Y:S01]  /*0ef0*/  @!P4 FFMA R25, R13.reuse, R18, R25 ;  /* 0x000000120d19c223 */ /* 0x040fe20000000019 */
[----:B------:R-:W-:Y:S01]  /*0f00*/  @!P1 FFMA R22, R13, R37, R22 ;  /* 0x000000250d169223 */ /* 0x000fe20000000016 */
[----:B------:R-:W-:Y:S02]  /*0f10*/  @!P4 SHF.L.U32 R36, R36, 0x10, RZ ;  /* 0x000000102424c819 */ /* 0x000fe400000006ff */
[----:B------:R-:W-:Y:S01]  /*0f20*/  @!P1 SHF.L.U32 R13, R44, 0x10, RZ ;  /* 0x000000102c0d9819 */ /* 0x000fe200000006ff */
[----:B------:R-:W-:Y:S02]  /*0f30*/  @!P3 IMAD.U32 R19, R34, 0x10000, RZ ;  /* 0x000100002213b824 */ /* 0x000fe400078e00ff */
[----:B------:R-:W-:-:S02]  /*0f40*/  @!P2 IMAD.U32 R12, R35, 0x10000, RZ ;  /* 0x00010000230ca824 */ /* 0x000fc400078e00ff */
[C---:B------:R-:W-:Y:S01]  /*0f50*/  @!P4 FFMA R25, R14.reuse, R36, R25 ;  /* 0x000000240e19c223 */ /* 0x040fe20000000019 */
[C---:B------:R-:W-:Y:S01]  /*0f60*/  @!P3 FFMA R0, R14.reuse, R19, R0 ;  /* 0x000000130e00b223 */ /* 0x040fe20000000000 */
[C---:B------:R-:W-:Y:S01]  /*0f70*/  @!P1 FFMA R22, R14.reuse, R13, R22 ;  /* 0x0000000d0e169223 */ /* 0x040fe20000000016 */
[----:B------:R-:W-:Y:S01]  /*0f80*/  @!P1 SHF.L.U32 R45, R45, 0x10, RZ ;  /* 0x000000102d2d9819 */ /* 0x000fe200000006ff */
[----:B------:R-:W-:Y:S01]  /*0f90*/  @!P2 FFMA R3, R14, R12, R3 ;  /* 0x0000000c0e03a223 */ /* 0x000fe20000000003 */
[----:B------:R-:W-:Y:S02]  /*0fa0*/  @!P4 IMAD.U32 R38, R38, 0x10000, RZ ;  /* 0x000100002626c824 */ /* 0x000fe400078e00ff */
[----:B------:R-:W-:Y:S02]  /*0fb0*/  @!P3 IMAD.U32 R43, R43, 0x10000, RZ ;  /* 0x000100002b2bb824 */ /* 0x000fe400078e00ff */
[----:B------:R-:W-:Y:S02]  /*0fc0*/  @!P2 IMAD.U32 R42, R42, 0x10000, RZ ;  /* 0x000100002a2aa824 */ /* 0x000fe400078e00ff */
[C---:B------:R-:W-:Y:S01]  /*0fd0*/  @!P4 FFMA R25, R15.reuse, R38, R25 ;  /* 0x000000260f19c223 */ /* 0x040fe20000000019 */
[C---:B------:R-:W-:Y:S01]  /*0fe0*/  @!P3 FFMA R0, R15.reuse, R43, R0 ;  /* 0x0000002b0f00b223 */ /* 0x040fe20000000000 */
[C---:B------:R-:W-:Y:S01]  /*0ff0*/  @!P1 FFMA R22, R15.reuse, R45, R22 ;  /* 0x0000002d0f169223 */ /* 0x040fe20000000016 */
[----:B------:R-:W-:Y:S01]  /*1000*/  @!P2 FFMA R3, R15, R42, R3 ;  /* 0x0000002a0f03a223 */ /* 0x000fe20000000003 */
[----:B------:R-:W-:Y:S06]  /*1010*/  @P5 BRA `(.L_x_2528) ;  /* 0xfffffff800b45947 */ /* 0x000fec000383ffff */
[----:B------:R-:W-:-:S07]  /*1020*/  IMAD.MOV.U32 R13, RZ, RZ, R16 ;  /* 0x000000ffff0d7224 */ /* 0x000fce00078e0010 */
.L_x_2527:
[----:B------:R-:W-:Y:S01]  /*1030*/  ISETP.NE.AND P0, PT, R30, RZ, PT ;  /* 0x000000ff1e00720c */ /* 0x000fe20003f05270 */
[----:B------:R-:W-:Y:S01]  /*1040*/  IMAD.MOV.U32 R19, RZ, RZ, R3 ;  /* 0x000000ffff137224 */ /* 0x000fe200078e0003 */
[----:B------:R-:W-:Y:S01]  /*1050*/  MOV R3, R25 ;  /* 0x0000001900037202 */ /* 0x000fe20000000f00 */
[----:B------:R-:W-:-:S10]  /*1060*/  IMAD.MOV.U32 R21, RZ, RZ, R0 ;  /* 0x000000ffff157224 */ /* 0x000fd400078e0000 */
[----:B------:R-:W-:Y:S05]  /*1070*/  @!P0 BRA `(.L_x_2529) ;  /* 0x0000000400148947 */ /* 0x000fea0003800000 */
[----:B------:R-:W0:Y:S01]  /*1080*/  LDCU UR4, c[0x0][0x3cc] ;  /* 0x00007980ff0477ac */ /* 0x000e220008000800 */
[C---:B------:R-:W-:Y:S02]  /*1090*/  VIADD R0, R23.reuse, 0x20 ;  /* 0x0000002017007836 */ /* 0x040fe40000000000 */
[C---:B------:R-:W-:Y:S01]  /*10a0*/  VIADD R14, R23.reuse, 0x60 ;  /* 0x00000060170e7836 */ /* 0x040fe20000000000 */
[----:B------:R-:W1:Y:S01]  /*10b0*/  LDCU.64 UR8, c[0x0][0x388] ;  /* 0x00007100ff0877ac */ /* 0x000e620008000a00 */
[----:B------:R-:W-:Y:S02]  /*10c0*/  VIADD R12, R23, 0x40 ;  /* 0x00000040170c7836 */ /* 0x000fe40000000000 */
[----:B0-----:R-:W-:Y:S01]  /*10d0*/  IMAD R28, R13, UR4, RZ ;  /* 0x000000040d1c7c24 */ /* 0x001fe2000f8e02ff */
[----:B------:R-:W-:Y:S02]  /*10e0*/  ISETP.GE.AND P3, PT, R0, UR4, PT ;  /* 0x0000000400007c0c */ /* 0x000fe4000bf66270 */
[----:B------:R-:W-:-:S02]  /*10f0*/  ISETP.GE.AND P0, PT, R14, UR4, PT ;  /* 0x000000040e007c0c */ /* 0x000fc4000bf06270 */
[----:B------:R-:W-:Y:S02]  /*1100*/  SHF.R.S32.HI R15, RZ, 0x1f, R28 ;  /* 0x0000001fff0f7819 */ /* 0x000fe4000001141c */
[C---:B------:R-:W-:Y:S02]  /*1110*/  IADD3 R0, P4, P5, R23.reuse, R28, R4 ;  /* 0x0000001c17007210 */ /* 0x040fe40007d9e004 */
        /* <DEDUP_REMOVED lines=8> */
[----:B------:R-:W4:Y:S01]  /*11a0*/  @!P2 LDG.E.U16.CONSTANT R20, desc[UR6][R24.64+0x80] ;  /* 0x000080061814a981 */ /* 0x000f22000c1e9500 */
[----:B------:R-:W-:-:S06]  /*11b0*/  LEA R12, R13, R10, 0x2 ;  /* 0x0000000a0d0c7211 */ /* 0x000fcc00078e10ff */
[----:B------:R-:W0:Y:S01]  /*11c0*/  LDS.128 R12, [R12] ;  /* 0x000000000c0c7984 */ /* 0x000e220000000c00 */
[----:B------:R-:W-:Y:S02]  /*11d0*/  ISETP.NE.AND P4, PT, R30, 0x1, PT ;  /* 0x000000011e00780c */ /* 0x000fe40003f85270 */
[----:B--2---:R-:W-:Y:S01]  /*11e0*/  @!P0 SHF.L.U32 R27, R26, 0x10, RZ ;  /* 0x000000101a1b8819 */ /* 0x004fe200000006ff */
[----:B---3--:R-:W-:Y:S02]  /*11f0*/  @!P1 IMAD.U32 R0, R0, 0x10000, RZ ;  /* 0x0001000000009824 */ /* 0x008fe400078e00ff */
[----:B----4-:R-:W-:Y:S02]  /*1200*/  @!P3 IMAD.U32 R18, R18, 0x10000, RZ ;  /* 0x000100001212b824 */ /* 0x010fe400078e00ff */
[----:B------:R-:W-:Y:S02]  /*1210*/  @!P2 IMAD.U32 R20, R20, 0x10000, RZ ;  /* 0x000100001414a824 */ /* 0x000fe400078e00ff */
[C---:B0-----:R-:W-:Y:S01]  /*1220*/  @!P1 FFMA R3, R12.reuse, R0, R3 ;  /* 0x000000000c039223 */ /* 0x041fe20000000003 */
[C---:B------:R-:W-:Y:S01]  /*1230*/  @!P3 FFMA R21, R12.reuse, R18, R21 ;  /* 0x000000120c15b223 */ /* 0x040fe20000000015 */
[C---:B------:R-:W-:Y:S01]  /*1240*/  @!P0 FFMA R22, R12.reuse, R27, R22 ;  /* 0x0000001b0c168223 */ /* 0x040fe20000000016 */
[----:B------:R-:W-:Y:S01]  /*1250*/  @!P2 FFMA R19, R12, R20, R19 ;  /* 0x000000140c13a223 */ /* 0x000fe20000000013 */
[----:B------:R-:W-:Y:S06]  /*1260*/  @!P4 BRA `(.L_x_2529) ;  /* 0x000000000098c947 */ /* 0x000fec0003800000 */
[----:B------:R-:W-:-:S05]  /*1270*/  VIADD R28, R28, UR4 ;  /* 0x000000041c1c7c36 */ /* 0x000fca0008000000 */
[----:B------:R-:W-:Y:S02]  /*1280*/  SHF.R.S32.HI R15, RZ, 0x1f, R28 ;  /* 0x0000001fff0f7819 */ /* 0x000fe4000001141c */
[----:B------:R-:W-:-:S04]  /*1290*/  IADD3 R0, P4, P5, R23, R28, R4 ;  /* 0x0000001c17007210 */ /* 0x000fc80007d9e004 */
[----:B------:R-:W-:Y:S02]  /*12a0*/  IADD3.X R15, PT, PT, RZ, R15, R2, P4, P5 ;  /* 0x0000000fff0f7210 */ /* 0x000fe400027ea402 */
[----:B------:R-:W-:-:S04]  /*12b0*/  LEA R24, P4, R0, UR8, 0x1 ;  /* 0x0000000800187c11 */ /* 0x000fc8000f8808ff */
[----:B------:R-:W-:-:S05]  /*12c0*/  LEA.HI.X R25, R0, UR9, R15, 0x1, P4 ;  /* 0x0000000900197c11 */ /* 0x000fca000a0f0c0f */
[----:B------:R-:W2:Y:S04]  /*12d0*/  @!P2 LDG.E.U16.CONSTANT R15, desc[UR6][R24.64+0x80] ;  /* 0x00008006180fa981 */ /* 0x000ea8000c1e9500 */
[----:B------:R-:W3:Y:S04]  /*12e0*/  @!P1 LDG.E.U16.CONSTANT R0, desc[UR6][R24.64] ;  /* 0x0000000618009981 */ /* 0x000ee8000c1e9500 */
[----:B------:R-:W4:Y:S04]  /*12f0*/  @!P3 LDG.E.U16.CONSTANT R12, desc[UR6][R24.64+0x40] ;  /* 0x00004006180cb981 */ /* 0x000f28000c1e9500 */
[----:B------:R-:W4:Y:S01]  /*1300*/  @!P0 LDG.E.U16.CONSTANT R20, desc[UR6][R24.64+0xc0] ;  /* 0x0000c00618148981 */ /* 0x000f22000c1e9500 */
[----:B------:R-:W-:-:S02]  /*1310*/  ISETP.NE.AND P4, PT, R30, 0x2, PT ;  /* 0x000000021e00780c */ /* 0x000fc40003f85270 */
[----:B--2---:R-:W-:Y:S01]  /*1320*/  @!P2 SHF.L.U32 R18, R15, 0x10, RZ ;  /* 0x000000100f12a819 */ /* 0x004fe200000006ff */
[----:B---3--:R-:W-:Y:S02]  /*1330*/  @!P1 IMAD.U32 R0, R0, 0x10000, RZ ;  /* 0x0001000000009824 */ /* 0x008fe400078e00ff */
[----:B----4-:R-:W-:Y:S02]  /*1340*/  @!P3 IMAD.U32 R12, R12, 0x10000, RZ ;  /* 0x000100000c0cb824 */ /* 0x010fe400078e00ff */
[----:B------:R-:W-:Y:S02]  /*1350*/  @!P0 IMAD.U32 R15, R20, 0x10000, RZ ;  /* 0x00010000140f8824 */ /* 0x000fe400078e00ff */
[C---:B------:R-:W-:Y:S01]  /*1360*/  @!P1 FFMA R3, R13.reuse, R0, R3 ;  /* 0x000000000d039223 */ /* 0x040fe20000000003 */
        /* <DEDUP_REMOVED lines=14> */
[----:B--2---:R-:W-:Y:S01]  /*1450*/  @!P3 SHF.L.U32 R18, R15, 0x10, RZ ;  /* 0x000000100f12b819 */ /* 0x004fe200000006ff */
[----:B---3--:R-:W-:-:S02]  /*1460*/  @!P1 IMAD.U32 R0, R0, 0x10000, RZ ;  /* 0x0001000000009824 */ /* 0x008fc400078e00ff */
[----:B----4-:R-:W-:Y:S02]  /*1470*/  @!P2 IMAD.U32 R20, R20, 0x10000, RZ ;  /* 0x000100001414a824 */ /* 0x010fe400078e00ff */
[----:B------:R-:W-:Y:S02]  /*1480*/  @!P0 IMAD.U32 R15, R24, 0x10000, RZ ;  /* 0x00010000180f8824 */ /* 0x000fe400078e00ff */
[C---:B------:R-:W-:Y:S01]  /*1490*/  @!P1 FFMA R3, R14.reuse, R0, R3 ;  /* 0x000000000e039223 */ /* 0x040fe20000000003 */
[C---:B------:R-:W-:Y:S01]  /*14a0*/  @!P3 FFMA R21, R14.reuse, R18, R21 ;  /* 0x000000120e15b223 */ /* 0x040fe20000000015 */
[C---:B------:R-:W-:Y:S01]  /*14b0*/  @!P2 FFMA R19, R14.reuse, R20, R19 ;  /* 0x000000140e13a223 */ /* 0x040fe20000000013 */
[----:B------:R-:W-:-:S07]  /*14c0*/  @!P0 FFMA R22, R14, R15, R22 ;  /* 0x0000000f0e168223 */ /* 0x000fce0000000016 */
.L_x_2529:
        /* <DEDUP_REMOVED lines=23> */
[----:B-----5:R-:W-:Y:S05]  /*1640*/  CALL.REL.NOINC `($__internal_20_$__cuda_sm3x_div_rn_noftz_f32_slowpath) ;  /* 0x0000003800287944 */ /* 0x020fea0003c00000 */
[----:B------:R-:W-:-:S07]  /*1650*/  IMAD.MOV.U32 R15, RZ, RZ, R13 ;  /* 0x000000ffff0f7224 */ /* 0x000fce00078e000d */
.L_x_2533:
[----:B------:R-:W-:Y:S05]  /*1660*/  BSYNC.RECONVERGENT B2 ;  /* 0x0000000000027941 */ /* 0x000fea0003800200 */
.L_x_2532:
[----:B------:R0:W-:Y:S02]  /*1670*/  STS [R12+0x4], R15 ;  /* 0x0000040f0c007388 */ /* 0x0001e40000000800 */
.L_x_2531:
[----:B------:R-:W-:Y:S05]  /*1680*/  BSYNC.RECONVERGENT B1 ;  /* 0x0000000000017941 */ /* 0x000fea0003800200 */
.L_x_2530:
        /* <DEDUP_REMOVED lines=23> */
[----:B0----5:R-:W-:Y:S05]  /*1800*/  CALL.REL.NOINC `($__internal_20_$__cuda_sm3x_div_rn_noftz_f32_slowpath) ;  /* 0x0000003400b87944 */ /* 0x021fea0003c00000 */
.L_x_2537:
[----:B------:R-:W-:Y:S05]  /*1810*/  BSYNC.RECONVERGENT B2 ;  /* 0x0000000000027941 */ /* 0x000fea0003800200 */
.L_x_2536:
[----:B------:R1:W-:Y:S02]  /*1820*/  STS [R12+0x84], R13 ;  /* 0x0000840d0c007388 */ /* 0x0003e40000000800 */
.L_x_2535:
[----:B------:R-:W-:Y:S05]  /*1830*/  BSYNC.RECONVERGENT B1 ;  /* 0x0000000000017941 */ /* 0x000fea0003800200 */
.L_x_2534:
        /* <DEDUP_REMOVED lines=23> */
[----:B0----5:R-:W-:Y:S05]  /*19b0*/  CALL.REL.NOINC `($__internal_20_$__cuda_sm3x_div_rn_noftz_f32_slowpath) ;  /* 0x00000034004c7944 */ /* 0x021fea0003c00000 */
.L_x_2541:
[----:B------:R-:W-:Y:S05]  /*19c0*/  BSYNC.RECONVERGENT B2 ;  /* 0x0000000000027941 */ /* 0x000fea0003800200 */
.L_x_2540:
[----:B------:R2:W-:Y:S02]  /*19d0*/  STS [R12+0x104], R13 ;  /* 0x0001040d0c007388 */ /* 0x0005e40000000800 */
.L_x_2539:
[----:B------:R-:W-:Y:S05]  /*19e0*/  BSYNC.RECONVERGENT B1 ;  /* 0x0000000000017941 */ /* 0x000fea0003800200 */
.L_x_2538:
        /* <DEDUP_REMOVED lines=21> */
[----:B------:R-:W-:-:S07]  /*1b40*/  MOV R14, 0x1b60 ;  /* 0x00001b60000e7802 */ /* 0x000fce0000000f00 */
[----:B0----5:R-:W-:Y:S05]  /*1b50*/  CALL.REL.NOINC `($__internal_20_$__cuda_sm3x_div_rn_noftz_f32_slowpath) ;  /* 0x0000003000e47944 */ /* 0x021fea0003c00000 */
.L_x_2545:
[----:B------:R-:W-:Y:S05]  /*1b60*/  BSYNC.RECONVERGENT B2 ;  /* 0x0000000000027941 */ /* 0x000fea0003800200 */
.L_x_2544:
[----:B------:R3:W-:Y:S02]  /*1b70*/  STS [R12+0x184], R13 ;  /* 0x0001840d0c007388 */ /* 0x0007e40000000800 */
.L_x_2543:
[----:B------:R-:W-:Y:S05]  /*1b80*/  BSYNC.RECONVERGENT B1 ;  /* 0x0000000000017941 */ /* 0x000fea0003800200 */
.L_x_2542:
[----:B------:R-:W0:Y:S01]  /*1b90*/  LDCU UR4, c[0x0][0x3cc] ;  /* 0x00007980ff0477ac */ /* 0x000e220008000800 */
[----:B------:R-:W-:Y:S01]  /*1ba0*/  VIADD R17, R17, 0x400 ;  /* 0x0000040011117836 */ /* 0x000fe20000000000 */
[----:B0123--:R-:W-:-:S04]  /*1bb0*/  MOV R12, UR4 ;  /* 0x00000004000c7c02 */ /* 0x00ffc80008000f00 */
[----:B------:R-:W-:-:S13]  /*1bc0*/  ISETP.GE.AND P0, PT, R17, R12, PT ;  /* 0x0000000c1100720c */ /* 0x000fda0003f06270 */
[----:B------:R-:W-:Y:S05]  /*1bd0*/  @!P0 BRA `(.L_x_2546) ;  /* 0xffffffec00848947 */ /* 0x000fea000383ffff */
[----:B------:R-:W-:Y:S05]  /*1be0*/  BRA `(.L_x_2523) ;  /* 0x00000028003c7947 */ /* 0x000fea0003800000 */
.L_x_2526:
[----:B------:R-:W-:Y:S01]  /*1bf0*/  LOP3.LUT R3, RZ, R17, RZ, 0x33, !PT ;  /* 0x00000011ff037212 */ /* 0x000fe200078e33ff */
[----:B------:R-:W-:Y:S04]  /*1c00*/  BSSY.RECONVERGENT B1, `(.L_x_2547) ;  /* 0x0000013000017945 */ /* 0x000fe80003800200 */
[----:B------:R-:W-:-:S05]  /*1c10*/  IMAD.IADD R3, R3, 0x1, R12 ;  /* 0x0000000103037824 */ /* 0x000fca00078e020c */
[C---:B------:R-:W-:Y:S02]  /*1c20*/  LOP3.LUT P0, RZ, R3.reuse, 0x400, RZ, 0xc0, !PT ;  /* 0x0000040003ff7812 */ /* 0x040fe4000780c0ff */
[----:B------:R-:W-:-:S11]  /*1c30*/  ISETP.GE.U32.AND P4, PT, R3, 0x400, PT ;  /* 0x000004000300780c */ /* 0x000fd60003f86070 */
[----:B------:R-:W-:Y:S05]  /*1c40*/  @P0 BRA `(.L_x_2548) ;  /* 0x0000000000380947 */ /* 0x000fea0003800000 */
[----:B------:R-:W-:Y:S01]  /*1c50*/  IMAD.IADD R0, R6, 0x1, R17 ;  /* 0x0000000106007824 */ /* 0x000fe200078e0211 */
[----:B------:R-:W-:-:S03]  /*1c60*/  LOP3.LUT R17, R17, 0x400, RZ, 0xfc, !PT ;  /* 0x0000040011117812 */ /* 0x000fc600078efcff */
[C---:B------:R-:W-:Y:S01]  /*1c70*/  VIADD R3, R0.reuse, 0x20 ;  /* 0x0000002000037836 */ /* 0x040fe20000000000 */
[C---:B------:R-:W-:Y:S01]  /*1c80*/  IADD3 R13, PT, PT, R0.reuse, 0x40, RZ ;  /* 0x00000040000d7810 */ /* 0x040fe20007ffe0ff */
[C---:B------:R-:W-:Y:S01]  /*1c90*/  VIADD R15, R0.reuse, 0x60 ;  /* 0x00000060000f7836 */ /* 0x040fe20000000000 */
[CC--:B------:R-:W-:Y:S01]  /*1ca0*/  ISETP.GE.U32.AND P0, PT, R0.reuse, R12.reuse, PT ;  /* 0x0000000c0000720c */ /* 0x0c0fe20003f06070 */
[----:B------:R-:W-:Y:S01]  /*1cb0*/  IMAD R0, R0, 0x4, R11 ;  /* 0x0000000400007824 */ /* 0x000fe200078e020b */
[-C--:B------:R-:W-:Y:S02]  /*1cc0*/  ISETP.GE.U32.AND P1, PT, R3, R12.reuse, PT ;  /* 0x0000000c0300720c */ /* 0x080fe40003f26070 */
[-C--:B------:R-:W-:Y:S02]  /*1cd0*/  ISETP.GE.U32.AND P2, PT, R13, R12.reuse, PT ;  /* 0x0000000c0d00720c */ /* 0x080fe40003f46070 */
[----:B------:R-:W-:-:S07]  /*1ce0*/  ISETP.GE.U32.AND P3, PT, R15, R12, PT ;  /* 0x0000000c0f00720c */ /* 0x000fce0003f66070 */
[----:B------:R0:W-:Y:S04]  /*1cf0*/  @!P0 STS [R0+0x4], RZ ;  /* 0x000004ff00008388 */ /* 0x0001e80000000800 */
[----:B------:R0:W-:Y:S04]  /*1d00*/  @!P1 STS [R0+0x84], RZ ;  /* 0x000084ff00009388 */ /* 0x0001e80000000800 */
[----:B------:R0:W-:Y:S04]  /*1d10*/  @!P2 STS [R0+0x104], RZ ;  /* 0x000104ff0000a388 */ /* 0x0001e80000000800 */
[----:B------:R0:W-:Y:S02]  /*1d20*/  @!P3 STS [R0+0x184], RZ ;  /* 0x000184ff0000b388 */ /* 0x0001e40000000800 */
.L_x_2548:
[----:B------:R-:W-:Y:S05]  /*1d30*/  BSYNC.RECONVERGENT B1 ;  /* 0x0000000000017941 */ /* 0x000fea0003800200 */
.L_x_2547:
[----:B------:R-:W-:Y:S04]  /*1d40*/  BSSY.RECONVERGENT B1, `(.L_x_2549) ;  /* 0x000001f000017945 */ /* 0x000fe80003800200 */
[----:B------:R-:W-:Y:S05]  /*1d50*/  @!P4 BRA `(.L_x_2550) ;  /* 0x000000000074c947 */ /* 0x000fea0003800000 */
[----:B------:R-:W1:Y:S02]  /*1d60*/  LDC R12, c[0x0][0x3cc] ;  /* 0x0000f300ff0c7b82 */ /* 0x000e640000000800 */
.L_x_2551:
[----:B0-----:R-:W-:Y:S01]  /*1d70*/  IMAD.IADD R0, R6, 0x1, R17 ;  /* 0x0000000106007824 */ /* 0x001fe200078e0211 */
[----:B------:R-:W-:-:S03]  /*1d80*/  IADD3 R17, PT, PT, R17, 0x800, RZ ;  /* 0x0000080011117810 */ /* 0x000fc60007ffe0ff */
[C---:B------:R-:W-:Y:S01]  /*1d90*/  VIADD R13, R0.reuse, 0x40 ;  /* 0x00000040000d7836 */ /* 0x040fe20000000000 */
[C---:B------:R-:W-:Y:S01]  /*1da0*/  IADD3 R3, PT, PT, R0.reuse, 0x20, RZ ;  /* 0x0000002000037810 */ /* 0x040fe20007ffe0ff */
[C---:B------:R-:W-:Y:S01]  /*1db0*/  VIADD R15, R0.reuse, 0x60 ;  /* 0x00000060000f7836 */ /* 0x040fe20000000000 */
[CC--:B-1----:R-:W-:Y:S02]  /*1dc0*/  ISETP.GE.AND P6, PT, R0.reuse, R12.reuse, PT ;  /* 0x0000000c0000720c */ /* 0x0c2fe40003fc6270 */
[-C--:B------:R-:W-:Y:S01]  /*1dd0*/  ISETP.GE.AND P5, PT, R3, R12.reuse, PT ;  /* 0x0000000c0300720c */ /* 0x080fe20003fa6270 */
[C---:B------:R-:W-:Y:S01]  /*1de0*/  VIADD R3, R0.reuse, 0x400 ;  /* 0x0000040000037836 */ /* 0x040fe20000000000 */
[-C--:B------:R-:W-:Y:S01]  /*1df0*/  ISETP.GE.AND P4, PT, R13, R12.reuse, PT ;  /* 0x0000000c0d00720c */ /* 0x080fe20003f86270 */
[C---:B------:R-:W-:Y:S01]  /*1e00*/  VIADD R13, R0.reuse, 0x420 ;  /* 0x00000420000d7836 */ /* 0x040fe20000000000 */
[C---:B------:R-:W-:Y:S02]  /*1e10*/  LEA R14, R0.reuse, R11, 0x2 ;  /* 0x0000000b000e7211 */ /* 0x040fe400078e10ff */
[-C--:B------:R-:W-:Y:S01]  /*1e20*/  ISETP.GE.AND P2, PT, R3, R12.reuse, PT ;  /* 0x0000000c0300720c */ /* 0x080fe20003f46270 */
[C---:B------:R-:W-:Y:S01]  /*1e30*/  VIADD R3, R0.reuse, 0x460 ;  /* 0x0000046000037836 */ /* 0x040fe20000000000 */
[-C--:B------:R-:W-:Y:S01]  /*1e40*/  ISETP.GE.AND P3, PT, R15, R12.reuse, PT ;  /* 0x0000000c0f00720c */ /* 0x080fe20003f66270 */
[----:B------:R-:W-:Y:S01]  /*1e50*/  VIADD R15, R0, 0x440 ;  /* 0x00000440000f7836 */ /* 0x000fe20000000000 */
[-C--:B------:R-:W-:Y:S01]  /*1e60*/  ISETP.GE.AND P1, PT, R13, R12.reuse, PT ;  /* 0x0000000c0d00720c */ /* 0x080fe20003f26270 */
[----:B------:R2:W-:Y:S01]  /*1e70*/  @!P6 STS [R14+0x4], RZ ;  /* 0x000004ff0e00e388 */ /* 0x0005e20000000800 */
[----:B------:R-:W-:-:S02]  /*1e80*/  ISETP.GE.AND P6, PT, R3, R12, PT ;  /* 0x0000000c0300720c */ /* 0x000fc40003fc6270 */
[-C--:B------:R-:W-:Y:S01]  /*1e90*/  ISETP.GE.AND P0, PT, R15, R12.reuse, PT ;  /* 0x0000000c0f00720c */ /* 0x080fe20003f06270 */
[----:B------:R2:W-:Y:S04]  /*1ea0*/  @!P5 STS [R14+0x84], RZ ;  /* 0x000084ff0e00d388 */ /* 0x0005e80000000800 */
[----:B------:R2:W-:Y:S04]  /*1eb0*/  @!P4 STS [R14+0x104], RZ ;  /* 0x000104ff0e00c388 */ /* 0x0005e80000000800 */
[----:B------:R2:W-:Y:S04]  /*1ec0*/  @!P3 STS [R14+0x184], RZ ;  /* 0x000184ff0e00b388 */ /* 0x0005e80000000800 */
[----:B------:R2:W-:Y:S04]  /*1ed0*/  @!P2 STS [R14+0x1004], RZ ;  /* 0x001004ff0e00a388 */ /* 0x0005e80000000800 */
[----:B------:R2:W-:Y:S04]  /*1ee0*/  @!P1 STS [R14+0x1084], RZ ;  /* 0x001084ff0e009388 */ /* 0x0005e80000000800 */
[----:B------:R2:W-:Y:S04]  /*1ef0*/  @!P6 STS [R14+0x1184], RZ ;  /* 0x001184ff0e00e388 */ /* 0x0005e80000000800 */
[----:B------:R2:W-:Y:S01]  /*1f00*/  @!P0 STS [R14+0x1104], RZ ;  /* 0x001104ff0e008388 */ /* 0x0005e20000000800 */
[----:B------:R-:W-:-:S13]  /*1f10*/  ISETP.GE.AND P0, PT, R17, R12, PT ;  /* 0x0000000c1100720c */ /* 0x000fda0003f06270 */
[----:B--2---:R-:W-:Y:S05]  /*1f20*/  @!P0 BRA `(.L_x_2551) ;  /* 0xfffffffc00908947 */ /* 0x004fea000383ffff */
.L_x_2550:
[----:B------:R-:W-:Y:S05]  /*1f30*/  BSYNC.RECONVERGENT B1 ;  /* 0x0000000000017941 */ /* 0x000fea0003800200 */
.L_x_2549:
[----:B------:R-:W-:Y:S05]  /*1f40*/  BRA `(.L_x_2523) ;  /* 0x0000002400647947 */ /* 0x000fea0003800000 */
.L_x_2525:
[----:B------:R-:W-:-:S13]  /*1f50*/  ISETP.GE.AND P0, PT, R3, 0x1, PT ;  /* 0x000000010300780c */ /* 0x000fda0003f06270 */
[----:B------:R-:W-:Y:S05]  /*1f60*/  @!P0 BRA `(.L_x_2552) ;  /* 0x0000000c00088947 */ /* 0x000fea0003800000 */
[C---:B------:R-:W-:Y:S02]  /*1f70*/  LOP3.LUT R35, R3.reuse, 0x3, RZ, 0xc0, !PT ;  /* 0x0000000303237812 */ /* 0x040fe400078ec0ff */
[----:B------:R-:W-:-:S07]  /*1f80*/  LOP3.LUT R0, R3, 0x7ffffffc, RZ, 0xc0, !PT ;  /* 0x7ffffffc03007812 */ /* 0x000fce00078ec0ff */
.L_x_2556:
[----:B------:R-:W0:Y:S01]  /*1f90*/  LDCU UR4, c[0x0][0x3c8] ;  /* 0x00007900ff0477ac */ /* 0x000e220008000800 */
[----:B------:R-:W-:Y:S02]  /*1fa0*/  HFMA2 R25, -RZ, RZ, 0, 0 ;  /* 0x00000000ff197431 */ /* 0x000fe400000001ff */
[----:B------:R-:W-:Y:S01]  /*1fb0*/  IMAD.IADD R3, R6, 0x1, R17 ;  /* 0x0000000106037824 */ /* 0x000fe200078e0211 */
[----:B------:R-:W-:Y:S01]  /*1fc0*/  CS2R R22, SRZ ;  /* 0x0000000000167805 */ /* 0x000fe2000001ff00 */
[----:B------:R-:W-:Y:S02]  /*1fd0*/  IMAD.MOV.U32 R13, RZ, RZ, RZ ;  /* 0x000000ffff0d7224 */ /* 0x000fe400078e00ff */
[----:B------:R-:W-:Y:S01]  /*1fe0*/  IMAD.MOV.U32 R16, RZ, RZ, RZ ;  /* 0x000000ffff107224 */ /* 0x000fe200078e00ff */
[----:B0-----:R-:W-:-:S09]  /*1ff0*/  UISETP.GE.U32.AND UP0, UPT, UR4, 0x4, UPT ;  /* 0x000000040400788c */ /* 0x001fd2000bf06070 */
[----:B------:R-:W-:Y:S05]  /*2000*/  BRA.U !UP0, `(.L_x_2553) ;  /* 0x00000005086c7547 */ /* 0x000fea000b800000 */
[----:B------:R-:W0:Y:S01]  /*2010*/  LDCU UR4, c[0x0][0x3cc] ;  /* 0x00007980ff0477ac */ /* 0x000e220008000800 */
[C---:B------:R-:W-:Y:S01]  /*2020*/  VIADD R39, R3.reuse, 0x20 ;  /* 0x0000002003277836 */ /* 0x040fe20000000000 */
[----:B------:R-:W-:Y:S01]  /*2030*/  MOV R27, RZ ;  /* 0x000000ff001b7202 */ /* 0x000fe20000000f00 */
[C---:B------:R-:W-:Y:S02]  /*2040*/  VIADD R40, R3.reuse, 0x40 ;  /* 0x0000004003287836 */ /* 0x040fe40000000000 */
[C---:B------:R-:W-:Y:S02]  /*2050*/  VIADD R41, R3.reuse, 0x60 ;  /* 0x0000006003297836 */ /* 0x040fe40000000000 */
[----:B------:R-:W-:Y:S01]  /*2060*/  IMAD.MOV.U32 R22, RZ, RZ, RZ ;  /* 0x000000ffff167224 */ /* 0x000fe200078e00ff */
[----:B0-----:R-:W-:-:S13]  /*2070*/  ISETP.GE.AND P0, PT, R3, UR4, PT ;  /* 0x0000000403007c0c */ /* 0x001fda000bf06270 */
.L_x_2554:
[----:B------:R-:W0:Y:S01]  /*2080*/  LDCU UR4, c[0x0][0x3cc] ;  /* 0x00007980ff0477ac */ /* 0x000e220008000800 */
[----:B------:R-:W1:Y:S01]  /*2090*/  LDCU.64 UR8, c[0x0][0x388] ;  /* 0x00007100ff0877ac */ /* 0x000e620008000a00 */
[----:B0-----:R-:W-:Y:S01]  /*20a0*/  IMAD R12, R27, UR4, RZ ;  /* 0x000000041b0c7c24 */ /* 0x001fe2000f8e02ff */
[----:B------:R-:W-:Y:S02]  /*20b0*/  ISETP.GE.AND P2, PT, R40, UR4, PT ;  /* 0x0000000428007c0c */ /* 0x000fe4000bf46270 */
[----:B------:R-:W-:Y:S02]  /*20c0*/  ISETP.GE.AND P3, PT, R39, UR4, PT ;  /* 0x0000000427007c0c */ /* 0x000fe4000bf66270 */
[----:B------:R-:W-:Y:S02]  /*20d0*/  SHF.R.S32.HI R13, RZ, 0x1f, R12 ;  /* 0x0000001fff0d7819 */ /* 0x000fe4000001140c */
[----:B------:R-:W-:Y:S01]  /*20e0*/  IADD3 R15, P1, P4, R3, R12, R4 ;  /* 0x0000000c030f7210 */ /* 0x000fe20007c3e004 */
[----:B------:R-:W-:-:S03]  /*20f0*/  VIADD R12, R12, UR4 ;  /* 0x000000040c0c7c36 */ /* 0x000fc60008000000 */
[----:B------:R-:W-:Y:S01]  /*2100*/  IADD3.X R20, PT, PT, RZ, R13, R2, P1, P4 ;  /* 0x0000000dff147210 */ /* 0x000fe20000fe8402 */
[----:B------:R-:W-:Y:S01]  /*2110*/  VIADD R26, R12, UR4 ;  /* 0x000000040c1a7c36 */ /* 0x000fe20008000000 */
[----:B------:R-:W-:Y:S02]  /*2120*/  SHF.R.S32.HI R13, RZ, 0x1f, R12 ;  /* 0x0000001fff0d7819 */ /* 0x000fe4000001140c */
[----:B------:R-:W-:Y:S02]  /*2130*/  IADD3 R18, P4, P6, R3, R12, R4 ;  /* 0x0000000c03127210 */ /* 0x000fe40007e9e004 */
[----:B-1----:R-:W-:Y:S02]  /*2140*/  LEA R14, P5, R15, UR8, 0x1 ;  /* 0x000000080f0e7c11 */ /* 0x002fe4000f8a08ff */
[----:B------:R-:W-:Y:S02]  /*2150*/  IADD3.X R13, PT, PT, RZ, R13, R2, P4, P6 ;  /* 0x0000000dff0d7210 */ /* 0x000fe400027ec402 */
[----:B------:R-:W-:-:S02]  /*2160*/  LEA R12, P4, R18, UR8, 0x1 ;  /* 0x00000008120c7c11 */ /* 0x000fc4000f8808ff */
[----:B------:R-:W-:Y:S02]  /*2170*/  ISETP.GE.AND P1, PT, R41, UR4, PT ;  /* 0x0000000429007c0c */ /* 0x000fe4000bf26270 */
[----:B------:R-:W-:Y:S02]  /*2180*/  LEA.HI.X R15, R15, UR9, R20, 0x1, P5 ;  /* 0x000000090f0f7c11 */ /* 0x000fe4000a8f0c14 */
[----:B------:R-:W-:Y:S02]  /*2190*/  SHF.R.S32.HI R19, RZ, 0x1f, R26 ;  /* 0x0000001fff137819 */ /* 0x000fe4000001141a */
[C---:B------:R-:W-:Y:S01]  /*21a0*/  IADD3 R21, P5, P6, R3.reuse, R26, R4 ;  /* 0x0000001a03157210 */ /* 0x040fe20007ebe004 */
[----:B------:R-:W2:Y:S01]  /*21b0*/  @!P0 LDG.E.U16.CONSTANT R24, desc[UR6][R14.64] ;  /* 0x000000060e188981 */ /* 0x000ea2000c1e9500 */
[----:B------:R-:W-:Y:S02]  /*21c0*/  LEA.HI.X R13, R18, UR9, R13, 0x1, P4 ;  /* 0x00000009120d7c11 */ /* 0x000fe4000a0f0c0d */
[----:B------:R-:W-:Y:S01]  /*21d0*/  ISETP.GE.AND P4, PT, R3, UR4, PT ;  /* 0x0000000403007c0c */ /* 0x000fe2000bf86270 */
[----:B------:R-:W3:Y:S01]  /*21e0*/  @!P3 LDG.E.U16.CONSTANT R28, desc[UR6][R14.64+0x40] ;  /* 0x000040060e1cb981 */ /* 0x000ee2000c1e9500 */
[----:B------:R-:W-:-:S02]  /*21f0*/  IADD3.X R30, PT, PT, RZ, R19, R2, P5, P6 ;  /* 0x00000013ff1e7210 */ /* 0x000fc40002fec402 */
[C---:B------:R-:W-:Y:S01]  /*2200*/  LEA R18, P5, R21.reuse, UR8, 0x1 ;  /* 0x0000000815127c11 */ /* 0x040fe2000f8a08ff */
[----:B------:R-:W4:Y:S01]  /*2210*/  @!P1 LDG.E.U16.CONSTANT R31, desc[UR6][R14.64+0xc0] ;  /* 0x0000c0060e1f9981 */ /* 0x000f22000c1e9500 */
[----:B------:R-:W-:Y:S02]  /*2220*/  IADD3 R20, PT, PT, R26, UR4, RZ ;  /* 0x000000041a147c10 */ /* 0x000fe4000fffe0ff */
        /* <DEDUP_REMOVED lines=8> */
[----:B------:R-:W4:Y:S01]  /*22b0*/  @!P4 LDG.E.U16.CONSTANT R29, desc[UR6][R12.64] ;  /* 0x000000060c1dc981 */ /* 0x000f22000c1e9500 */
[----:B------:R-:W-:-:S03]  /*22c0*/  LEA.HI.X R21, R38, UR9, R21, 0x1, P5 ;  /* 0x0000000926157c11 */ /* 0x000fc6000a8f0c15 */
[----:B------:R0:W4:Y:S04]  /*22d0*/  @!P1 LDG.E.U16.CONSTANT R37, desc[UR6][R12.64+0xc0] ;  /* 0x0000c0060c259981 */ /* 0x000128000c1e9500 */
        /* <DEDUP_REMOVED lines=10> */
[----:B------:R-:W-:-:S04]  /*2380*/  IADD3 R27, PT, PT, R27, 0x4, RZ ;  /* 0x000000041b1b7810 */ /* 0x000fc80007ffe0ff */
[----:B------:R-:W-:Y:S01]  /*2390*/  ISETP.NE.AND P5, PT, R27, R0, PT ;  /* 0x000000001b00720c */ /* 0x000fe20003fa5270 */
[----:B--2---:R-:W-:Y:S02]  /*23a0*/  @!P0 IMAD.U32 R24, R24, 0x10000, RZ ;  /* 0x0001000018188824 */ /* 0x004fe400078e00ff */
[----:B---3--:R-:W-:Y:S02]  /*23b0*/  @!P3 IMAD.U32 R28, R28, 0x10000, RZ ;  /* 0x000100001c1cb824 */ /* 0x008fe400078e00ff */
[----:B----4-:R-:W-:Y:S01]  /*23c0*/  @!P1 IMAD.U32 R31, R31, 0x10000, RZ ;  /* 0x000100001f1f9824 */ /* 0x010fe200078e00ff */
[----:B------:R-:W-:Y:S01]  /*23d0*/  @!P2 SHF.L.U32 R26, R26, 0x10, RZ ;  /* 0x000000101a1aa819 */ /* 0x000fe200000006ff */
[C---:B0-----:R-:W-:Y:S01]  /*23e0*/  @!P0 FFMA R25, R12.reuse, R24, R25 ;  /* 0x000000180c198223 */ /* 0x041fe20000000019 */
[C---:B------:R-:W-:Y:S01]  /*23f0*/  @!P3 FFMA R16, R12.reuse, R28, R16 ;  /* 0x0000001c0c10b223 */ /* 0x040fe20000000010 */
[----:B------:R-:W-:Y:S01]  /*2400*/  @!P1 FFMA R22, R12, R31, R22 ;  /* 0x0000001f0c169223 */ /* 0x000fe20000000016 */
[----:B------:R-:W-:Y:S01]  /*2410*/  @!P2 SHF.L.U32 R30, R30, 0x10, RZ ;  /* 0x000000101e1ea819 */ /* 0x000fe200000006ff */
[----:B------:R-:W-:Y:S01]  /*2420*/  @!P2 FFMA R23, R12, R26, R23 ;  /* 0x0000001a0c17a223 */ /* 0x000fe20000000017 */
[----:B------:R-:W-:-:S02]  /*2430*/  @!P3 IMAD.U32 R32, R32, 0x10000, RZ ;  /* 0x000100002020b824 */ /* 0x000fc400078e00ff */
[----:B-1----:R-:W-:Y:S02]  /*2440*/  @!P4 IMAD.U32 R18, R29, 0x10000, RZ ;  /* 0x000100001d12c824 */ /* 0x002fe400078e00ff */
[----:B------:R-:W-:Y:S02]  /*2450*/  @!P1 IMAD.U32 R37, R37, 0x10000, RZ ;  /* 0x0001000025259824 */ /* 0x000fe400078e00ff */
[C---:B------:R-:W-:Y:S01]  /*2460*/  @!P3 FFMA R16, R13.reuse, R32, R16 ;  /* 0x000000200d10b223 */ /* 0x040fe20000000010 */
        /* <DEDUP_REMOVED lines=10> */
[----:B------:R-:W-:Y:S01]  /*2510*/  @!P3 SHF.L.U32 R43, R43, 0x10, RZ ;  /* 0x000000102b2bb819 */ /* 0x000fe200000006ff */
[----:B------:R-:W-:Y:S01]  /*2520*/  @!P1 FFMA R22, R14, R13, R22 ;  /* 0x0000000d0e169223 */ /* 0x000fe20000000016 */
[----:B------:R-:W-:Y:S02]  /*2530*/  @!P4 IMAD.U32 R38, R38, 0x10000, RZ ;  /* 0x000100002626c824 */ /* 0x000fe400078e00ff */
[----:B------:R-:W-:Y:S02]  /*2540*/  @!P2 IMAD.U32 R42, R42, 0x10000, RZ ;  /* 0x000100002a2aa824 */ /* 0x000fe400078e00ff */
[----:B------:R-:W-:-:S02]  /*2550*/  @!P1 IMAD.U32 R45, R45, 0x10000, RZ ;  /* 0x000100002d2d9824 */ /* 0x000fc400078e00ff */
[C---:B------:R-:W-:Y:S01]  /*2560*/  @!P4 FFMA R25, R15.reuse, R38, R25 ;  /* 0x000000260f19c223 */ /* 0x040fe20000000019 */
[C---:B------:R-:W-:Y:S01]  /*2570*/  @!P3 FFMA R16, R15.reuse, R43, R16 ;  /* 0x0000002b0f10b223 */ /* 0x040fe20000000010 */
[C---:B------:R-:W-:Y:S01]  /*2580*/  @!P2 FFMA R23, R15.reuse, R42, R23 ;  /* 0x0000002a0f17a223 */ /* 0x040fe20000000017 */
[----:B------:R-:W-:Y:S01]  /*2590*/  @!P1 FFMA R22, R15, R45, R22 ;  /* 0x0000002d0f169223 */ /* 0x000fe20000000016 */
[----:B------:R-:W-:Y:S06]  /*25a0*/  @P5 BRA `(.L_x_2554) ;  /* 0xfffffff800b45947 */ /* 0x000fec000383ffff */
[----:B------:R-:W-:-:S07]  /*25b0*/  MOV R13, R0 ;  /* 0x00000000000d7202 */ /* 0x000fce0000000f00 */
.L_x_2553:
[----:B------:R-:W-:-:S13]  /*25c0*/  ISETP.NE.AND P0, PT, R35, RZ, PT ;  /* 0x000000ff2300720c */ /* 0x000fda0003f05270 */
        /* <DEDUP_REMOVED lines=20> */
[----:B------:R-:W-:-:S06]  /*2710*/  IMAD R12, R13, 0x4, R10 ;  /* 0x000000040d0c7824 */ /* 0x000fcc00078e020a */
        /* <DEDUP_REMOVED lines=11> */
[----:B------:R-:W-:-:S04]  /*27d0*/  IADD3 R28, PT, PT, R28, UR4, RZ ;  /* 0x000000041c1c7c10 */ /* 0x000fc8000fffe0ff */
        /* <DEDUP_REMOVED lines=29> */
[----:B--2---:R-:W-:-:S02]  /*29b0*/  @!P2 SHF.L.U32 R15, R15, 0x10, RZ ;  /* 0x000000100f0fa819 */ /* 0x004fc400000006ff */
[----:B---3--:R-:W-:Y:S01]  /*29c0*/  @!P3 SHF.L.U32 R21, R21, 0x10, RZ ;  /* 0x000000101515b819 */ /* 0x008fe200000006ff */
[----:B----4-:R-:W-:Y:S02]  /*29d0*/  @!P0 IMAD.U32 R19, R18, 0x10000, RZ ;  /* 0x0001000012138824 */ /* 0x010fe400078e00ff */
[----:B------:R-:W-:Y:S02]  /*29e0*/  @!P1 IMAD.U32 R20, R20, 0x10000, RZ ;  /* 0x0001000014149824 */ /* 0x000fe400078e00ff */
[C---:B------:R-:W-:Y:S01]  /*29f0*/  @!P2 FFMA R25, R14.reuse, R15, R25 ;  /* 0x0000000f0e19a223 */ /* 0x040fe20000000019 */
[C---:B------:R-:W-:Y:S01]  /*2a00*/  @!P0 FFMA R16, R14.reuse, R19, R16 ;  /* 0x000000130e108223 */ /* 0x040fe20000000010 */
[C---:B------:R-:W-:Y:S01]  /*2a10*/  @!P3 FFMA R22, R14.reuse, R21, R22 ;  /* 0x000000150e16b223 */ /* 0x040fe20000000016 */
[----:B------:R-:W-:-:S07]  /*2a20*/  @!P1 FFMA R23, R14, R20, R23 ;  /* 0x000000140e179223 */ /* 0x000fce0000000017 */
.L_x_2555:
[----:B------:R-:W0:Y:S01]  /*2a30*/  LDCU UR4, c[0x0][0x3cc] ;  /* 0x00007980ff0477ac */ /* 0x000e220008000800 */
[C---:B------:R-:W-:Y:S01]  /*2a40*/  VIADD R13, R3.reuse, 0x20 ;  /* 0x00000020030d7836 */ /* 0x040fe20000000000 */
[C---:B------:R-:W-:Y:S01]  /*2a50*/  IADD3 R15, PT, PT, R3.reuse, 0x40, RZ ;  /* 0x00000040030f7810 */ /* 0x040fe20007ffe0ff */
[----:B------:R-:W-:Y:S01]  /*2a60*/  VIADD R19, R3, 0x60 ;  /* 0x0000006003137836 */ /* 0x000fe20000000000 */
[----:B------:R-:W-:Y:S01]  /*2a70*/  IADD3 R17, PT, PT, R17, 0x400, RZ ;  /* 0x0000040011117810 */ /* 0x000fe20007ffe0ff */
[----:B0-----:R-:W-:-:S05]  /*2a80*/  IMAD.U32 R12, RZ, RZ, UR4 ;  /* 0x00000004ff0c7e24 */ /* 0x001fca000f8e00ff */
[-C--:B------:R-:W-:Y:S02]  /*2a90*/  ISETP.GE.AND P1, PT, R13, R12.reuse, PT ;  /* 0x0000000c0d00720c */ /* 0x080fe40003f26270 */
[-C--:B------:R-:W-:Y:S02]  /*2aa0*/  ISETP.GE.AND P2, PT, R15, R12.reuse, PT ;  /* 0x0000000c0f00720c */ /* 0x080fe40003f46270 */
[-C--:B------:R-:W-:Y:S02]  /*2ab0*/  ISETP.GE.AND P3, PT, R19, R12.reuse, PT ;  /* 0x0000000c1300720c */ /* 0x080fe40003f66270 */
[C---:B------:R-:W-:Y:S01]  /*2ac0*/  ISETP.GE.AND P0, PT, R3.reuse, R12, PT ;  /* 0x0000000c0300720c */ /* 0x040fe20003f06270 */
[----:B------:R-:W-:-:S06]  /*2ad0*/  IMAD R3, R3, 0x4, R11 ;  /* 0x0000000403037824 */ /* 0x000fcc00078e020b */
[----:B------:R-:W-:Y:S02]  /*2ae0*/  @!P1 FMNMX R16, RZ, R16, !PT ;  /* 0x00000010ff109209 */ /* 0x000fe40007800000 */
[----:B------:R-:W-:Y:S02]  /*2af0*/  @!P2 FMNMX R23, RZ, R23, !PT ;  /* 0x00000017ff17a209 */ /* 0x000fe40007800000 */
[----:B------:R-:W-:Y:S01]  /*2b00*/  @!P3 FMNMX R22, RZ, R22, !PT ;  /* 0x00000016ff16b209 */ /* 0x000fe20007800000 */
[----:B------:R0:W-:Y:S01]  /*2b10*/  @!P1 STS [R3+0x84], R16 ;  /* 0x0000841003009388 */ /* 0x0001e20000000800 */
[----:B------:R-:W-:-:S03]  /*2b20*/  @!P0 FMNMX R25, RZ, R25, !PT ;  /* 0x00000019ff198209 */ /* 0x000fc60007800000 */
[----:B------:R0:W-:Y:S04]  /*2b30*/  @!P2 STS [R3+0x104], R23 ;  /* 0x000104170300a388 */ /* 0x0001e80000000800 */
[----:B------:R0:W-:Y:S04]  /*2b40*/  @!P3 STS [R3+0x184], R22 ;  /* 0x000184160300b388 */ /* 0x0001e80000000800 */
[----:B------:R0:W-:Y:S01]  /*2b50*/  @!P0 STS [R3+0x4], R25 ;  /* 0x0000041903008388 */ /* 0x0001e20000000800 */
[----:B------:R-:W-:-:S13]  /*2b60*/  ISETP.GE.AND P0, PT, R17, R12, PT ;  /* 0x0000000c1100720c */ /* 0x000fda0003f06270 */
[----:B0-----:R-:W-:Y:S05]  /*2b70*/  @!P0 BRA `(.L_x_2556) ;  /* 0xfffffff400048947 */ /* 0x001fea000383ffff */
[----:B------:R-:W-:Y:S05]  /*2b80*/  BRA `(.L_x_2523) ;  /* 0x0000001800547947 */ /* 0x000fea0003800000 */
.L_x_2552:
[----:B------:R-:W-:Y:S01]  /*2b90*/  LOP3.LUT R3, RZ, R17, RZ, 0x33, !PT ;  /* 0x00000011ff037212 */ /* 0x000fe200078e33ff */
[----:B------:R-:W-:Y:S04]  /*2ba0*/  BSSY.RECONVERGENT B1, `(.L_x_2557) ;  /* 0x000001b000017945 */ /* 0x000fe80003800200 */
[----:B------:R-:W-:-:S05]  /*2bb0*/  IMAD.IADD R3, R3, 0x1, R12 ;  /* 0x0000000103037824 */ /* 0x000fca00078e020c */
[C---:B------:R-:W-:Y:S02]  /*2bc0*/  LOP3.LUT R0, R3.reuse, 0xc00, RZ, 0xc0, !PT ;  /* 0x00000c0003007812 */ /* 0x040fe400078ec0ff */
[----:B------:R-:W-:Y:S02]  /*2bd0*/  ISETP.GE.U32.AND P4, PT, R3, 0xc00, PT ;  /* 0x00000c000300780c */ /* 0x000fe40003f86070 */
[----:B------:R-:W-:-:S13]  /*2be0*/  ISETP.NE.AND P0, PT, R0, 0xc00, PT ;  /* 0x00000c000000780c */ /* 0x000fda0003f05270 */
[----:B------:R-:W-:Y:S05]  /*2bf0*/  @!P0 BRA `(.L_x_2558) ;  /* 0x0000000000548947 */ /* 0x000fea0003800000 */
[----:B------:R-:W0:Y:S01]  /*2c00*/  LDC R12, c[0x0][0x3cc] ;  /* 0x0000f300ff0c7b82 */ /* 0x000e220000000800 */
[----:B------:R-:W-:Y:S01]  /*2c10*/  LEA.HI R0, R3, 0x1, RZ, 0x16 ;  /* 0x0000000103007811 */ /* 0x000fe200078fb0ff */
[----:B------:R-:W-:-:S03]  /*2c20*/  IMAD.MOV.U32 R3, RZ, RZ, RZ ;  /* 0x000000ffff037224 */ /* 0x000fc600078e00ff */
[----:B------:R-:W-:-:S07]  /*2c30*/  LOP3.LUT R0, R0, 0x3, RZ, 0xc0, !PT ;  /* 0x0000000300007812 */ /* 0x000fce00078ec0ff */
.L_x_2559:
[----:B-1----:R-:W-:Y:S01]  /*2c40*/  IADD3 R14, PT, PT, R6, R17, RZ ;  /* 0x00000011060e7210 */ /* 0x002fe20007ffe0ff */
[----:B------:R-:W-:Y:S01]  /*2c50*/  VIADD R3, R3, 0x1 ;  /* 0x0000000103037836 */ /* 0x000fe20000000000 */
[----:B------:R-:W-:Y:S02]  /*2c60*/  IADD3 R17, PT, PT, R17, 0x400, RZ ;  /* 0x0000040011117810 */ /* 0x000fe40007ffe0ff */
[C---:B------:R-:W-:Y:S01]  /*2c70*/  IADD3 R19, PT, PT, R14.reuse, 0x60, RZ ;  /* 0x000000600e137810 */ /* 0x040fe20007ffe0ff */
[C---:B------:R-:W-:Y:S01]  /*2c80*/  VIADD R13, R14.reuse, 0x20 ;  /* 0x000000200e0d7836 */ /* 0x040fe20000000000 */
[CC--:B0-----:R-:W-:Y:S01]  /*2c90*/  ISETP.GE.AND P0, PT, R14.reuse, R12.reuse, PT ;  /* 0x0000000c0e00720c */ /* 0x0c1fe20003f06270 */
[C---:B------:R-:W-:Y:S01]  /*2ca0*/  VIADD R15, R14.reuse, 0x40 ;  /* 0x000000400e0f7836 */ /* 0x040fe20000000000 */
[-C--:B------:R-:W-:Y:S01]  /*2cb0*/  ISETP.GE.AND P3, PT, R19, R12.reuse, PT ;  /* 0x0000000c1300720c */ /* 0x080fe20003f66270 */
[----:B------:R-:W-:Y:S01]  /*2cc0*/  IMAD R14, R14, 0x4, R11 ;  /* 0x000000040e0e7824 */ /* 0x000fe200078e020b */
[----:B------:R-:W-:-:S02]  /*2cd0*/  ISETP.GE.AND P1, PT, R13, R12, PT ;  /* 0x0000000c0d00720c */ /* 0x000fc40003f26270 */
[----:B------:R-:W-:-:S07]  /*2ce0*/  ISETP.GE.AND P2, PT, R15, R12, PT ;  /* 0x0000000c0f00720c */ /* 0x000fce0003f46270 */
[----:B------:R1:W-:Y:S01]  /*2cf0*/  @!P0 STS [R14+0x4], RZ ;  /* 0x000004ff0e008388 */ /* 0x0003e20000000800 */
[----:B------:R-:W-:-:S03]  /*2d00*/  ISETP.NE.AND P0, PT, R3, R0, PT ;  /* 0x000000000300720c */ /* 0x000fc60003f05270 */
[----:B------:R1:W-:Y:S04]  /*2d10*/  @!P1 STS [R14+0x84], RZ ;  /* 0x000084ff0e009388 */ /* 0x0003e80000000800 */
[----:B------:R1:W-:Y:S04]  /*2d20*/  @!P2 STS [R14+0x104], RZ ;  /* 0x000104ff0e00a388 */ /* 0x0003e80000000800 */
[----:B------:R1:W-:Y:S02]  /*2d30*/  @!P3 STS [R14+0x184], RZ ;  /* 0x000184ff0e00b388 */ /* 0x0003e40000000800 */
[----:B------:R-:W-:Y:S05]  /*2d40*/  @P0 BRA `(.L_x_2559) ;  /* 0xfffffffc00bc0947 */ /* 0x000fea000383ffff */
.L_x_2558:
[----:B------:R-:W-:Y:S05]  /*2d50*/  BSYNC.RECONVERGENT B1 ;  /* 0x0000000000017941 */ /* 0x000fea0003800200 */
.L_x_2557:
[----:B------:R-:W-:Y:S04]  /*2d60*/  BSSY.RECONVERGENT B1, `(.L_x_2560) ;  /* 0x0000037000017945 */ /* 0x000fe80003800200 */
[----:B------:R-:W-:Y:S05]  /*2d70*/  @!P4 BRA `(.L_x_2561) ;  /* 0x0000000000d4c947 */ /* 0x000fea0003800000 */
[----:B------:R-:W0:Y:S02]  /*2d80*/  LDC R12, c[0x0][0x3cc] ;  /* 0x0000f300ff0c7b82 */ /* 0x000e240000000800 */
.L_x_2562:
[----:B------:R-:W-:Y:S01]  /*2d90*/  IMAD.IADD R0, R6, 0x1, R17 ;  /* 0x0000000106007824 */ /* 0x000fe200078e0211 */
[----:B------:R-:W-:-:S03]  /*2da0*/  IADD3 R17, PT, PT, R17, 0x1000, RZ ;  /* 0x0000100011117810 */ /* 0x000fc60007ffe0ff */
[C---:B------:R-:W-:Y:S01]  /*2db0*/  VIADD R3, R0.reuse, 0x20 ;  /* 0x0000002000037836 */ /* 0x040fe20000000000 */
[CC--:B0-----:R-:W-:Y:S01]  /*2dc0*/  ISETP.GE.AND P2, PT, R0.reuse, R12.reuse, PT ;  /* 0x0000000c0000720c */ /* 0x0c1fe20003f46270 */
[C---:B------:R-:W-:Y:S01]  /*2dd0*/  VIADD R15, R0.reuse, 0x60 ;  /* 0x00000060000f7836 */ /* 0x040fe20000000000 */
[C---:B------:R-:W-:Y:S01]  /*2de0*/  IADD3 R13, PT, PT, R0.reuse, 0x40, RZ ;  /* 0x00000040000d7810 */ /* 0x040fe20007ffe0ff */
[C---:B-1----:R-:W-:Y:S01]  /*2df0*/  IMAD R14, R0.reuse, 0x4, R11 ;  /* 0x00000004000e7824 */ /* 0x042fe200078e020b */
[-C--:B------:R-:W-:Y:S01]  /*2e00*/  ISETP.GE.AND P1, PT, R3, R12.reuse, PT ;  /* 0x0000000c0300720c */ /* 0x080fe20003f26270 */
[C---:B------:R-:W-:Y:S01]  /*2e10*/  VIADD R3, R0.reuse, 0x400 ;  /* 0x0000040000037836 */ /* 0x040fe20000000000 */
[-C--:B------:R-:W-:Y:S02]  /*2e20*/  ISETP.GE.AND P0, PT, R13, R12.reuse, PT ;  /* 0x0000000c0d00720c */ /* 0x080fe40003f06270 */
[C---:B------:R-:W-:Y:S02]  /*2e30*/  IADD3 R13, PT, PT, R0.reuse, 0x420, RZ ;  /* 0x00000420000d7810 */ /* 0x040fe40007ffe0ff */
[-C--:B------:R-:W-:Y:S01]  /*2e40*/  ISETP.GE.AND P6, PT, R3, R12.reuse, PT ;  /* 0x0000000c0300720c */ /* 0x080fe20003fc6270 */
[C---:B------:R-:W-:Y:S01]  /*2e50*/  VIADD R3, R0.reuse, 0x440 ;  /* 0x0000044000037836 */ /* 0x040fe20000000000 */
[----:B------:R-:W-:Y:S01]  /*2e60*/  ISETP.GE.AND P5, PT, R13, R12, PT ;  /* 0x0000000c0d00720c */ /* 0x000fe20003fa6270 */
[----:B------:R2:W-:Y:S01]  /*2e70*/  @!P2 STS [R14+0x4], RZ ;  /* 0x000004ff0e00a388 */ /* 0x0005e20000000800 */
[----:B------:R-:W-:-:S02]  /*2e80*/  IADD3 R13, PT, PT, R0, 0x460, RZ ;  /* 0x00000460000d7810 */ /* 0x000fc40007ffe0ff */
[-C--:B------:R-:W-:Y:S01]  /*2e90*/  ISETP.GE.AND P4, PT, R15, R12.reuse, PT ;  /* 0x0000000c0f00720c */ /* 0x080fe20003f86270 */
[----:B------:R2:W-:Y:S01]  /*2ea0*/  @!P1 STS [R14+0x84], RZ ;  /* 0x000084ff0e009388 */ /* 0x0005e20000000800 */
[-C--:B------:R-:W-:Y:S01]  /*2eb0*/  ISETP.GE.AND P3, PT, R3, R12.reuse, PT ;  /* 0x0000000c0300720c */ /* 0x080fe20003f66270 */
[C---:B------:R-:W-:Y:S01]  /*2ec0*/  VIADD R3, R0.reuse, 0x800 ;  /* 0x0000080000037836 */ /* 0x040fe20000000000 */
[-C--:B------:R-:W-:Y:S01]  /*2ed0*/  ISETP.GE.AND P2, PT, R13, R12.reuse, PT ;  /* 0x0000000c0d00720c */ /* 0x080fe20003f46270 */
[C---:B------:R-:W-:Y:S01]  /*2ee0*/  VIADD R13, R0.reuse, 0x820 ;  /* 0x00000820000d7836 */ /* 0x040fe20000000000 */
[----:B------:R2:W-:Y:S02]  /*2ef0*/  @!P0 STS [R14+0x104], RZ ;  /* 0x000104ff0e008388 */ /* 0x0005e40000000800 */
[-C--:B------:R-:W-:Y:S02]  /*2f00*/  ISETP.GE.AND P1, PT, R3, R12.reuse, PT ;  /* 0x0000000c0300720c */ /* 0x080fe40003f26270 */
[-C--:B------:R-:W-:Y:S01]  /*2f10*/  ISETP.GE.AND P0, PT, R13, R12.reuse, PT ;  /* 0x0000000c0d00720c */ /* 0x080fe20003f06270 */
[C---:B------:R-:W-:Y:S01]  /*2f20*/  VIADD R13, R0.reuse, 0x860 ;  /* 0x00000860000d7836 */ /* 0x040fe20000000000 */
[C---:B------:R-:W-:Y:S01]  /*2f30*/  IADD3 R3, PT, PT, R0.reuse, 0x840, RZ ;  /* 0x0000084000037810 */ /* 0x040fe20007ffe0ff */
[----:B------:R2:W-:Y:S03]  /*2f40*/  @!P4 STS [R14+0x184], RZ ;  /* 0x000184ff0e00c388 */ /* 0x0005e60000000800 */
[-C--:B------:R-:W-:Y:S01]  /*2f50*/  ISETP.GE.AND P4, PT, R3, R12.reuse, PT ;  /* 0x0000000c0300720c */ /* 0x080fe20003f86270 */
[----:B------:R2:W-:Y:S01]  /*2f60*/  @!P6 STS [R14+0x1004], RZ ;  /* 0x001004ff0e00e388 */ /* 0x0005e20000000800 */
[----:B------:R-:W-:Y:S01]  /*2f70*/  VIADD R3, R0, 0xc00 ;  /* 0x00000c0000037836 */ /* 0x000fe20000000000 */
[----:B------:R-:W-:-:S02]  /*2f80*/  ISETP.GE.AND P6, PT, R13, R12, PT ;  /* 0x0000000c0d00720c */ /* 0x000fc40003fc6270 */
[C---:B------:R-:W-:Y:S01]  /*2f90*/  IADD3 R13, PT, PT, R0.reuse, 0xc20, RZ ;  /* 0x00000c20000d7810 */ /* 0x040fe20007ffe0ff */
[----:B------:R2:W-:Y:S01]  /*2fa0*/  @!P5 STS [R14+0x1084], RZ ;  /* 0x001084ff0e00d388 */ /* 0x0005e20000000800 */
[-C--:B------:R-:W-:Y:S01]  /*2fb0*/  ISETP.GE.AND P5, PT, R3, R12.reuse, PT ;  /* 0x0000000c0300720c */ /* 0x080fe20003fa6270 */
[C---:B------:R-:W-:Y:S02]  /*2fc0*/  VIADD R3, R0.reuse, 0xc40 ;  /* 0x00000c4000037836 */ /* 0x040fe40000000000 */
[----:B------:R2:W-:Y:S01]  /*2fd0*/  @!P3 STS [R14+0x1104], RZ ;  /* 0x001104ff0e00b388 */ /* 0x0005e20000000800 */
[-C--:B------:R-:W-:Y:S01]  /*2fe0*/  ISETP.GE.AND P3, PT, R13, R12.reuse, PT ;  /* 0x0000000c0d00720c */ /* 0x080fe20003f66270 */
[----:B------:R-:W-:Y:S02]  /*2ff0*/  VIADD R13, R0, 0xc60 ;  /* 0x00000c60000d7836 */ /* 0x000fe40000000000 */
[----:B------:R2:W-:Y:S01]  /*3000*/  @!P2 STS [R14+0x1184], RZ ;  /* 0x001184ff0e00a388 */ /* 0x0005e20000000800 */
[----:B------:R-:W-:-:S03]  /*3010*/  ISETP.GE.AND P2, PT, R3, R12, PT ;  /* 0x0000000c0300720c */ /* 0x000fc60003f46270 */
[----:B------:R2:W-:Y:S01]  /*3020*/  @!P1 STS [R14+0x2004], RZ ;  /* 0x002004ff0e009388 */ /* 0x0005e20000000800 */
[----:B------:R-:W-:-:S03]  /*3030*/  ISETP.GE.AND P1, PT, R13, R12, PT ;  /* 0x0000000c0d00720c */ /* 0x000fc60003f26270 */
        /* <DEDUP_REMOVED lines=9> */
.L_x_2561:
[----:B------:R-:W-:Y:S05]  /*30d0*/  BSYNC.RECONVERGENT B1 ;  /* 0x0000000000017941 */ /* 0x000fea0003800200 */
.L_x_2560:
[----:B------:R-:W-:Y:S05]  /*30e0*/  BRA `(.L_x_2523) ;  /* 0x0000001000fc7947 */ /* 0x000fea0003800000 */
.L_x_2524:
[----:B------:R-:W-:-:S13]  /*30f0*/  ISETP.GT.AND P0, PT, R3, RZ, PT ;  /* 0x000000ff0300720c */ /* 0x000fda0003f04270 */
[----:B------:R-:W-:Y:S05]  /*3100*/  @P0 BRA `(.L_x_2563) ;  /* 0x0000000000480947 */ /* 0x000fea0003800000 */
[----:B------:R-:W0:Y:S02]  /*3110*/  LDC R12, c[0x0][0x3cc] ;  /* 0x0000f300ff0c7b82 */ /* 0x000e240000000800 */
.L_x_2564:
[----:B-1----:R-:W-:Y:S01]  /*3120*/  IMAD.IADD R0, R6, 0x1, R17 ;  /* 0x0000000106007824 */ /* 0x002fe200078e0211 */
[----:B------:R-:W-:-:S03]  /*3130*/  IADD3 R17, PT, PT, R17, 0x400, RZ ;  /* 0x0000040011117810 */ /* 0x000fc60007ffe0ff */
[C---:B------:R-:W-:Y:S01]  /*3140*/  VIADD R3, R0.reuse, 0x20 ;  /* 0x0000002000037836 */ /* 0x040fe20000000000 */
[C---:B------:R-:W-:Y:S01]  /*3150*/  IADD3 R13, PT, PT, R0.reuse, 0x40, RZ ;  /* 0x00000040000d7810 */ /* 0x040fe20007ffe0ff */
[C---:B------:R-:W-:Y:S01]  /*3160*/  VIADD R15, R0.reuse, 0x60 ;  /* 0x00000060000f7836 */ /* 0x040fe20000000000 */
[CC--:B0-----:R-:W-:Y:S01]  /*3170*/  ISETP.GE.AND P0, PT, R0.reuse, R12.reuse, PT ;  /* 0x0000000c0000720c */ /* 0x0c1fe20003f06270 */
[----:B------:R-:W-:Y:S01]  /*3180*/  IMAD R0, R0, 0x4, R11 ;  /* 0x0000000400007824 */ /* 0x000fe200078e020b */
[-C--:B------:R-:W-:Y:S02]  /*3190*/  ISETP.GE.AND P1, PT, R3, R12.reuse, PT ;  /* 0x0000000c0300720c */ /* 0x080fe40003f26270 */
[-C--:B------:R-:W-:Y:S02]  /*31a0*/  ISETP.GE.AND P2, PT, R13, R12.reuse, PT ;  /* 0x0000000c0d00720c */ /* 0x080fe40003f46270 */
[----:B------:R-:W-:-:S07]  /*31b0*/  ISETP.GE.AND P3, PT, R15, R12, PT ;  /* 0x0000000c0f00720c */ /* 0x000fce0003f66270 */
[----:B------:R1:W-:Y:S01]  /*31c0*/  @!P0 STS [R0+0x4], RZ ;  /* 0x000004ff00008388 */ /* 0x0003e20000000800 */
[----:B------:R-:W-:-:S03]  /*31d0*/  ISETP.GE.AND P0, PT, R17, R12, PT ;  /* 0x0000000c1100720c */ /* 0x000fc60003f06270 */
[----:B------:R1:W-:Y:S04]  /*31e0*/  @!P1 STS [R0+0x84], RZ ;  /* 0x000084ff00009388 */ /* 0x0003e80000000800 */
[----:B------:R1:W-:Y:S04]  /*31f0*/  @!P2 STS [R0+0x104], RZ ;  /* 0x000104ff0000a388 */ /* 0x0003e80000000800 */
[----:B------:R1:W-:Y:S02]  /*3200*/  @!P3 STS [R0+0x184], RZ ;  /* 0x000184ff0000b388 */ /* 0x0003e40000000800 */
[----:B------:R-:W-:Y:S05]  /*3210*/  @!P0 BRA `(.L_x_2564) ;  /* 0xfffffffc00c08947 */ /* 0x000fea000383ffff */
[----:B------:R-:W-:Y:S05]  /*3220*/  BRA `(.L_x_2523) ;  /* 0x0000001000ac7947 */ /* 0x000fea0003800000 */
.L_x_2563:
[C---:B------:R-:W-:Y:S02]  /*3230*/  LOP3.LUT R33, R3.reuse, 0x3, RZ, 0xc0, !PT ;  /* 0x0000000303217812 */ /* 0x040fe400078ec0ff */
[----:B------:R-:W-:-:S07]  /*3240*/  LOP3.LUT R3, R3, 0x7ffffffc, RZ, 0xc0, !PT ;  /* 0x7ffffffc03037812 */ /* 0x000fce00078ec0ff */
.L_x_2576:
[----:B0-----:R-:W0:Y:S01]  /*3250*/  LDCU UR4, c[0x0][0x3c8] ;  /* 0x00007900ff0477ac */ /* 0x001e220008000800 */
[----:B---3--:R-:W-:Y:S02]  /*3260*/  HFMA2 R22, -RZ, RZ, 0, 0 ;  /* 0x00000000ff167431 */ /* 0x008fe400000001ff */
[----:B-12---:R-:W-:Y:S01]  /*3270*/  IMAD.IADD R23, R6, 0x1, R17 ;  /* 0x0000000106177824 */ /* 0x006fe200078e0211 */
[----:B------:R-:W-:Y:S01]  /*3280*/  MOV R27, RZ ;  /* 0x000000ff001b7202 */ /* 0x000fe20000000f00 */
        /* <DEDUP_REMOVED lines=12> */
.L_x_2566:
        /* <DEDUP_REMOVED lines=36> */
[----:B------:R-:W4:Y:S04]  /*3590*/  @!P4 LDG.E.U16.CONSTANT R29, desc[UR6][R12.64] ;  /* 0x000000060c1dc981 */ /* 0x000f28000c1e9500 */
        /* <DEDUP_REMOVED lines=9> */
[----:B0-----:R-:W-:-:S06]  /*3630*/  LEA R12, R16, R10, 0x2 ;  /* 0x0000000a100c7211 */ /* 0x001fcc00078e10ff */
[----:B------:R-:W0:Y:S01]  /*3640*/  LDS.128 R12, [R12] ;  /* 0x000000000c0c7984 */ /* 0x000e220000000c00 */
[----:B------:R-:W-:-:S04]  /*3650*/  IADD3 R16, PT, PT, R16, 0x4, RZ ;  /* 0x0000000410107810 */ /* 0x000fc80007ffe0ff */
[----:B------:R-:W-:Y:S02]  /*3660*/  ISETP.NE.AND P5, PT, R16, R3, PT ;  /* 0x000000031000720c */ /* 0x000fe40003fa5270 */
[----:B--2---:R-:W-:Y:S01]  /*3670*/  @!P2 SHF.L.U32 R26, R26, 0x10, RZ ;  /* 0x000000101a1aa819 */ /* 0x004fe200000006ff */
[----:B---3--:R-:W-:Y:S02]  /*3680*/  @!P0 IMAD.U32 R24, R24, 0x10000, RZ ;  /* 0x0001000018188824 */ /* 0x008fe400078e00ff */
[----:B----4-:R-:W-:Y:S02]  /*3690*/  @!P3 IMAD.U32 R28, R28, 0x10000, RZ ;  /* 0x000100001c1cb824 */ /* 0x010fe400078e00ff */
[----:B------:R-:W-:Y:S02]  /*36a0*/  @!P1 IMAD.U32 R31, R31, 0x10000, RZ ;  /* 0x000100001f1f9824 */ /* 0x000fe400078e00ff */
        /* <DEDUP_REMOVED lines=30> */
.L_x_2565:
[----:B------:R-:W-:Y:S01]  /*3890*/  ISETP.NE.AND P0, PT, R33, RZ, PT ;  /* 0x000000ff2100720c */ /* 0x000fe20003f05270 */
[----:B------:R-:W-:-:S12]  /*38a0*/  IMAD.MOV.U32 R19, RZ, RZ, R0 ;  /* 0x000000ffff137224 */ /* 0x000fd800078e0000 */
        /* <DEDUP_REMOVED lines=23> */
[----:B--2---:R-:W-:Y:S02]  /*3a20*/  @!P2 SHF.L.U32 R0, R0, 0x10, RZ ;  /* 0x000000100000a819 */ /* 0x004fe400000006ff */
[----:B---3--:R-:W-:Y:S01]  /*3a30*/  @!P3 SHF.L.U32 R29, R24, 0x10, RZ ;  /* 0x00000010181db819 */ /* 0x008fe200000006ff */
        /* <DEDUP_REMOVED lines=37> */
[----:B--2---:R-:W-:Y:S01]  /*3c90*/  @!P0 IMAD.U32 R16, R15, 0x10000, RZ ;  /* 0x000100000f108824 */ /* 0x004fe200078e00ff */
[----:B---3--:R-:W-:Y:S01]  /*3ca0*/  @!P1 SHF.L.U32 R18, R18, 0x10, RZ ;  /* 0x0000001012129819 */ /* 0x008fe200000006ff */
[----:B----4-:R-:W-:-:S02]  /*3cb0*/  @!P2 IMAD.U32 R0, R0, 0x10000, RZ ;  /* 0x000100000000a824 */ /* 0x010fc400078e00ff */
[----:B------:R-:W-:Y:S02]  /*3cc0*/  @!P3 IMAD.U32 R15, R20, 0x10000, RZ ;  /* 0x00010000140fb824 */ /* 0x000fe400078e00ff */
[C---:B------:R-:W-:Y:S01]  /*3cd0*/  @!P2 FFMA R27, R14.reuse, R0, R27 ;  /* 0x000000000e1ba223 */ /* 0x040fe2000000001b */
[C---:B------:R-:W-:Y:S01]  /*3ce0*/  @!P0 FFMA R19, R14.reuse, R16, R19 ;  /* 0x000000100e138223 */ /* 0x040fe20000000013 */
[C---:B------:R-:W-:Y:S01]  /*3cf0*/  @!P1 FFMA R25, R14.reuse, R18, R25 ;  /* 0x000000120e199223 */ /* 0x040fe20000000019 */
[----:B------:R-:W-:-:S07]  /*3d00*/  @!P3 FFMA R22, R14, R15, R22 ;  /* 0x0000000f0e16b223 */ /* 0x000fce0000000016 */
.L_x_2567:
[----:B------:R-:W0:Y:S01]  /*3d10*/  LDCU UR4, c[0x0][0x3cc] ;  /* 0x00007980ff0477ac */ /* 0x000e220008000800 */
[C---:B------:R-:W-:Y:S01]  /*3d20*/  VIADD R13, R23.reuse, 0x20 ;  /* 0x00000020170d7836 */ /* 0x040fe20000000000 */
[----:B------:R-:W-:Y:S01]  /*3d30*/  BSSY.RECONVERGENT B1, `(.L_x_2568) ;  /* 0x0000023000017945 */ /* 0x000fe20003800200 */
[C---:B------:R-:W-:Y:S02]  /*3d40*/  VIADD R15, R23.reuse, 0x40 ;  /* 0x00000040170f7836 */ /* 0x040fe40000000000 */
[----:B------:R-:W-:Y:S01]  /*3d50*/  VIADD R21, R23, 0x60 ;  /* 0x0000006017157836 */ /* 0x000fe20000000000 */
[----:B0-----:R-:W-:-:S04]  /*3d60*/  MOV R12, UR4 ;  /* 0x00000004000c7c02 */ /* 0x001fc80008000f00 */
[-C--:B------:R-:W-:Y:S02]  /*3d70*/  ISETP.GE.AND P2, PT, R23, R12.reuse, PT ;  /* 0x0000000c1700720c */ /* 0x080fe40003f46270 */
[-C--:B------:R-:W-:Y:S02]  /*3d80*/  ISETP.GE.AND P4, PT, R13, R12.reuse, PT ;  /* 0x0000000c0d00720c */ /* 0x080fe40003f86270 */
[-C--:B------:R-:W-:Y:S02]  /*3d90*/  ISETP.GE.AND P1, PT, R15, R12.reuse, PT ;  /* 0x0000000c0f00720c */ /* 0x080fe40003f26270 */
[----:B------:R-:W-:Y:S02]  /*3da0*/  ISETP.GE.AND P0, PT, R21, R12, PT ;  /* 0x0000000c1500720c */ /* 0x000fe40003f06270 */
        /* <DEDUP_REMOVED lines=27> */
.L_x_2569:
[----:B------:R-:W-:Y:S05]  /*3f60*/  BSYNC.RECONVERGENT B1 ;  /* 0x0000000000017941 */ /* 0x000fea0003800200 */
.L_x_2568:
        /* <DEDUP_REMOVED lines=27> */
.L_x_2571:
[----:B------:R-:W-:Y:S05]  /*4120*/  BSYNC.RECONVERGENT B1 ;  /* 0x0000000000017941 */ /* 0x000fea0003800200 */
.L_x_2570:
[----:B------:R-:W-:Y:S04]  /*4130*/  BSSY.RECONVERGENT B1, `(.L_x_2572) ;  /* 0x000001b000017945 */ /* 0x000fe80003800200 */
[----:B------:R-:W-:Y:S05]  /*4140*/  @P1 BRA `(.L_x_2573) ;  /* 0x0000000000641947 */ /* 0x000fea0003800000 */
[----:B------:R-:W-:Y:S01]  /*4150*/  FMUL R0, R25, 0.044714998453855514526 ;  /* 0x3d37271319007820 */ /* 0x000fe20000400000 */
[----:B01----:R-:W-:Y:S01]  /*4160*/  IMAD.MOV.U32 R16, RZ, RZ, 0x3c80f082 ;  /* 0x3c80f082ff107424 */ /* 0x003fe200078e00ff */
        /* <DEDUP_REMOVED lines=23> */
.L_x_2573:
[----:B------:R-:W-:Y:S05]  /*42e0*/  BSYNC.RECONVERGENT B1 ;  /* 0x0000000000017941 */ /* 0x000fea0003800200 */
.L_x_2572:
[----:B------:R-:W-:Y:S04]  /*42f0*/  BSSY.RECONVERGENT B1, `(.L_x_2574) ;  /* 0x000001b000017945 */ /* 0x000fe80003800200 */
[----:B------:R-:W-:Y:S05]  /*4300*/  @P0 BRA `(.L_x_2575) ;  /* 0x0000000000640947 */ /* 0x000fea0003800000 */
[----:B------:R-:W-:Y:S01]  /*4310*/  FMUL R13, R22, 0.044714998453855514526 ;  /* 0x3d372713160d7820 */ /* 0x000fe20000400000 */
[----:B012---:R-:W-:Y:S02]  /*4320*/  IMAD.MOV.U32 R16, RZ, RZ, 0x3c80f082 ;  /* 0x3c80f082ff107424 */ /* 0x007fe400078e00ff */
        /* <DEDUP_REMOVED lines=23> */
.L_x_2575:
[----:B------:R-:W-:Y:S05]  /*44a0*/  BSYNC.RECONVERGENT B1 ;  /* 0x0000000000017941 */ /* 0x000fea0003800200 */
.L_x_2574:
[----:B------:R-:W-:-:S04]  /*44b0*/  IADD3 R17, PT, PT, R17, 0x400, RZ ;  /* 0x0000040011117810 */ /* 0x000fc80007ffe0ff */
[----:B------:R-:W-:-:S13]  /*44c0*/  ISETP.GE.AND P0, PT, R17, R12, PT ;  /* 0x0000000c1100720c */ /* 0x000fda0003f06270 */
[----:B------:R-:W-:Y:S05]  /*44d0*/  @!P0 BRA `(.L_x_2576) ;  /* 0xffffffec005c8947 */ /* 0x000fea000383ffff */
.L_x_2523:
[----:B------:R-:W-:Y:S05]  /*44e0*/  BSYNC.RECONVERGENT B0 ;  /* 0x0000000000007941 */ /* 0x000fea0003800200 */
.L_x_2522:
[----:B01----:R-:W0:Y:S08]  /*44f0*/  LDC R0, c[0x0][0x3c8] ;  /* 0x0000f200ff007b82 */ /* 0x003e300000000800 */
[----:B------:R-:W-:Y:S01]  /*4500*/  BAR.SYNC.DEFER_BLOCKING 0x0 ;  /* 0x0000000000007b1d */ /* 0x000fe20000010000 */
[----:B0-----:R-:W-:-:S13]  /*4510*/  ISETP.GE.AND P0, PT, R7, R0, PT ;  /* 0x000000000700720c */ /* 0x001fda0003f06270 */
[----:B------:R-:W-:Y:S05]  /*4520*/  @P0 EXIT ;  /* 0x000000000000094d */ /* 0x000fea0003800000 */
[----:B------:R-:W-:Y:S01]  /*4530*/  LOP3.LUT R13, RZ, R6, RZ, 0x33, !PT ;  /* 0x00000006ff0d7212 */ /* 0x000fe200078e33ff */
[----:B------:R-:W-:Y:S01]  /*4540*/  IMAD R15, R0, 0x4, R10 ;  /* 0x00000004000f7824 */ /* 0x000fe200078e020a */
[C---:B------:R-:W-:Y:S01]  /*4550*/  LOP3.LUT R14, R6.reuse, 0x40, RZ, 0xfc, !PT ;  /* 0x00000040060e7812 */ /* 0x040fe200078efcff */
[C---:B------:R-:W-:Y:S01]  /*4560*/  IMAD R3, R6.reuse, 0x4, R11 ;  /* 0x0000000406037824 */ /* 0x040fe200078e020b */
[----:B------:R-:W-:Y:S01]  /*4570*/  IADD3 R12, PT, PT, R13, R12, RZ ;  /* 0x0000000c0d0c7210 */ /* 0x000fe20007ffe0ff */
[----:B------:R-:W-:Y:S01]  /*4580*/  VIADD R15, R15, 0x104 ;  /* 0x000001040f0f7836 */ /* 0x000fe20000000000 */
[C---:B------:R-:W-:Y:S02]  /*4590*/  LOP3.LUT R13, R6.reuse, 0x20, RZ, 0xfc, !PT ;  /* 0x00000020060d7812 */ /* 0x040fe400078efcff */
[----:B------:R-:W-:Y:S02]  /*45a0*/  LOP3.LUT R25, R6, 0x60, RZ, 0xfc, !PT ;  /* 0x0000006006197812 */ /* 0x000fe400078efcff */
[----:B------:R-:W-:-:S07]  /*45b0*/  LOP3.LUT R26, R12, 0x60, RZ, 0xc0, !PT ;  /* 0x000000600c1a7812 */ /* 0x000fce00078ec0ff */
.L_x_2586:
[----:B0-2---:R-:W0:Y:S01]  /*45c0*/  LDC R16, c[0x0][0x3cc] ;  /* 0x0000f300ff107b82 */ /* 0x005e220000000800 */
[----:B------:R-:W-:Y:S01]  /*45d0*/  BSSY.RECONVERGENT B0, `(.L_x_2577) ;  /* 0x0000042000007945 */ /* 0x000fe20003800200 */
[----:B------:R-:W-:Y:S01]  /*45e0*/  IMAD.MOV.U32 R0, RZ, RZ, RZ ;  /* 0x000000ffff007224 */ /* 0x000fe200078e00ff */
[----:B0-----:R-:W-:-:S13]  /*45f0*/  ISETP.GE.AND P0, PT, R6, R16, PT ;  /* 0x000000100600720c */ /* 0x001fda0003f06270 */
[----:B------:R-:W-:Y:S05]  /*4600*/  @P0 BRA `(.L_x_2578) ;  /* 0x0000000000f80947 */ /* 0x000fea0003800000 */
[----:B------:R-:W-:Y:S01]  /*4610*/  ISETP.NE.AND P0, PT, R26, 0x60, PT ;  /* 0x000000601a00780c */ /* 0x000fe20003f05270 */
[----:B------:R-:W-:Y:S01]  /*4620*/  IMAD R11, R7, R16, RZ ;  /* 0x00000010070b7224 */ /* 0x000fe200078e02ff */
[----:B------:R-:W-:Y:S01]  /*4630*/  BSSY.RECONVERGENT B1, `(.L_x_2579) ;  /* 0x000001e000017945 */ /* 0x000fe20003800200 */
[----:B------:R-:W-:Y:S01]  /*4640*/  HFMA2 R0, -RZ, RZ, 0, 0 ;  /* 0x00000000ff007431 */ /* 0x000fe200000001ff */
[----:B------:R-:W-:Y:S01]  /*4650*/  ISETP.GE.U32.AND P1, PT, R12, 0x60, PT ;  /* 0x000000600c00780c */ /* 0x000fe20003f26070 */
[----:B------:R-:W-:Y:S01]  /*4660*/  IMAD.MOV.U32 R17, RZ, RZ, R6 ;  /* 0x000000ffff117224 */ /* 0x000fe200078e0006 */
[----:B---3--:R-:W-:-:S04]  /*4670*/  IADD3 R22, P2, PT, R4, R11, RZ ;  /* 0x0000000b04167210 */ /* 0x008fc80007f5e0ff */
[----:B------:R-:W-:-:S03]  /*4680*/  LEA.HI.X.SX32 R23, R11, R2, 0x1, P2 ;  /* 0x000000020b177211 */ /* 0x000fc600010f0eff */
[----:B------:R-:W-:Y:S06]  /*4690*/  @!P0 BRA `(.L_x_2580) ;  /* 0x00000000005c8947 */ /* 0x000fec0003800000 */
[----:B------:R-:W0:Y:S01]  /*46a0*/  LDCU.64 UR4, c[0x0][0x390] ;  /* 0x00007200ff0477ac */ /* 0x000e220008000a00 */
[----:B------:R-:W-:-:S05]  /*46b0*/  IADD3 R0, P0, PT, R6, R22, RZ ;  /* 0x0000001606007210 */ /* 0x000fca0007f1e0ff */
[----:B------:R-:W-:Y:S01]  /*46c0*/  IMAD.X R11, RZ, RZ, R23, P0 ;  /* 0x000000ffff0b7224 */ /* 0x000fe200000e0617 */
[----:B0-----:R-:W-:-:S04]  /*46d0*/  LEA R10, P0, R0, UR4, 0x1 ;  /* 0x00000004000a7c11 */ /* 0x001fc8000f8008ff */
[----:B------:R-:W-:Y:S02]  /*46e0*/  LEA.HI.X R11, R0, UR5, R11, 0x1, P0 ;  /* 0x00000005000b7c11 */ /* 0x000fe400080f0c0b */
[----:B------:R-:W0:Y:S04]  /*46f0*/  LDS R0, [R3+0x4] ;  /* 0x0000040003007984 */ /* 0x000e280000000800 */
[----:B------:R-:W2:Y:S01]  /*4700*/  LDG.E.U16.CONSTANT R17, desc[UR6][R10.64] ;  /* 0x000000060a117981 */ /* 0x000ea2000c1e9500 */
[----:B------:R-:W-:Y:S02]  /*4710*/  ISETP.NE.AND P0, PT, R26, RZ, PT ;  /* 0x000000ff1a00720c */ /* 0x000fe40003f05270 */
[----:B--2---:R-:W-:Y:S01]  /*4720*/  SHF.L.U32 R19, R17, 0x10, RZ ;  /* 0x0000001011137819 */ /* 0x004fe200000006ff */
[----:B------:R-:W-:-:S04]  /*4730*/  IMAD.MOV.U32 R17, RZ, RZ, R13 ;  /* 0x000000ffff117224 */ /* 0x000fc800078e000d */
[----:B0-----:R-:W-:-:S06]  /*4740*/  FFMA R0, R0, R19, RZ ;  /* 0x0000001300007223 */ /* 0x001fcc00000000ff */
[----:B------:R-:W-:Y:S05]  /*4750*/  @!P0 BRA `(.L_x_2580) ;  /* 0x00000000002c8947 */ /* 0x000fea0003800000 */
[----:B------:R-:W-:Y:S01]  /*4760*/  ISETP.NE.AND P0, PT, R26, 0x20, PT ;  /* 0x000000201a00780c */ /* 0x000fe20003f05270 */
[----:B------:R-:W2:Y:S04]  /*4770*/  LDG.E.U16.CONSTANT R17, desc[UR6][R10.64+0x40] ;  /* 0x000040060a117981 */ /* 0x000ea8000c1e9500 */
[----:B------:R-:W0:Y:S08]  /*4780*/  LDS R19, [R3+0x84] ;  /* 0x0000840003137984 */ /* 0x000e300000000800 */
[----:B------:R-:W3:Y:S04]  /*4790*/  @P0 LDG.E.U16.CONSTANT R20, desc[UR6][R10.64+0x80] ;  /* 0x000080060a140981 */ /* 0x000ee8000c1e9500 */
[----:B------:R-:W1:Y:S01]  /*47a0*/  @P0 LDS R21, [R3+0x104] ;  /* 0x0001040003150984 */ /* 0x000e620000000800 */
[----:B--2---:R-:W-:Y:S01]  /*47b0*/  IMAD.U32 R18, R17, 0x10000, RZ ;  /* 0x0001000011127824 */ /* 0x004fe200078e00ff */
[----:B------:R-:W-:Y:S01]  /*47c0*/  MOV R17, R14 ;  /* 0x0000000e00117202 */ /* 0x000fe20000000f00 */
[----:B------:R-:W-:-:S02]  /*47d0*/  @P0 IMAD.MOV.U32 R17, RZ, RZ, R25 ;  /* 0x000000ffff110224 */ /* 0x000fc400078e0019 */
[----:B0-----:R-:W-:Y:S01]  /*47e0*/  FFMA R0, R19, R18, R0 ;  /* 0x0000001213007223 */ /* 0x001fe20000000000 */
[----:B---3--:R-:W-:-:S04]  /*47f0*/  @P0 IMAD.U32 R20, R20, 0x10000, RZ ;  /* 0x0001000014140824 */ /* 0x008fc800078e00ff */
[----:B-1----:R-:W-:-:S07]  /*4800*/  @P0 FFMA R0, R21, R20, R0 ;  /* 0x0000001415000223 */ /* 0x002fce0000000000 */
.L_x_2580:
[----:B------:R-:W-:Y:S05]  /*4810*/  BSYNC.RECONVERGENT B1 ;  /* 0x0000000000017941 */ /* 0x000fea0003800200 */
.L_x_2579:
[----:B------:R-:W-:Y:S05]  /*4820*/  @!P1 BRA `(.L_x_2578) ;  /* 0x0000000000709947 */ /* 0x000fea0003800000 */
[----:B------:R-:W0:Y:S01]  /*4830*/  LDCU.64 UR4, c[0x0][0x390] ;  /* 0x00007200ff0477ac */ /* 0x000e220008000a00 */
[C---:B------:R-:W-:Y:S01]  /*4840*/  IADD3 R11, P0, PT, R17.reuse, R22, RZ ;  /* 0x00000016110b7210 */ /* 0x040fe20007f1e0ff */
[----:B------:R-:W-:-:S03]  /*4850*/  IMAD R18, R17, 0x4, R15 ;  /* 0x0000000411127824 */ /* 0x000fc600078e020f */
[----:B------:R-:W-:Y:S02]  /*4860*/  IADD3.X R20, PT, PT, RZ, R23, RZ, P0, !PT ;  /* 0x00000017ff147210 */ /* 0x000fe400007fe4ff */
[----:B0-----:R-:W-:-:S04]  /*4870*/  LEA R10, P1, R11, UR4, 0x1 ;  /* 0x000000040b0a7c11 */ /* 0x001fc8000f8208ff */
[----:B------:R-:W-:-:S09]  /*4880*/  LEA.HI.X R11, R11, UR5, R20, 0x1, P1 ;  /* 0x000000050b0b7c11 */ /* 0x000fd200088f0c14 */
.L_x_2581:
[----:B------:R-:W2:Y:S04]  /*4890*/  LDG.E.U16.CONSTANT R20, desc[UR6][R10.64] ;  /* 0x000000060a147981 */ /* 0x000ea8000c1e9500 */
[----:B------:R-:W3:Y:S04]  /*48a0*/  LDG.E.U16.CONSTANT R21, desc[UR6][R10.64+0x40] ;  /* 0x000040060a157981 */ /* 0x000ee8000c1e9500 */
[----:B------:R-:W4:Y:S04]  /*48b0*/  LDG.E.U16.CONSTANT R23, desc[UR6][R10.64+0x80] ;  /* 0x000080060a177981 */ /* 0x000f28000c1e9500 */
[----:B------:R0:W4:Y:S01]  /*48c0*/  LDG.E.U16.CONSTANT R27, desc[UR6][R10.64+0xc0] ;  /* 0x0000c0060a1b7981 */ /* 0x000122000c1e9500 */
[----:B------:R-:W-:-:S03]  /*48d0*/  VIADD R17, R17, 0x80 ;  /* 0x0000008011117836 */ /* 0x000fc60000000000 */
[----:B------:R-:W1:Y:S02]  /*48e0*/  LDS R19, [R18+-0x100] ;  /* 0xffff000012137984 */ /* 0x000e640000000800 */
[----:B------:R-:W-:Y:S02]  /*48f0*/  ISETP.GE.AND P0, PT, R17, R16, PT ;  /* 0x000000101100720c */ /* 0x000fe40003f06270 */
[----:B------:R-:W4:Y:S01]  /*4900*/  LDS R22, [R18+-0x80] ;  /* 0xffff800012167984 */ /* 0x000f220000000800 */
[----:B0-----:R-:W-:-:S03]  /*4910*/  IADD3 R10, P1, PT, R10, 0x100, RZ ;  /* 0x000001000a0a7810 */ /* 0x001fc60007f3e0ff */
[----:B------:R-:W0:Y:S02]  /*4920*/  LDS R24, [R18] ;  /* 0x0000000012187984 */ /* 0x000e240000000800 */
[----:B------:R-:W-:Y:S02]  /*4930*/  IMAD.X R11, RZ, RZ, R11, P1 ;  /* 0x000000ffff0b7224 */ /* 0x000fe400008e060b */
[----:B------:R1:W0:Y:S02]  /*4940*/  LDS R28, [R18+0x80] ;  /* 0x00008000121c7984 */ /* 0x0002240000000800 */
[----:B-1----:R-:W-:Y:S02]  /*4950*/  VIADD R18, R18, 0x200 ;  /* 0x0000020012127836 */ /* 0x002fe40000000000 */
[----:B--2---:R-:W-:Y:S01]  /*4960*/  IMAD.U32 R20, R20, 0x10000, RZ ;  /* 0x0001000014147824 */ /* 0x004fe200078e00ff */
[----:B---3--:R-:W-:-:S03]  /*4970*/  SHF.L.U32 R21, R21, 0x10, RZ ;  /* 0x0000001015157819 */ /* 0x008fc600000006ff */
[----:B------:R-:W-:Y:S01]  /*4980*/  FFMA R19, R19, R20, R0 ;  /* 0x0000001413137223 */ /* 0x000fe20000000000 */
[----:B----4-:R-:W-:-:S03]  /*4990*/  IMAD.U32 R23, R23, 0x10000, RZ ;  /* 0x0001000017177824 */ /* 0x010fc600078e00ff */
[----:B------:R-:W-:Y:S01]  /*49a0*/  FFMA R19, R22, R21, R19 ;  /* 0x0000001516137223 */ /* 0x000fe20000000013 */
[----:B------:R-:W-:-:S03]  /*49b0*/  SHF.L.U32 R27, R27, 0x10, RZ ;  /* 0x000000101b1b7819 */ /* 0x000fc600000006ff */
[----:B0-----:R-:W-:-:S04]  /*49c0*/  FFMA R19, R24, R23, R19 ;  /* 0x0000001718137223 */ /* 0x001fc80000000013 */
[----:B------:R-:W-:Y:S01]  /*49d0*/  FFMA R0, R28, R27, R19 ;  /* 0x0000001b1c007223 */ /* 0x000fe20000000013 */
[----:B------:R-:W-:Y:S06]  /*49e0*/  @!P0 BRA `(.L_x_2581) ;  /* 0xfffffffc00a88947 */ /* 0x000fec000383ffff */
.L_x_2578:
[----:B------:R-:W-:Y:S05]  /*49f0*/  BSYNC.RECONVERGENT B0 ;  /* 0x0000000000007941 */ /* 0x000fea0003800200 */
.L_x_2577:
[----:B------:R-:W-:Y:S01]  /*4a00*/  UMOV UR4, 0xffffffff ;  /* 0xffffffff00047882 */ /* 0x000fe20000000000 */
[----:B------:R-:W-:Y:S02]  /*4a10*/  ISETP.NE.AND P0, PT, R6, RZ, PT ;  /* 0x000000ff0600720c */ /* 0x000fe40003f05270 */
[----:B------:R-:W-:Y:S11]  /*4a20*/  BRA.DIV UR4, `(.L_x_2582) ;  /* 0x0000000204947947 */ /* 0x000ff6000b800000 */
        /* <DEDUP_REMOVED lines=9> */
.L_x_2593:
[----:B------:R-:W-:Y:S01]  /*4ac0*/  BSSY.RECONVERGENT B0, `(.L_x_2583) ;  /* 0x0000016000007945 */ /* 0x000fe20003800200 */
[----:B-1----:R-:W-:-:S03]  /*4ad0*/  FADD R0, R16, R19 ;  /* 0x0000001310007221 */ /* 0x002fc60000000000 */
[----:B------:R-:W-:Y:S05]  /*4ae0*/  @P0 BRA `(.L_x_2584) ;  /* 0x00000000004c0947 */ /* 0x000fea0003800000 */
[----:B------:R-:W1:Y:S01]  /*4af0*/  LDCU.64 UR4, c[0x0][0x3b8] ;  /* 0x00007700ff0477ac */ /* 0x000e620008000a00 */
[----:B------:R-:W-:Y:S01]  /*4b00*/  IADD3 R10, P0, PT, R8, R7, RZ ;  /* 0x00000007080a7210 */ /* 0x000fe20007f1e0ff */
[----:B-----5:R-:W-:-:S03]  /*4b10*/  FMUL R0, R9, R0 ;  /* 0x0000000009007220 */ /* 0x020fc60000400000 */
[----:B------:R-:W-:Y:S02]  /*4b20*/  IADD3.X R11, PT, PT, RZ, R5, RZ, P0, !PT ;  /* 0x00000005ff0b7210 */ /* 0x000fe400007fe4ff */
[----:B------:R-:W-:Y:S02]  /*4b30*/  F2FP.BF16.F32.PACK_AB R18, RZ, R0 ;  /* 0x00000000ff12723e */ /* 0x000fe400000010ff */
[----:B-1----:R-:W-:-:S04]  /*4b40*/  LEA R19, P0, R10, UR4, 0x1 ;  /* 0x000000040a137c11 */ /* 0x002fc8000f8008ff */
[----:B------:R-:W-:Y:S02]  /*4b50*/  LEA.HI.X R11, R10, UR5, R11, 0x1, P0 ;  /* 0x000000050a0b7c11 */ /* 0x000fe400080f0c0b */
[C---:B------:R-:W-:Y:S02]  /*4b60*/  LOP3.LUT R10, R19.reuse, 0xfffffffd, RZ, 0xc0, !PT ;  /* 0xfffffffd130a7812 */ /* 0x040fe400078ec0ff */
[----:B0-----:R-:W-:-:S03]  /*4b70*/  LOP3.LUT R16, R19, 0x2, RZ, 0xc0, !PT ;  /* 0x0000000213107812 */ /* 0x001fc600078ec0ff */
[----:B------:R0:W5:Y:S01]  /*4b80*/  LD.E R17, desc[UR6][R10.64] ;  /* 0x000000060a117980 */ /* 0x000162000c101900 */
[----:B------:R-:W-:Y:S01]  /*4b90*/  ISETP.EQ.U32.AND P0, PT, R16, RZ, PT ;  /* 0x000000ff1000720c */ /* 0x000fe20003f02070 */
[----:B------:R-:W-:-:S05]  /*4ba0*/  IMAD.MOV.U32 R16, RZ, RZ, 0x3254 ;  /* 0x00003254ff107424 */ /* 0x000fca00078e00ff */
[----:B------:R-:W-:-:S07]  /*4bb0*/  SEL R16, R16, 0x7610, P0 ;  /* 0x0000761010107807 */ /* 0x000fce0000000000 */
.L_x_2585:
[----:B-----5:R-:W-:-:S05]  /*4bc0*/  HADD2.BF16_V2 R0, R17, R18.H0_H0 ;  /* 0x2000001211007230 */ /* 0x020fca0000200000 */
[----:B------:R-:W-:-:S06]  /*4bd0*/  PRMT R0, R17, R16, R0 ;  /* 0x0000001011007216 */ /* 0x000fcc0000000000 */
[----:B------:R-:W2:Y:S02]  /*4be0*/  ATOM.E.CAS.STRONG.GPU PT, R0, [R10], R17, R0 ;  /* 0x000000110a00738b */ /* 0x000ea400001ee100 */
[----:B--2---:R-:W-:Y:S01]  /*4bf0*/  ISETP.NE.U32.AND P0, PT, R0, R17, PT ;  /* 0x000000110000720c */ /* 0x004fe20003f05070 */
[----:B------:R-:W-:-:S12]  /*4c00*/  IMAD.MOV.U32 R17, RZ, RZ, R0 ;  /* 0x000000ffff117224 */ /* 0x000fd800078e0000 */
[----:B------:R-:W-:Y:S05]  /*4c10*/  @P0 BRA `(.L_x_2585) ;  /* 0xfffffffc00e80947 */ /* 0x000fea000383ffff */
.L_x_2584:
[----:B------:R-:W-:Y:S05]  /*4c20*/  BSYNC.RECONVERGENT B0 ;  /* 0x0000000000007941 */ /* 0x000fea0003800200 */
.L_x_2583:
[----:B------:R-:W1:Y:S01]  /*4c30*/  LDCU UR4, c[0x0][0x3c8] ;  /* 0x00007900ff0477ac */ /* 0x000e620008000800 */
[----:B------:R-:W-:-:S04]  /*4c40*/  IADD3 R7, PT, PT, R7, 0x8, RZ ;  /* 0x0000000807077810 */ /* 0x000fc80007ffe0ff */
[----:B-1----:R-:W-:-:S13]  /*4c50*/  ISETP.GE.AND P0, PT, R7, UR4, PT ;  /* 0x0000000407007c0c */ /* 0x002fda000bf06270 */
[----:B------:R-:W-:Y:S05]  /*4c60*/  @!P0 BRA `(.L_x_2586) ;  /* 0xfffffff800548947 */ /* 0x000fea000383ffff */
[----:B------:R-:W-:Y:S05]  /*4c70*/  EXIT ;  /* 0x000000000000794d */ /* 0x000fea0003800000 */
.L_x_2582:
[----:B------:R-:W-:Y:S01]  /*4c80*/  HFMA2 R21, -RZ, RZ, 0, 1.847743988037109375e-06 ;  /* 0x0000001fff157431 */ /* 0x000fe200000001ff */
[----:B------:R-:W-:Y:S01]  /*4c90*/  BSSY B0, `(.L_x_2587) ;  /* 0x0000007000007945 */ /* 0x000fe20003800000 */
[----:B------:R-:W-:Y:S02]  /*4ca0*/  IMAD.MOV.U32 R11, RZ, RZ, R0 ;  /* 0x000000ffff0b7224 */ /* 0x000fe400078e0000 */
[----:B------:R-:W-:Y:S02]  /*4cb0*/  IMAD.MOV.U32 R20, RZ, RZ, 0x10 ;  /* 0x00000010ff147424 */ /* 0x000fe400078e00ff */
[----:B------:R-:W-:-:S07]  /*4cc0*/  IMAD.MOV.U32 R18, RZ, RZ, -0x1 ;  /* 0xffffffffff127424 */ /* 0x000fce00078e00ff */
[----:B---3-5:R-:W-:Y:S05]  /*4cd0*/  WARPSYNC.COLLECTIVE R18, `(.L_x_2588) ;  /* 0x0000000012087348 */ /* 0x028fea0003c00000 */
[----:B------:R0:W1:Y:S02]  /*4ce0*/  SHFL.BFLY P1, R19, R11, R20, R21 ;  /* 0x0c0000140b137389 */ /* 0x0000640000020015 */
[----:B01-3-5:R-:W-:Y:S05]  /*4cf0*/  ENDCOLLECTIVE ;  /* 0x000000000000791b */ /* 0x02bfea0003800000 */
.L_x_2588:
[----:B------:R-:W-:Y:S05]  /*4d00*/  BSYNC B0 ;  /* 0x0000000000007941 */ /* 0x000fea0003800000 */
.L_x_2587:
[----:B------:R-:W-:Y:S01]  /*4d10*/  IMAD.MOV.U32 R11, RZ, RZ, R19 ;  /* 0x000000ffff0b7224 */ /* 0x000fe200078e0013 */
[----:B------:R-:W-:Y:S01]  /*4d20*/  MOV R20, 0x8 ;  /* 0x0000000800147802 */ /* 0x000fe20000000f00 */
[----:B------:R-:W-:Y:S02]  /*4d30*/  IMAD.MOV.U32 R21, RZ, RZ, 0x1f ;  /* 0x0000001fff157424 */ /* 0x000fe400078e00ff */
[----:B------:R-:W-:Y:S01]  /*4d40*/  FADD R11, R11, R0 ;  /* 0x000000000b0b7221 */ /* 0x000fe20000000000 */
[----:B------:R-:W-:-:S07]  /*4d50*/  IMAD.MOV.U32 R18, RZ, RZ, -0x1 ;  /* 0xffffffffff127424 */ /* 0x000fce00078e00ff */
[----:B------:R-:W-:Y:S05]  /*4d60*/  WARPSYNC.COLLECTIVE R18, `(.L_x_2589) ;  /* 0x0000000012087348 */ /* 0x000fea0003c00000 */
[----:B------:R0:W1:Y:S02]  /*4d70*/  SHFL.BFLY P1, R19, R11, R20, R21 ;  /* 0x0c0000140b137389 */ /* 0x0000640000020015 */
[----:B01----:R-:W-:Y:S05]  /*4d80*/  ENDCOLLECTIVE ;  /* 0x000000000000791b */ /* 0x003fea0003800000 */
.L_x_2589:
[----:B------:R-:W-:Y:S01]  /*4d90*/  IMAD.MOV.U32 R20, RZ, RZ, 0x4 ;  /* 0x00000004ff147424 */ /* 0x000fe200078e00ff */
[----:B------:R-:W-:-:S05]  /*4da0*/  MOV R10, R19 ;  /* 0x00000013000a7202 */ /* 0x000fca0000000f00 */
[----:B------:R-:W-:-:S04]  /*4db0*/  FADD R10, R11, R10 ;  /* 0x0000000a0b0a7221 */ /* 0x000fc80000000000 */
[----:B------:R-:W-:-:S07]  /*4dc0*/  IMAD.MOV.U32 R11, RZ, RZ, R10 ;  /* 0x000000ffff0b7224 */ /* 0x000fce00078e000a */
[----:B------:R-:W-:Y:S05]  /*4dd0*/  WARPSYNC.COLLECTIVE R18, `(.L_x_2590) ;  /* 0x0000000012087348 */ /* 0x000fea0003c00000 */
[----:B------:R0:W1:Y:S02]  /*4de0*/  SHFL.BFLY P1, R19, R11, R20, R21 ;  /* 0x0c0000140b137389 */ /* 0x0000640000020015 */
[----:B01----:R-:W-:Y:S05]  /*4df0*/  ENDCOLLECTIVE ;  /* 0x000000000000791b */ /* 0x003fea0003800000 */
.L_x_2590:
[----:B------:R-:W-:Y:S01]  /*4e00*/  IMAD.MOV.U32 R20, RZ, RZ, 0x2 ;  /* 0x00000002ff147424 */ /* 0x000fe200078e00ff */
[----:B------:R-:W-:-:S05]  /*4e10*/  MOV R17, R19 ;  /* 0x0000001300117202 */ /* 0x000fca0000000f00 */
[----:B------:R-:W-:-:S04]  /*4e20*/  FADD R17, R10, R17 ;  /* 0x000000110a117221 */ /* 0x000fc80000000000 */
[----:B------:R-:W-:-:S07]  /*4e30*/  IMAD.MOV.U32 R11, RZ, RZ, R17 ;  /* 0x000000ffff0b7224 */ /* 0x000fce00078e0011 */
[----:B------:R-:W-:Y:S05]  /*4e40*/  WARPSYNC.COLLECTIVE R18, `(.L_x_2591) ;  /* 0x0000000012087348 */ /* 0x000fea0003c00000 */
[----:B------:R0:W1:Y:S02]  /*4e50*/  SHFL.BFLY P1, R19, R11, R20, R21 ;  /* 0x0c0000140b137389 */ /* 0x0000640000020015 */
[----:B01----:R-:W-:Y:S05]  /*4e60*/  ENDCOLLECTIVE ;  /* 0x000000000000791b */ /* 0x003fea0003800000 */
.L_x_2591:
[----:B------:R-:W-:Y:S01]  /*4e70*/  IMAD.MOV.U32 R20, RZ, RZ, 0x1 ;  /* 0x00000001ff147424 */ /* 0x000fe200078e00ff */
[----:B------:R-:W-:-:S05]  /*4e80*/  MOV R16, R19 ;  /* 0x0000001300107202 */ /* 0x000fca0000000f00 */
[----:B------:R-:W-:-:S04]  /*4e90*/  FADD R16, R17, R16 ;  /* 0x0000001011107221 */ /* 0x000fc80000000000 */
[----:B------:R-:W-:-:S07]  /*4ea0*/  IMAD.MOV.U32 R11, RZ, RZ, R16 ;  /* 0x000000ffff0b7224 */ /* 0x000fce00078e0010 */
[----:B------:R-:W-:Y:S05]  /*4eb0*/  WARPSYNC.COLLECTIVE R18, `(.L_x_2592) ;  /* 0x0000000012087348 */ /* 0x000fea0003c00000 */
[----:B------:R0:W1:Y:S02]  /*4ec0*/  SHFL.BFLY P1, R19, R11, R20, R21 ;  /* 0x0c0000140b137389 */ /* 0x0000640000020015 */
[----:B01----:R-:W-:Y:S05]  /*4ed0*/  ENDCOLLECTIVE ;  /* 0x000000000000791b */ /* 0x003fea0003800000 */
.L_x_2592:
[----:B------:R-:W-:Y:S05]  /*4ee0*/  BRA `(.L_x_2593) ;  /* 0xfffffff800f47947 */ /* 0x000fea000383ffff */
        .weak           $__internal_20_$__cuda_sm3x_div_rn_noftz_f32_slowpath
        .type           $__internal_20_$__cuda_sm3x_div_rn_noftz_f32_slowpath,@function
        .size           $__internal_20_$__cuda_sm3x_div_rn_noftz_f32_slowpath,(.L_x_4642 - $__internal_20_$__cuda_sm3x_div_rn_noftz_f32_slowpath)
$__internal_20_$__cuda_sm3x_div_rn_noftz_f32_slowpath:
        /* <DEDUP_REMOVED lines=32> */
[----:B------:R-:W-:Y:S01]  /*50f0*/  @!P1 FFMA R3, R3, 1.84467440737095516160e+19, RZ ;  /* 0x5f80000003039823 */ /* 0x000fe200000000ff */
[----:B------:R-:W-:-:S07]  /*5100*/  @!P1 VIADD R13, R13, 0x40 ;  /* 0x000000400d0d9836 */ /* 0x000fce0000000000 */
.L_x_2595:
[----:B------:R-:W-:Y:S01]  /*5110*/  LEA R18, R24, 0xc0800000, 0x17 ;  /* 0xc080000018127811 */ /* 0x000fe200078eb8ff */
[----:B------:R-:W-:Y:S03]  /*5120*/  BSSY.RECONVERGENT B4, `(.L_x_2600) ;  /* 0x0000036000047945 */ /* 0x000fe60003800200 */
[----:B------:R-:W-:Y:S01]  /*5130*/  IADD3 R18, PT, PT, -R18, R3, RZ ;  /* 0x0000000312127210 */ /* 0x000fe20007ffe1ff */
[----:B------:R-:W-:-:S03]  /*5140*/  VIADD R3, R20, 0xffffff81 ;  /* 0xffffff8114037836 */ /* 0x000fc60000000000 */
        /* <DEDUP_REMOVED lines=26> */
[-CC-:B------:R-:W-:Y:S01]  /*52f0*/  FFMA.RM R18, R26, R20.reuse, R15.reuse ;  /* 0x000000141a127223 */ /* 0x180fe2000000400f */
        /* <DEDUP_REMOVED lines=20> */
.L_x_2602:
[----:B------:R-:W-:-:S04]  /*5440*/  LOP3.LUT R0, R0, 0x80000000, RZ, 0xc0, !PT ;  /* 0x8000000000007812 */ /* 0x000fc800078ec0ff */
[----:B------:R-:W-:Y:S01]  /*5450*/  LOP3.LUT R0, R0, 0x7f800000, RZ, 0xfc, !PT ;  /* 0x7f80000000007812 */ /* 0x000fe200078efcff */
[----:B------:R-:W-:Y:S06]  /*5460*/  BRA `(.L_x_2603) ;  /* 0x0000000000047947 */ /* 0x000fec0003800000 */
.L_x_2601:
[----:B------:R-:W-:-:S07]  /*5470*/  IMAD R0, R18, 0x800000, R0 ;  /* 0x0080000012007824 */ /* 0x000fce00078e0200 */
.L_x_2603:
[----:B------:R-:W-:Y:S05]  /*5480*/  BSYNC.RECONVERGENT B4 ;  /* 0x0000000000047941 */ /* 0x000fea0003800200 */
.L_x_2600:
[----:B------:R-:W-:Y:S05]  /*5490*/  BRA `(.L_x_2604) ;  /* 0x0000000000207947 */ /* 0x000fea0003800000 */
.L_x_2599:
[----:B------:R-:W-:-:S04]  /*54a0*/  LOP3.LUT R0, R3, 0x80000000, R0, 0x48, !PT ;  /* 0x8000000003007812 */ /* 0x000fc800078e4800 */
[----:B------:R-:W-:Y:S01]  /*54b0*/  LOP3.LUT R0, R0, 0x7f800000, RZ, 0xfc, !PT ;  /* 0x7f80000000007812 */ /* 0x000fe200078efcff */
[----:B------:R-:W-:Y:S06]  /*54c0*/  BRA `(.L_x_2604) ;  /* 0x0000000000147947 */ /* 0x000fec0003800000 */
.L_x_2598:
[----:B------:R-:W-:Y:S01]  /*54d0*/  LOP3.LUT R0, R3, 0x80000000, R0, 0x48, !PT ;  /* 0x8000000003007812 */ /* 0x000fe200078e4800 */
[----:B------:R-:W-:Y:S06]  /*54e0*/  BRA `(.L_x_2604) ;  /* 0x00000000000c7947 */ /* 0x000fec0003800000 */
.L_x_2597:
[----:B------:R-:W0:Y:S01]  /*54f0*/  MUFU.RSQ R0, -QNAN ;  /* 0xffc0000000007908 */ /* 0x000e220000001400 */
[----:B------:R-:W-:Y:S05]  /*5500*/  BRA `(.L_x_2604) ;  /* 0x0000000000047947 */ /* 0x000fea0003800000 */
.L_x_2596:
[----:B------:R-:W-:-:S07]  /*5510*/  FADD.FTZ R0, R0, R3 ;  /* 0x0000000300007221 */ /* 0x000fce0000010000 */
.L_x_2604:
[----:B------:R-:W-:Y:S05]  /*5520*/  BSYNC.RECONVERGENT B3 ;  /* 0x0000000000037941 */ /* 0x000fea0003800200 */
.L_x_2594:
[----:B------:R-:W-:Y:S01]  /*5530*/  IMAD.MOV.U32 R15, RZ, RZ, 0x0 ;  /* 0x00000000ff0f7424 */ /* 0x000fe200078e00ff */
[----:B0-----:R-:W-:-:S03]  /*5540*/  MOV R13, R0 ;  /* 0x00000000000d7202 */ /* 0x001fc60000000f00 */
[----:B------:R-:W-:Y:S05]  /*5550*/  RET.REL.NODEC R14 `(_Z17moe_expert_kernelI13__nv_bfloat16Lb0EEvPKT_S3_S3_S3_PKfPKiS7_PS1_iiiiii) ;  /* 0xffffffa80ea87950 */ /* 0x000fea0003c3ffff */
.L_x_2605:
        /* <DEDUP_REMOVED lines=10> */
.L_x_4642:


//--------------------- .text._Z17moe_expert_kernelI13__nv_bfloat16Lb1EEvPKT_S3_S3_S3_PKfPKiS7_PS1_iiiiii --------------------------
	.section	.text._Z17moe_expert_kernelI13__nv_bfloat16Lb1EEvPKT_S3_S3_S3_PKfPKiS7_PS1_iiiiii,"ax",@progbits
	.align	128
        .global         _Z17moe_expert_kernelI13__nv_bfloat16Lb1EEvPKT_S3_S3_S3_PKfPKiS7_PS1_iiiiii
        .type           _Z17moe_expert_kernelI13__nv_bfloat16Lb1EEvPKT_S3_S3_S3_PKfPKiS7_PS1_iiiiii,@function
        .size           _Z17moe_expert_kernelI13__nv_bfloat16Lb1EEvPKT_S3_S3_S3_PKfPKiS7_PS1_iiiiii,(.L_x_4643 - _Z17moe_expert_kernelI13__nv_bfloat16Lb1EEvPKT_S3_S3_S3_PKfPKiS7_PS1_iiiiii)
        .other          _Z17moe_expert_kernelI13__nv_bfloat16Lb1EEvPKT_S3_S3_S3_PKfPKiS7_PS1_iiiiii,@"STO_CUDA_ENTRY STV_DEFAULT"
_Z17moe_expert_kernelI13__nv_bfloat16Lb1EEvPKT_S3_S3_S3_PKfPKiS7_PS1_iiiiii:
.text._Z17moe_expert_kernelI13__nv_bfloat16Lb1EEvPKT_S3_S3_S3_PKfPKiS7_PS1_iiiiii:
[----:B------:R-:W-:Y:S01]  /*0000*/  LDC R1, c[0x0][0x37c] ;  /* 0x0000df00ff017b82 */ /* 0x000fe20000000800 */
[----:B------:R-:W0:Y:S01]  /*0010*/  S2R R3, SR_CTAID.X ;  /* 0x0000000000037919 */ /* 0x000e220000002500 */
[----:B------:R-:W0:Y:S02]  /*0020*/  LDCU UR4, c[0x0][0x3c4] ;  /* 0x00007880ff0477ac */ /* 0x000e240008000800 */
[----:B0-----:R-:W-:-:S13]  /*0030*/  ISETP.GE.AND P0, PT, R3, UR4, PT ;  /* 0x0000000403007c0c */ /* 0x001fda000bf06270 */
[----:B------:R-:W-:Y:S05]  /*0040*/  @P0 EXIT ;  /* 0x000000000000094d */ /* 0x000fea0003800000 */
[----:B------:R-:W0:Y:S01]  /*0050*/  LDC.64 R4, c[0x0][0x3a8] ;  /* 0x0000ea00ff047b82 */ /* 0x000e220000000a00 */
[----:B------:R-:W1:Y:S01]  /*0060*/  LDCU.64 UR10, c[0x0][0x358] ;  /* 0x00006b00ff0a77ac */ /* 0x000e620008000a00 */
[----:B------:R-:W2:Y:S06]  /*0070*/  LDCU.64 UR6, c[0x0][0x380] ;  /* 0x00007000ff0677ac */ /* 0x000eac0008000a00 */
[----:B------:R-:W3:Y:S08]  /*0080*/  LDC.64 R6, c[0x0][0x3b0] ;  /* 0x0000ec00ff067b82 */ /* 0x000ef00000000a00 */
[----:B------:R-:W4:Y:S01]  /*0090*/  LDC.64 R8, c[0x0][0x3a0] ;  /* 0x0000e800ff087b82 */ /* 0x000f220000000a00 */
[----:B0-----:R-:W-:-:S07]  /*00a0*/  IMAD.WIDE.U32 R4, R3, 0x4, R4 ;  /* 0x0000000403047825 */ /* 0x001fce00078e0004 */
[----:B------:R-:W0:Y:S01]  /*00b0*/  LDC R52, c[0x0][0x3c8] ;  /* 0x0000f200ff347b82 */ /* 0x000e220000000800 */
[----:B-1----:R-:W2:Y:S01]  /*00c0*/  LDG.E.CONSTANT R5, desc[UR10][R4.64] ;  /* 0x0000000a04057981 */ /* 0x002ea2000c1e9900 */
[----:B---3--:R-:W-:-:S06]  /*00d0*/  IMAD.WIDE.U32 R6, R3, 0x4, R6 ;  /* 0x0000000403067825 */ /* 0x008fcc00078e0006 */
[----:B------:R-:W2:Y:S01]  /*00e0*/  LDC R3, c[0x0][0x3d0] ;  /* 0x0000f400ff037b82 */ /* 0x000ea20000000800 */
[----:B------:R-:W2:Y:S02]  /*00f0*/  LDG.E.CONSTANT R6, desc[UR10][R6.64] ;  /* 0x0000000a06067981 */ /* 0x000ea4000c1e9900 */
[----:B--2---:R-:W-:-:S04]  /*0100*/  IMAD R3, R5, R3, R6 ;  /* 0x0000000305037224 */ /* 0x004fc800078e0206 */
[----:B----4-:R-:W-:-:S05]  /*0110*/  IMAD.WIDE R8, R3, 0x4, R8 ;  /* 0x0000000403087825 */ /* 0x010fca00078e0208 */
[----:B------:R1:W5:Y:S01]  /*0120*/  LDG.E.CONSTANT R51, desc[UR10][R8.64] ;  /* 0x0000000a08337981 */ /* 0x000362000c1e9900 */
[----:B------:R-:W2:Y:S01]  /*0130*/  S2R R3, SR_TID.X ;  /* 0x0000000000037919 */ /* 0x000ea20000002100 */
[-C--:B0-----:R-:W-:Y:S01]  /*0140*/  IMAD R53, R5, R52.reuse, RZ ;  /* 0x0000003405357224 */ /* 0x081fe200078e02ff */
[----:B------:R-:W-:Y:S04]  /*0150*/  BSSY.RECONVERGENT B0, `(.L_x_2606) ;  /* 0x0000071000007945 */ /* 0x000fe80003800200 */
[----:B------:R-:W-:Y:S02]  /*0160*/  SHF.R.S32.HI R58, RZ, 0x1f, R53 ;  /* 0x0000001fff3a7819 */ /* 0x000fe40000011435 */
[C---:B--2---:R-:W-:Y:S02]  /*0170*/  ISETP.GE.AND P0, PT, R3.reuse, R52, PT ;  /* 0x000000340300720c */ /* 0x044fe40003f06270 */
[----:B------:R-:W-:-:S11]  /*0180*/  LOP3.LUT R54, R3, 0x1f, RZ, 0xc0, !PT ;  /* 0x0000001f03367812 */ /* 0x000fd600078ec0ff */
[----:B-1----:R-:W-:Y:S05]  /*0190*/  @P0 BRA `(.L_x_2607) ;  /* 0x0000000400b00947 */ /* 0x002fea0003800000 */
        /* <DEDUP_REMOVED lines=13> */
[----:B0-----:R-:W-:Y:S02]  /*0270*/  LEA R11, R11, R0, 0x18 ;  /* 0x000000000b0b7211 */ /* 0x001fe400078ec0ff */
[----:B------:R-:W-:-:S07]  /*0280*/  MOV R0, R3 ;  /* 0x0000000300007202 */ /* 0x000fce0000000f00 */
.L_x_2610:
[----:B-1----:R-:W-:-:S05]  /*0290*/  IADD3 R5, P0, PT, R53, R0, RZ ;  /* 0x0000000035057210 */ /* 0x002fca0007f1e0ff */
[----:B------:R-:W-:Y:S01]  /*02a0*/  IMAD.X R10, RZ, RZ, R58, P0 ;  /* 0x000000ffff0a7224 */ /* 0x000fe200000e063a */
        /* <DEDUP_REMOVED lines=10> */
[C---:B------:R-:W-:Y:S01]  /*0350*/  IMAD R10, R0.reuse, 0x4, R11 ;  /* 0x00000004000a7824 */ /* 0x040fe200078e020b */
[----:B------:R-:W-:Y:S01]  /*0360*/  IADD3 R0, PT, PT, R0, 0x800, RZ ;  /* 0x0000080000007810 */ /* 0x000fe20007ffe0ff */
[----:B------:R-:W-:-:S05]  /*0370*/  VIADD R8, R8, 0x8 ;  /* 0x0000000808087836 */ /* 0x000fca0000000000 */
[----:B------:R-:W-:Y:S01]  /*0380*/  ISETP.NE.AND P0, PT, R8, R7, PT ;  /* 0x000000070800720c */ /* 0x000fe20003f05270 */
[----:B--2---:R-:W-:Y:S01]  /*0390*/  IMAD.U32 R9, R9, 0x10000, RZ ;  /* 0x0001000009097824 */ /* 0x004fe200078e00ff */
[----:B---3--:R-:W-:-:S04]  /*03a0*/  SHF.L.U32 R13, R12, 0x10, RZ ;  /* 0x000000100c0d7819 */ /* 0x008fc800000006ff */
[----:B------:R1:W-:Y:S01]  /*03b0*/  STS [R10], R9 ;  /* 0x000000090a007388 */ /* 0x0003e20000000800 */
[----:B----4-:R-:W-:-:S03]  /*03c0*/  IMAD.U32 R15, R14, 0x10000, RZ ;  /* 0x000100000e0f7824 */ /* 0x010fc600078e00ff */
[----:B------:R1:W-:Y:S01]  /*03d0*/  STS [R10+0x400], R13 ;  /* 0x0004000d0a007388 */ /* 0x0003e20000000800 */
[----:B------:R-:W-:-:S03]  /*03e0*/  IMAD.U32 R17, R16, 0x10000, RZ ;  /* 0x0001000010117824 */ /* 0x000fc600078e00ff */
        /* <DEDUP_REMOVED lines=11> */
.L_x_2609:
[----:B------:R-:W-:Y:S05]  /*04a0*/  BSYNC.RECONVERGENT B1 ;  /* 0x0000000000017941 */ /* 0x000fea0003800200 */
.L_x_2608:
        /* <DEDUP_REMOVED lines=24> */
[----:B------:R-:W-:-:S03]  /*0630*/  IMAD.U32 R12, R11, 0x10000, RZ ;  /* 0x000100000b0c7824 */ /* 0x000fc600078e00ff */
[----:B------:R0:W-:Y:S04]  /*0640*/  STS [R7+0x800], R10 ;  /* 0x0008000a07007388 */ /* 0x0001e80000000800 */
[----:B------:R0:W-:Y:S02]  /*0650*/  STS [R7+0xc00], R12 ;  /* 0x000c000c07007388 */ /* 0x0001e40000000800 */
.L_x_2612:
[----:B------:R-:W-:Y:S05]  /*0660*/  BSYNC.RECONVERGENT B1 ;  /* 0x0000000000017941 */ /* 0x000fea0003800200 */
.L_x_2611:
        /* <DEDUP_REMOVED lines=12> */
[----:B------:R-:W3:Y:S02]  /*0730*/  @P1 LDG.E.U16.CONSTANT R8, desc[UR10][R6.64+0x200] ;  /* 0x0002000a06081981 */ /* 0x000ee4000c1e9500 */
[C---:B------:R-:W-:Y:S01]  /*0740*/  @P1 IMAD R13, R0.reuse, 0x4, R5 ;  /* 0x00000004000d1824 */ /* 0x040fe200078e0205 */
[----:B------:R-:W-:-:S04]  /*0750*/  @P1 IADD3 R0, PT, PT, R0, 0x200, RZ ;  /* 0x0000020000001810 */ /* 0x000fc80007ffe0ff */
[----:B------:R-:W-:-:S05]  /*0760*/  @!P0 IADD3 R2, P2, PT, R53, R0, RZ ;  /* 0x0000000035028210 */ /* 0x000fca0007f5e0ff */
[----:B------:R-:W-:Y:S01]  /*0770*/  @!P0 IMAD.X R5, RZ, RZ, R58, P2 ;  /* 0x000000ffff058224 */ /* 0x000fe200010e063a */
[----:B--2---:R-:W-:-:S04]  /*0780*/  @!P0 LEA R4, P2, R2, R14, 0x1 ;  /* 0x0000000e02048211 */ /* 0x004fc800078408ff */
[----:B------:R-:W-:Y:S02]  /*0790*/  @!P0 LEA.HI.X R5, R2, R15, R5, 0x1, P2 ;  /* 0x0000000f02058211 */ /* 0x000fe400010f0c05 */
[----:B------:R-:W2:Y:S04]  /*07a0*/  @P1 LDG.E.U16.CONSTANT R2, desc[UR10][R6.64] ;  /* 0x0000000a06021981 */ /* 0x000ea8000c1e9500 */
[----:B------:R-:W4:Y:S01]  /*07b0*/  @!P0 LDG.E.U16.CONSTANT R4, desc[UR10][R4.64] ;  /* 0x0000000a04048981 */ /* 0x000f22000c1e9500 */
[----:B------:R-:W0:Y:S01]  /*07c0*/  @!P0 S2R R10, SR_CgaCtaId ;  /* 0x00000000000a8919 */ /* 0x000e220000008800 */
[----:B------:R-:W-:-:S04]  /*07d0*/  @!P0 MOV R9, 0x400 ;  /* 0x0000040000098802 */ /* 0x000fc80000000f00 */
[----:B0-----:R-:W-:-:S05]  /*07e0*/  @!P0 LEA R9, R10, R9, 0x18 ;  /* 0x000000090a098211 */ /* 0x001fca00078ec0ff */
[----:B------:R-:W-:Y:S02]  /*07f0*/  @!P0 IMAD R9, R0, 0x4, R9 ;  /* 0x0000000400098824 */ /* 0x000fe400078e0209 */
[----:B---3--:R-:W-:-:S05]  /*0800*/  @P1 IMAD.U32 R8, R8, 0x10000, RZ ;  /* 0x0001000008081824 */ /* 0x008fca00078e00ff */
[----:B------:R3:W-:Y:S01]  /*0810*/  @P1 STS [R13+0x400], R8 ;  /* 0x000400080d001388 */ /* 0x0007e20000000800 */
[----:B--2---:R-:W-:Y:S01]  /*0820*/  @P1 SHF.L.U32 R2, R2, 0x10, RZ ;  /* 0x0000001002021819 */ /* 0x004fe200000006ff */
[----:B----4-:R-:W-:-:S04]  /*0830*/  @!P0 IMAD.U32 R0, R4, 0x10000, RZ ;  /* 0x0001000004008824 */ /* 0x010fc800078e00ff */
[----:B------:R3:W-:Y:S04]  /*0840*/  @P1 STS [R13], R2 ;  /* 0x000000020d001388 */ /* 0x0007e80000000800 */
[----:B------:R3:W-:Y:S02]  /*0850*/  @!P0 STS [R9], R0 ;  /* 0x0000000009008388 */ /* 0x0007e40000000800 */
.L_x_2607:
[----:B------:R-:W-:Y:S05]  /*0860*/  BSYNC.RECONVERGENT B0 ;  /* 0x0000000000007941 */ /* 0x000fea0003800200 */
.L_x_2606:
[----:B---3--:R-:W2:Y:S01]  /*0870*/  S2R R2, SR_CgaCtaId ;  /* 0x0000000000027919 */ /* 0x008ea20000008800 */
[----:B------:R-:W3:Y:S01]  /*0880*/  LDCU UR6, c[0x0][0x3cc] ;  /* 0x00007980ff0677ac */ /* 0x000ee20008000800 */
[----:B------:R-:W-:Y:S01]  /*0890*/  IMAD.SHL.U32 R3, R3, 0x4, RZ ;  /* 0x0000000403037824 */ /* 0x000fe200078e00ff */
[----:B------:R-:W-:Y:S01]  /*08a0*/  MOV R49, 0x400 ;  /* 0x0000040000317802 */ /* 0x000fe20000000f00 */
[----:B------:R-:W-:Y:S01]  /*08b0*/  BSSY.RECONVERGENT B0, `(.L_x_2613) ;  /* 0x00007da000007945 */ /* 0x000fe20003800200 */
[----:B------:R-:W4:Y:S02]  /*08c0*/  LDCU UR4, c[0x0][0x3c0] ;  /* 0x00007800ff0477ac */ /* 0x000f240008000800 */
[----:B------:R-:W-:Y:S01]  /*08d0*/  LOP3.LUT R50, R3, 0x380, RZ, 0xc0, !PT ;  /* 0x0000038003327812 */ /* 0x000fe200078ec0ff */
[----:B------:R-:W-:Y:S03]  /*08e0*/  BAR.SYNC.DEFER_BLOCKING 0x0 ;  /* 0x0000000000007b1d */ /* 0x000fe60000010000 */
[----:B---3--:R-:W-:Y:S01]  /*08f0*/  ISETP.GE.AND P0, PT, R50, UR6, PT ;  /* 0x0000000632007c0c */ /* 0x008fe2000bf06270 */
[----:B----4-:R-:W-:-:S04]  /*0900*/  IMAD R0, R52, UR4, RZ ;  /* 0x0000000434007c24 */ /* 0x010fc8000f8e02ff */
[----:B------:R-:W-:Y:S01]  /*0910*/  IMAD R0, R0, UR6, RZ ;  /* 0x0000000600007c24 */ /* 0x000fe2000f8e02ff */
[----:B--2---:R-:W-:-:S04]  /*0920*/  LEA R49, R2, R49, 0x18 ;  /* 0x0000003102317211 */ /* 0x004fc800078ec0ff */
[----:B------:R-:W-:Y:S02]  /*0930*/  SHF.R.S32.HI R48, RZ, 0x1f, R0 ;  /* 0x0000001fff307819 */ /* 0x000fe40000011400 */
[----:B------:R-:W-:Y:S01]  /*0940*/  LEA R55, R52, R49, 0x2 ;  /* 0x0000003134377211 */ /* 0x000fe200078e10ff */
[----:B------:R-:W-:Y:S06]  /*0950*/  @P0 BRA `(.L_x_2614) ;  /* 0x0000007c003c0947 */ /* 0x000fec0003800000 */
[----:B------:R-:W2:Y:S02]  /*0960*/  LDCU UR4, c[0x0][0x3d4] ;  /* 0x00007a80ff0477ac */ /* 0x000ea40008000800 */
[----:B--2---:R-:W-:-:S09]  /*0970*/  UISETP.NE.AND UP0, UPT, UR4, 0x1, UPT ;  /* 0x000000010400788c */ /* 0x004fd2000bf05270 */
[----:B------:R-:W-:Y:S05]  /*0980*/  BRA.U !UP0, `(.L_x_2615) ;  /* 0x0000005108c07547 */ /* 0x000fea000b800000 */
[----:B------:R-:W-:-:S09]  /*0990*/  UISETP.NE.AND UP0, UPT, UR4, URZ, UPT ;  /* 0x000000ff0400728c */ /* 0x000fd2000bf05270 */
[----:B------:R-:W-:Y:S05]  /*09a0*/  BRA.U UP0, `(.L_x_2616) ;  /* 0x0000002900d07547 */ /* 0x000fea000b800000 */
[----:B------:R-:W-:-:S13]  /*09b0*/  ISETP.GE.AND P0, PT, R52, 0x1, PT ;  /* 0x000000013400780c */ /* 0x000fda0003f06270 */
[----:B------:R-:W-:Y:S05]  /*09c0*/  @!P0 BRA `(.L_x_2617) ;  /* 0x0000002400ec8947 */ /* 0x000fea0003800000 */
[C---:B------:R-:W-:Y:S01]  /*09d0*/  VIADD R57, R52.reuse, 0xffffffff ;  /* 0xffffffff34397836 */ /* 0x040fe20000000000 */
[C---:B------:R-:W-:Y:S01]  /*09e0*/  LOP3.LUT R56, R52.reuse, 0x3, RZ, 0xc0, !PT ;  /* 0x0000000334387812 */ /* 0x040fe200078ec0ff */
[----:B------:R-:W-:Y:S01]  /*09f0*/  IMAD.MOV.U32 R47, RZ, RZ, R50 ;  /* 0x000000ffff2f7224 */ /* 0x000fe200078e0032 */
[----:B------:R-:W-:-:S07]  /*0a00*/  LOP3.LUT R52, R52, 0x7ffffffc, RZ, 0xc0, !PT ;  /* 0x7ffffffc34347812 */ /* 0x000fce00078ec0ff */
.L_x_2637:
[----:B--2---:R-:W2:Y:S01]  /*0a10*/  LDCU UR4, c[0x0][0x3cc] ;  /* 0x00007980ff0477ac */ /* 0x004ea20008000800 */
[----:B------:R-:W-:Y:S01]  /*0a20*/  ISETP.GE.U32.AND P0, PT, R57, 0x3, PT ;  /* 0x000000033900780c */ /* 0x000fe20003f06070 */
[----:B------:R-:W-:Y:S01]  /*0a30*/  IMAD.IADD R2, R54, 0x1, R47 ;  /* 0x0000000136027824 */ /* 0x000fe200078e022f */
[----:B------:R-:W-:Y:S01]  /*0a40*/  IADD3 R47, PT, PT, R47, 0x400, RZ ;  /* 0x000004002f2f7810 */ /* 0x000fe20007ffe0ff */
[----:B------:R-:W-:Y:S01]  /*0a50*/  IMAD.MOV.U32 R30, RZ, RZ, RZ ;  /* 0x000000ffff1e7224 */ /* 0x000fe200078e00ff */
[----:B-1----:R-:W-:Y:S02]  /*0a60*/  CS2R R4, SRZ ;  /* 0x0000000000047805 */ /* 0x002fe4000001ff00 */
[----:B0-----:R-:W-:Y:S02]  /*0a70*/  CS2R R6, SRZ ;  /* 0x0000000000067805 */ /* 0x001fe4000001ff00 */
[----:B---3--:R-:W-:Y:S02]  /*0a80*/  CS2R R8, SRZ ;  /* 0x0000000000087805 */ /* 0x008fe4000001ff00 */
[----:B------:R-:W-:Y:S01]  /*0a90*/  CS2R R10, SRZ ;  /* 0x00000000000a7805 */ /* 0x000fe2000001ff00 */
[----:B--2---:R-:W-:-:S05]  /*0aa0*/  IMAD.U32 R3, RZ, RZ, UR4 ;  /* 0x00000004ff037e24 */ /* 0x004fca000f8e00ff */
[----:B------:R-:W-:Y:S01]  /*0ab0*/  ISETP.GE.AND P2, PT, R47, R3, PT ;  /* 0x000000032f00720c */ /* 0x000fe20003f46270 */
[----:B------:R-:W-:-:S12]  /*0ac0*/  @!P0 BRA `(.L_x_2618) ;  /* 0x0000001000788947 */ /* 0x000fd80003800000 */
[C---:B------:R-:W-:Y:S01]  /*0ad0*/  ISETP.GE.AND P0, PT, R2.reuse, R3, PT ;  /* 0x000000030200720c */ /* 0x040fe20003f06270 */
[C---:B------:R-:W-:Y:S01]  /*0ae0*/  VIADD R46, R2.reuse, 0x20 ;  /* 0x00000020022e7836 */ /* 0x040fe20000000000 */
[C---:B------:R-:W-:Y:S01]  /*0af0*/  IADD3 R45, PT, PT, R2.reuse, 0x40, RZ ;  /* 0x00000040022d7810 */ /* 0x040fe20007ffe0ff */
[----:B------:R-:W-:Y:S02]  /*0b00*/  VIADD R44, R2, 0x60 ;  /* 0x00000060022c7836 */ /* 0x000fe40000000000 */
[----:B------:R-:W-:Y:S02]  /*0b10*/  IMAD.MOV.U32 R12, RZ, RZ, RZ ;  /* 0x000000ffff0c7224 */ /* 0x000fe400078e00ff */
[----:B------:R-:W-:-:S07]  /*0b20*/  IMAD.MOV.U32 R4, RZ, RZ, RZ ;  /* 0x000000ffff047224 */ /* 0x000fce00078e00ff */
.L_x_2619:
[----:B------:R-:W0:Y:S01]  /*0b30*/  LDCU UR4, c[0x0][0x3cc] ;  /* 0x00007980ff0477ac */ /* 0x000e220008000800 */
[----:B------:R-:W1:Y:S08]  /*0b40*/  @!P0 LDC.64 R16, c[0x0][0x388] ;  /* 0x0000e200ff108b82 */ /* 0x000e700000000a00 */
[----:B------:R-:W2:Y:S01]  /*0b50*/  @!P0 LDC.64 R14, c[0x0][0x390] ;  /* 0x0000e400ff0e8b82 */ /* 0x000ea20000000a00 */
[----:B0-----:R-:W-:-:S04]  /*0b60*/  MOV R3, UR4 ;  /* 0x0000000400037c02 */ /* 0x001fc80008000f00 */
[-C--:B------:R-:W-:Y:S01]  /*0b70*/  ISETP.GE.AND P1, PT, R46, R3.reuse, PT ;  /* 0x000000032e00720c */ /* 0x080fe20003f26270 */
[-C--:B------:R-:W-:Y:S01]  /*0b80*/  IMAD R13, R12, R3.reuse, RZ ;  /* 0x000000030c0d7224 */ /* 0x080fe200078e02ff */
[----:B------:R-:W-:-:S04]  /*0b90*/  ISETP.GE.AND P4, PT, R45, R3, PT ;  /* 0x000000032d00720c */ /* 0x000fc80003f86270 */
[----:B------:R-:W-:-:S04]  /*0ba0*/  IADD3 R25, P3, PT, R0, R13, RZ ;  /* 0x0000000d00197210 */ /* 0x000fc80007f7e0ff */
[----:B------:R-:W-:Y:S02]  /*0bb0*/  LEA.HI.X.SX32 R24, R13, R48, 0x1, P3 ;  /* 0x000000300d187211 */ /* 0x000fe400018f0eff */
[CC--:B------:R-:W-:Y:S01]  /*0bc0*/  @!P0 IADD3 R18, P3, PT, R2.reuse, R25.reuse, RZ ;  /* 0x0000001902128210 */ /* 0x0c0fe20007f7e0ff */
[----:B------:R-:W0:Y:S01]  /*0bd0*/  @!P1 LDC.64 R28, c[0x0][0x388] ;  /* 0x0000e200ff1c9b82 */ /* 0x000e220000000a00 */
[----:B------:R-:W-:-:S03]  /*0be0*/  @!P1 IADD3 R26, P6, PT, R2, R25, RZ ;  /* 0x00000019021a9210 */ /* 0x000fc60007fde0ff */
[----:B------:R-:W-:Y:S02]  /*0bf0*/  @!P0 IMAD.X R21, RZ, RZ, R24, P3 ;  /* 0x000000ffff158224 */ /* 0x000fe400018e0618 */
[C---:B------:R-:W-:Y:S02]  /*0c00*/  @!P0 IMAD.SHL.U32 R19, R18.reuse, 0x2, RZ ;  /* 0x0000000212138824 */ /* 0x040fe400078e00ff */
[----:B------:R-:W3:Y:S01]  /*0c10*/  @!P4 LDC.64 R22, c[0x0][0x388] ;  /* 0x0000e200ff16cb82 */ /* 0x000ee20000000a00 */
[----:B------:R-:W-:Y:S02]  /*0c20*/  @!P0 SHF.L.U64.HI R18, R18, 0x1, R21 ;  /* 0x0000000112128819 */ /* 0x000fe40000010215 */
[C---:B-1----:R-:W-:Y:S02]  /*0c30*/  @!P0 IADD3 R16, P3, PT, R19.reuse, R16, RZ ;  /* 0x0000001013108210 */ /* 0x042fe40007f7e0ff */
[----:B--2---:R-:W-:-:S03]  /*0c40*/  @!P0 IADD3 R14, P5, PT, R19, R14, RZ ;  /* 0x0000000e130e8210 */ /* 0x004fc60007fbe0ff */
[----:B------:R-:W1:Y:S01]  /*0c50*/  @!P1 LDC.64 R20, c[0x0][0x390] ;  /* 0x0000e400ff149b82 */ /* 0x000e620000000a00 */
[----:B------:R-:W-:Y:S01]  /*0c60*/  @!P0 IMAD.X R17, R18, 0x1, R17, P3 ;  /* 0x0000000112118824 */ /* 0x000fe200018e0611 */
[----:B------:R-:W-:Y:S01]  /*0c70*/  ISETP.GE.AND P3, PT, R44, R3, PT ;  /* 0x000000032c00720c */ /* 0x000fe20003f66270 */
[----:B------:R-:W-:Y:S01]  /*0c80*/  @!P0 IMAD.X R15, R18, 0x1, R15, P5 ;  /* 0x00000001120f8824 */ /* 0x000fe200028e060f */
[----:B------:R-:W-:Y:S02]  /*0c90*/  @!P1 IADD3.X R31, PT, PT, RZ, R24, RZ, P6, !PT ;  /* 0x00000018ff1f9210 */ /* 0x000fe400037fe4ff */
[----:B------:R2:W4:Y:S02]  /*0ca0*/  @!P0 LDG.E.U16.CONSTANT R27, desc[UR10][R16.64] ;  /* 0x0000000a101b8981 */ /* 0x000524000c1e9500 */
[----:B------:R-:W3:Y:S01]  /*0cb0*/  @!P4 LDC.64 R18, c[0x0][0x390] ;  /* 0x0000e400ff12cb82 */ /* 0x000ee20000000a00 */
[C---:B------:R-:W-:Y:S01]  /*0cc0*/  @!P1 SHF.L.U64.HI R30, R26.reuse, 0x1, R31 ;  /* 0x000000011a1e9819 */ /* 0x040fe2000001021f */
[----:B------:R-:W-:Y:S01]  /*0cd0*/  @!P1 IMAD.SHL.U32 R31, R26, 0x2, RZ ;  /* 0x000000021a1f9824 */ /* 0x000fe200078e00ff */
[----:B------:R-:W-:Y:S01]  /*0ce0*/  @!P4 IADD3 R32, P6, PT, R2, R25, RZ ;  /* 0x000000190220c210 */ /* 0x000fe20007fde0ff */
[----:B------:R1:W4:Y:S03]  /*0cf0*/  @!P0 LDG.E.U16.CONSTANT R26, desc[UR10][R14.64] ;  /* 0x0000000a0e1a8981 */ /* 0x000326000c1e9500 */
[----:B0-----:R-:W-:Y:S01]  /*0d00*/  @!P1 IADD3 R28, P5, PT, R31, R28, RZ ;  /* 0x0000001c1f1c9210 */ /* 0x001fe20007fbe0ff */
[----:B------:R-:W-:Y:S01]  /*0d10*/  @!P4 IMAD.X R33, RZ, RZ, R24, P6 ;  /* 0x000000ffff21c224 */ /* 0x000fe200030e0618 */
[----:B--2---:R-:W0:Y:S02]  /*0d20*/  @!P3 LDC.64 R16, c[0x0][0x390] ;  /* 0x0000e400ff10bb82 */ /* 0x004e240000000a00 */
[----:B------:R-:W-:-:S02]  /*0d30*/  @!P1 IADD3.X R29, PT, PT, R30, R29, RZ, P5, !PT ;  /* 0x0000001d1e1d9210 */ /* 0x000fc40002ffe4ff */
[C---:B------:R-:W-:Y:S01]  /*0d40*/  @!P4 SHF.L.U64.HI R34, R32.reuse, 0x1, R33 ;  /* 0x000000012022c819 */ /* 0x040fe20000010221 */
[----:B------:R-:W-:Y:S01]  /*0d50*/  @!P4 IMAD.SHL.U32 R33, R32, 0x2, RZ ;  /* 0x000000022021c824 */ /* 0x000fe200078e00ff */
[----:B-1----:R-:W-:Y:S02]  /*0d60*/  @!P1 IADD3 R20, P6, PT, R31, R20, RZ ;  /* 0x000000141f149210 */ /* 0x002fe40007fde0ff */
[----:B------:R-:W1:Y:S01]  /*0d70*/  @!P3 LDC.64 R14, c[0x0][0x388] ;  /* 0x0000e200ff0ebb82 */ /* 0x000e620000000a00 */
[----:B------:R-:W2:Y:S01]  /*0d80*/  @!P1 LDG.E.U16.CONSTANT R28, desc[UR10][R28.64+0x40] ;  /* 0x0000400a1c1c9981 */ /* 0x000ea2000c1e9500 */
[----:B---3--:R-:W-:Y:S01]  /*0d90*/  @!P4 IADD3 R22, P5, PT, R33, R22, RZ ;  /* 0x000000162116c210 */ /* 0x008fe20007fbe0ff */
[----:B------:R-:W-:Y:S01]  /*0da0*/  @!P1 IMAD.X R21, R30, 0x1, R21, P6 ;  /* 0x000000011e159824 */ /* 0x000fe200030e0615 */
[----:B------:R-:W-:-:S03]  /*0db0*/  @!P3 IADD3 R25, P6, PT, R2, R25, RZ ;  /* 0x000000190219b210 */ /* 0x000fc60007fde0ff */
[C---:B------:R-:W-:Y:S01]  /*0dc0*/  @!P4 IMAD.X R23, R34.reuse, 0x1, R23, P5 ;  /* 0x000000012217c824 */ /* 0x040fe200028e0617 */
[----:B------:R-:W-:Y:S01]  /*0dd0*/  @!P4 IADD3 R18, P5, PT, R33, R18, RZ ;  /* 0x000000122112c210 */ /* 0x000fe20007fbe0ff */
[----:B------:R-:W3:Y:S01]  /*0de0*/  @!P1 LDC.64 R40, c[0x0][0x388] ;  /* 0x0000e200ff289b82 */ /* 0x000ee20000000a00 */
[C---:B------:R-:W-:Y:S01]  /*0df0*/  @!P3 IMAD.SHL.U32 R31, R25.reuse, 0x2, RZ ;  /* 0x00000002191fb824 */ /* 0x040fe200078e00ff */
[----:B------:R-:W-:Y:S01]  /*0e00*/  @!P3 IADD3.X R24, PT, PT, RZ, R24, RZ, P6, !PT ;  /* 0x00000018ff18b210 */ /* 0x000fe200037fe4ff */
[----:B------:R1:W2:Y:S01]  /*0e10*/  @!P1 LDG.E.U16.CONSTANT R29, desc[UR10][R20.64+0x40] ;  /* 0x0000400a141d9981 */ /* 0x0002a2000c1e9500 */
[----:B------:R-:W-:Y:S02]  /*0e20*/  @!P4 IMAD.X R19, R34, 0x1, R19, P5 ;  /* 0x000000012213c824 */ /* 0x000fe400028e0613 */
[----:B------:R-:W-:Y:S01]  /*0e30*/  @!P3 SHF.L.U64.HI R24, R25, 0x1, R24 ;  /* 0x000000011918b819 */ /* 0x000fe20000010218 */
[----:B------:R-:W2:Y:S01]  /*0e40*/  @!P4 LDG.E.U16.CONSTANT R22, desc[UR10][R22.64+0x80] ;  /* 0x0000800a1616c981 */ /* 0x000ea2000c1e9500 */
[----:B------:R-:W-:Y:S01]  /*0e50*/  IMAD.IADD R13, R13, 0x1, R3 ;  /* 0x000000010d0d7824 */ /* 0x000fe200078e0203 */
[----:B------:R-:W3:Y:S01]  /*0e60*/  @!P1 LDC.64 R32, c[0x0][0x390] ;  /* 0x0000e400ff209b82 */ /* 0x000ee20000000a00 */
[----:B-1----:R-:W-:-:S02]  /*0e70*/  @!P3 IADD3 R20, P5, PT, R31, R14, RZ ;  /* 0x0000000e1f14b210 */ /* 0x002fc40007fbe0ff */
[----:B0-----:R-:W-:Y:S01]  /*0e80*/  @!P3 IADD3 R14, P6, PT, R31, R16, RZ ;  /* 0x000000101f0eb210 */ /* 0x001fe20007fde0ff */
[----:B------:R0:W2:Y:S02]  /*0e90*/  @!P4 LDG.E.U16.CONSTANT R23, desc[UR10][R18.64+0x80] ;  /* 0x0000800a1217c981 */ /* 0x0000a4000c1e9500 */
[C---:B------:R-:W-:Y:S01]  /*0ea0*/  @!P3 IMAD.X R21, R24.reuse, 0x1, R15, P5 ;  /* 0x000000011815b824 */ /* 0x040fe200028e060f */
[----:B------:R-:W-:Y:S02]  /*0eb0*/  @!P3 IADD3.X R15, PT, PT, R24, R17, RZ, P6, !PT ;  /* 0x00000011180fb210 */ /* 0x000fe400037fe4ff */
[----:B------:R-:W-:Y:S01]  /*0ec0*/  IADD3 R30, P5, PT, R0, R13, RZ ;  /* 0x0000000d001e7210 */ /* 0x000fe20007fbe0ff */
[----:B------:R-:W1:Y:S01]  /*0ed0*/  @!P4 LDC.64 R24, c[0x0][0x388] ;  /* 0x0000e200ff18cb82 */ /* 0x000e620000000a00 */
[----:B------:R-:W2:Y:S04]  /*0ee0*/  @!P3 LDG.E.U16.CONSTANT R20, desc[UR10][R20.64+0xc0] ;  /* 0x0000c00a1414b981 */ /* 0x000ea8000c1e9500 */
[----:B------:R3:W2:Y:S01]  /*0ef0*/  @!P3 LDG.E.U16.CONSTANT R21, desc[UR10][R14.64+0xc0] ;  /* 0x0000c00a0e15b981 */ /* 0x0006a2000c1e9500 */
[C---:B------:R-:W-:Y:S01]  /*0f00*/  LEA.HI.X.SX32 R31, R13.reuse, R48, 0x1, P5 ;  /* 0x000000300d1f7211 */ /* 0x040fe200028f0eff */
[----:B------:R-:W-:Y:S01]  /*0f10*/  IMAD.IADD R13, R13, 0x1, R3 ;  /* 0x000000010d0d7824 */ /* 0x000fe200078e0203 */
[----:B------:R-:W-:-:S02]  /*0f20*/  @!P1 IADD3 R17, P5, PT, R2, R30, RZ ;  /* 0x0000001e02119210 */ /* 0x000fc40007fbe0ff */
[----:B------:R-:W-:-:S03]  /*0f30*/  LEA R16, R12, R49, 0x2 ;  /* 0x000000310c107211 */ /* 0x000fc600078e10ff */
[----:B0-----:R-:W-:Y:S01]  /*0f40*/  @!P1 IMAD.X R18, RZ, RZ, R31, P5 ;  /* 0x000000ffff129224 */ /* 0x001fe200028e061f */
[----:B------:R-:W-:Y:S01]  /*0f50*/  ISETP.GE.AND P5, PT, R2, R3, PT ;  /* 0x000000030200720c */ /* 0x000fe20003fa6270 */
[C---:B------:R-:W-:Y:S01]  /*0f60*/  @!P1 IMAD.SHL.U32 R35, R17.reuse, 0x2, RZ ;  /* 0x0000000211239824 */ /* 0x040fe200078e00ff */
[----:B---3--:R-:W0:Y:S02]  /*0f70*/  @!P4 LDC.64 R14, c[0x0][0x390] ;  /* 0x0000e400ff0ecb82 */ /* 0x008e240000000a00 */
[----:B------:R-:W-:Y:S02]  /*0f80*/  @!P1 SHF.L.U64.HI R36, R17, 0x1, R18 ;  /* 0x0000000111249819 */ /* 0x000fe40000010212 */
[C---:B------:R-:W-:Y:S01]  /*0f90*/  @!P1 IADD3 R40, P6, PT, R35.reuse, R40, RZ ;  /* 0x0000002823289210 */ /* 0x040fe20007fde0ff */
[----:B------:R-:W3:Y:S04]  /*0fa0*/  LDS.128 R16, [R16] ;  /* 0x0000000010107984 */ /* 0x000ee80000000c00 */
[----:B------:R-:W-:Y:S01]  /*0fb0*/  @!P1 IMAD.X R41, R36, 0x1, R41, P6 ;  /* 0x0000000124299824 */ /* 0x000fe200030e0629 */
[----:B------:R-:W-:Y:S01]  /*0fc0*/  @!P4 IADD3 R34, P6, PT, R2, R30, RZ ;  /* 0x0000001e0222c210 */ /* 0x000fe20007fde0ff */
[----:B------:R-:W3:Y:S03]  /*0fd0*/  @!P5 LDC.64 R42, c[0x0][0x388] ;  /* 0x0000e200ff2adb82 */ /* 0x000ee60000000a00 */
[----:B------:R-:W2:Y:S01]  /*0fe0*/  @!P1 LDG.E.U16.CONSTANT R40, desc[UR10][R40.64+0x40] ;  /* 0x0000400a28289981 */ /* 0x000ea2000c1e9500 */
[----:B------:R-:W-:Y:S01]  /*0ff0*/  @!P4 IMAD.X R37, RZ, RZ, R31, P6 ;  /* 0x000000ffff25c224 */ /* 0x000fe200030e061f */
[----:B------:R-:W-:Y:S01]  /*1000*/  @!P1 IADD3 R32, P6, PT, R35, R32, RZ ;  /* 0x0000002023209210 */ /* 0x000fe20007fde0ff */
[----:B------:R-:W-:-:S02]  /*1010*/  @!P4 IMAD.SHL.U32 R35, R34, 0x2, RZ ;  /* 0x000000022223c824 */ /* 0x000fc400078e00ff */
[----:B------:R-:W3:Y:S01]  /*1020*/  @!P5 LDC.64 R38, c[0x0][0x390] ;  /* 0x0000e400ff26db82 */ /* 0x000ee20000000a00 */
[----:B------:R-:W-:Y:S02]  /*1030*/  @!P1 IADD3.X R33, PT, PT, R36, R33, RZ, P6, !PT ;  /* 0x0000002124219210 */ /* 0x000fe400037fe4ff */
[----:B------:R-:W-:Y:S02]  /*1040*/  @!P4 SHF.L.U64.HI R34, R34, 0x1, R37 ;  /* 0x000000012222c819 */ /* 0x000fe40000010225 */
[----:B-1----:R-:W-:-:S05]  /*1050*/  @!P4 IADD3 R24, P6, PT, R35, R24, RZ ;  /* 0x000000182318c210 */ /* 0x002fca0007fde0ff */
[----:B------:R-:W-:Y:S01]  /*1060*/  @!P4 IMAD.X R25, R34, 0x1, R25, P6 ;  /* 0x000000012219c824 */ /* 0x000fe200030e0619 */
[----:B0-----:R-:W-:-:S04]  /*1070*/  @!P4 IADD3 R14, P6, PT, R35, R14, RZ ;  /* 0x0000000e230ec210 */ /* 0x001fc80007fde0ff */
[----:B------:R-:W2:Y:S01]  /*1080*/  @!P4 LDG.E.U16.CONSTANT R24, desc[UR10][R24.64+0x80] ;  /* 0x0000800a1818c981 */ /* 0x000ea2000c1e9500 */
[----:B------:R-:W-:Y:S01]  /*1090*/  @!P4 IMAD.X R15, R34, 0x1, R15, P6 ;  /* 0x00000001220fc824 */ /* 0x000fe200030e060f */
[----:B------:R-:W-:-:S05]  /*10a0*/  @!P5 IADD3 R35, P6, PT, R2, R30, RZ ;  /* 0x0000001e0223d210 */ /* 0x000fca0007fde0ff */
[----:B------:R-:W-:-:S05]  /*10b0*/  @!P5 IMAD.X R34, RZ, RZ, R31, P6 ;  /* 0x000000ffff22d224 */ /* 0x000fca00030e061f */
[C---:B------:R-:W-:Y:S02]  /*10c0*/  @!P5 SHF.L.U64.HI R34, R35.reuse, 0x1, R34 ;  /* 0x000000012322d819 */ /* 0x040fe40000010222 */
[----:B------:R-:W-:-:S04]  /*10d0*/  @!P5 SHF.L.U32 R35, R35, 0x1, RZ ;  /* 0x000000012323d819 */ /* 0x000fc800000006ff */
[----:B---3--:R-:W-:-:S05]  /*10e0*/  @!P5 IADD3 R42, P6, PT, R35, R42, RZ ;  /* 0x0000002a232ad210 */ /* 0x008fca0007fde0ff */
[----:B------:R-:W-:Y:S01]  /*10f0*/  @!P5 IMAD.X R43, R34, 0x1, R43, P6 ;  /* 0x00000001222bd824 */ /* 0x000fe200030e062b */
[----:B------:R-:W-:-:S04]  /*1100*/  @!P5 IADD3 R38, P6, PT, R35, R38, RZ ;  /* 0x000000262326d210 */ /* 0x000fc80007fde0ff */
[----:B------:R-:W-:Y:S01]  /*1110*/  @!P5 IADD3.X R39, PT, PT, R34, R39, RZ, P6, !PT ;  /* 0x000000272227d210 */ /* 0x000fe200037fe4ff */
[----:B------:R-:W3:Y:S01]  /*1120*/  @!P5 LDG.E.U16.CONSTANT R42, desc[UR10][R42.64] ;  /* 0x0000000a2a2ad981 */ /* 0x000ee2000c1e9500 */
[----:B------:R-:W-:-:S05]  /*1130*/  @!P3 IADD3 R30, P6, PT, R2, R30, RZ ;  /* 0x0000001e021eb210 */ /* 0x000fca0007fde0ff */
[----:B------:R-:W-:Y:S02]  /*1140*/  @!P3 IMAD.X R31, RZ, RZ, R31, P6 ;  /* 0x000000ffff1fb224 */ /* 0x000fe400030e061f */
[----:B----4-:R-:W-:-:S04]  /*1150*/  @!P0 IMAD.U32 R27, R27, 0x10000, RZ ;  /* 0x000100001b1b8824 */ /* 0x010fc800078e00ff */
[----:B------:R-:W-:Y:S01]  /*1160*/  @!P0 FFMA R7, R16, R27, R7 ;  /* 0x0000001b10078223 */ /* 0x000fe20000000007 */
[----:B------:R-:W-:Y:S02]  /*1170*/  @!P0 IMAD.U32 R35, R26, 0x10000, RZ ;  /* 0x000100001a238824 */ /* 0x000fe400078e00ff */
[----:B------:R-:W0:Y:S02]  /*1180*/  @!P3 LDC.64 R26, c[0x0][0x388] ;  /* 0x0000e200ff1abb82 */ /* 0x000e240000000a00 */
[----:B------:R-:W-:-:S06]  /*1190*/  @!P0 FFMA R11, R16, R35, R11 ;  /* 0x00000023100b8223 */ /* 0x000fcc000000000b */
[----:B------:R-:W1:Y:S01]  /*11a0*/  @!P3 LDC.64 R34, c[0x0][0x390] ;  /* 0x0000e400ff22bb82 */ /* 0x000e620000000a00 */
[----:B--2---:R-:W-:Y:S01]  /*11b0*/  @!P1 IMAD.U32 R37, R28, 0x10000, RZ ;  /* 0x000100001c259824 */ /* 0x004fe200078e00ff */
[C---:B------:R-:W-:Y:S01]  /*11c0*/  @!P3 SHF.L.U64.HI R28, R30.reuse, 0x1, R31 ;  /* 0x000000011e1cb819 */ /* 0x040fe2000001021f */
[----:B------:R-:W-:Y:S02]  /*11d0*/  @!P3 IMAD.SHL.U32 R31, R30, 0x2, RZ ;  /* 0x000000021e1fb824 */ /* 0x000fe400078e00ff */
[----:B------:R-:W-:Y:S01]  /*11e0*/  @!P1 FFMA R6, R16, R37, R6 ;  /* 0x0000002510069223 */ /* 0x000fe20000000006 */
[----:B------:R-:W-:Y:S02]  /*11f0*/  @!P1 SHF.L.U32 R29, R29, 0x10, RZ ;  /* 0x000000101d1d9819 */ /* 0x000fe400000006ff */
[----:B0-----:R-:W-:Y:S01]  /*1200*/  @!P3 IADD3 R26, P6, PT, R31, R26, RZ ;  /* 0x0000001a1f1ab210 */ /* 0x001fe20007fde0ff */
[----:B------:R-:W-:Y:S02]  /*1210*/  @!P4 IMAD.U32 R22, R22, 0x10000, RZ ;  /* 0x000100001616c824 */ /* 0x000fe400078e00ff */
[----:B------:R-:W-:-:S02]  /*1220*/  @!P1 FFMA R10, R16, R29, R10 ;  /* 0x0000001d100a9223 */ /* 0x000fc4000000000a */
[----:B------:R-:W-:Y:S02]  /*1230*/  @!P3 IMAD.X R27, R28, 0x1, R27, P6 ;  /* 0x000000011c1bb824 */ /* 0x000fe400030e061b */
[----:B------:R-:W-:Y:S01]  /*1240*/  @!P4 FFMA R5, R16, R22, R5 ;  /* 0x000000161005c223 */ /* 0x000fe20000000005 */
[----:B-1----:R-:W-:Y:S02]  /*1250*/  @!P3 IADD3 R34, P6, PT, R31, R34, RZ ;  /* 0x000000221f22b210 */ /* 0x002fe40007fde0ff */
[----:B------:R-:W0:Y:S02]  /*1260*/  @!P5 LDC.64 R30, c[0x0][0x388] ;  /* 0x0000e200ff1edb82 */ /* 0x000e240000000a00 */
[----:B------:R-:W-:Y:S01]  /*1270*/  @!P3 IADD3.X R35, PT, PT, R28, R35, RZ, P6, !PT ;  /* 0x000000231c23b210 */ /* 0x000fe200037fe4ff */
[----:B------:R-:W2:Y:S01]  /*1280*/  @!P3 LDG.E.U16.CONSTANT R27, desc[UR10][R26.64+0xc0] ;  /* 0x0000c00a1a1bb981 */ /* 0x000ea2000c1e9500 */
[----:B------:R-:W-:-:S04]  /*1290*/  @!P4 IMAD.U32 R36, R23, 0x10000, RZ ;  /* 0x000100001724c824 */ /* 0x000fc800078e00ff */
[----:B------:R-:W1:Y:S01]  /*12a0*/  @!P5 LDC.64 R28, c[0x0][0x390] ;  /* 0x0000e400ff1cdb82 */ /* 0x000e620000000a00 */
[----:B------:R-:W-:Y:S01]  /*12b0*/  @!P4 FFMA R9, R16, R36, R9 ;  /* 0x000000241009c223 */ /* 0x000fe20000000009 */
[----:B------:R-:W-:Y:S01]  /*12c0*/  @!P3 IMAD.U32 R23, R20, 0x10000, RZ ;  /* 0x000100001417b824 */ /* 0x000fe200078e00ff */
[----:B------:R4:W2:Y:S03]  /*12d0*/  @!P1 LDG.E.U16.CONSTANT R36, desc[UR10][R32.64+0x40] ;  /* 0x0000400a20249981 */ /* 0x0008a6000c1e9500 */
[----:B------:R-:W-:Y:S01]  /*12e0*/  @!P3 FFMA R4, R16, R23, R4 ;  /* 0x000000171004b223 */ /* 0x000fe20000000004 */
[----:B------:R-:W-:Y:S01]  /*12f0*/  @!P3 IMAD.U32 R37, R21, 0x10000, RZ ;  /* 0x000100001525b824 */ /* 0x000fe200078e00ff */
[----:B------:R-:W-:Y:S01]  /*1300*/  IADD3 R21, P6, PT, R0, R13, RZ ;  /* 0x0000000d00157210 */ /* 0x000fe20007fde0ff */
[----:B----4-:R-:W4:Y:S02]  /*1310*/  @!P1 LDC.64 R32, c[0x0][0x390] ;  /* 0x0000e400ff209b82 */ /* 0x010f240000000a00 */
[----:B------:R-:W-:Y:S01]  /*1320*/  @!P3 FFMA R8, R16, R37, R8 ;  /* 0x000000251008b223 */ /* 0x000fe20000000008 */
[----:B------:R-:W-:Y:S01]  /*1330*/  LEA.HI.X.SX32 R37, R13, R48, 0x1, P6 ;  /* 0x000000300d257211 */ /* 0x000fe200030f0eff */
[----:B------:R0:W2:Y:S01]  /*1340*/  @!P4 LDG.E.U16.CONSTANT R16, desc[UR10][R14.64+0x80] ;  /* 0x0000800a0e10c981 */ /* 0x0000a2000c1e9500 */
[----:B------:R-:W-:-:S04]  /*1350*/  @!P5 IADD3 R20, P6, PT, R2, R21, RZ ;  /* 0x000000150214d210 */ /* 0x000fc80007fde0ff */
[----:B------:R-:W-:Y:S01]  /*1360*/  @!P5 IADD3.X R23, PT, PT, RZ, R37, RZ, P6, !PT ;  /* 0x00000025ff17d210 */ /* 0x000fe200037fe4ff */
[----:B------:R-:W-:-:S03]  /*1370*/  @!P5 IMAD.SHL.U32 R59, R20, 0x2, RZ ;  /* 0x00000002143bd824 */ /* 0x000fc600078e00ff */
[----:B------:R-:W-:Y:S01]  /*1380*/  @!P5 SHF.L.U64.HI R20, R20, 0x1, R23 ;  /* 0x000000011414d819 */ /* 0x000fe20000010217 */
[----:B0-----:R-:W0:Y:S01]  /*1390*/  @!P4 LDC.64 R14, c[0x0][0x388] ;  /* 0x0000e200ff0ecb82 */ /* 0x001e220000000a00 */
[----:B------:R-:W-:-:S07]  /*13a0*/  @!P5 IADD3 R30, P6, PT, R59, R30, RZ ;  /* 0x0000001e3b1ed210 */ /* 0x000fce0007fde0ff */
[----:B------:R-:W4:Y:S01]  /*13b0*/  @!P1 LDC.64 R22, c[0x0][0x388] ;  /* 0x0000e200ff169b82 */ /* 0x000f220000000a00 */
[----:B------:R-:W-:Y:S01]  /*13c0*/  @!P5 IMAD.X R31, R20, 0x1, R31, P6 ;  /* 0x00000001141fd824 */ /* 0x000fe200030e061f */
[----:B-1----:R-:W-:-:S05]  /*13d0*/  @!P5 IADD3 R28, P6, PT, R59, R28, RZ ;  /* 0x0000001c3b1cd210 */ /* 0x002fca0007fde0ff */
[----:B------:R-:W-:Y:S01]  /*13e0*/  @!P5 IMAD.X R29, R20, 0x1, R29, P6 ;  /* 0x00000001141dd824 */ /* 0x000fe200030e061d */
[----:B------:R-:W-:-:S04]  /*13f0*/  @!P1 IADD3 R20, P6, PT, R2, R21, RZ ;  /* 0x0000001502149210 */ /* 0x000fc80007fde0ff */
[----:B------:R-:W-:Y:S01]  /*1400*/  @!P1 IADD3.X R41, PT, PT, RZ, R37, RZ, P6, !PT ;  /* 0x00000025ff299210 */ /* 0x000fe200037fe4ff */
[C---:B------:R-:W-:Y:S01]  /*1410*/  @!P1 IMAD.SHL.U32 R59, R20.reuse, 0x2, RZ ;  /* 0x00000002143b9824 */ /* 0x040fe200078e00ff */
[----:B------:R1:W2:Y:S02]  /*1420*/  @!P5 LDG.E.U16.CONSTANT R26, desc[UR10][R28.64] ;  /* 0x0000000a1c1ad981 */ /* 0x0002a4000c1e9500 */
[----:B------:R-:W-:Y:S02]  /*1430*/  @!P1 SHF.L.U64.HI R25, R20, 0x1, R41 ;  /* 0x0000000114199819 */ /* 0x000fe40000010229 */
[----:B------:R0:W2:Y:S04]  /*1440*/  @!P5 LDG.E.U16.CONSTANT R41, desc[UR10][R38.64] ;  /* 0x0000000a2629d981 */ /* 0x0000a8000c1e9500 */
[----:B------:R-:W2:Y:S01]  /*1450*/  @!P3 LDG.E.U16.CONSTANT R20, desc[UR10][R34.64+0xc0] ;  /* 0x0000c00a2214b981 */ /* 0x000ea2000c1e9500 */
[----:B----4-:R-:W-:Y:S01]  /*1460*/  @!P1 IADD3 R22, P6, PT, R59, R22, RZ ;  /* 0x000000163b169210 */ /* 0x010fe20007fde0ff */
[----:B-1----:R-:W1:Y:S04]  /*1470*/  @!P3 LDC.64 R28, c[0x0][0x390] ;  /* 0x0000e400ff1cbb82 */ /* 0x002e680000000a00 */
[----:B------:R-:W-:Y:S01]  /*1480*/  @!P1 IMAD.X R23, R25, 0x1, R23, P6 ;  /* 0x0000000119179824 */ /* 0x000fe200030e0617 */
[----:B------:R-:W-:-:S03]  /*1490*/  @!P1 IADD3 R32, P6, PT, R59, R32, RZ ;  /* 0x000000203b209210 */ /* 0x000fc60007fde0ff */
[----:B0-----:R-:W0:Y:S02]  /*14a0*/  @!P4 LDC.64 R38, c[0x0][0x390] ;  /* 0x0000e400ff26cb82 */ /* 0x001e240000000a00 */
[----:B------:R-:W-:Y:S01]  /*14b0*/  @!P1 IMAD.X R33, R25, 0x1, R33, P6 ;  /* 0x0000000119219824 */ /* 0x000fe200030e0621 */
[----:B------:R-:W-:Y:S01]  /*14c0*/  @!P4 IADD3 R59, P6, PT, R2, R21, RZ ;  /* 0x00000015023bc210 */ /* 0x000fe20007fde0ff */
[----:B------:R4:W2:Y:S03]  /*14d0*/  @!P5 LDG.E.U16.CONSTANT R25, desc[UR10][R30.64] ;  /* 0x0000000a1e19d981 */ /* 0x0008a6000c1e9500 */
[----:B------:R-:W-:Y:S01]  /*14e0*/  @!P4 IADD3.X R60, PT, PT, RZ, R37, RZ, P6, !PT ;  /* 0x00000025ff3cc210 */ /* 0x000fe200037fe4ff */
[C---:B------:R-:W-:Y:S01]  /*14f0*/  @!P4 IMAD.SHL.U32 R43, R59.reuse, 0x2, RZ ;  /* 0x000000023b2bc824 */ /* 0x040fe200078e00ff */
[----:B------:R-:W2:Y:S01]  /*1500*/  @!P1 LDG.E.U16.CONSTANT R23, desc[UR10][R22.64+0x40] ;  /* 0x0000400a16179981 */ /* 0x000ea2000c1e9500 */
[----:B----4-:R-:W4:Y:S01]  /*1510*/  @!P3 LDC.64 R30, c[0x0][0x388] ;  /* 0x0000e200ff1ebb82 */ /* 0x010f220000000a00 */
[----:B------:R-:W-:-:S02]  /*1520*/  @!P4 SHF.L.U64.HI R34, R59, 0x1, R60 ;  /* 0x000000013b22c819 */ /* 0x000fc4000001023c */
[----:B------:R-:W-:Y:S01]  /*1530*/  @!P4 IADD3 R14, P6, PT, R43, R14, RZ ;  /* 0x0000000e2b0ec210 */ /* 0x000fe20007fde0ff */
[----:B------:R3:W2:Y:S04]  /*1540*/  @!P1 LDG.E.U16.CONSTANT R22, desc[UR10][R32.64+0x40] ;  /* 0x0000400a20169981 */ /* 0x0006a8000c1e9500 */
[----:B------:R-:W-:Y:S01]  /*1550*/  @!P4 IMAD.X R15, R34, 0x1, R15, P6 ;  /* 0x00000001220fc824 */ /* 0x000fe200030e060f */
[----:B------:R-:W-:-:S05]  /*1560*/  @!P3 IADD3 R35, P6, PT, R2, R21, RZ ;  /* 0x000000150223b210 */ /* 0x000fca0007fde0ff */
[----:B------:R-:W-:Y:S01]  /*1570*/  @!P3 IMAD.X R60, RZ, RZ, R37, P6 ;  /* 0x000000ffff3cb224 */ /* 0x000fe200030e0625 */
[----:B0-----:R-:W-:Y:S01]  /*1580*/  @!P4 IADD3 R38, P6, PT, R43, R38, RZ ;  /* 0x000000262b26c210 */ /* 0x001fe20007fde0ff */
[----:B---3--:R-:W0:Y:S01]  /*1590*/  @!P5 LDC.64 R32, c[0x0][0x390] ;  /* 0x0000e400ff20db82 */ /* 0x008e220000000a00 */
[C---:B------:R-:W-:Y:S01]  /*15a0*/  @!P3 SHF.L.U32 R37, R35.reuse, 0x1, RZ ;  /* 0x000000012325b819 */ /* 0x040fe200000006ff */
[----:B------:R3:W2:Y:S01]  /*15b0*/  @!P4 LDG.E.U16.CONSTANT R15, desc[UR10][R14.64+0x80] ;  /* 0x0000800a0e0fc981 */ /* 0x0006a2000c1e9500 */
[----:B------:R-:W-:Y:S01]  /*15c0*/  @!P3 SHF.L.U64.HI R21, R35, 0x1, R60 ;  /* 0x000000012315b819 */ /* 0x000fe2000001023c */
[----:B------:R-:W-:Y:S01]  /*15d0*/  @!P4 IMAD.X R39, R34, 0x1, R39, P6 ;  /* 0x000000012227c824 */ /* 0x000fe200030e0627 */
[----:B----4-:R-:W-:-:S03]  /*15e0*/  @!P3 IADD3 R30, P6, PT, R37, R30, RZ ;  /* 0x0000001e251eb210 */ /* 0x010fc60007fde0ff */
[----:B------:R-:W4:Y:S02]  /*15f0*/  @!P5 LDC.64 R34, c[0x0][0x388] ;  /* 0x0000e200ff22db82 */ /* 0x000f240000000a00 */
[----:B------:R-:W-:Y:S01]  /*1600*/  @!P3 IMAD.X R31, R21, 0x1, R31, P6 ;  /* 0x00000001151fb824 */ /* 0x000fe200030e061f */
[----:B-1----:R-:W-:Y:S01]  /*1610*/  @!P3 IADD3 R28, P6, PT, R37, R28, RZ ;  /* 0x0000001c251cb210 */ /* 0x002fe20007fde0ff */
[----:B------:R-:W-:-:S03]  /*1620*/  IMAD.IADD R37, R13, 0x1, R3 ;  /* 0x000000010d257824 */ /* 0x000fc600078e0203 */
[----:B------:R-:W-:Y:S02]  /*1630*/  @!P3 IADD3.X R29, PT, PT, R21, R29, RZ, P6, !PT ;  /* 0x0000001d151db210 */ /* 0x000fe400037fe4ff */
[----:B------:R-:W-:Y:S01]  /*1640*/  IADD3 R13, P6, PT, R0, R37, RZ ;  /* 0x00000025000d7210 */ /* 0x000fe20007fde0ff */
[----:B------:R-:W2:Y:S03]  /*1650*/  @!P4 LDG.E.U16.CONSTANT R21, desc[UR10][R38.64+0x80] ;  /* 0x0000800a2615c981 */ /* 0x000ea6000c1e9500 */
[----:B---3--:R-:W-:Y:S02]  /*1660*/  LEA.HI.X.SX32 R14, R37, R48, 0x1, P6 ;  /* 0x00000030250e7211 */ /* 0x008fe400030f0eff */
[----:B------:R-:W-:Y:S01]  /*1670*/  @!P5 IADD3 R60, P6, PT, R2, R13, RZ ;  /* 0x0000000d023cd210 */ /* 0x000fe20007fde0ff */
[----:B------:R1:W3:Y:S04]  /*1680*/  @!P3 LDG.E.U16.CONSTANT R37, desc[UR10][R30.64+0xc0] ;  /* 0x0000c00a1e25b981 */ /* 0x0002e8000c1e9500 */
[----:B------:R-:W-:Y:S01]  /*1690*/  @!P5 IMAD.X R59, RZ, RZ, R14, P6 ;  /* 0x000000ffff3bd224 */ /* 0x000fe200030e060e */
[----:B------:R0:W3:Y:S01]  /*16a0*/  @!P3 LDG.E.U16.CONSTANT R38, desc[UR10][R28.64+0xc0] ;  /* 0x0000c00a1c26b981 */ /* 0x0000e2000c1e9500 */
[----:B------:R-:W-:-:S03]  /*16b0*/  @!P5 IMAD.SHL.U32 R43, R60, 0x2, RZ ;  /* 0x000000023c2bd824 */ /* 0x000fc600078e00ff */
[----:B------:R-:W-:Y:S01]  /*16c0*/  @!P5 SHF.L.U64.HI R60, R60, 0x1, R59 ;  /* 0x000000013c3cd819 */ /* 0x000fe2000001023b */
[----:B-1----:R-:W1:Y:S01]  /*16d0*/  @!P1 LDC.64 R30, c[0x0][0x390] ;  /* 0x0000e400ff1e9b82 */ /* 0x002e620000000a00 */
[----:B----4-:R-:W-:-:S05]  /*16e0*/  @!P5 IADD3 R34, P6, PT, R43, R34, RZ ;  /* 0x000000222b22d210 */ /* 0x010fca0007fde0ff */
[C---:B------:R-:W-:Y:S02]  /*16f0*/  @!P5 IMAD.X R35, R60.reuse, 0x1, R35, P6 ;  /* 0x000000013c23d824 */ /* 0x040fe400030e0623 */
[----:B0-----:R-:W0:Y:S01]  /*1700*/  @!P1 LDC.64 R28, c[0x0][0x388] ;  /* 0x0000e200ff1c9b82 */ /* 0x001e220000000a00 */
[----:B------:R-:W-:Y:S02]  /*1710*/  @!P5 IADD3 R32, P6, PT, R43, R32, RZ ;  /* 0x000000202b20d210 */ /* 0x000fe40007fde0ff */
[----:B------:R-:W4:Y:S02]  /*1720*/  @!P5 LDG.E.U16.CONSTANT R34, desc[UR10][R34.64] ;  /* 0x0000000a2222d981 */ /* 0x000f24000c1e9500 */
[----:B------:R-:W-:Y:S02]  /*1730*/  @!P5 IADD3.X R33, PT, PT, R60, R33, RZ, P6, !PT ;  /* 0x000000213c21d210 */ /* 0x000fe400037fe4ff */
[----:B------:R-:W-:-:S03]  /*1740*/  @!P1 IADD3 R43, P6, PT, R2, R13, RZ ;  /* 0x0000000d022b9210 */ /* 0x000fc60007fde0ff */
[----:B------:R-:W4:Y:S02]  /*1750*/  @!P5 LDG.E.U16.CONSTANT R32, desc[UR10][R32.64] ;  /* 0x0000000a2020d981 */ /* 0x000f24000c1e9500 */
[----:B------:R-:W-:-:S05]  /*1760*/  @!P1 IMAD.X R60, RZ, RZ, R14, P6 ;  /* 0x000000ffff3c9224 */ /* 0x000fca00030e060e */
[C---:B------:R-:W-:Y:S01]  /*1770*/  @!P1 SHF.L.U64.HI R39, R43.reuse, 0x1, R60 ;  /* 0x000000012b279819 */ /* 0x040fe2000001023c */
[----:B------:R-:W-:-:S05]  /*1780*/  @!P1 IMAD.SHL.U32 R43, R43, 0x2, RZ ;  /* 0x000000022b2b9824 */ /* 0x000fca00078e00ff */
[----:B0-----:R-:W-:-:S05]  /*1790*/  @!P1 IADD3 R28, P6, PT, R43, R28, RZ ;  /* 0x0000001c2b1c9210 */ /* 0x001fca0007fde0ff */
[----:B------:R-:W-:Y:S01]  /*17a0*/  @!P1 IMAD.X R29, R39, 0x1, R29, P6 ;  /* 0x00000001271d9824 */ /* 0x000fe200030e061d */
[----:B-1----:R-:W-:-:S04]  /*17b0*/  @!P1 IADD3 R30, P6, PT, R43, R30, RZ ;  /* 0x0000001e2b1e9210 */ /* 0x002fc80007fde0ff */
[----:B------:R0:W4:Y:S01]  /*17c0*/  @!P1 LDG.E.U16.CONSTANT R33, desc[UR10][R28.64+0x40] ;  /* 0x0000400a1c219981 */ /* 0x000122000c1e9500 */
[----:B------:R-:W-:Y:S01]  /*17d0*/  @!P1 IADD3.X R31, PT, PT, R39, R31, RZ, P6, !PT ;  /* 0x0000001f271f9210 */ /* 0x000fe200037fe4ff */
[----:B0-----:R-:W0:Y:S04]  /*17e0*/  @!P4 LDC.64 R28, c[0x0][0x388] ;  /* 0x0000e200ff1ccb82 */ /* 0x001e280000000a00 */
[----:B------:R1:W4:Y:S01]  /*17f0*/  @!P1 LDG.E.U16.CONSTANT R35, desc[UR10][R30.64+0x40] ;  /* 0x0000400a1e239981 */ /* 0x000322000c1e9500 */
[----:B------:R-:W-:-:S03]  /*1800*/  @!P4 IADD3 R39, P6, PT, R2, R13, RZ ;  /* 0x0000000d0227c210 */ /* 0x000fc60007fde0ff */
[----:B-1----:R-:W1:Y:S02]  /*1810*/  @!P4 LDC.64 R30, c[0x0][0x390] ;  /* 0x0000e400ff1ecb82 */ /* 0x002e640000000a00 */
        /* <DEDUP_REMOVED lines=16> */
[----:B------:R-:W-:-:S05]  /*1920*/  @!P3 IMAD.X R29, R14, 0x1, R29, P6 ;  /* 0x000000010e1db824 */ /* 0x000fca00030e061d */
[----:B------:R-:W4:Y:S01]  /*1930*/  @!P3 LDG.E.U16.CONSTANT R28, desc[UR10][R28.64+0xc0] ;  /* 0x0000c00a1c1cb981 */ /* 0x000f22000c1e9500 */
[----:B-1----:R-:W-:-:S04]  /*1940*/  @!P3 IADD3 R30, P6, PT, R13, R30, RZ ;  /* 0x0000001e0d1eb210 */ /* 0x002fc80007fde0ff */
[----:B------:R-:W-:-:S05]  /*1950*/  @!P3 IADD3.X R31, PT, PT, R14, R31, RZ, P6, !PT ;  /* 0x0000001f0e1fb210 */ /* 0x000fca00037fe4ff */
[----:B------:R-:W4:Y:S01]  /*1960*/  @!P3 LDG.E.U16.CONSTANT R30, desc[UR10][R30.64+0xc0] ;  /* 0x0000c00a1e1eb981 */ /* 0x000f22000c1e9500 */
[----:B------:R-:W-:-:S04]  /*1970*/  @!P5 IMAD.U32 R42, R42, 0x10000, RZ ;  /* 0x000100002a2ad824 */ /* 0x000fc800078e00ff */
[----:B------:R-:W-:Y:S01]  /*1980*/  @!P5 FFMA R7, R17, R42, R7 ;  /* 0x0000002a1107d223 */ /* 0x000fe20000000007 */
[----:B------:R-:W-:Y:S01]  /*1990*/  IADD3 R12, PT, PT, R12, 0x4, RZ ;  /* 0x000000040c0c7810 */ /* 0x000fe20007ffe0ff */
[----:B------:R-:W-:Y:S02]  /*19a0*/  @!P4 IMAD.U32 R24, R24, 0x10000, RZ ;  /* 0x000100001818c824 */ /* 0x000fe400078e00ff */
[----:B--2---:R-:W-:-:S04]  /*19b0*/  @!P1 IMAD.U32 R13, R36, 0x10000, RZ ;  /* 0x00010000240d9824 */ /* 0x004fc800078e00ff */
[----:B------:R-:W-:Y:S01]  /*19c0*/  @!P1 FFMA R10, R17, R13, R10 ;  /* 0x0000000d110a9223 */ /* 0x000fe2000000000a */
[----:B------:R-:W-:Y:S02]  /*19d0*/  @!P1 IMAD.U32 R40, R40, 0x10000, RZ ;  /* 0x0001000028289824 */ /* 0x000fe400078e00ff */
[----:B------:R-:W-:Y:S02]  /*19e0*/  @!P3 IMAD.U32 R27, R27, 0x10000, RZ ;  /* 0x000100001b1bb824 */ /* 0x000fe400078e00ff */
[C---:B------:R-:W-:Y:S01]  /*19f0*/  @!P4 FFMA R5, R17.reuse, R24, R5 ;  /* 0x000000181105c223 */ /* 0x040fe20000000005 */
[----:B------:R-:W-:Y:S01]  /*1a00*/  @!P4 SHF.L.U32 R16, R16, 0x10, RZ ;  /* 0x000000101010c819 */ /* 0x000fe200000006ff */
[C---:B------:R-:W-:Y:S01]  /*1a10*/  @!P1 FFMA R6, R17.reuse, R40, R6 ;  /* 0x0000002811069223 */ /* 0x040fe20000000006 */
[----:B------:R-:W-:-:S03]  /*1a20*/  @!P3 FFMA R4, R17, R27, R4 ;  /* 0x0000001b1104b223 */ /* 0x000fc60000000004 */
[----:B------:R-:W-:Y:S01]  /*1a30*/  @!P4 FFMA R9, R17, R16, R9 ;  /* 0x000000101109c223 */ /* 0x000fe20000000009 */
[----:B------:R-:W-:Y:S02]  /*1a40*/  @!P5 IMAD.U32 R26, R26, 0x10000, RZ ;  /* 0x000100001a1ad824 */ /* 0x000fe400078e00ff */
[----:B------:R-:W-:-:S04]  /*1a50*/  @!P5 IMAD.U32 R14, R41, 0x10000, RZ ;  /* 0x00010000290ed824 */ /* 0x000fc800078e00ff */
[----:B------:R-:W-:Y:S01]  /*1a60*/  @!P5 FFMA R11, R17, R14, R11 ;  /* 0x0000000e110bd223 */ /* 0x000fe2000000000b */
[----:B------:R-:W-:-:S03]  /*1a70*/  @!P3 SHF.L.U32 R13, R20, 0x10, RZ ;  /* 0x00000010140db819 */ /* 0x000fc600000006ff */
[----:B------:R-:W-:Y:S02]  /*1a80*/  @!P5 FFMA R11, R18, R26, R11 ;  /* 0x0000001a120bd223 */ /* 0x000fe4000000000b */
[----:B------:R-:W-:Y:S01]  /*1a90*/  @!P3 FFMA R8, R17, R13, R8 ;  /* 0x0000000d1108b223 */ /* 0x000fe20000000008 */
[----:B------:R-:W-:-:S04]  /*1aa0*/  @!P5 IMAD.U32 R25, R25, 0x10000, RZ ;  /* 0x000100001919d824 */ /* 0x000fc800078e00ff */
[----:B------:R-:W-:Y:S01]  /*1ab0*/  @!P5 FFMA R7, R18, R25, R7 ;  /* 0x000000191207d223 */ /* 0x000fe20000000007 */
[----:B------:R-:W-:Y:S01]  /*1ac0*/  @!P1 IMAD.U32 R23, R23, 0x10000, RZ ;  /* 0x0001000017179824 */ /* 0x000fe200078e00ff */
[----:B------:R-:W-:-:S05]  /*1ad0*/  @!P1 SHF.L.U32 R13, R22, 0x10, RZ ;  /* 0x00000010160d9819 */ /* 0x000fca00000006ff */
[C---:B------:R-:W-:Y:S01]  /*1ae0*/  @!P1 FFMA R10, R18.reuse, R13, R10 ;  /* 0x0000000d120a9223 */ /* 0x040fe2000000000a */
[----:B------:R-:W-:Y:S01]  /*1af0*/  @!P1 FFMA R6, R18, R23, R6 ;  /* 0x0000001712069223 */ /* 0x000fe20000000006 */
[----:B------:R-:W-:-:S04]  /*1b00*/  @!P4 IMAD.U32 R14, R15, 0x10000, RZ ;  /* 0x000100000f0ec824 */ /* 0x000fc800078e00ff */
[----:B------:R-:W-:Y:S01]  /*1b10*/  @!P4 FFMA R5, R18, R14, R5 ;  /* 0x0000000e1205c223 */ /* 0x000fe20000000005 */
[----:B------:R-:W-:Y:S02]  /*1b20*/  @!P4 IMAD.U32 R16, R21, 0x10000, RZ ;  /* 0x000100001510c824 */ /* 0x000fe400078e00ff */
[----:B---3--:R-:W-:Y:S01]  /*1b30*/  @!P3 IMAD.U32 R37, R37, 0x10000, RZ ;  /* 0x000100002525b824 */ /* 0x008fe200078e00ff */
[----:B------:R-:W-:Y:S01]  /*1b40*/  @!P3 SHF.L.U32 R13, R38, 0x10, RZ ;  /* 0x00000010260db819 */ /* 0x000fe200000006ff */
[----:B------:R-:W-:Y:S01]  /*1b50*/  @!P4 FFMA R9, R18, R16, R9 ;  /* 0x000000101209c223 */ /* 0x000fe20000000009 */
[----:B----4-:R-:W-:Y:S02]  /*1b60*/  @!P5 IMAD.U32 R34, R34, 0x10000, RZ ;  /* 0x000100002222d824 */ /* 0x010fe400078e00ff */
[----:B------:R-:W-:Y:S02]  /*1b70*/  @!P5 IMAD.U32 R32, R32, 0x10000, RZ ;  /* 0x000100002020d824 */ /* 0x000fe400078e00ff */
[----:B------:R-:W-:-:S02]  /*1b80*/  @!P5 FFMA R7, R19, R34, R7 ;  /* 0x000000221307d223 */ /* 0x000fc40000000007 */
[----:B------:R-:W-:Y:S01]  /*1b90*/  @!P5 FFMA R11, R19, R32, R11 ;  /* 0x00000020130bd223 */ /* 0x000fe2000000000b */
[----:B------:R-:W-:Y:S01]  /*1ba0*/  ISETP.NE.AND P5, PT, R12, R52, PT ;  /* 0x000000340c00720c */ /* 0x000fe20003fa5270 */
[C---:B------:R-:W-:Y:S01]  /*1bb0*/  @!P3 FFMA R8, R18.reuse, R13, R8 ;  /* 0x0000000d1208b223 */ /* 0x040fe20000000008 */
[----:B------:R-:W-:Y:S01]  /*1bc0*/  @!P3 FFMA R4, R18, R37, R4 ;  /* 0x000000251204b223 */ /* 0x000fe20000000004 */
[----:B------:R-:W-:-:S04]  /*1bd0*/  @!P1 IMAD.U32 R33, R33, 0x10000, RZ ;  /* 0x0001000021219824 */ /* 0x000fc800078e00ff */
[----:B------:R-:W-:Y:S01]  /*1be0*/  @!P1 FFMA R6, R19, R33, R6 ;  /* 0x0000002113069223 */ /* 0x000fe20000000006 */
[----:B------:R-:W-:-:S04]  /*1bf0*/  @!P1 IMAD.U32 R35, R35, 0x10000, RZ ;  /* 0x0001000023239824 */ /* 0x000fc800078e00ff */
[----:B------:R-:W-:Y:S01]  /*1c00*/  @!P1 FFMA R10, R19, R35, R10 ;  /* 0x00000023130a9223 */ /* 0x000fe2000000000a */
[----:B------:R-:W-:-:S04]  /*1c10*/  @!P4 IMAD.U32 R14, R39, 0x10000, RZ ;  /* 0x00010000270ec824 */ /* 0x000fc800078e00ff */
[----:B------:R-:W-:Y:S01]  /*1c20*/  @!P4 FFMA R5, R19, R14, R5 ;  /* 0x0000000e1305c223 */ /* 0x000fe20000000005 */
[----:B------:R-:W-:-:S04]  /*1c30*/  @!P4 IMAD.U32 R16, R43, 0x10000, RZ ;  /* 0x000100002b10c824 */ /* 0x000fc800078e00ff */
[----:B------:R-:W-:Y:S01]  /*1c40*/  @!P4 FFMA R9, R19, R16, R9 ;  /* 0x000000101309c223 */ /* 0x000fe20000000009 */
[----:B------:R-:W-:-:S05]  /*1c50*/  @!P3 SHF.L.U32 R13, R28, 0x10, RZ ;  /* 0x000000101c0db819 */ /* 0x000fca00000006ff */
[----:B------:R-:W-:Y:S01]  /*1c60*/  @!P3 FFMA R4, R19, R13, R4 ;  /* 0x0000000d1304b223 */ /* 0x000fe20000000004 */
[----:B------:R-:W-:-:S04]  /*1c70*/  @!P3 IMAD.U32 R15, R30, 0x10000, RZ ;  /* 0x000100001e0fb824 */ /* 0x000fc800078e00ff */
[----:B------:R-:W-:Y:S01]  /*1c80*/  @!P3 FFMA R8, R19, R15, R8 ;  /* 0x0000000f1308b223 */ /* 0x000fe20000000008 */
[----:B------:R-:W-:Y:S06]  /*1c90*/  @P5 BRA `(.L_x_2619) ;  /* 0xffffffec00a45947 */ /* 0x000fec000383ffff */
[----:B------:R-:W-:-:S07]  /*1ca0*/  IMAD.MOV.U32 R30, RZ, RZ, R52 ;  /* 0x000000ffff1e7224 */ /* 0x000fce00078e0034 */
.L_x_2618:
[----:B------:R-:W-:Y:S01]  /*1cb0*/  ISETP.NE.AND P0, PT, R56, RZ, PT ;  /* 0x000000ff3800720c */ /* 0x000fe20003f05270 */
[----:B------:R-:W-:Y:S01]  /*1cc0*/  IMAD.MOV.U32 R12, RZ, RZ, R8 ;  /* 0x000000ffff0c7224 */ /* 0x000fe200078e0008 */
[----:B------:R-:W-:Y:S01]  /*1cd0*/  MOV R13, R9 ;  /* 0x00000009000d7202 */ /* 0x000fe20000000f00 */
[----:B------:R-:W-:Y:S02]  /*1ce0*/  IMAD.MOV.U32 R14, RZ, RZ, R10 ;  /* 0x000000ffff0e7224 */ /* 0x000fe400078e000a */
[----:B------:R-:W-:-:S08]  /*1cf0*/  IMAD.MOV.U32 R15, RZ, RZ, R11 ;  /* 0x000000ffff0f7224 */ /* 0x000fd000078e000b */
[----:B------:R-:W-:Y:S05]  /*1d00*/  @!P0 BRA `(.L_x_2620) ;  /* 0x0000000c00588947 */ /* 0x000fea0003800000 */
[CC--:B------:R-:W-:Y:S01]  /*1d10*/  ISETP.GE.AND P0, PT, R2.reuse, R3.reuse, PT ;  /* 0x000000030200720c */ /* 0x0c0fe20003f06270 */
[C---:B------:R-:W-:Y:S01]  /*1d20*/  VIADD R8, R2.reuse, 0x20 ;  /* 0x0000002002087836 */ /* 0x040fe20000000000 */
[----:B------:R-:W-:Y:S01]  /*1d30*/  IADD3 R10, PT, PT, R2, 0x40, RZ ;  /* 0x00000040020a7810 */ /* 0x000fe20007ffe0ff */
[----:B------:R-:W-:-:S03]  /*1d40*/  IMAD R31, R30, R3, RZ ;  /* 0x000000031e1f7224 */ /* 0x000fc600078e02ff */
[----:B------:R-:W-:Y:S02]  /*1d50*/  ISETP.GE.AND P1, PT, R8, R3, PT ;  /* 0x000000030800720c */ /* 0x000fe40003f26270 */
[----:B------:R-:W-:-:S04]  /*1d60*/  IADD3 R33, P3, PT, R0, R31, RZ ;  /* 0x0000001f00217210 */ /* 0x000fc80007f7e0ff */
[----:B------:R-:W-:Y:S01]  /*1d70*/  LEA.HI.X.SX32 R29, R31, R48, 0x1, P3 ;  /* 0x000000301f1d7211 */ /* 0x000fe200018f0eff */
[----:B------:R-:W0:Y:S01]  /*1d80*/  @!P0 LDC.64 R16, c[0x0][0x388] ;  /* 0x0000e200ff108b82 */ /* 0x000e220000000a00 */
[----:B------:R-:W-:Y:S02]  /*1d90*/  @!P0 IADD3 R26, P4, PT, R2, R33, RZ ;  /* 0x00000021021a8210 */ /* 0x000fe40007f9e0ff */
[----:B------:R-:W-:Y:S01]  /*1da0*/  ISETP.GE.AND P3, PT, R10, R3, PT ;  /* 0x000000030a00720c */ /* 0x000fe20003f66270 */
[C---:B------:R-:W-:Y:S02]  /*1db0*/  VIADD R10, R2.reuse, 0x60 ;  /* 0x00000060020a7836 */ /* 0x040fe40000000000 */
[----:B------:R-:W-:Y:S01]  /*1dc0*/  @!P0 IMAD.X R11, RZ, RZ, R29, P4 ;  /* 0x000000ffff0b8224 */ /* 0x000fe200020e061d */
[----:B------:R-:W-:Y:S01]  /*1dd0*/  @!P1 IADD3 R24, P6, PT, R2, R33, RZ ;  /* 0x0000002102189210 */ /* 0x000fe20007fde0ff */
[----:B------:R-:W1:Y:S01]  /*1de0*/  @!P0 LDC.64 R20, c[0x0][0x390] ;  /* 0x0000e400ff148b82 */ /* 0x000e620000000a00 */
[----:B------:R-:W-:Y:S01]  /*1df0*/  @!P0 IMAD.SHL.U32 R23, R26, 0x2, RZ ;  /* 0x000000021a178824 */ /* 0x000fe200078e00ff */
[----:B------:R-:W-:-:S02]  /*1e00*/  ISETP.GE.AND P4, PT, R10, R3, PT ;  /* 0x000000030a00720c */ /* 0x000fc40003f86270 */
[----:B------:R-:W-:Y:S01]  /*1e10*/  @!P0 SHF.L.U64.HI R26, R26, 0x1, R11 ;  /* 0x000000011a1a8819 */ /* 0x000fe2000001020b */
[----:B------:R-:W-:Y:S02]  /*1e20*/  @!P1 IMAD.X R25, RZ, RZ, R29, P6 ;  /* 0x000000ffff199224 */ /* 0x000fe400030e061d */
[C---:B------:R-:W-:Y:S01]  /*1e30*/  @!P1 IMAD.SHL.U32 R35, R24.reuse, 0x2, RZ ;  /* 0x0000000218239824 */ /* 0x040fe200078e00ff */
[----:B------:R-:W2:Y:S02]  /*1e40*/  @!P1 LDC.64 R8, c[0x0][0x388] ;  /* 0x0000e200ff089b82 */ /* 0x000ea40000000a00 */
[----:B------:R-:W-:-:S06]  /*1e50*/  @!P1 SHF.L.U64.HI R32, R24, 0x1, R25 ;  /* 0x0000000118209819 */ /* 0x000fcc0000010219 */
[----:B------:R-:W3:Y:S01]  /*1e60*/  @!P1 LDC.64 R10, c[0x0][0x390] ;  /* 0x0000e400ff0a9b82 */ /* 0x000ee20000000a00 */
[----:B0-----:R-:W-:-:S04]  /*1e70*/  @!P0 IADD3 R16, P5, PT, R23, R16, RZ ;  /* 0x0000001017108210 */ /* 0x001fc80007fbe0ff */
[C---:B------:R-:W-:Y:S02]  /*1e80*/  @!P0 IADD3.X R17, PT, PT, R26.reuse, R17, RZ, P5, !PT ;  /* 0x000000111a118210 */ /* 0x040fe40002ffe4ff */
[----:B-1----:R-:W-:Y:S01]  /*1e90*/  @!P0 IADD3 R20, P5, PT, R23, R20, RZ ;  /* 0x0000001417148210 */ /* 0x002fe20007fbe0ff */
[----:B------:R-:W0:Y:S02]  /*1ea0*/  @!P3 LDC.64 R18, c[0x0][0x388] ;  /* 0x0000e200ff12bb82 */ /* 0x000e240000000a00 */
[----:B------:R-:W4:Y:S02]  /*1eb0*/  @!P0 LDG.E.U16.CONSTANT R16, desc[UR10][R16.64] ;  /* 0x0000000a10108981 */ /* 0x000f24000c1e9500 */
[----:B------:R-:W-:Y:S01]  /*1ec0*/  @!P0 IMAD.X R21, R26, 0x1, R21, P5 ;  /* 0x000000011a158824 */ /* 0x000fe200028e0615 */
[----:B------:R-:W-:Y:S02]  /*1ed0*/  @!P3 IADD3 R34, P5, PT, R2, R33, RZ ;  /* 0x000000210222b210 */ /* 0x000fe40007fbe0ff */
[----:B--2---:R-:W-:Y:S01]  /*1ee0*/  @!P1 IADD3 R8, P6, PT, R35, R8, RZ ;  /* 0x0000000823089210 */ /* 0x004fe20007fde0ff */
[----:B------:R-:W1:Y:S01]  /*1ef0*/  @!P3 LDC.64 R22, c[0x0][0x390] ;  /* 0x0000e400ff16bb82 */ /* 0x000e620000000a00 */
[----:B------:R-:W2:Y:S02]  /*1f00*/  @!P0 LDG.E.U16.CONSTANT R20, desc[UR10][R20.64] ;  /* 0x0000000a14148981 */ /* 0x000ea4000c1e9500 */
[----:B------:R-:W-:-:S05]  /*1f10*/  @!P1 IADD3.X R9, PT, PT, R32, R9, RZ, P6, !PT ;  /* 0x0000000920099210 */ /* 0x000fca00037fe4ff */
[----:B------:R-:W0:Y:S01]  /*1f20*/  @!P4 LDC.64 R26, c[0x0][0x390] ;  /* 0x0000e400ff1acb82 */ /* 0x000e220000000a00 */
[----:B------:R-:W-:Y:S01]  /*1f30*/  @!P4 IADD3 R36, P6, PT, R2, R33, RZ ;  /* 0x000000210224c210 */ /* 0x000fe20007fde0ff */
[----:B------:R-:W-:-:S06]  /*1f40*/  @!P3 IMAD.X R33, RZ, RZ, R29, P5 ;  /* 0x000000ffff21b224 */ /* 0x000fcc00028e061d */
[----:B------:R-:W0:Y:S01]  /*1f50*/  @!P4 LDC.64 R24, c[0x0][0x388] ;  /* 0x0000e200ff18cb82 */ /* 0x000e220000000a00 */
[----:B---3--:R-:W-:Y:S01]  /*1f60*/  @!P1 IADD3 R28, P5, PT, R35, R10, RZ ;  /* 0x0000000a231c9210 */ /* 0x008fe20007fbe0ff */
[----:B------:R3:W2:Y:S01]  /*1f70*/  @!P1 LDG.E.U16.CONSTANT R17, desc[UR10][R8.64+0x40] ;  /* 0x0000400a08119981 */ /* 0x0006a2000c1e9500 */
[C---:B------:R-:W-:Y:S01]  /*1f80*/  @!P3 SHF.L.U64.HI R10, R34.reuse, 0x1, R33 ;  /* 0x00000001220ab819 */ /* 0x040fe20000010221 */
[----:B------:R-:W-:Y:S02]  /*1f90*/  @!P3 IMAD.SHL.U32 R33, R34, 0x2, RZ ;  /* 0x000000022221b824 */ /* 0x000fe400078e00ff */
[----:B------:R-:W-:Y:S01]  /*1fa0*/  @!P4 IMAD.X R35, RZ, RZ, R29, P6 ;  /* 0x000000ffff23c224 */ /* 0x000fe200030e061d */
[----:B------:R-:W-:Y:S01]  /*1fb0*/  @!P1 IADD3.X R29, PT, PT, R32, R11, RZ, P5, !PT ;  /* 0x0000000b201d9210 */ /* 0x000fe20002ffe4ff */
[C---:B------:R-:W-:Y:S01]  /*1fc0*/  @!P4 IMAD.SHL.U32 R11, R36.reuse, 0x2, RZ ;  /* 0x00000002240bc824 */ /* 0x040fe200078e00ff */
[C---:B-1----:R-:W-:Y:S02]  /*1fd0*/  @!P3 IADD3 R22, P5, PT, R33.reuse, R22, RZ ;  /* 0x000000162116b210 */ /* 0x042fe40007fbe0ff */
[----:B0-----:R-:W-:Y:S01]  /*1fe0*/  @!P3 IADD3 R18, P6, PT, R33, R18, RZ ;  /* 0x000000122112b210 */ /* 0x001fe20007fde0ff */
[----:B------:R-:W2:Y:S01]  /*1ff0*/  @!P1 LDG.E.U16.CONSTANT R28, desc[UR10][R28.64+0x40] ;  /* 0x0000400a1c1c9981 */ /* 0x000ea2000c1e9500 */
[----:B------:R-:W-:Y:S01]  /*2000*/  @!P4 SHF.L.U64.HI R32, R36, 0x1, R35 ;  /* 0x000000012420c819 */ /* 0x000fe20000010223 */
[----:B------:R-:W-:-:S02]  /*2010*/  @!P3 IMAD.X R23, R10, 0x1, R23, P5 ;  /* 0x000000010a17b824 */ /* 0x000fc400028e0617 */
[----:B------:R-:W-:Y:S01]  /*2020*/  @!P3 IMAD.X R19, R10, 0x1, R19, P6 ;  /* 0x000000010a13b824 */ /* 0x000fe200030e0613 */
[C---:B------:R-:W-:Y:S02]  /*2030*/  @!P4 IADD3 R26, P5, PT, R11.reuse, R26, RZ ;  /* 0x0000001a0b1ac210 */ /* 0x040fe40007fbe0ff */
[----:B------:R-:W2:Y:S01]  /*2040*/  @!P3 LDG.E.U16.CONSTANT R22, desc[UR10][R22.64+0x80] ;  /* 0x0000800a1616b981 */ /* 0x000ea2000c1e9500 */
[----:B------:R-:W-:Y:S02]  /*2050*/  @!P4 IADD3 R24, P6, PT, R11, R24, RZ ;  /* 0x000000180b18c210 */ /* 0x000fe40007fde0ff */
[C---:B------:R-:W-:Y:S01]  /*2060*/  @!P4 IMAD.X R27, R32.reuse, 0x1, R27, P5 ;  /* 0x00000001201bc824 */ /* 0x040fe200028e061b */
[----:B------:R-:W2:Y:S01]  /*2070*/  @!P3 LDG.E.U16.CONSTANT R18, desc[UR10][R18.64+0x80] ;  /* 0x0000800a1212b981 */ /* 0x000ea2000c1e9500 */
[----:B------:R-:W-:-:S03]  /*2080*/  @!P4 IADD3.X R25, PT, PT, R32, R25, RZ, P6, !PT ;  /* 0x000000192019c210 */ /* 0x000fc600037fe4ff */
[----:B------:R-:W2:Y:S04]  /*2090*/  @!P4 LDG.E.U16.CONSTANT R26, desc[UR10][R26.64+0xc0] ;  /* 0x0000c00a1a1ac981 */ /* 0x000ea8000c1e9500 */
[----:B------:R-:W2:Y:S01]  /*20a0*/  @!P4 LDG.E.U16.CONSTANT R24, desc[UR10][R24.64+0xc0] ;  /* 0x0000c00a1818c981 */ /* 0x000ea2000c1e9500 */
[----:B---3--:R-:W-:-:S06]  /*20b0*/  IMAD R8, R30, 0x4, R49 ;  /* 0x000000041e087824 */ /* 0x008fcc00078e0231 */
[----:B------:R-:W0:Y:S01]  /*20c0*/  LDS.128 R8, [R8] ;  /* 0x0000000008087984 */ /* 0x000e220000000c00 */
[----:B------:R-:W-:Y:S01]  /*20d0*/  ISETP.NE.AND P5, PT, R56, 0x1, PT ;  /* 0x000000013800780c */ /* 0x000fe20003fa5270 */
[----:B----4-:R-:W-:Y:S01]  /*20e0*/  @!P0 IMAD.U32 R16, R16, 0x10000, RZ ;  /* 0x0001000010108824 */ /* 0x010fe200078e00ff */
[----:B--2---:R-:W-:-:S03]  /*20f0*/  @!P0 SHF.L.U32 R20, R20, 0x10, RZ ;  /* 0x0000001014148819 */ /* 0x004fc600000006ff */
[C---:B0-----:R-:W-:Y:S02]  /*2100*/  @!P0 FFMA R7, R8.reuse, R16, R7 ;  /* 0x0000001008078223 */ /* 0x041fe40000000007 */
[----:B------:R-:W-:Y:S01]  /*2110*/  @!P0 FFMA R15, R8, R20, R15 ;  /* 0x00000014080f8223 */ /* 0x000fe2000000000f */
[----:B------:R-:W-:-:S04]  /*2120*/  @!P1 IMAD.U32 R17, R17, 0x10000, RZ ;  /* 0x0001000011119824 */ /* 0x000fc800078e00ff */
[----:B------:R-:W-:Y:S01]  /*2130*/  @!P1 FFMA R6, R8, R17, R6 ;  /* 0x0000001108069223 */ /* 0x000fe20000000006 */
[----:B------:R-:W-:Y:S01]  /*2140*/  @!P1 IMAD.U32 R11, R28, 0x10000, RZ ;  /* 0x000100001c0b9824 */ /* 0x000fe200078e00ff */
[----:B------:R-:W-:-:S03]  /*2150*/  @!P3 SHF.L.U32 R22, R22, 0x10, RZ ;  /* 0x000000101616b819 */ /* 0x000fc600000006ff */
        /* <DEDUP_REMOVED lines=8> */
[----:B------:R-:W-:Y:S06]  /*21e0*/  @!P5 BRA `(.L_x_2620) ;  /* 0x000000080020d947 */ /* 0x000fec0003800000 */
[----:B------:R-:W0:Y:S01]  /*21f0*/  @!P0 LDC.64 R20, c[0x0][0x388] ;  /* 0x0000e200ff148b82 */ /* 0x000e220000000a00 */
[----:B------:R-:W-:-:S05]  /*2200*/  IMAD.IADD R11, R31, 0x1, R3 ;  /* 0x000000011f0b7824 */ /* 0x000fca00078e0203 */
[----:B------:R-:W-:Y:S02]  /*2210*/  IADD3 R33, P5, PT, R0, R11, RZ ;  /* 0x0000000b00217210 */ /* 0x000fe40007fbe0ff */
[----:B------:R-:W1:Y:S02]  /*2220*/  @!P0 LDC.64 R24, c[0x0][0x390] ;  /* 0x0000e400ff188b82 */ /* 0x000e640000000a00 */
[----:B------:R-:W-:Y:S02]  /*2230*/  LEA.HI.X.SX32 R8, R11, R48, 0x1, P5 ;  /* 0x000000300b087211 */ /* 0x000fe400028f0eff */
[CC--:B------:R-:W-:Y:S02]  /*2240*/  @!P0 IADD3 R30, P5, PT, R2.reuse, R33.reuse, RZ ;  /* 0x00000021021e8210 */ /* 0x0c0fe40007fbe0ff */
[----:B------:R-:W-:Y:S02]  /*2250*/  @!P1 IADD3 R28, P6, PT, R2, R33, RZ ;  /* 0x00000021021c9210 */ /* 0x000fe40007fde0ff */
[----:B------:R-:W2:Y:S01]  /*2260*/  @!P1 LDC.64 R16, c[0x0][0x388] ;  /* 0x0000e200ff109b82 */ /* 0x000ea20000000a00 */
[----:B------:R-:W-:Y:S01]  /*2270*/  @!P0 IADD3.X R19, PT, PT, RZ, R8, RZ, P5, !PT ;  /* 0x00000008ff138210 */ /* 0x000fe20002ffe4ff */
[----:B------:R-:W-:Y:S01]  /*2280*/  @!P0 IMAD.SHL.U32 R27, R30, 0x2, RZ ;  /* 0x000000021e1b8824 */ /* 0x000fe200078e00ff */
[----:B------:R-:W-:Y:S01]  /*2290*/  @!P1 SHF.L.U32 R35, R28, 0x1, RZ ;  /* 0x000000011c239819 */ /* 0x000fe200000006ff */
[----:B------:R-:W-:Y:S01]  /*22a0*/  @!P1 IMAD.X R29, RZ, RZ, R8, P6 ;  /* 0x000000ffff1d9224 */ /* 0x000fe200030e0608 */
[----:B------:R-:W-:-:S03]  /*22b0*/  @!P0 SHF.L.U64.HI R30, R30, 0x1, R19 ;  /* 0x000000011e1e8819 */ /* 0x000fc60000010213 */
[----:B------:R-:W3:Y:S01]  /*22c0*/  @!P1 LDC.64 R18, c[0x0][0x390] ;  /* 0x0000e400ff129b82 */ /* 0x000ee20000000a00 */
[----:B0-----:R-:W-:Y:S02]  /*22d0*/  @!P0 IADD3 R20, P5, PT, R27, R20, RZ ;  /* 0x000000141b148210 */ /* 0x001fe40007fbe0ff */
[----:B------:R-:W-:-:S03]  /*22e0*/  @!P1 SHF.L.U64.HI R32, R28, 0x1, R29 ;  /* 0x000000011c209819 */ /* 0x000fc6000001021d */
[C---:B------:R-:W-:Y:S01]  /*22f0*/  @!P0 IMAD.X R21, R30.reuse, 0x1, R21, P5 ;  /* 0x000000011e158824 */ /* 0x040fe200028e0615 */
[----:B-1----:R-:W-:Y:S01]  /*2300*/  @!P0 IADD3 R24, P5, PT, R27, R24, RZ ;  /* 0x000000181b188210 */ /* 0x002fe20007fbe0ff */
[----:B------:R-:W0:Y:S03]  /*2310*/  @!P3 LDC.64 R22, c[0x0][0x388] ;  /* 0x0000e200ff16bb82 */ /* 0x000e260000000a00 */
[----:B------:R1:W4:Y:S01]  /*2320*/  @!P0 LDG.E.U16.CONSTANT R20, desc[UR10][R20.64] ;  /* 0x0000000a14148981 */ /* 0x000322000c1e9500 */
[----:B------:R-:W-:Y:S01]  /*2330*/  @!P0 IMAD.X R25, R30, 0x1, R25, P5 ;  /* 0x000000011e198824 */ /* 0x000fe200028e0619 */
[-C--:B------:R-:W-:Y:S02]  /*2340*/  @!P3 IADD3 R34, P5, PT, R2, R33.reuse, RZ ;  /* 0x000000210222b210 */ /* 0x080fe40007fbe0ff */
[----:B--2---:R-:W-:Y:S01]  /*2350*/  @!P1 IADD3 R16, P6, PT, R35, R16, RZ ;  /* 0x0000001023109210 */ /* 0x004fe20007fde0ff */
[----:B------:R-:W2:Y:S01]  /*2360*/  @!P3 LDC.64 R26, c[0x0][0x390] ;  /* 0x0000e400ff1abb82 */ /* 0x000ea20000000a00 */
[----:B------:R-:W4:Y:S07]  /*2370*/  @!P0 LDG.E.U16.CONSTANT R24, desc[UR10][R24.64] ;  /* 0x0000000a18188981 */ /* 0x000f2e000c1e9500 */
[----:B------:R-:W0:Y:S01]  /*2380*/  @!P4 LDC.64 R28, c[0x0][0x388] ;  /* 0x0000e200ff1ccb82 */ /* 0x000e220000000a00 */
[----:B------:R-:W-:Y:S01]  /*2390*/  @!P1 IMAD.X R17, R32, 0x1, R17, P6 ;  /* 0x0000000120119824 */ /* 0x000fe200030e0611 */
[----:B------:R-:W-:-:S06]  /*23a0*/  @!P4 IADD3 R36, P6, PT, R2, R33, RZ ;  /* 0x000000210224c210 */ /* 0x000fcc0007fde0ff */
[----:B------:R-:W0:Y:S01]  /*23b0*/  @!P4 LDC.64 R30, c[0x0][0x390] ;  /* 0x0000e400ff1ecb82 */ /* 0x000e220000000a00 */
[----:B------:R-:W-:Y:S01]  /*23c0*/  @!P3 IMAD.X R33, RZ, RZ, R8, P5 ;  /* 0x000000ffff21b224 */ /* 0x000fe200028e0608 */
[----:B---3--:R-:W-:Y:S01]  /*23d0*/  @!P1 IADD3 R18, P5, PT, R35, R18, RZ ;  /* 0x0000001223129210 */ /* 0x008fe20007fbe0ff */
[----:B------:R-:W3:Y:S01]  /*23e0*/  @!P1 LDG.E.U16.CONSTANT R16, desc[UR10][R16.64+0x40] ;  /* 0x0000400a10109981 */ /* 0x000ee2000c1e9500 */
[----:B------:R-:W-:Y:S02]  /*23f0*/  @!P4 IADD3.X R35, PT, PT, RZ, R8, RZ, P6, !PT ;  /* 0x00000008ff23c210 */ /* 0x000fe400037fe4ff */
[C---:B------:R-:W-:Y:S01]  /*2400*/  @!P3 SHF.L.U64.HI R8, R34.reuse, 0x1, R33 ;  /* 0x000000012208b819 */ /* 0x040fe20000010221 */
[----:B------:R-:W-:Y:S02]  /*2410*/  @!P3 IMAD.SHL.U32 R33, R34, 0x2, RZ ;  /* 0x000000022221b824 */ /* 0x000fe400078e00ff */
[----:B------:R-:W-:Y:S02]  /*2420*/  @!P1 IMAD.X R19, R32, 0x1, R19, P5 ;  /* 0x0000000120139824 */ /* 0x000fe400028e0613 */
[----:B-1----:R-:W-:Y:S01]  /*2430*/  @!P4 IMAD.SHL.U32 R21, R36, 0x2, RZ ;  /* 0x000000022415c824 */ /* 0x002fe200078e00ff */
[----:B--2---:R-:W-:-:S02]  /*2440*/  @!P3 IADD3 R26, P5, PT, R33, R26, RZ ;  /* 0x0000001a211ab210 */ /* 0x004fc40007fbe0ff */
[----:B0-----:R-:W-:Y:S01]  /*2450*/  @!P3 IADD3 R22, P6, PT, R33, R22, RZ ;  /* 0x000000162116b210 */ /* 0x001fe20007fde0ff */
[----:B------:R-:W2:Y:S01]  /*2460*/  @!P1 LDG.E.U16.CONSTANT R18, desc[UR10][R18.64+0x40] ;  /* 0x0000400a12129981 */ /* 0x000ea2000c1e9500 */
[----:B------:R-:W-:Y:S01]  /*2470*/  @!P4 SHF.L.U64.HI R32, R36, 0x1, R35 ;  /* 0x000000012420c819 */ /* 0x000fe20000010223 */
[C---:B------:R-:W-:Y:S01]  /*2480*/  @!P3 IMAD.X R27, R8.reuse, 0x1, R27, P5 ;  /* 0x00000001081bb824 */ /* 0x040fe200028e061b */
[----:B------:R-:W-:Y:S02]  /*2490*/  @!P3 IADD3.X R23, PT, PT, R8, R23, RZ, P6, !PT ;  /* 0x000000170817b210 */ /* 0x000fe400037fe4ff */
[C---:B------:R-:W-:Y:S02]  /*24a0*/  @!P4 IADD3 R28, P6, PT, R21.reuse, R28, RZ ;  /* 0x0000001c151cc210 */ /* 0x040fe40007fde0ff */
[----:B------:R-:W2:Y:S01]  /*24b0*/  @!P3 LDG.E.U16.CONSTANT R26, desc[UR10][R26.64+0x80] ;  /* 0x0000800a1a1ab981 */ /* 0x000ea2000c1e9500 */
[----:B------:R-:W-:Y:S02]  /*24c0*/  @!P4 IADD3 R30, P5, PT, R21, R30, RZ ;  /* 0x0000001e151ec210 */ /* 0x000fe40007fbe0ff */
[C---:B------:R-:W-:Y:S01]  /*24d0*/  @!P4 IMAD.X R29, R32.reuse, 0x1, R29, P6 ;  /* 0x00000001201dc824 */ /* 0x040fe200030e061d */
[----:B------:R-:W2:Y:S02]  /*24e0*/  @!P3 LDG.E.U16.CONSTANT R22, desc[UR10][R22.64+0x80] ;  /* 0x0000800a1616b981 */ /* 0x000ea4000c1e9500 */
[----:B------:R-:W-:-:S02]  /*24f0*/  @!P4 IMAD.X R31, R32, 0x1, R31, P5 ;  /* 0x00000001201fc824 */ /* 0x000fc400028e061f */
[----:B------:R-:W2:Y:S04]  /*2500*/  @!P4 LDG.E.U16.CONSTANT R28, desc[UR10][R28.64+0xc0] ;  /* 0x0000c00a1c1cc981 */ /* 0x000ea8000c1e9500 */
[----:B------:R-:W2:Y:S01]  /*2510*/  @!P4 LDG.E.U16.CONSTANT R30, desc[UR10][R30.64+0xc0] ;  /* 0x0000c00a1e1ec981 */ /* 0x000ea2000c1e9500 */
[----:B------:R-:W-:Y:S02]  /*2520*/  ISETP.NE.AND P5, PT, R56, 0x2, PT ;  /* 0x000000023800780c */ /* 0x000fe40003fa5270 */
[----:B----4-:R-:W-:Y:S01]  /*2530*/  @!P0 SHF.L.U32 R20, R20, 0x10, RZ ;  /* 0x0000001014148819 */ /* 0x010fe200000006ff */
[----:B------:R-:W-:-:S04]  /*2540*/  @!P0 IMAD.U32 R24, R24, 0x10000, RZ ;  /* 0x0001000018188824 */ /* 0x000fc800078e00ff */
[C---:B------:R-:W-:Y:S01]  /*2550*/  @!P0 FFMA R7, R9.reuse, R20, R7 ;  /* 0x0000001409078223 */ /* 0x040fe20000000007 */
[----:B------:R-:W-:Y:S01]  /*2560*/  @!P0 FFMA R15, R9, R24, R15 ;  /* 0x00000018090f8223 */ /* 0x000fe2000000000f */
[----:B---3--:R-:W-:-:S04]  /*2570*/  @!P1 IMAD.U32 R17, R16, 0x10000, RZ ;  /* 0x0001000010119824 */ /* 0x008fc800078e00ff */
[C---:B------:R-:W-:Y:S01]  /*2580*/  @!P1 FFMA R6, R9.reuse, R17, R6 ;  /* 0x0000001109069223 */ /* 0x040fe20000000006 */
[----:B--2---:R-:W-:Y:S02]  /*2590*/  @!P1 IMAD.U32 R18, R18, 0x10000, RZ ;  /* 0x0001000012129824 */ /* 0x004fe400078e00ff */
[----:B------:R-:W-:Y:S01]  /*25a0*/  @!P3 IMAD.U32 R26, R26, 0x10000, RZ ;  /* 0x000100001a1ab824 */ /* 0x000fe200078e00ff */
[----:B------:R-:W-:Y:S01]  /*25b0*/  @!P3 SHF.L.U32 R22, R22, 0x10, RZ ;  /* 0x000000101616b819 */ /* 0x000fe200000006ff */
[----:B------:R-:W-:Y:S02]  /*25c0*/  @!P4 IMAD.U32 R17, R28, 0x10000, RZ ;  /* 0x000100001c11c824 */ /* 0x000fe400078e00ff */
[----:B------:R-:W-:Y:S02]  /*25d0*/  @!P4 IMAD.U32 R19, R30, 0x10000, RZ ;  /* 0x000100001e13c824 */ /* 0x000fe400078e00ff */
[C---:B------:R-:W-:Y:S01]  /*25e0*/  @!P1 FFMA R14, R9.reuse, R18, R14 ;  /* 0x00000012090e9223 */ /* 0x040fe2000000000e */
[C---:B------:R-:W-:Y:S01]  /*25f0*/  @!P3 FFMA R5, R9.reuse, R22, R5 ;  /* 0x000000160905b223 */ /* 0x040fe20000000005 */
[C---:B------:R-:W-:Y:S01]  /*2600*/  @!P3 FFMA R13, R9.reuse, R26, R13 ;  /* 0x0000001a090db223 */ /* 0x040fe2000000000d */
[C---:B------:R-:W-:Y:S01]  /*2610*/  @!P4 FFMA R4, R9.reuse, R17, R4 ;  /* 0x000000110904c223 */ /* 0x040fe20000000004 */
[----:B------:R-:W-:Y:S01]  /*2620*/  @!P4 FFMA R12, R9, R19, R12 ;  /* 0x00000013090cc223 */ /* 0x000fe2000000000c */
[----:B------:R-:W-:Y:S06]  /*2630*/  @!P5 BRA `(.L_x_2620) ;  /* 0x00000004000cd947 */ /* 0x000fec0003800000 */
[----:B------:R-:W0:Y:S01]  /*2640*/  @!P0 LDC.64 R18, c[0x0][0x388] ;  /* 0x0000e200ff128b82 */ /* 0x000e220000000a00 */
[----:B------:R-:W-:-:S04]  /*2650*/  IADD3 R11, PT, PT, R11, R3, RZ ;  /* 0x000000030b0b7210 */ /* 0x000fc80007ffe0ff */
[----:B------:R-:W-:-:S03]  /*2660*/  IADD3 R31, P5, PT, R0, R11, RZ ;  /* 0x0000000b001f7210 */ /* 0x000fc60007fbe0ff */
[----:B------:R-:W1:Y:S01]  /*2670*/  @!P0 LDC.64 R22, c[0x0][0x390] ;  /* 0x0000e400ff168b82 */ /* 0x000e620000000a00 */
[----:B------:R-:W-:Y:S02]  /*2680*/  LEA.HI.X.SX32 R11, R11, R48, 0x1, P5 ;  /* 0x000000300b0b7211 */ /* 0x000fe400028f0eff */
[CC--:B------:R-:W-:Y:S02]  /*2690*/  @!P0 IADD3 R28, P5, PT, R2.reuse, R31.reuse, RZ ;  /* 0x0000001f021c8210 */ /* 0x0c0fe40007fbe0ff */
[----:B------:R-:W-:-:S03]  /*26a0*/  @!P1 IADD3 R26, P6, PT, R2, R31, RZ ;  /* 0x0000001f021a9210 */ /* 0x000fc60007fde0ff */
[----:B------:R-:W2:Y:S01]  /*26b0*/  @!P1 LDC.64 R8, c[0x0][0x388] ;  /* 0x0000e200ff089b82 */ /* 0x000ea20000000a00 */
[----:B------:R-:W-:Y:S01]  /*26c0*/  @!P0 IMAD.X R17, RZ, RZ, R11, P5 ;  /* 0x000000ffff118224 */ /* 0x000fe200028e060b */
[----:B------:R-:W-:Y:S01]  /*26d0*/  @!P1 IADD3.X R27, PT, PT, RZ, R11, RZ, P6, !PT ;  /* 0x0000000bff1b9210 */ /* 0x000fe200037fe4ff */
[----:B------:R-:W-:Y:S02]  /*26e0*/  @!P0 IMAD.SHL.U32 R25, R28, 0x2, RZ ;  /* 0x000000021c198824 */ /* 0x000fe400078e00ff */
[----:B------:R-:W-:Y:S01]  /*26f0*/  @!P1 IMAD.SHL.U32 R33, R26, 0x2, RZ ;  /* 0x000000021a219824 */ /* 0x000fe200078e00ff */
[----:B------:R-:W-:Y:S02]  /*2700*/  @!P0 SHF.L.U64.HI R28, R28, 0x1, R17 ;  /* 0x000000011c1c8819 */ /* 0x000fe40000010211 */
[----:B0-----:R-:W-:Y:S01]  /*2710*/  @!P0 IADD3 R18, P5, PT, R25, R18, RZ ;  /* 0x0000001219128210 */ /* 0x001fe20007fbe0ff */
[----:B------:R-:W0:Y:S01]  /*2720*/  @!P1 LDC.64 R16, c[0x0][0x390] ;  /* 0x0000e400ff109b82 */ /* 0x000e220000000a00 */
[----:B------:R-:W-:-:S03]  /*2730*/  @!P1 SHF.L.U64.HI R30, R26, 0x1, R27 ;  /* 0x000000011a1e9819 */ /* 0x000fc6000001021b */
[----:B------:R-:W-:Y:S01]  /*2740*/  @!P0 IMAD.X R19, R28, 0x1, R19, P5 ;  /* 0x000000011c138824 */ /* 0x000fe200028e0613 */
[----:B-1----:R-:W-:-:S03]  /*2750*/  @!P0 IADD3 R22, P5, PT, R25, R22, RZ ;  /* 0x0000001619168210 */ /* 0x002fc60007fbe0ff */
[----:B------:R-:W1:Y:S01]  /*2760*/  @!P3 LDC.64 R20, c[0x0][0x388] ;  /* 0x0000e200ff14bb82 */ /* 0x000e620000000a00 */
[----:B------:R-:W3:Y:S01]  /*2770*/  @!P0 LDG.E.U16.CONSTANT R18, desc[UR10][R18.64] ;  /* 0x0000000a12128981 */ /* 0x000ee2000c1e9500 */
[----:B------:R-:W-:Y:S01]  /*2780*/  @!P0 IMAD.X R23, R28, 0x1, R23, P5 ;  /* 0x000000011c178824 */ /* 0x000fe200028e0617 */
[----:B------:R-:W-:Y:S02]  /*2790*/  @!P3 IADD3 R32, P5, PT, R2, R31, RZ ;  /* 0x0000001f0220b210 */ /* 0x000fe40007fbe0ff */
[----:B--2---:R-:W-:-:S03]  /*27a0*/  @!P1 IADD3 R8, P6, PT, R33, R8, RZ ;  /* 0x0000000821089210 */ /* 0x004fc60007fde0ff */
[----:B------:R-:W2:Y:S01]  /*27b0*/  @!P3 LDC.64 R24, c[0x0][0x390] ;  /* 0x0000e400ff18bb82 */ /* 0x000ea20000000a00 */
[----:B------:R-:W4:Y:S07]  /*27c0*/  @!P0 LDG.E.U16.CONSTANT R22, desc[UR10][R22.64] ;  /* 0x0000000a16168981 */ /* 0x000f2e000c1e9500 */
[----:B------:R-:W2:Y:S01]  /*27d0*/  @!P4 LDC.64 R26, c[0x0][0x388] ;  /* 0x0000e200ff1acb82 */ /* 0x000ea20000000a00 */
[----:B------:R-:W-:-:S07]  /*27e0*/  @!P1 IMAD.X R9, R30, 0x1, R9, P6 ;  /* 0x000000011e099824 */ /* 0x000fce00030e0609 */
[----:B------:R-:W2:Y:S01]  /*27f0*/  @!P4 LDC.64 R28, c[0x0][0x390] ;  /* 0x0000e400ff1ccb82 */ /* 0x000ea20000000a00 */
[----:B------:R-:W-:Y:S01]  /*2800*/  @!P4 IADD3 R35, P6, PT, R2, R31, RZ ;  /* 0x0000001f0223c210 */ /* 0x000fe20007fde0ff */
[----:B------:R-:W4:Y:S01]  /*2810*/  @!P1 LDG.E.U16.CONSTANT R8, desc[UR10][R8.64+0x40] ;  /* 0x0000400a08089981 */ /* 0x000f22000c1e9500 */
[----:B------:R-:W-:Y:S02]  /*2820*/  @!P3 IADD3.X R31, PT, PT, RZ, R11, RZ, P5, !PT ;  /* 0x0000000bff1fb210 */ /* 0x000fe40002ffe4ff */
[----:B0-----:R-:W-:Y:S01]  /*2830*/  @!P1 IADD3 R16, P5, PT, R33, R16, RZ ;  /* 0x0000001021109210 */ /* 0x001fe20007fbe0ff */
[----:B------:R-:W-:Y:S02]  /*2840*/  @!P4 IMAD.X R36, RZ, RZ, R11, P6 ;  /* 0x000000ffff24c224 */ /* 0x000fe400030e060b */
[C---:B------:R-:W-:Y:S01]  /*2850*/  @!P3 IMAD.SHL.U32 R11, R32.reuse, 0x2, RZ ;  /* 0x00000002200bb824 */ /* 0x040fe200078e00ff */
[----:B------:R-:W-:Y:S01]  /*2860*/  @!P3 SHF.L.U64.HI R34, R32, 0x1, R31 ;  /* 0x000000012022b819 */ /* 0x000fe2000001021f */
[----:B------:R-:W-:Y:S01]  /*2870*/  @!P1 IMAD.X R17, R30, 0x1, R17, P5 ;  /* 0x000000011e119824 */ /* 0x000fe200028e0611 */
[----:B------:R-:W-:-:S02]  /*2880*/  @!P4 SHF.L.U64.HI R36, R35, 0x1, R36 ;  /* 0x000000012324c819 */ /* 0x000fc40000010224 */
[C---:B-1----:R-:W-:Y:S02]  /*2890*/  @!P3 IADD3 R20, P6, PT, R11.reuse, R20, RZ ;  /* 0x000000140b14b210 */ /* 0x042fe40007fde0ff */
[----:B--2---:R-:W-:Y:S01]  /*28a0*/  @!P3 IADD3 R24, P5, PT, R11, R24, RZ ;  /* 0x000000180b18b210 */ /* 0x004fe20007fbe0ff */
[----:B------:R-:W2:Y:S01]  /*28b0*/  @!P1 LDG.E.U16.CONSTANT R16, desc[UR10][R16.64+0x40] ;  /* 0x0000400a10109981 */ /* 0x000ea2000c1e9500 */
[----:B------:R-:W-:Y:S01]  /*28c0*/  @!P4 SHF.L.U32 R35, R35, 0x1, RZ ;  /* 0x000000012323c819 */ /* 0x000fe200000006ff */
[C---:B------:R-:W-:Y:S02]  /*28d0*/  @!P3 IMAD.X R21, R34.reuse, 0x1, R21, P6 ;  /* 0x000000012215b824 */ /* 0x040fe400030e0615 */
[----:B------:R-:W-:Y:S01]  /*28e0*/  @!P3 IMAD.X R25, R34, 0x1, R25, P5 ;  /* 0x000000012219b824 */ /* 0x000fe200028e0619 */
[C---:B------:R-:W-:Y:S02]  /*28f0*/  @!P4 IADD3 R26, P6, PT, R35.reuse, R26, RZ ;  /* 0x0000001a231ac210 */ /* 0x040fe40007fde0ff */
[----:B------:R-:W2:Y:S01]  /*2900*/  @!P3 LDG.E.U16.CONSTANT R20, desc[UR10][R20.64+0x80] ;  /* 0x0000800a1414b981 */ /* 0x000ea2000c1e9500 */
[----:B------:R-:W-:-:S02]  /*2910*/  @!P4 IADD3 R28, P5, PT, R35, R28, RZ ;  /* 0x0000001c231cc210 */ /* 0x000fc40007fbe0ff */
[C---:B------:R-:W-:Y:S01]  /*2920*/  @!P4 IMAD.X R27, R36.reuse, 0x1, R27, P6 ;  /* 0x00000001241bc824 */ /* 0x040fe200030e061b */
[----:B------:R-:W2:Y:S01]  /*2930*/  @!P3 LDG.E.U16.CONSTANT R24, desc[UR10][R24.64+0x80] ;  /* 0x0000800a1818b981 */ /* 0x000ea2000c1e9500 */
[----:B------:R-:W-:-:S03]  /*2940*/  @!P4 IADD3.X R29, PT, PT, R36, R29, RZ, P5, !PT ;  /* 0x0000001d241dc210 */ /* 0x000fc60002ffe4ff */
[----:B------:R-:W2:Y:S04]  /*2950*/  @!P4 LDG.E.U16.CONSTANT R26, desc[UR10][R26.64+0xc0] ;  /* 0x0000c00a1a1ac981 */ /* 0x000ea8000c1e9500 */
[----:B------:R-:W2:Y:S01]  /*2960*/  @!P4 LDG.E.U16.CONSTANT R28, desc[UR10][R28.64+0xc0] ;  /* 0x0000c00a1c1cc981 */ /* 0x000ea2000c1e9500 */
[----:B---3--:R-:W-:-:S04]  /*2970*/  @!P0 IMAD.U32 R18, R18, 0x10000, RZ ;  /* 0x0001000012128824 */ /* 0x008fc800078e00ff */
[----:B------:R-:W-:Y:S01]  /*2980*/  @!P0 FFMA R7, R10, R18, R7 ;  /* 0x000000120a078223 */ /* 0x000fe20000000007 */
[----:B----4-:R-:W-:-:S04]  /*2990*/  @!P0 IMAD.U32 R22, R22, 0x10000, RZ ;  /* 0x0001000016168824 */ /* 0x010fc800078e00ff */
[----:B------:R-:W-:Y:S01]  /*29a0*/  @!P0 FFMA R15, R10, R22, R15 ;  /* 0x000000160a0f8223 */ /* 0x000fe2000000000f */
[----:B------:R-:W-:-:S04]  /*29b0*/  @!P1 IMAD.U32 R9, R8, 0x10000, RZ ;  /* 0x0001000008099824 */ /* 0x000fc800078e00ff */
[----:B------:R-:W-:Y:S01]  /*29c0*/  @!P1 FFMA R6, R10, R9, R6 ;  /* 0x000000090a069223 */ /* 0x000fe20000000006 */
[----:B--2---:R-:W-:Y:S01]  /*29d0*/  @!P1 SHF.L.U32 R9, R16, 0x10, RZ ;  /* 0x0000001010099819 */ /* 0x004fe200000006ff */
[----:B------:R-:W-:Y:S02]  /*29e0*/  @!P3 IMAD.U32 R20, R20, 0x10000, RZ ;  /* 0x000100001414b824 */ /* 0x000fe400078e00ff */
[----:B------:R-:W-:Y:S02]  /*29f0*/  @!P3 IMAD.U32 R24, R24, 0x10000, RZ ;  /* 0x000100001818b824 */ /* 0x000fe400078e00ff */
[----:B------:R-:W-:Y:S01]  /*2a00*/  @!P4 IMAD.U32 R11, R26, 0x10000, RZ ;  /* 0x000100001a0bc824 */ /* 0x000fe200078e00ff */
[----:B------:R-:W-:Y:S01]  /*2a10*/  @!P4 SHF.L.U32 R17, R28, 0x10, RZ ;  /* 0x000000101c11c819 */ /* 0x000fe200000006ff */
[C---:B------:R-:W-:Y:S01]  /*2a20*/  @!P1 FFMA R14, R10.reuse, R9, R14 ;  /* 0x000000090a0e9223 */ /* 0x040fe2000000000e */
[C---:B------:R-:W-:Y:S01]  /*2a30*/  @!P3 FFMA R5, R10.reuse, R20, R5 ;  /* 0x000000140a05b223 */ /* 0x040fe20000000005 */
[C---:B------:R-:W-:Y:S01]  /*2a40*/  @!P3 FFMA R13, R10.reuse, R24, R13 ;  /* 0x000000180a0db223 */ /* 0x040fe2000000000d */
[C---:B------:R-:W-:Y:S01]  /*2a50*/  @!P4 FFMA R4, R10.reuse, R11, R4 ;  /* 0x0000000b0a04c223 */ /* 0x040fe20000000004 */
[----:B------:R-:W-:-:S07]  /*2a60*/  @!P4 FFMA R12, R10, R17, R12 ;  /* 0x000000110a0cc223 */ /* 0x000fce000000000c */
.L_x_2620:
[C---:B------:R-:W-:Y:S01]  /*2a70*/  ISETP.GE.AND P0, PT, R2.reuse, R3, PT ;  /* 0x000000030200720c */ /* 0x040fe20003f06270 */
[----:B------:R-:W-:Y:S01]  /*2a80*/  BSSY.RECONVERGENT B1, `(.L_x_2621) ;  /* 0x0000019000017945 */ /* 0x000fe20003800200 */
[----:B------:R-:W-:-:S11]  /*2a90*/  IMAD R9, R2, 0x4, R55 ;  /* 0x0000000402097824 */ /* 0x000fd600078e0237 */
        /* <DEDUP_REMOVED lines=18> */
[----:B-----5:R-:W-:Y:S05]  /*2bc0*/  CALL.REL.NOINC `($__internal_21_$__cuda_sm3x_div_rn_noftz_f32_slowpath) ;  /* 0x0000006c002c7944 */ /* 0x020fea0003c00000 */
[----:B------:R-:W-:-:S07]  /*2bd0*/  IMAD.MOV.U32 R8, RZ, RZ, R3 ;  /* 0x000000ffff087224 */ /* 0x000fce00078e0003 */
.L_x_2624:
[----:B------:R-:W-:Y:S05]  /*2be0*/  BSYNC.RECONVERGENT B2 ;  /* 0x0000000000027941 */ /* 0x000fea0003800200 */
.L_x_2623:
[----:B------:R-:W-:-:S05]  /*2bf0*/  FMUL R8, R8, R15 ;  /* 0x0000000f08087220 */ /* 0x000fca0000400000 */
[----:B------:R0:W-:Y:S02]  /*2c00*/  STS [R9+0x4], R8 ;  /* 0x0000040809007388 */ /* 0x0001e40000000800 */
.L_x_2622:
[----:B------:R-:W-:Y:S05]  /*2c10*/  BSYNC.RECONVERGENT B1 ;  /* 0x0000000000017941 */ /* 0x000fea0003800200 */
.L_x_2621:
        /* <DEDUP_REMOVED lines=21> */
[----:B------:R-:W-:Y:S01]  /*2d70*/  MOV R10, 0x2da0 ;  /* 0x00002da0000a7802 */ /* 0x000fe20000000f00 */
[----:B------:R-:W-:-:S07]  /*2d80*/  IMAD.MOV.U32 R8, RZ, RZ, R15 ;  /* 0x000000ffff087224 */ /* 0x000fce00078e000f */
[----:B-----5:R-:W-:Y:S05]  /*2d90*/  CALL.REL.NOINC `($__internal_21_$__cuda_sm3x_div_rn_noftz_f32_slowpath) ;  /* 0x0000006800b87944 */ /* 0x020fea0003c00000 */
.L_x_2628:
[----:B------:R-:W-:Y:S05]  /*2da0*/  BSYNC.RECONVERGENT B2 ;  /* 0x0000000000027941 */ /* 0x000fea0003800200 */
.L_x_2627:
[----:B------:R-:W-:-:S05]  /*2db0*/  FMUL R14, R3, R14 ;  /* 0x0000000e030e7220 */ /* 0x000fca0000400000 */
[----:B------:R1:W-:Y:S02]  /*2dc0*/  STS [R9+0x84], R14 ;  /* 0x0000840e09007388 */ /* 0x0003e40000000800 */
.L_x_2626:
[----:B------:R-:W-:Y:S05]  /*2dd0*/  BSYNC.RECONVERGENT B1 ;  /* 0x0000000000017941 */ /* 0x000fea0003800200 */
.L_x_2625:
        /* <DEDUP_REMOVED lines=17> */
[----:B0-----:R-:W-:-:S04]  /*2ef0*/  FFMA R8, -R10, R7, R5 ;  /* 0x000000070a087223 */ /* 0x001fc80000000105 */
[----:B------:R-:W-:Y:S01]  /*2f00*/  FFMA R6, R6, R8, R7 ;  /* 0x0000000806067223 */ /* 0x000fe20000000007 */
[----:B---3--:R-:W-:Y:S06]  /*2f10*/  @!P0 BRA `(.L_x_2632) ;  /* 0x0000000000148947 */ /* 0x008fec0003800000 */
[----:B------:R-:W-:Y:S01]  /*2f20*/  IMAD.MOV.U32 R8, RZ, RZ, R10 ;  /* 0x000000ffff087224 */ /* 0x000fe200078e000a */
[----:B------:R-:W-:Y:S02]  /*2f30*/  MOV R7, R5 ;  /* 0x0000000500077202 */ /* 0x000fe40000000f00 */
[----:B------:R-:W-:-:S07]  /*2f40*/  MOV R10, 0x2f60 ;  /* 0x00002f60000a7802 */ /* 0x000fce0000000f00 */
[----:B-1---5:R-:W-:Y:S05]  /*2f50*/  CALL.REL.NOINC `($__internal_21_$__cuda_sm3x_div_rn_noftz_f32_slowpath) ;  /* 0x0000006800487944 */ /* 0x022fea0003c00000 */
[----:B------:R-:W-:-:S07]  /*2f60*/  IMAD.MOV.U32 R6, RZ, RZ, R3 ;  /* 0x000000ffff067224 */ /* 0x000fce00078e0003 */
.L_x_2632:
[----:B------:R-:W-:Y:S05]  /*2f70*/  BSYNC.RECONVERGENT B2 ;  /* 0x0000000000027941 */ /* 0x000fea0003800200 */
.L_x_2631:
[----:B------:R-:W-:-:S05]  /*2f80*/  FMUL R6, R6, R13 ;  /* 0x0000000d06067220 */ /* 0x000fca0000400000 */
[----:B------:R2:W-:Y:S02]  /*2f90*/  STS [R9+0x104], R6 ;  /* 0x0001040609007388 */ /* 0x0005e40000000800 */
.L_x_2630:
[----:B------:R-:W-:Y:S05]  /*2fa0*/  BSYNC.RECONVERGENT B1 ;  /* 0x0000000000017941 */ /* 0x000fea0003800200 */
.L_x_2629:
        /* <DEDUP_REMOVED lines=22> */
[----:B-1---5:R-:W-:Y:S05]  /*3110*/  CALL.REL.NOINC `($__internal_21_$__cuda_sm3x_div_rn_noftz_f32_slowpath) ;  /* 0x0000006400d87944 */ /* 0x022fea0003c00000 */
.L_x_2636:
[----:B------:R-:W-:Y:S05]  /*3120*/  BSYNC.RECONVERGENT B2 ;  /* 0x0000000000027941 */ /* 0x000fea0003800200 */
.L_x_2635:
[----:B------:R-:W-:-:S05]  /*3130*/  FMUL R12, R3, R12 ;  /* 0x0000000c030c7220 */ /* 0x000fca0000400000 */
[----:B------:R3:W-:Y:S02]  /*3140*/  STS [R9+0x184], R12 ;  /* 0x0001840c09007388 */ /* 0x0007e40000000800 */
.L_x_2634:
[----:B------:R-:W-:Y:S05]  /*3150*/  BSYNC.RECONVERGENT B1 ;  /* 0x0000000000017941 */ /* 0x000fea0003800200 */
.L_x_2633:
[----:B------:R-:W-:Y:S05]  /*3160*/  @!P2 BRA `(.L_x_2637) ;  /* 0xffffffd80028a947 */ /* 0x000fea000383ffff */
[----:B------:R-:W-:Y:S05]  /*3170*/  BRA `(.L_x_2614) ;  /* 0x0000005400347947 */ /* 0x000fea0003800000 */
.L_x_2617:
[----:B------:R-:W-:Y:S01]  /*3180*/  LOP3.LUT R2, RZ, R50, RZ, 0x33, !PT ;  /* 0x00000032ff027212 */ /* 0x000fe200078e33ff */
[----:B------:R-:W-:Y:S01]  /*3190*/  BSSY.RECONVERGENT B1, `(.L_x_2638) ;  /* 0x0000014000017945 */ /* 0x000fe20003800200 */
[----:B------:R-:W-:-:S03]  /*31a0*/  IMAD.MOV.U32 R3, RZ, RZ, R50 ;  /* 0x000000ffff037224 */ /* 0x000fc600078e0032 */
[----:B------:R-:W-:-:S05]  /*31b0*/  VIADD R2, R2, UR6 ;  /* 0x0000000602027c36 */ /* 0x000fca0008000000 */
[C---:B------:R-:W-:Y:S02]  /*31c0*/  LOP3.LUT P0, RZ, R2.reuse, 0x400, RZ, 0xc0, !PT ;  /* 0x0000040002ff7812 */ /* 0x040fe4000780c0ff */
[----:B------:R-:W-:-:S11]  /*31d0*/  ISETP.GE.U32.AND P4, PT, R2, 0x400, PT ;  /* 0x000004000200780c */ /* 0x000fd60003f86070 */
[----:B------:R-:W-:Y:S05]  /*31e0*/  @P0 BRA `(.L_x_2639) ;  /* 0x0000000000380947 */ /* 0x000fea0003800000 */
[----:B------:R-:W-:-:S04]  /*31f0*/  IMAD.IADD R2, R54, 0x1, R50 ;  /* 0x0000000136027824 */ /* 0x000fc800078e0232 */
[C---:B------:R-:W-:Y:S01]  /*3200*/  VIADD R4, R2.reuse, 0x40 ;  /* 0x0000004002047836 */ /* 0x040fe20000000000 */
[C---:B------:R-:W-:Y:S01]  /*3210*/  IADD3 R3, PT, PT, R2.reuse, 0x20, RZ ;  /* 0x0000002002037810 */ /* 0x040fe20007ffe0ff */
[C---:B-1----:R-:W-:Y:S01]  /*3220*/  VIADD R5, R2.reuse, 0x60 ;  /* 0x0000006002057836 */ /* 0x042fe20000000000 */
[C---:B------:R-:W-:Y:S01]  /*3230*/  ISETP.GE.U32.AND P0, PT, R2.reuse, UR6, PT ;  /* 0x0000000602007c0c */ /* 0x040fe2000bf06070 */
[----:B------:R-:W-:Y:S01]  /*3240*/  IMAD R2, R2, 0x4, R55 ;  /* 0x0000000402027824 */ /* 0x000fe200078e0237 */
[----:B------:R-:W-:Y:S02]  /*3250*/  ISETP.GE.U32.AND P1, PT, R3, UR6, PT ;  /* 0x0000000603007c0c */ /* 0x000fe4000bf26070 */
[----:B------:R-:W-:Y:S02]  /*3260*/  ISETP.GE.U32.AND P2, PT, R4, UR6, PT ;  /* 0x0000000604007c0c */ /* 0x000fe4000bf46070 */
[----:B------:R-:W-:Y:S02]  /*3270*/  ISETP.GE.U32.AND P3, PT, R5, UR6, PT ;  /* 0x0000000605007c0c */ /* 0x000fe4000bf66070 */
[----:B------:R-:W-:-:S05]  /*3280*/  LOP3.LUT R3, R50, 0x400, RZ, 0xfc, !PT ;  /* 0x0000040032037812 */ /* 0x000fca00078efcff */
[----:B------:R2:W-:Y:S04]  /*3290*/  @!P0 STS [R2+0x4], RZ ;  /* 0x000004ff02008388 */ /* 0x0005e80000000800 */
[----:B------:R2:W-:Y:S04]  /*32a0*/  @!P1 STS [R2+0x84], RZ ;  /* 0x000084ff02009388 */ /* 0x0005e80000000800 */
[----:B------:R2:W-:Y:S04]  /*32b0*/  @!P2 STS [R2+0x104], RZ ;  /* 0x000104ff0200a388 */ /* 0x0005e80000000800 */
[----:B------:R2:W-:Y:S02]  /*32c0*/  @!P3 STS [R2+0x184], RZ ;  /* 0x000184ff0200b388 */ /* 0x0005e40000000800 */
.L_x_2639:
[----:B------:R-:W-:Y:S05]  /*32d0*/  BSYNC.RECONVERGENT B1 ;  /* 0x0000000000017941 */ /* 0x000fea0003800200 */
.L_x_2638:
[----:B------:R-:W-:Y:S04]  /*32e0*/  BSSY.RECONVERGENT B1, `(.L_x_2640) ;  /* 0x000001f000017945 */ /* 0x000fe80003800200 */
[----:B------:R-:W-:Y:S05]  /*32f0*/  @!P4 BRA `(.L_x_2641) ;  /* 0x000000000074c947 */ /* 0x000fea0003800000 */
.L_x_2642:
[----:B------:R-:W3:Y:S01]  /*3300*/  LDCU UR4, c[0x0][0x3cc] ;  /* 0x00007980ff0477ac */ /* 0x000ee20008000800 */
[----:B--2---:R-:W-:Y:S01]  /*3310*/  IADD3 R2, PT, PT, R54, R3, RZ ;  /* 0x0000000336027210 */ /* 0x004fe20007ffe0ff */
[----:B------:R-:W-:-:S04]  /*3320*/  VIADD R3, R3, 0x800 ;  /* 0x0000080003037836 */ /* 0x000fc80000000000 */
[C---:B------:R-:W-:Y:S02]  /*3330*/  VIADD R4, R2.reuse, 0x20 ;  /* 0x0000002002047836 */ /* 0x040fe40000000000 */
[C---:B-1----:R-:W-:Y:S02]  /*3340*/  VIADD R5, R2.reuse, 0x40 ;  /* 0x0000004002057836 */ /* 0x042fe40000000000 */
[C---:B0-----:R-:W-:Y:S02]  /*3350*/  VIADD R6, R2.reuse, 0x60 ;  /* 0x0000006002067836 */ /* 0x041fe40000000000 */
[C---:B------:R-:W-:Y:S01]  /*3360*/  VIADD R7, R2.reuse, 0x440 ;  /* 0x0000044002077836 */ /* 0x040fe20000000000 */
[----:B---3--:R-:W-:Y:S02]  /*3370*/  ISETP.GE.AND P6, PT, R2, UR4, PT ;  /* 0x0000000402007c0c */ /* 0x008fe4000bfc6270 */
[----:B------:R-:W-:Y:S01]  /*3380*/  ISETP.GE.AND P5, PT, R4, UR4, PT ;  /* 0x0000000404007c0c */ /* 0x000fe2000bfa6270 */
[----:B------:R-:W-:Y:S01]  /*3390*/  IMAD R4, R2, 0x4, R55 ;  /* 0x0000000402047824 */ /* 0x000fe200078e0237 */
[----:B------:R-:W-:-:S02]  /*33a0*/  ISETP.GE.AND P4, PT, R5, UR4, PT ;  /* 0x0000000405007c0c */ /* 0x000fc4000bf86270 */
[----:B------:R-:W-:Y:S01]  /*33b0*/  ISETP.GE.AND P3, PT, R6, UR4, PT ;  /* 0x0000000406007c0c */ /* 0x000fe2000bf66270 */
[C---:B------:R-:W-:Y:S01]  /*33c0*/  VIADD R6, R2.reuse, 0x420 ;  /* 0x0000042002067836 */ /* 0x040fe20000000000 */
[C---:B------:R-:W-:Y:S02]  /*33d0*/  IADD3 R5, PT, PT, R2.reuse, 0x400, RZ ;  /* 0x0000040002057810 */ /* 0x040fe40007ffe0ff */
[----:B------:R-:W-:Y:S02]  /*33e0*/  IADD3 R2, PT, PT, R2, 0x460, RZ ;  /* 0x0000046002027810 */ /* 0x000fe40007ffe0ff */
[----:B------:R-:W-:Y:S01]  /*33f0*/  ISETP.GE.AND P2, PT, R5, UR4, PT ;  /* 0x0000000405007c0c */ /* 0x000fe2000bf46270 */
[----:B------:R3:W-:Y:S01]  /*3400*/  @!P6 STS [R4+0x4], RZ ;  /* 0x000004ff0400e388 */ /* 0x0007e20000000800 */
[----:B------:R-:W-:Y:S02]  /*3410*/  ISETP.GE.AND P1, PT, R6, UR4, PT ;  /* 0x0000000406007c0c */ /* 0x000fe4000bf26270 */
[----:B------:R-:W-:Y:S01]  /*3420*/  ISETP.GE.AND P6, PT, R2, UR4, PT ;  /* 0x0000000402007c0c */ /* 0x000fe2000bfc6270 */
[----:B------:R3:W-:Y:S01]  /*3430*/  @!P5 STS [R4+0x84], RZ ;  /* 0x000084ff0400d388 */ /* 0x0007e20000000800 */
[----:B------:R-:W-:-:S03]  /*3440*/  ISETP.GE.AND P0, PT, R7, UR4, PT ;  /* 0x0000000407007c0c */ /* 0x000fc6000bf06270 */
[----:B------:R3:W-:Y:S04]  /*3450*/  @!P4 STS [R4+0x104], RZ ;  /* 0x000104ff0400c388 */ /* 0x0007e80000000800 */
[----:B------:R3:W-:Y:S04]  /*3460*/  @!P3 STS [R4+0x184], RZ ;  /* 0x000184ff0400b388 */ /* 0x0007e80000000800 */
[----:B------:R3:W-:Y:S04]  /*3470*/  @!P2 STS [R4+0x1004], RZ ;  /* 0x001004ff0400a388 */ /* 0x0007e80000000800 */
[----:B------:R3:W-:Y:S04]  /*3480*/  @!P1 STS [R4+0x1084], RZ ;  /* 0x001084ff04009388 */ /* 0x0007e80000000800 */
[----:B------:R3:W-:Y:S04]  /*3490*/  @!P6 STS [R4+0x1184], RZ ;  /* 0x001184ff0400e388 */ /* 0x0007e80000000800 */
[----:B------:R3:W-:Y:S01]  /*34a0*/  @!P0 STS [R4+0x1104], RZ ;  /* 0x001104ff04008388 */ /* 0x0007e20000000800 */
[----:B------:R-:W-:-:S13]  /*34b0*/  ISETP.GE.AND P0, PT, R3, UR4, PT ;  /* 0x0000000403007c0c */ /* 0x000fda000bf06270 */
[----:B---3--:R-:W-:Y:S05]  /*34c0*/  @!P0 BRA `(.L_x_2642) ;  /* 0xfffffffc008c8947 */ /* 0x008fea000383ffff */
.L_x_2641:
[----:B------:R-:W-:Y:S05]  /*34d0*/  BSYNC.RECONVERGENT B1 ;  /* 0x0000000000017941 */ /* 0x000fea0003800200 */
.L_x_2640:
[----:B------:R-:W-:Y:S05]  /*34e0*/  BRA `(.L_x_2614) ;  /* 0x0000005000587947 */ /* 0x000fea0003800000 */
.L_x_2616:
[----:B------:R-:W-:-:S13]  /*34f0*/  ISETP.GE.AND P0, PT, R52, 0x1, PT ;  /* 0x000000013400780c */ /* 0x000fda0003f06270 */
[----:B------:R-:W-:Y:S05]  /*3500*/  @!P0 BRA `(.L_x_2643) ;  /* 0x0000002000808947 */ /* 0x000fea0003800000 */
[C---:B------:R-:W-:Y:S01]  /*3510*/  VIADD R57, R52.reuse, 0xffffffff ;  /* 0xffffffff34397836 */ /* 0x040fe20000000000 */
[C---:B------:R-:W-:Y:S01]  /*3520*/  LOP3.LUT R56, R52.reuse, 0x3, RZ, 0xc0, !PT ;  /* 0x0000000334387812 */ /* 0x040fe200078ec0ff */
[----:B------:R-:W-:Y:S01]  /*3530*/  IMAD.MOV.U32 R47, RZ, RZ, R50 ;  /* 0x000000ffff2f7224 */ /* 0x000fe200078e0032 */
[----:B------:R-:W-:-:S07]  /*3540*/  LOP3.LUT R52, R52, 0x7ffffffc, RZ, 0xc0, !PT ;  /* 0x7ffffffc34347812 */ /* 0x000fce00078ec0ff */
.L_x_2647:
[----:B--2---:R-:W2:Y:S01]  /*3550*/  LDCU UR4, c[0x0][0x3cc] ;  /* 0x00007980ff0477ac */ /* 0x004ea20008000800 */
[----:B------:R-:W-:Y:S01]  /*3560*/  ISETP.GE.U32.AND P1, PT, R57, 0x3, PT ;  /* 0x000000033900780c */ /* 0x000fe20003f26070 */
[----:B------:R-:W-:Y:S01]  /*3570*/  IMAD.MOV.U32 R30, RZ, RZ, RZ ;  /* 0x000000ffff1e7224 */ /* 0x000fe200078e00ff */
[----:B------:R-:W-:Y:S01]  /*3580*/  IADD3 R2, PT, PT, R54, R47, RZ ;  /* 0x0000002f36027210 */ /* 0x000fe20007ffe0ff */
[----:B------:R-:W-:Y:S01]  /*3590*/  VIADD R47, R47, 0x400 ;  /* 0x000004002f2f7836 */ /* 0x000fe20000000000 */
[----:B-1----:R-:W-:Y:S02]  /*35a0*/  CS2R R4, SRZ ;  /* 0x0000000000047805 */ /* 0x002fe4000001ff00 */
[----:B0-----:R-:W-:Y:S02]  /*35b0*/  CS2R R6, SRZ ;  /* 0x0000000000067805 */ /* 0x001fe4000001ff00 */
[----:B------:R-:W-:Y:S02]  /*35c0*/  CS2R R8, SRZ ;  /* 0x0000000000087805 */ /* 0x000fe4000001ff00 */
[----:B------:R-:W-:Y:S01]  /*35d0*/  CS2R R10, SRZ ;  /* 0x00000000000a7805 */ /* 0x000fe2000001ff00 */
[----:B--2---:R-:W-:-:S05]  /*35e0*/  IMAD.U32 R3, RZ, RZ, UR4 ;  /* 0x00000004ff037e24 */ /* 0x004fca000f8e00ff */
[----:B------:R-:W-:Y:S01]  /*35f0*/  ISETP.GE.AND P0, PT, R47, R3, PT ;  /* 0x000000032f00720c */ /* 0x000fe20003f06270 */
[----:B------:R-:W-:-:S12]  /*3600*/  @!P1 BRA `(.L_x_2644) ;  /* 0x0000001000789947 */ /* 0x000fd80003800000 */
[----:B------:R-:W-:Y:S01]  /*3610*/  HFMA2 R4, -RZ, RZ, 0, 0 ;  /* 0x00000000ff047431 */ /* 0x000fe200000001ff */
[C---:B------:R-:W-:Y:S01]  /*3620*/  ISETP.GE.AND P1, PT, R2.reuse, R3, PT ;  /* 0x000000030200720c */ /* 0x040fe20003f26270 */
[C---:B------:R-:W-:Y:S01]  /*3630*/  VIADD R45, R2.reuse, 0x40 ;  /* 0x00000040022d7836 */ /* 0x040fe20000000000 */
[C---:B------:R-:W-:Y:S01]  /*3640*/  IADD3 R46, PT, PT, R2.reuse, 0x20, RZ ;  /* 0x00000020022e7810 */ /* 0x040fe20007ffe0ff */
[----:B------:R-:W-:Y:S02]  /*3650*/  VIADD R44, R2, 0x60 ;  /* 0x00000060022c7836 */ /* 0x000fe40000000000 */
[----:B------:R-:W-:-:S08]  /*3660*/  IMAD.MOV.U32 R12, RZ, RZ, RZ ;  /* 0x000000ffff0c7224 */ /* 0x000fd000078e00ff */
.L_x_2645:
[----:B------:R-:W0:Y:S01]  /*3670*/  LDCU UR4, c[0x0][0x3cc] ;  /* 0x00007980ff0477ac */ /* 0x000e220008000800 */
[----:B------:R-:W1:Y:S08]  /*3680*/  @!P1 LDC.64 R16, c[0x0][0x388] ;  /* 0x0000e200ff109b82 */ /* 0x000e700000000a00 */
[----:B------:R-:W2:Y:S01]  /*3690*/  @!P1 LDC.64 R14, c[0x0][0x390] ;  /* 0x0000e400ff0e9b82 */ /* 0x000ea20000000a00 */
[----:B0-----:R-:W-:-:S04]  /*36a0*/  IMAD.U32 R3, RZ, RZ, UR4 ;  /* 0x00000004ff037e24 */ /* 0x001fc8000f8e00ff */
[-C--:B------:R-:W-:Y:S01]  /*36b0*/  IMAD R13, R12, R3.reuse, RZ ;  /* 0x000000030c0d7224 */ /* 0x080fe200078e02ff */
[-C--:B------:R-:W-:Y:S02]  /*36c0*/  ISETP.GE.AND P2, PT, R46, R3.reuse, PT ;  /* 0x000000032e00720c */ /* 0x080fe40003f46270 */
[----:B------:R-:W-:Y:S02]  /*36d0*/  ISETP.GE.AND P4, PT, R45, R3, PT ;  /* 0x000000032d00720c */ /* 0x000fe40003f86270 */
[----:B------:R-:W-:-:S04]  /*36e0*/  IADD3 R25, P3, PT, R0, R13, RZ ;  /* 0x0000000d00197210 */ /* 0x000fc80007f7e0ff */
[----:B------:R-:W-:Y:S02]  /*36f0*/  LEA.HI.X.SX32 R24, R13, R48, 0x1, P3 ;  /* 0x000000300d187211 */ /* 0x000fe400018f0eff */
[----:B------:R-:W-:-:S03]  /*3700*/  @!P1 IADD3 R18, P3, PT, R2, R25, RZ ;  /* 0x0000001902129210 */ /* 0x000fc60007f7e0ff */
[----:B------:R-:W0:Y:S01]  /*3710*/  @!P2 LDC.64 R28, c[0x0][0x388] ;  /* 0x0000e200ff1cab82 */ /* 0x000e220000000a00 */
[----:B------:R-:W-:Y:S01]  /*3720*/  @!P2 IADD3 R26, P6, PT, R2, R25, RZ ;  /* 0x00000019021aa210 */ /* 0x000fe20007fde0ff */
[----:B------:R-:W-:Y:S02]  /*3730*/  @!P1 IMAD.X R21, RZ, RZ, R24, P3 ;  /* 0x000000ffff159224 */ /* 0x000fe400018e0618 */
[----:B------:R-:W-:-:S03]  /*3740*/  @!P1 IMAD.SHL.U32 R19, R18, 0x2, RZ ;  /* 0x0000000212139824 */ /* 0x000fc600078e00ff */
[----:B------:R-:W-:Y:S01]  /*3750*/  @!P1 SHF.L.U64.HI R18, R18, 0x1, R21 ;  /* 0x0000000112129819 */ /* 0x000fe20000010215 */
[----:B------:R-:W3:Y:S01]  /*3760*/  @!P4 LDC.64 R22, c[0x0][0x388] ;  /* 0x0000e200ff16cb82 */ /* 0x000ee20000000a00 */
[C---:B-1----:R-:W-:Y:S02]  /*3770*/  @!P1 IADD3 R16, P3, PT, R19.reuse, R16, RZ ;  /* 0x0000001013109210 */ /* 0x042fe40007f7e0ff */
[----:B--2---:R-:W-:Y:S02]  /*3780*/  @!P1 IADD3 R14, P5, PT, R19, R14, RZ ;  /* 0x0000000e130e9210 */ /* 0x004fe40007fbe0ff */
[----:B------:R-:W-:Y:S02]  /*3790*/  @!P1 IADD3.X R17, PT, PT, R18, R17, RZ, P3, !PT ;  /* 0x0000001112119210 */ /* 0x000fe40001ffe4ff */
[----:B------:R-:W-:Y:S01]  /*37a0*/  ISETP.GE.AND P3, PT, R44, R3, PT ;  /* 0x000000032c00720c */ /* 0x000fe20003f66270 */
[----:B------:R-:W1:Y:S01]  /*37b0*/  @!P2 LDC.64 R20, c[0x0][0x390] ;  /* 0x0000e400ff14ab82 */ /* 0x000e620000000a00 */
[----:B------:R-:W-:Y:S01]  /*37c0*/  @!P2 IMAD.X R31, RZ, RZ, R24, P6 ;  /* 0x000000ffff1fa224 */ /* 0x000fe200030e0618 */
[----:B------:R2:W4:Y:S01]  /*37d0*/  @!P1 LDG.E.U16.CONSTANT R27, desc[UR10][R16.64] ;  /* 0x0000000a101b9981 */ /* 0x000522000c1e9500 */
[----:B------:R-:W-:Y:S01]  /*37e0*/  @!P1 IMAD.X R15, R18, 0x1, R15, P5 ;  /* 0x00000001120f9824 */ /* 0x000fe200028e060f */
[----:B------:R-:W-:-:S02]  /*37f0*/  @!P4 IADD3 R32, P6, PT, R2, R25, RZ ;  /* 0x000000190220c210 */ /* 0x000fc40007fde0ff */
[C---:B------:R-:W-:Y:S01]  /*3800*/  @!P2 SHF.L.U64.HI R30, R26.reuse, 0x1, R31 ;  /* 0x000000011a1ea819 */ /* 0x040fe2000001021f */
[----:B------:R-:W-:Y:S01]  /*3810*/  @!P2 IMAD.SHL.U32 R31, R26, 0x2, RZ ;  /* 0x000000021a1fa824 */ /* 0x000fe200078e00ff */
[----:B------:R-:W3:Y:S01]  /*3820*/  @!P4 LDC.64 R18, c[0x0][0x390] ;  /* 0x0000e400ff12cb82 */ /* 0x000ee20000000a00 */
[----:B------:R2:W4:Y:S01]  /*3830*/  @!P1 LDG.E.U16.CONSTANT R26, desc[UR10][R14.64] ;  /* 0x0000000a0e1a9981 */ /* 0x000522000c1e9500 */
[----:B------:R-:W-:Y:S02]  /*3840*/  @!P4 IADD3.X R33, PT, PT, RZ, R24, RZ, P6, !PT ;  /* 0x00000018ff21c210 */ /* 0x000fe400037fe4ff */
[----:B0-----:R-:W-:Y:S02]  /*3850*/  @!P2 IADD3 R28, P5, PT, R31, R28, RZ ;  /* 0x0000001c1f1ca210 */ /* 0x001fe40007fbe0ff */
[C---:B------:R-:W-:Y:S01]  /*3860*/  @!P4 SHF.L.U64.HI R34, R32.reuse, 0x1, R33 ;  /* 0x000000012022c819 */ /* 0x040fe20000010221 */
[----:B------:R-:W-:Y:S01]  /*3870*/  @!P4 IMAD.SHL.U32 R33, R32, 0x2, RZ ;  /* 0x000000022021c824 */ /* 0x000fe200078e00ff */
[----:B--2---:R-:W0:Y:S01]  /*3880*/  @!P3 LDC.64 R16, c[0x0][0x390] ;  /* 0x0000e400ff10bb82 */ /* 0x004e220000000a00 */
[----:B------:R-:W-:-:S07]  /*3890*/  @!P2 IMAD.X R29, R30, 0x1, R29, P5 ;  /* 0x000000011e1da824 */ /* 0x000fce00028e061d */
[----:B------:R-:W2:Y:S01]  /*38a0*/  @!P3 LDC.64 R14, c[0x0][0x388] ;  /* 0x0000e200ff0ebb82 */ /* 0x000ea20000000a00 */
[----:B-1----:R-:W-:Y:S01]  /*38b0*/  @!P2 IADD3 R20, P6, PT, R31, R20, RZ ;  /* 0x000000141f14a210 */ /* 0x002fe20007fde0ff */
[----:B------:R-:W4:Y:S01]  /*38c0*/  @!P2 LDG.E.U16.CONSTANT R28, desc[UR10][R28.64+0x40] ;  /* 0x0000400a1c1ca981 */ /* 0x000f22000c1e9500 */
[----:B---3--:R-:W-:-:S03]  /*38d0*/  @!P4 IADD3 R22, P5, PT, R33, R22, RZ ;  /* 0x000000162116c210 */ /* 0x008fc60007fbe0ff */
[----:B------:R-:W-:Y:S01]  /*38e0*/  @!P2 IMAD.X R21, R30, 0x1, R21, P6 ;  /* 0x000000011e15a824 */ /* 0x000fe200030e0615 */
[----:B------:R-:W-:Y:S01]  /*38f0*/  @!P3 IADD3 R25, P6, PT, R2, R25, RZ ;  /* 0x000000190219b210 */ /* 0x000fe20007fde0ff */
[----:B------:R-:W1:Y:S01]  /*3900*/  @!P2 LDC.64 R40, c[0x0][0x388] ;  /* 0x0000e200ff28ab82 */ /* 0x000e620000000a00 */
[C---:B------:R-:W-:Y:S02]  /*3910*/  @!P4 IADD3.X R23, PT, PT, R34.reuse, R23, RZ, P5, !PT ;  /* 0x000000172217c210 */ /* 0x040fe40002ffe4ff */
[----:B------:R-:W-:Y:S01]  /*3920*/  @!P4 IADD3 R18, P5, PT, R33, R18, RZ ;  /* 0x000000122112c210 */ /* 0x000fe20007fbe0ff */
[----:B------:R-:W-:Y:S01]  /*3930*/  @!P3 IMAD.SHL.U32 R31, R25, 0x2, RZ ;  /* 0x00000002191fb824 */ /* 0x000fe200078e00ff */
[----:B------:R2:W3:Y:S01]  /*3940*/  @!P2 LDG.E.U16.CONSTANT R29, desc[UR10][R20.64+0x40] ;  /* 0x0000400a141da981 */ /* 0x0004e2000c1e9500 */
[----:B------:R-:W-:Y:S02]  /*3950*/  @!P3 IMAD.X R24, RZ, RZ, R24, P6 ;  /* 0x000000ffff18b224 */ /* 0x000fe400030e0618 */
[----:B------:R-:W-:Y:S01]  /*3960*/  @!P4 IMAD.X R19, R34, 0x1, R19, P5 ;  /* 0x000000012213c824 */ /* 0x000fe200028e0613 */
[----:B------:R-:W3:Y:S01]  /*3970*/  @!P4 LDG.E.U16.CONSTANT R22, desc[UR10][R22.64+0x80] ;  /* 0x0000800a1616c981 */ /* 0x000ee2000c1e9500 */
[----:B------:R-:W-:Y:S01]  /*3980*/  IMAD.IADD R13, R13, 0x1, R3 ;  /* 0x000000010d0d7824 */ /* 0x000fe200078e0203 */
[----:B------:R-:W-:Y:S01]  /*3990*/  @!P3 SHF.L.U64.HI R24, R25, 0x1, R24 ;  /* 0x000000011918b819 */ /* 0x000fe20000010218 */
[----:B------:R-:W1:Y:S01]  /*39a0*/  @!P2 LDC.64 R32, c[0x0][0x390] ;  /* 0x0000e400ff20ab82 */ /* 0x000e620000000a00 */
[----:B--2---:R-:W-:-:S02]  /*39b0*/  @!P3 IADD3 R20, P5, PT, R31, R14, RZ ;  /* 0x0000000e1f14b210 */ /* 0x004fc40007fbe0ff */
[----:B0-----:R-:W-:Y:S01]  /*39c0*/  @!P3 IADD3 R14, P6, PT, R31, R16, RZ ;  /* 0x000000101f0eb210 */ /* 0x001fe20007fde0ff */
[----:B------:R0:W2:Y:S01]  /*39d0*/  @!P4 LDG.E.U16.CONSTANT R23, desc[UR10][R18.64+0x80] ;  /* 0x0000800a1217c981 */ /* 0x0000a2000c1e9500 */
[----:B------:R-:W-:-:S03]  /*39e0*/  @!P3 IADD3.X R21, PT, PT, R24, R15, RZ, P5, !PT ;  /* 0x0000000f1815b210 */ /* 0x000fc60002ffe4ff */
[----:B------:R-:W-:Y:S02]  /*39f0*/  @!P3 IMAD.X R15, R24, 0x1, R17, P6 ;  /* 0x00000001180fb824 */ /* 0x000fe400030e0611 */
[----:B------:R-:W2:Y:S01]  /*3a00*/  @!P3 LDG.E.U16.CONSTANT R20, desc[UR10][R20.64+0xc0] ;  /* 0x0000c00a1414b981 */ /* 0x000ea2000c1e9500 */
[----:B------:R-:W-:Y:S01]  /*3a10*/  IADD3 R30, P5, PT, R0, R13, RZ ;  /* 0x0000000d001e7210 */ /* 0x000fe20007fbe0ff */
[----:B------:R-:W1:Y:S02]  /*3a20*/  @!P4 LDC.64 R24, c[0x0][0x388] ;  /* 0x0000e200ff18cb82 */ /* 0x000e640000000a00 */
[----:B------:R1:W2:Y:S01]  /*3a30*/  @!P3 LDG.E.U16.CONSTANT R21, desc[UR10][R14.64+0xc0] ;  /* 0x0000c00a0e15b981 */ /* 0x0002a2000c1e9500 */
[----:B------:R-:W-:Y:S02]  /*3a40*/  LEA.HI.X.SX32 R31, R13, R48, 0x1, P5 ;  /* 0x000000300d1f7211 */ /* 0x000fe400028f0eff */
[----:B------:R-:W-:-:S04]  /*3a50*/  @!P2 IADD3 R17, P5, PT, R2, R30, RZ ;  /* 0x0000001e0211a210 */ /* 0x000fc80007fbe0ff */
[----:B------:R-:W-:Y:S01]  /*3a60*/  @!P2 SHF.L.U32 R35, R17, 0x1, RZ ;  /* 0x000000011123a819 */ /* 0x000fe200000006ff */
[----:B0-----:R-:W-:Y:S01]  /*3a70*/  @!P2 IMAD.X R18, RZ, RZ, R31, P5 ;  /* 0x000000ffff12a224 */ /* 0x001fe200028e061f */
[----:B-1----:R-:W0:Y:S02]  /*3a80*/  @!P4 LDC.64 R14, c[0x0][0x390] ;  /* 0x0000e400ff0ecb82 */ /* 0x002e240000000a00 */
[----:B------:R-:W-:Y:S02]  /*3a90*/  @!P2 IADD3 R40, P6, PT, R35, R40, RZ ;  /* 0x000000282328a210 */ /* 0x000fe40007fde0ff */
[----:B------:R-:W-:Y:S01]  /*3aa0*/  @!P2 SHF.L.U64.HI R36, R17, 0x1, R18 ;  /* 0x000000011124a819 */ /* 0x000fe20000010212 */
[----:B------:R-:W-:Y:S01]  /*3ab0*/  IMAD R16, R12, 0x4, R49 ;  /* 0x000000040c107824 */ /* 0x000fe200078e0231 */
[----:B------:R-:W-:-:S03]  /*3ac0*/  ISETP.GE.AND P5, PT, R2, R3, PT ;  /* 0x000000030200720c */ /* 0x000fc60003fa6270 */
[----:B------:R-:W-:Y:S01]  /*3ad0*/  @!P2 IMAD.X R41, R36, 0x1, R41, P6 ;  /* 0x000000012429a824 */ /* 0x000fe200030e0629 */
[----:B------:R-:W-:Y:S01]  /*3ae0*/  @!P4 IADD3 R34, P6, PT, R2, R30, RZ ;  /* 0x0000001e0222c210 */ /* 0x000fe20007fde0ff */
[----:B------:R-:W1:Y:S04]  /*3af0*/  LDS.128 R16, [R16] ;  /* 0x0000000010107984 */ /* 0x000e680000000c00 */
[----:B------:R-:W-:Y:S01]  /*3b00*/  @!P4 IMAD.X R37, RZ, RZ, R31, P6 ;  /* 0x000000ffff25c224 */ /* 0x000fe200030e061f */
[----:B------:R-:W-:Y:S01]  /*3b10*/  @!P2 IADD3 R32, P6, PT, R35, R32, RZ ;  /* 0x000000202320a210 */ /* 0x000fe20007fde0ff */
[----:B------:R-:W-:Y:S01]  /*3b20*/  IMAD.IADD R13, R13, 0x1, R3 ;  /* 0x000000010d0d7824 */ /* 0x000fe200078e0203 */
[C---:B------:R-:W-:Y:S01]  /*3b30*/  @!P4 SHF.L.U32 R35, R34.reuse, 0x1, RZ ;  /* 0x000000012223c819 */ /* 0x040fe200000006ff */
[----:B------:R-:W1:Y:S01]  /*3b40*/  @!P5 LDC.64 R42, c[0x0][0x388] ;  /* 0x0000e200ff2adb82 */ /* 0x000e620000000a00 */
[----:B------:R-:W-:Y:S01]  /*3b50*/  @!P4 SHF.L.U64.HI R34, R34, 0x1, R37 ;  /* 0x000000012222c819 */ /* 0x000fe20000010225 */
[----:B------:R-:W-:Y:S01]  /*3b60*/  @!P2 IMAD.X R33, R36, 0x1, R33, P6 ;  /* 0x000000012421a824 */ /* 0x000fe200030e0621 */
[C---:B------:R-:W-:Y:S01]  /*3b70*/  @!P4 IADD3 R24, P6, PT, R35.reuse, R24, RZ ;  /* 0x000000182318c210 */ /* 0x040fe20007fde0ff */
[----:B------:R-:W2:Y:S04]  /*3b80*/  @!P2 LDG.E.U16.CONSTANT R40, desc[UR10][R40.64+0x40] ;  /* 0x0000400a2828a981 */ /* 0x000ea8000c1e9500 */
[C---:B------:R-:W-:Y:S01]  /*3b90*/  @!P4 IMAD.X R25, R34.reuse, 0x1, R25, P6 ;  /* 0x000000012219c824 */ /* 0x040fe200030e0619 */
[----:B0-----:R-:W-:Y:S01]  /*3ba0*/  @!P4 IADD3 R14, P6, PT, R35, R14, RZ ;  /* 0x0000000e230ec210 */ /* 0x001fe20007fde0ff */
[----:B------:R-:W0:Y:S03]  /*3bb0*/  @!P5 LDC.64 R38, c[0x0][0x390] ;  /* 0x0000e400ff26db82 */ /* 0x000e260000000a00 */
[----:B------:R-:W2:Y:S01]  /*3bc0*/  @!P4 LDG.E.U16.CONSTANT R24, desc[UR10][R24.64+0x80] ;  /* 0x0000800a1818c981 */ /* 0x000ea2000c1e9500 */
[----:B------:R-:W-:Y:S01]  /*3bd0*/  @!P4 IMAD.X R15, R34, 0x1, R15, P6 ;  /* 0x00000001220fc824 */ /* 0x000fe200030e060f */
[----:B------:R-:W-:-:S04]  /*3be0*/  @!P5 IADD3 R35, P6, PT, R2, R30, RZ ;  /* 0x0000001e0223d210 */ /* 0x000fc80007fde0ff */
[----:B------:R-:W-:-:S04]  /*3bf0*/  @!P5 IADD3.X R34, PT, PT, RZ, R31, RZ, P6, !PT ;  /* 0x0000001fff22d210 */ /* 0x000fc800037fe4ff */
[C---:B------:R-:W-:Y:S01]  /*3c00*/  @!P5 SHF.L.U64.HI R34, R35.reuse, 0x1, R34 ;  /* 0x000000012322d819 */ /* 0x040fe20000010222 */
[----:B------:R-:W-:-:S05]  /*3c10*/  @!P5 IMAD.SHL.U32 R35, R35, 0x2, RZ ;  /* 0x000000022323d824 */ /* 0x000fca00078e00ff */
[----:B-1----:R-:W-:-:S05]  /*3c20*/  @!P5 IADD3 R42, P6, PT, R35, R42, RZ ;  /* 0x0000002a232ad210 */ /* 0x002fca0007fde0ff */
[----:B------:R-:W-:Y:S01]  /*3c30*/  @!P5 IMAD.X R43, R34, 0x1, R43, P6 ;  /* 0x00000001222bd824 */ /* 0x000fe200030e062b */
[----:B0-----:R-:W-:-:S04]  /*3c40*/  @!P5 IADD3 R38, P6, PT, R35, R38, RZ ;  /* 0x000000262326d210 */ /* 0x001fc80007fde0ff */
[----:B------:R-:W2:Y:S01]  /*3c50*/  @!P5 LDG.E.U16.CONSTANT R42, desc[UR10][R42.64] ;  /* 0x0000000a2a2ad981 */ /* 0x000ea2000c1e9500 */
[----:B------:R-:W-:Y:S01]  /*3c60*/  @!P5 IMAD.X R39, R34, 0x1, R39, P6 ;  /* 0x000000012227d824 */ /* 0x000fe200030e0627 */
[----:B------:R-:W-:-:S05]  /*3c70*/  @!P3 IADD3 R30, P6, PT, R2, R30, RZ ;  /* 0x0000001e021eb210 */ /* 0x000fca0007fde0ff */
[----:B------:R-:W-:Y:S02]  /*3c80*/  @!P3 IMAD.X R31, RZ, RZ, R31, P6 ;  /* 0x000000ffff1fb224 */ /* 0x000fe400030e061f */
[----:B----4-:R-:W-:-:S04]  /*3c90*/  @!P1 IMAD.U32 R27, R27, 0x10000, RZ ;  /* 0x000100001b1b9824 */ /* 0x010fc800078e00ff */
[----:B------:R-:W-:Y:S01]  /*3ca0*/  @!P1 FFMA R7, R16, R27, R7 ;  /* 0x0000001b10079223 */ /* 0x000fe20000000007 */
[----:B------:R-:W-:Y:S02]  /*3cb0*/  @!P1 SHF.L.U32 R35, R26, 0x10, RZ ;  /* 0x000000101a239819 */ /* 0x000fe400000006ff */
[----:B------:R-:W0:Y:S03]  /*3cc0*/  @!P3 LDC.64 R26, c[0x0][0x388] ;  /* 0x0000e200ff1abb82 */ /* 0x000e260000000a00 */
[----:B------:R-:W-:-:S05]  /*3cd0*/  @!P1 FFMA R11, R16, R35, R11 ;  /* 0x00000023100b9223 */ /* 0x000fca000000000b */
[----:B------:R-:W1:Y:S01]  /*3ce0*/  @!P3 LDC.64 R34, c[0x0][0x390] ;  /* 0x0000e400ff22bb82 */ /* 0x000e620000000a00 */
[----:B------:R-:W-:Y:S01]  /*3cf0*/  @!P2 IMAD.U32 R37, R28, 0x10000, RZ ;  /* 0x000100001c25a824 */ /* 0x000fe200078e00ff */
[C---:B------:R-:W-:Y:S02]  /*3d00*/  @!P3 SHF.L.U64.HI R28, R30.reuse, 0x1, R31 ;  /* 0x000000011e1cb819 */ /* 0x040fe4000001021f */
[----:B------:R-:W-:-:S04]  /*3d10*/  @!P3 SHF.L.U32 R31, R30, 0x1, RZ ;  /* 0x000000011e1fb819 */ /* 0x000fc800000006ff */
[----:B0-----:R-:W-:Y:S01]  /*3d20*/  @!P3 IADD3 R26, P6, PT, R31, R26, RZ ;  /* 0x0000001a1f1ab210 */ /* 0x001fe20007fde0ff */
[----:B---3--:R-:W-:-:S04]  /*3d30*/  @!P2 IMAD.U32 R29, R29, 0x10000, RZ ;  /* 0x000100001d1da824 */ /* 0x008fc800078e00ff */
[----:B------:R-:W-:Y:S01]  /*3d40*/  @!P3 IMAD.X R27, R28, 0x1, R27, P6 ;  /* 0x000000011c1bb824 */ /* 0x000fe200030e061b */
[----:B-1----:R-:W-:Y:S02]  /*3d50*/  @!P3 IADD3 R34, P6, PT, R31, R34, RZ ;  /* 0x000000221f22b210 */ /* 0x002fe40007fde0ff */
[----:B------:R-:W0:Y:S01]  /*3d60*/  @!P5 LDC.64 R30, c[0x0][0x388] ;  /* 0x0000e200ff1edb82 */ /* 0x000e220000000a00 */
[C---:B------:R-:W-:Y:S01]  /*3d70*/  @!P2 FFMA R6, R16.reuse, R37, R6 ;  /* 0x000000251006a223 */ /* 0x040fe20000000006 */
[----:B------:R-:W-:Y:S01]  /*3d80*/  @!P2 FFMA R10, R16, R29, R10 ;  /* 0x0000001d100aa223 */ /* 0x000fe2000000000a */
[----:B------:R-:W-:Y:S01]  /*3d90*/  @!P3 IMAD.X R35, R28, 0x1, R35, P6 ;  /* 0x000000011c23b824 */ /* 0x000fe200030e0623 */
[----:B------:R-:W3:Y:S01]  /*3da0*/  @!P3 LDG.E.U16.CONSTANT R27, desc[UR10][R26.64+0xc0] ;  /* 0x0000c00a1a1bb981 */ /* 0x000ee2000c1e9500 */
[----:B--2---:R-:W-:-:S03]  /*3db0*/  @!P4 SHF.L.U32 R36, R23, 0x10, RZ ;  /* 0x000000101724c819 */ /* 0x004fc600000006ff */
[----:B------:R-:W1:Y:S01]  /*3dc0*/  @!P5 LDC.64 R28, c[0x0][0x390] ;  /* 0x0000e400ff1cdb82 */ /* 0x000e620000000a00 */
[----:B------:R-:W-:Y:S01]  /*3dd0*/  @!P3 IMAD.U32 R23, R20, 0x10000, RZ ;  /* 0x000100001417b824 */ /* 0x000fe200078e00ff */
[----:B------:R-:W-:Y:S02]  /*3de0*/  @!P3 SHF.L.U32 R37, R21, 0x10, RZ ;  /* 0x000000101525b819 */ /* 0x000fe400000006ff */
[----:B------:R-:W-:-:S03]  /*3df0*/  IADD3 R21, P6, PT, R0, R13, RZ ;  /* 0x0000000d00157210 */ /* 0x000fc60007fde0ff */
[----:B------:R-:W-:Y:S01]  /*3e00*/  @!P3 FFMA R8, R16, R37, R8 ;  /* 0x000000251008b223 */ /* 0x000fe20000000008 */
[----:B------:R-:W-:Y:S02]  /*3e10*/  LEA.HI.X.SX32 R37, R13, R48, 0x1, P6 ;  /* 0x000000300d257211 */ /* 0x000fe400030f0eff */
[----:B------:R-:W-:Y:S01]  /*3e20*/  @!P5 IADD3 R20, P6, PT, R2, R21, RZ ;  /* 0x000000150214d210 */ /* 0x000fe20007fde0ff */
[----:B------:R-:W-:Y:S01]  /*3e30*/  @!P3 FFMA R4, R16, R23, R4 ;  /* 0x000000171004b223 */ /* 0x000fe20000000004 */
[----:B------:R-:W-:-:S03]  /*3e40*/  @!P4 IMAD.U32 R22, R22, 0x10000, RZ ;  /* 0x000100001616c824 */ /* 0x000fc600078e00ff */
[----:B------:R-:W-:Y:S02]  /*3e50*/  @!P5 IMAD.X R23, RZ, RZ, R37, P6 ;  /* 0x000000ffff17d224 */ /* 0x000fe400030e0625 */
[----:B------:R-:W-:Y:S01]  /*3e60*/  @!P4 FFMA R5, R16, R22, R5 ;  /* 0x000000161005c223 */ /* 0x000fe20000000005 */
[C---:B------:R-:W-:Y:S02]  /*3e70*/  @!P5 IMAD.SHL.U32 R59, R20.reuse, 0x2, RZ ;  /* 0x00000002143bd824 */ /* 0x040fe400078e00ff */
[----:B------:R-:W-:Y:S02]  /*3e80*/  @!P5 SHF.L.U64.HI R20, R20, 0x1, R23 ;  /* 0x000000011414d819 */ /* 0x000fe40000010217 */
[----:B------:R-:W2:Y:S01]  /*3e90*/  @!P2 LDC.64 R22, c[0x0][0x388] ;  /* 0x0000e200ff16ab82 */ /* 0x000ea20000000a00 */
[C---:B0-----:R-:W-:Y:S01]  /*3ea0*/  @!P5 IADD3 R30, P6, PT, R59.reuse, R30, RZ ;  /* 0x0000001e3b1ed210 */ /* 0x041fe20007fde0ff */
[----:B------:R-:W-:Y:S02]  /*3eb0*/  @!P4 FFMA R9, R16, R36, R9 ;  /* 0x000000241009c223 */ /* 0x000fe40000000009 */
[----:B------:R0:W4:Y:S02]  /*3ec0*/  @!P2 LDG.E.U16.CONSTANT R36, desc[UR10][R32.64+0x40] ;  /* 0x0000400a2024a981 */ /* 0x000124000c1e9500 */
[C---:B------:R-:W-:Y:S01]  /*3ed0*/  @!P5 IMAD.X R31, R20.reuse, 0x1, R31, P6 ;  /* 0x00000001141fd824 */ /* 0x040fe200030e061f */
[----:B-1----:R-:W-:Y:S01]  /*3ee0*/  @!P5 IADD3 R28, P6, PT, R59, R28, RZ ;  /* 0x0000001c3b1cd210 */ /* 0x002fe20007fde0ff */
[----:B------:R1:W4:Y:S01]  /*3ef0*/  @!P4 LDG.E.U16.CONSTANT R16, desc[UR10][R14.64+0x80] ;  /* 0x0000800a0e10c981 */ /* 0x000322000c1e9500 */
[----:B0-----:R-:W0:Y:S02]  /*3f00*/  @!P2 LDC.64 R32, c[0x0][0x390] ;  /* 0x0000e400ff20ab82 */ /* 0x001e240000000a00 */
[----:B------:R-:W-:-:S02]  /*3f10*/  @!P5 IADD3.X R29, PT, PT, R20, R29, RZ, P6, !PT ;  /* 0x0000001d141dd210 */ /* 0x000fc400037fe4ff */
[----:B------:R-:W-:-:S03]  /*3f20*/  @!P2 IADD3 R20, P6, PT, R2, R21, RZ ;  /* 0x000000150214a210 */ /* 0x000fc60007fde0ff */
[----:B------:R2:W4:Y:S02]  /*3f30*/  @!P5 LDG.E.U16.CONSTANT R26, desc[UR10][R28.64] ;  /* 0x0000000a1c1ad981 */ /* 0x000524000c1e9500 */
[----:B------:R-:W-:Y:S01]  /*3f40*/  @!P2 IMAD.X R41, RZ, RZ, R37, P6 ;  /* 0x000000ffff29a224 */ /* 0x000fe200030e0625 */
[----:B-1----:R-:W1:Y:S01]  /*3f50*/  @!P4 LDC.64 R14, c[0x0][0x388] ;  /* 0x0000e200ff0ecb82 */ /* 0x002e620000000a00 */
[----:B------:R-:W-:-:S03]  /*3f60*/  @!P2 IMAD.SHL.U32 R59, R20, 0x2, RZ ;  /* 0x00000002143ba824 */ /* 0x000fc600078e00ff */
[----:B------:R-:W-:Y:S02]  /*3f70*/  @!P2 SHF.L.U64.HI R25, R20, 0x1, R41 ;  /* 0x000000011419a819 */ /* 0x000fe40000010229 */
[----:B--2---:R-:W-:Y:S01]  /*3f80*/  @!P2 IADD3 R22, P6, PT, R59, R22, RZ ;  /* 0x000000163b16a210 */ /* 0x004fe20007fde0ff */
[----:B------:R2:W4:Y:S01]  /*3f90*/  @!P5 LDG.E.U16.CONSTANT R41, desc[UR10][R38.64] ;  /* 0x0000000a2629d981 */ /* 0x000522000c1e9500 */
[----:B------:R-:W1:Y:S03]  /*3fa0*/  @!P3 LDC.64 R28, c[0x0][0x390] ;  /* 0x0000e400ff1cbb82 */ /* 0x000e660000000a00 */
[----:B------:R-:W-:Y:S01]  /*3fb0*/  @!P2 IMAD.X R23, R25, 0x1, R23, P6 ;  /* 0x000000011917a824 */ /* 0x000fe200030e0617 */
[----:B------:R-:W4:Y:S01]  /*3fc0*/  @!P3 LDG.E.U16.CONSTANT R20, desc[UR10][R34.64+0xc0] ;  /* 0x0000c00a2214b981 */ /* 0x000f22000c1e9500 */
[----:B0-----:R-:W-:-:S03]  /*3fd0*/  @!P2 IADD3 R32, P6, PT, R59, R32, RZ ;  /* 0x000000203b20a210 */ /* 0x001fc60007fde0ff */
[----:B--2---:R-:W0:Y:S01]  /*3fe0*/  @!P4 LDC.64 R38, c[0x0][0x390] ;  /* 0x0000e400ff26cb82 */ /* 0x004e220000000a00 */
[----:B------:R-:W2:Y:S01]  /*3ff0*/  @!P2 LDG.E.U16.CONSTANT R23, desc[UR10][R22.64+0x40] ;  /* 0x0000400a1617a981 */ /* 0x000ea2000c1e9500 */
[----:B------:R-:W-:Y:S02]  /*4000*/  @!P2 IADD3.X R33, PT, PT, R25, R33, RZ, P6, !PT ;  /* 0x000000211921a210 */ /* 0x000fe400037fe4ff */
[----:B------:R-:W-:Y:S01]  /*4010*/  @!P4 IADD3 R59, P6, PT, R2, R21, RZ ;  /* 0x00000015023bc210 */ /* 0x000fe20007fde0ff */
[----:B------:R1:W2:Y:S04]  /*4020*/  @!P5 LDG.E.U16.CONSTANT R25, desc[UR10][R30.64] ;  /* 0x0000000a1e19d981 */ /* 0x0002a8000c1e9500 */
[----:B------:R-:W-:Y:S02]  /*4030*/  @!P4 IMAD.X R60, RZ, RZ, R37, P6 ;  /* 0x000000ffff3cc224 */ /* 0x000fe400030e0625 */
[C---:B------:R-:W-:Y:S01]  /*4040*/  @!P4 IMAD.SHL.U32 R43, R59.reuse, 0x2, RZ ;  /* 0x000000023b2bc824 */ /* 0x040fe200078e00ff */
[----:B------:R1:W2:Y:S02]  /*4050*/  @!P2 LDG.E.U16.CONSTANT R22, desc[UR10][R32.64+0x40] ;  /* 0x0000400a2016a981 */ /* 0x0002a4000c1e9500 */
[----:B-1----:R-:W1:Y:S01]  /*4060*/  @!P3 LDC.64 R30, c[0x0][0x388] ;  /* 0x0000e200ff1ebb82 */ /* 0x002e620000000a00 */
[----:B------:R-:W-:-:S02]  /*4070*/  @!P4 SHF.L.U64.HI R34, R59, 0x1, R60 ;  /* 0x000000013b22c819 */ /* 0x000fc4000001023c */
[----:B------:R-:W-:-:S05]  /*4080*/  @!P4 IADD3 R14, P6, PT, R43, R14, RZ ;  /* 0x0000000e2b0ec210 */ /* 0x000fca0007fde0ff */
[----:B------:R-:W-:Y:S01]  /*4090*/  @!P4 IMAD.X R15, R34, 0x1, R15, P6 ;  /* 0x00000001220fc824 */ /* 0x000fe200030e060f */
[----:B------:R-:W-:Y:S01]  /*40a0*/  @!P3 IADD3 R35, P6, PT, R2, R21, RZ ;  /* 0x000000150223b210 */ /* 0x000fe20007fde0ff */
[----:B------:R-:W1:Y:S03]  /*40b0*/  @!P5 LDC.64 R32, c[0x0][0x390] ;  /* 0x0000e400ff20db82 */ /* 0x000e660000000a00 */
[----:B------:R-:W-:Y:S01]  /*40c0*/  @!P3 IADD3.X R60, PT, PT, RZ, R37, RZ, P6, !PT ;  /* 0x00000025ff3cb210 */ /* 0x000fe200037fe4ff */
[----:B------:R-:W-:Y:S01]  /*40d0*/  @!P3 IMAD.SHL.U32 R37, R35, 0x2, RZ ;  /* 0x000000022325b824 */ /* 0x000fe200078e00ff */
[----:B0-----:R-:W-:Y:S01]  /*40e0*/  @!P4 IADD3 R38, P6, PT, R43, R38, RZ ;  /* 0x000000262b26c210 */ /* 0x001fe20007fde0ff */
[----:B------:R0:W2:Y:S01]  /*40f0*/  @!P4 LDG.E.U16.CONSTANT R15, desc[UR10][R14.64+0x80] ;  /* 0x0000800a0e0fc981 */ /* 0x0000a2000c1e9500 */
[----:B------:R-:W-:-:S03]  /*4100*/  @!P3 SHF.L.U64.HI R21, R35, 0x1, R60 ;  /* 0x000000012315b819 */ /* 0x000fc6000001023c */
[----:B------:R-:W-:Y:S02]  /*4110*/  @!P4 IMAD.X R39, R34, 0x1, R39, P6 ;  /* 0x000000012227c824 */ /* 0x000fe400030e0627 */
[----:B------:R-:W0:Y:S01]  /*4120*/  @!P5 LDC.64 R34, c[0x0][0x388] ;  /* 0x0000e200ff22db82 */ /* 0x000e220000000a00 */
[----:B-1----:R-:W-:-:S05]  /*4130*/  @!P3 IADD3 R30, P6, PT, R37, R30, RZ ;  /* 0x0000001e251eb210 */ /* 0x002fca0007fde0ff */
[----:B------:R-:W-:Y:S01]  /*4140*/  @!P3 IMAD.X R31, R21, 0x1, R31, P6 ;  /* 0x00000001151fb824 */ /* 0x000fe200030e061f */
[----:B------:R-:W-:Y:S02]  /*4150*/  @!P3 IADD3 R28, P6, PT, R37, R28, RZ ;  /* 0x0000001c251cb210 */ /* 0x000fe40007fde0ff */
[----:B------:R-:W-:-:S03]  /*4160*/  IADD3 R37, PT, PT, R13, R3, RZ ;  /* 0x000000030d257210 */ /* 0x000fc60007ffe0ff */
[----:B------:R-:W-:Y:S01]  /*4170*/  @!P3 IMAD.X R29, R21, 0x1, R29, P6 ;  /* 0x00000001151db824 */ /* 0x000fe200030e061d */
[----:B------:R-:W-:Y:S01]  /*4180*/  IADD3 R13, P6, PT, R0, R37, RZ ;  /* 0x00000025000d7210 */ /* 0x000fe20007fde0ff */
[----:B------:R-:W2:Y:S03]  /*4190*/  @!P4 LDG.E.U16.CONSTANT R21, desc[UR10][R38.64+0x80] ;  /* 0x0000800a2615c981 */ /* 0x000ea6000c1e9500 */
[----:B0-----:R-:W-:Y:S02]  /*41a0*/  LEA.HI.X.SX32 R14, R37, R48, 0x1, P6 ;  /* 0x00000030250e7211 */ /* 0x001fe400030f0eff */
[----:B------:R-:W-:Y:S01]  /*41b0*/  @!P5 IADD3 R60, P6, PT, R2, R13, RZ ;  /* 0x0000000d023cd210 */ /* 0x000fe20007fde0ff */
[----:B------:R0:W2:Y:S04]  /*41c0*/  @!P3 LDG.E.U16.CONSTANT R37, desc[UR10][R30.64+0xc0] ;  /* 0x0000c00a1e25b981 */ /* 0x0000a8000c1e9500 */
[----:B------:R-:W-:Y:S01]  /*41d0*/  @!P5 IMAD.X R59, RZ, RZ, R14, P6 ;  /* 0x000000ffff3bd224 */ /* 0x000fe200030e060e */
[----:B------:R1:W2:Y:S01]  /*41e0*/  @!P3 LDG.E.U16.CONSTANT R38, desc[UR10][R28.64+0xc0] ;  /* 0x0000c00a1c26b981 */ /* 0x0002a2000c1e9500 */
[----:B------:R-:W-:-:S03]  /*41f0*/  @!P5 IMAD.SHL.U32 R43, R60, 0x2, RZ ;  /* 0x000000023c2bd824 */ /* 0x000fc600078e00ff */
[----:B------:R-:W-:Y:S01]  /*4200*/  @!P5 SHF.L.U64.HI R60, R60, 0x1, R59 ;  /* 0x000000013c3cd819 */ /* 0x000fe2000001023b */
[----:B0-----:R-:W0:Y:S01]  /*4210*/  @!P2 LDC.64 R30, c[0x0][0x390] ;  /* 0x0000e400ff1eab82 */ /* 0x001e220000000a00 */
[----:B------:R-:W-:-:S04]  /*4220*/  @!P5 IADD3 R34, P6, PT, R43, R34, RZ ;  /* 0x000000222b22d210 */ /* 0x000fc80007fde0ff */
[----:B------:R-:W-:-:S03]  /*4230*/  @!P5 IADD3.X R35, PT, PT, R60, R35, RZ, P6, !PT ;  /* 0x000000233c23d210 */ /* 0x000fc600037fe4ff */
[----:B-1----:R-:W1:Y:S01]  /*4240*/  @!P2 LDC.64 R28, c[0x0][0x388] ;  /* 0x0000e200ff1cab82 */ /* 0x002e620000000a00 */
[----:B------:R-:W-:Y:S01]  /*4250*/  @!P5 IADD3 R32, P6, PT, R43, R32, RZ ;  /* 0x000000202b20d210 */ /* 0x000fe20007fde0ff */
[----:B------:R-:W2:Y:S04]  /*4260*/  @!P5 LDG.E.U16.CONSTANT R34, desc[UR10][R34.64] ;  /* 0x0000000a2222d981 */ /* 0x000ea8000c1e9500 */
[----:B------:R-:W-:Y:S01]  /*4270*/  @!P5 IMAD.X R33, R60, 0x1, R33, P6 ;  /* 0x000000013c21d824 */ /* 0x000fe200030e0621 */
[----:B------:R-:W-:-:S04]  /*4280*/  @!P2 IADD3 R43, P6, PT, R2, R13, RZ ;  /* 0x0000000d022ba210 */ /* 0x000fc80007fde0ff */
[----:B------:R-:W2:Y:S01]  /*4290*/  @!P5 LDG.E.U16.CONSTANT R32, desc[UR10][R32.64] ;  /* 0x0000000a2020d981 */ /* 0x000ea2000c1e9500 */
[----:B------:R-:W-:-:S05]  /*42a0*/  @!P2 IMAD.X R60, RZ, RZ, R14, P6 ;  /* 0x000000ffff3ca224 */ /* 0x000fca00030e060e */
[C---:B------:R-:W-:Y:S01]  /*42b0*/  @!P2 SHF.L.U64.HI R39, R43.reuse, 0x1, R60 ;  /* 0x000000012b27a819 */ /* 0x040fe2000001023c */
[----:B------:R-:W-:-:S05]  /*42c0*/  @!P2 IMAD.SHL.U32 R43, R43, 0x2, RZ ;  /* 0x000000022b2ba824 */ /* 0x000fca00078e00ff */
[----:B-1----:R-:W-:-:S04]  /*42d0*/  @!P2 IADD3 R28, P6, PT, R43, R28, RZ ;  /* 0x0000001c2b1ca210 */ /* 0x002fc80007fde0ff */
[----:B------:R-:W-:Y:S02]  /*42e0*/  @!P2 IADD3.X R29, PT, PT, R39, R29, RZ, P6, !PT ;  /* 0x0000001d271da210 */ /* 0x000fe400037fe4ff */
[----:B0-----:R-:W-:-:S03]  /*42f0*/  @!P2 IADD3 R30, P6, PT, R43, R30, RZ ;  /* 0x0000001e2b1ea210 */ /* 0x001fc60007fde0ff */
[----:B------:R0:W2:Y:S02]  /*4300*/  @!P2 LDG.E.U16.CONSTANT R33, desc[UR10][R28.64+0x40] ;  /* 0x0000400a1c21a981 */ /* 0x0000a4000c1e9500 */
[----:B------:R-:W-:Y:S01]  /*4310*/  @!P2 IMAD.X R31, R39, 0x1, R31, P6 ;  /* 0x00000001271fa824 */ /* 0x000fe200030e061f */
[----:B0-----:R-:W0:Y:S04]  /*4320*/  @!P4 LDC.64 R28, c[0x0][0x388] ;  /* 0x0000e200ff1ccb82 */ /* 0x001e280000000a00 */
[----:B------:R1:W2:Y:S01]  /*4330*/  @!P2 LDG.E.U16.CONSTANT R35, desc[UR10][R30.64+0x40] ;  /* 0x0000400a1e23a981 */ /* 0x0002a2000c1e9500 */
[----:B------:R-:W-:-:S03]  /*4340*/  @!P4 IADD3 R39, P6, PT, R2, R13, RZ ;  /* 0x0000000d0227c210 */ /* 0x000fc60007fde0ff */
[----:B-1----:R-:W1:Y:S02]  /*4350*/  @!P4 LDC.64 R30, c[0x0][0x390] ;  /* 0x0000e400ff1ecb82 */ /* 0x002e640000000a00 */
[----:B------:R-:W-:-:S05]  /*4360*/  @!P4 IMAD.X R60, RZ, RZ, R14, P6 ;  /* 0x000000ffff3cc224 */ /* 0x000fca00030e060e */
[C---:B------:R-:W-:Y:S01]  /*4370*/  @!P4 SHF.L.U64.HI R60, R39.reuse, 0x1, R60 ;  /* 0x00000001273cc819 */ /* 0x040fe2000001023c */
[----:B------:R-:W-:-:S05]  /*4380*/  @!P4 IMAD.SHL.U32 R39, R39, 0x2, RZ ;  /* 0x000000022727c824 */ /* 0x000fca00078e00ff */
[----:B0-----:R-:W-:-:S04]  /*4390*/  @!P4 IADD3 R28, P6, PT, R39, R28, RZ ;  /* 0x0000001c271cc210 */ /* 0x001fc80007fde0ff */
[----:B------:R-:W-:Y:S02]  /*43a0*/  @!P4 IADD3.X R29, PT, PT, R60, R29, RZ, P6, !PT ;  /* 0x0000001d3c1dc210 */ /* 0x000fe400037fe4ff */
[----:B-1----:R-:W-:-:S03]  /*43b0*/  @!P4 IADD3 R30, P6, PT, R39, R30, RZ ;  /* 0x0000001e271ec210 */ /* 0x002fc60007fde0ff */
        /* <DEDUP_REMOVED lines=10> */
[----:B------:R-:W-:-:S05]  /*4460*/  @!P3 IADD3.X R29, PT, PT, R14, R29, RZ, P6, !PT ;  /* 0x0000001d0e1db210 */ /* 0x000fca00037fe4ff */
[----:B------:R-:W2:Y:S01]  /*4470*/  @!P3 LDG.E.U16.CONSTANT R28, desc[UR10][R28.64+0xc0] ;  /* 0x0000c00a1c1cb981 */ /* 0x000ea2000c1e9500 */
[----:B-1----:R-:W-:-:S05]  /*4480*/  @!P3 IADD3 R30, P6, PT, R13, R30, RZ ;  /* 0x0000001e0d1eb210 */ /* 0x002fca0007fde0ff */
[----:B------:R-:W-:-:S05]  /*4490*/  @!P3 IMAD.X R31, R14, 0x1, R31, P6 ;  /* 0x000000010e1fb824 */ /* 0x000fca00030e061f */
[----:B------:R-:W2:Y:S01]  /*44a0*/  @!P3 LDG.E.U16.CONSTANT R30, desc[UR10][R30.64+0xc0] ;  /* 0x0000c00a1e1eb981 */ /* 0x000ea2000c1e9500 */
[----:B------:R-:W-:-:S04]  /*44b0*/  @!P5 IMAD.U32 R42, R42, 0x10000, RZ ;  /* 0x000100002a2ad824 */ /* 0x000fc800078e00ff */
[----:B------:R-:W-:Y:S01]  /*44c0*/  @!P5 FFMA R7, R17, R42, R7 ;  /* 0x0000002a1107d223 */ /* 0x000fe20000000007 */
[----:B------:R-:W-:Y:S01]  /*44d0*/  VIADD R12, R12, 0x4 ;  /* 0x000000040c0c7836 */ /* 0x000fe20000000000 */
[----:B------:R-:W-:Y:S01]  /*44e0*/  @!P4 SHF.L.U32 R24, R24, 0x10, RZ ;  /* 0x000000101818c819 */ /* 0x000fe200000006ff */
[----:B------:R-:W-:Y:S01]  /*44f0*/  @!P2 IMAD.U32 R40, R40, 0x10000, RZ ;  /* 0x000100002828a824 */ /* 0x000fe200078e00ff */
[----:B---3--:R-:W-:-:S03]  /*4500*/  @!P3 SHF.L.U32 R27, R27, 0x10, RZ ;  /* 0x000000101b1bb819 */ /* 0x008fc600000006ff */
[C---:B------:R-:W-:Y:S01]  /*4510*/  @!P4 FFMA R5, R17.reuse, R24, R5 ;  /* 0x000000181105c223 */ /* 0x040fe20000000005 */
[C---:B------:R-:W-:Y:S01]  /*4520*/  @!P2 FFMA R6, R17.reuse, R40, R6 ;  /* 0x000000281106a223 */ /* 0x040fe20000000006 */
[----:B------:R-:W-:Y:S01]  /*4530*/  @!P3 FFMA R4, R17, R27, R4 ;  /* 0x0000001b1104b223 */ /* 0x000fe20000000004 */
[----:B----4-:R-:W-:-:S04]  /*4540*/  @!P2 IMAD.U32 R13, R36, 0x10000, RZ ;  /* 0x00010000240da824 */ /* 0x010fc800078e00ff */
[----:B------:R-:W-:Y:S01]  /*4550*/  @!P2 FFMA R10, R17, R13, R10 ;  /* 0x0000000d110aa223 */ /* 0x000fe2000000000a */
[----:B------:R-:W-:Y:S02]  /*4560*/  @!P4 IMAD.U32 R16, R16, 0x10000, RZ ;  /* 0x000100001010c824 */ /* 0x000fe400078e00ff */
[----:B------:R-:W-:Y:S02]  /*4570*/  @!P5 IMAD.U32 R26, R26, 0x10000, RZ ;  /* 0x000100001a1ad824 */ /* 0x000fe400078e00ff */
[----:B------:R-:W-:-:S04]  /*4580*/  @!P5 IMAD.U32 R14, R41, 0x10000, RZ ;  /* 0x00010000290ed824 */ /* 0x000fc800078e00ff */
[----:B------:R-:W-:Y:S01]  /*4590*/  @!P5 FFMA R11, R17, R14, R11 ;  /* 0x0000000e110bd223 */ /* 0x000fe2000000000b */
[----:B------:R-:W-:-:S03]  /*45a0*/  @!P3 IMAD.U32 R13, R20, 0x10000, RZ ;  /* 0x00010000140db824 */ /* 0x000fc600078e00ff */
[----:B------:R-:W-:Y:S01]  /*45b0*/  @!P5 FFMA R11, R18, R26, R11 ;  /* 0x0000001a120bd223 */ /* 0x000fe2000000000b */
[----:B--2---:R-:W-:-:S04]  /*45c0*/  @!P5 IMAD.U32 R25, R25, 0x10000, RZ ;  /* 0x000100001919d824 */ /* 0x004fc800078e00ff */
[----:B------:R-:W-:Y:S01]  /*45d0*/  @!P5 FFMA R7, R18, R25, R7 ;  /* 0x000000191207d223 */ /* 0x000fe20000000007 */
[C---:B------:R-:W-:Y:S01]  /*45e0*/  @!P3 FFMA R8, R17.reuse, R13, R8 ;  /* 0x0000000d1108b223 */ /* 0x040fe20000000008 */
[----:B------:R-:W-:Y:S02]  /*45f0*/  @!P2 IMAD.U32 R13, R22, 0x10000, RZ ;  /* 0x00010000160da824 */ /* 0x000fe400078e00ff */
[----:B------:R-:W-:Y:S01]  /*4600*/  @!P4 FFMA R9, R17, R16, R9 ;  /* 0x000000101109c223 */ /* 0x000fe20000000009 */
[----:B------:R-:W-:Y:S01]  /*4610*/  @!P2 SHF.L.U32 R23, R23, 0x10, RZ ;  /* 0x000000101717a819 */ /* 0x000fe200000006ff */
[----:B------:R-:W-:-:S04]  /*4620*/  @!P2 FFMA R10, R18, R13, R10 ;  /* 0x0000000d120aa223 */ /* 0x000fc8000000000a */
[----:B------:R-:W-:Y:S01]  /*4630*/  @!P2 FFMA R6, R18, R23, R6 ;  /* 0x000000171206a223 */ /* 0x000fe20000000006 */
[----:B------:R-:W-:-:S04]  /*4640*/  @!P4 IMAD.U32 R14, R15, 0x10000, RZ ;  /* 0x000100000f0ec824 */ /* 0x000fc800078e00ff */
[----:B------:R-:W-:Y:S01]  /*4650*/  @!P4 FFMA R5, R18, R14, R5 ;  /* 0x0000000e1205c223 */ /* 0x000fe20000000005 */
[----:B------:R-:W-:Y:S01]  /*4660*/  @!P4 IMAD.U32 R16, R21, 0x10000, RZ ;  /* 0x000100001510c824 */ /* 0x000fe200078e00ff */
[----:B------:R-:W-:-:S03]  /*4670*/  @!P3 SHF.L.U32 R37, R37, 0x10, RZ ;  /* 0x000000102525b819 */ /* 0x000fc600000006ff */
[----:B------:R-:W-:Y:S01]  /*4680*/  @!P4 FFMA R9, R18, R16, R9 ;  /* 0x000000101209c223 */ /* 0x000fe20000000009 */
[----:B------:R-:W-:Y:S02]  /*4690*/  @!P3 IMAD.U32 R13, R38, 0x10000, RZ ;  /* 0x00010000260db824 */ /* 0x000fe400078e00ff */
[----:B------:R-:W-:-:S04]  /*46a0*/  @!P5 IMAD.U32 R34, R34, 0x10000, RZ ;  /* 0x000100002222d824 */ /* 0x000fc800078e00ff */
[----:B------:R-:W-:Y:S01]  /*46b0*/  @!P5 FFMA R7, R19, R34, R7 ;  /* 0x000000221307d223 */ /* 0x000fe20000000007 */
[----:B------:R-:W-:-:S04]  /*46c0*/  @!P5 IMAD.U32 R32, R32, 0x10000, RZ ;  /* 0x000100002020d824 */ /* 0x000fc800078e00ff */
[----:B------:R-:W-:Y:S01]  /*46d0*/  @!P5 FFMA R11, R19, R32, R11 ;  /* 0x00000020130bd223 */ /* 0x000fe2000000000b */
[----:B------:R-:W-:Y:S01]  /*46e0*/  ISETP.NE.AND P5, PT, R12, R52, PT ;  /* 0x000000340c00720c */ /* 0x000fe20003fa5270 */
[C---:B------:R-:W-:Y:S01]  /*46f0*/  @!P3 FFMA R8, R18.reuse, R13, R8 ;  /* 0x0000000d1208b223 */ /* 0x040fe20000000008 */
[----:B------:R-:W-:Y:S01]  /*4700*/  @!P3 FFMA R4, R18, R37, R4 ;  /* 0x000000251204b223 */ /* 0x000fe20000000004 */
[----:B------:R-:W-:-:S05]  /*4710*/  @!P2 SHF.L.U32 R33, R33, 0x10, RZ ;  /* 0x000000102121a819 */ /* 0x000fca00000006ff */
        /* <DEDUP_REMOVED lines=9> */
[----:B------:R-:W-:-:S04]  /*47b0*/  @!P3 IMAD.U32 R15, R30, 0x10000, RZ ;  /* 0x000100001e0fb824 */ /* 0x000fc800078e00ff */
[----:B------:R-:W-:Y:S01]  /*47c0*/  @!P3 FFMA R8, R19, R15, R8 ;  /* 0x0000000f1308b223 */ /* 0x000fe20000000008 */
[----:B------:R-:W-:Y:S06]  /*47d0*/  @P5 BRA `(.L_x_2645) ;  /* 0xffffffec00a45947 */ /* 0x000fec000383ffff */
[----:B------:R-:W-:-:S07]  /*47e0*/  IMAD.MOV.U32 R30, RZ, RZ, R52 ;  /* 0x000000ffff1e7224 */ /* 0x000fce00078e0034 */
.L_x_2644:
[----:B------:R-:W-:Y:S01]  /*47f0*/  ISETP.NE.AND P1, PT, R56, RZ, PT ;  /* 0x000000ff3800720c */ /* 0x000fe20003f25270 */
[----:B------:R-:W-:Y:S01]  /*4800*/  IMAD.MOV.U32 R13, RZ, RZ, R9 ;  /* 0x000000ffff0d7224 */ /* 0x000fe200078e0009 */
[----:B------:R-:W-:Y:S01]  /*4810*/  MOV R12, R8 ;  /* 0x00000008000c7202 */ /* 0x000fe20000000f00 */
[----:B------:R-:W-:Y:S02]  /*4820*/  IMAD.MOV.U32 R14, RZ, RZ, R10 ;  /* 0x000000ffff0e7224 */ /* 0x000fe400078e000a */
[----:B------:R-:W-:-:S08]  /*4830*/  IMAD.MOV.U32 R15, RZ, RZ, R11 ;  /* 0x000000ffff0f7224 */ /* 0x000fd000078e000b */
[----:B------:R-:W-:Y:S05]  /*4840*/  @!P1 BRA `(.L_x_2646) ;  /* 0x0000000c00589947 */ /* 0x000fea0003800000 */
[-C--:B------:R-:W-:Y:S01]  /*4850*/  ISETP.GE.AND P1, PT, R2, R3.reuse, PT ;  /* 0x000000030200720c */ /* 0x080fe20003f26270 */
[----:B------:R-:W-:Y:S01]  /*4860*/  IMAD R31, R30, R3, RZ ;  /* 0x000000031e1f7224 */ /* 0x000fe200078e02ff */
[C---:B------:R-:W-:Y:S01]  /*4870*/  IADD3 R8, PT, PT, R2.reuse, 0x20, RZ ;  /* 0x0000002002087810 */ /* 0x040fe20007ffe0ff */
[----:B------:R-:W-:-:S03]  /*4880*/  VIADD R10, R2, 0x40 ;  /* 0x00000040020a7836 */ /* 0x000fc60000000000 */
[----:B------:R-:W-:Y:S02]  /*4890*/  ISETP.GE.AND P2, PT, R8, R3, PT ;  /* 0x000000030800720c */ /* 0x000fe40003f46270 */
[----:B------:R-:W-:-:S04]  /*48a0*/  IADD3 R33, P3, PT, R0, R31, RZ ;  /* 0x0000001f00217210 */ /* 0x000fc80007f7e0ff */
[----:B------:R-:W-:Y:S01]  /*48b0*/  LEA.HI.X.SX32 R29, R31, R48, 0x1, P3 ;  /* 0x000000301f1d7211 */ /* 0x000fe200018f0eff */
[----:B------:R-:W0:Y:S01]  /*48c0*/  @!P1 LDC.64 R16, c[0x0][0x388] ;  /* 0x0000e200ff109b82 */ /* 0x000e220000000a00 */
[----:B------:R-:W-:Y:S02]  /*48d0*/  @!P1 IADD3 R26, P4, PT, R2, R33, RZ ;  /* 0x00000021021a9210 */ /* 0x000fe40007f9e0ff */
[----:B------:R-:W-:Y:S01]  /*48e0*/  ISETP.GE.AND P3, PT, R10, R3, PT ;  /* 0x000000030a00720c */ /* 0x000fe20003f66270 */
[----:B------:R-:W-:Y:S01]  /*48f0*/  VIADD R10, R2, 0x60 ;  /* 0x00000060020a7836 */ /* 0x000fe20000000000 */
[----:B------:R-:W-:Y:S01]  /*4900*/  @!P1 SHF.L.U32 R23, R26, 0x1, RZ ;  /* 0x000000011a179819 */ /* 0x000fe200000006ff */
[----:B------:R-:W-:Y:S01]  /*4910*/  @!P1 IMAD.X R11, RZ, RZ, R29, P4 ;  /* 0x000000ffff0b9224 */ /* 0x000fe200020e061d */
[----:B------:R-:W-:Y:S01]  /*4920*/  @!P2 IADD3 R24, P6, PT, R2, R33, RZ ;  /* 0x000000210218a210 */ /* 0x000fe20007fde0ff */
[----:B------:R-:W1:Y:S01]  /*4930*/  @!P1 LDC.64 R20, c[0x0][0x390] ;  /* 0x0000e400ff149b82 */ /* 0x000e620000000a00 */
[----:B------:R-:W-:-:S02]  /*4940*/  ISETP.GE.AND P4, PT, R10, R3, PT ;  /* 0x000000030a00720c */ /* 0x000fc40003f86270 */
[----:B------:R-:W-:Y:S01]  /*4950*/  @!P1 SHF.L.U64.HI R26, R26, 0x1, R11 ;  /* 0x000000011a1a9819 */ /* 0x000fe2000001020b */
[----:B------:R-:W-:Y:S02]  /*4960*/  @!P2 IMAD.X R25, RZ, RZ, R29, P6 ;  /* 0x000000ffff19a224 */ /* 0x000fe400030e061d */
[C---:B------:R-:W-:Y:S02]  /*4970*/  @!P2 IMAD.SHL.U32 R35, R24.reuse, 0x2, RZ ;  /* 0x000000021823a824 */ /* 0x040fe400078e00ff */
[----:B------:R-:W2:Y:S01]  /*4980*/  @!P2 LDC.64 R8, c[0x0][0x388] ;  /* 0x0000e200ff08ab82 */ /* 0x000ea20000000a00 */
[----:B------:R-:W-:-:S07]  /*4990*/  @!P2 SHF.L.U64.HI R32, R24, 0x1, R25 ;  /* 0x000000011820a819 */ /* 0x000fce0000010219 */
[----:B------:R-:W3:Y:S01]  /*49a0*/  @!P2 LDC.64 R10, c[0x0][0x390] ;  /* 0x0000e400ff0aab82 */ /* 0x000ee20000000a00 */
[----:B0-----:R-:W-:-:S05]  /*49b0*/  @!P1 IADD3 R16, P5, PT, R23, R16, RZ ;  /* 0x0000001017109210 */ /* 0x001fca0007fbe0ff */
[C---:B------:R-:W-:Y:S02]  /*49c0*/  @!P1 IMAD.X R17, R26.reuse, 0x1, R17, P5 ;  /* 0x000000011a119824 */ /* 0x040fe400028e0611 */
[----:B------:R-:W0:Y:S01]  /*49d0*/  @!P3 LDC.64 R18, c[0x0][0x388] ;  /* 0x0000e200ff12bb82 */ /* 0x000e220000000a00 */
[----:B-1----:R-:W-:Y:S02]  /*49e0*/  @!P1 IADD3 R20, P5, PT, R23, R20, RZ ;  /* 0x0000001417149210 */ /* 0x002fe40007fbe0ff */
[----:B------:R-:W4:Y:S02]  /*49f0*/  @!P1 LDG.E.U16.CONSTANT R16, desc[UR10][R16.64] ;  /* 0x0000000a10109981 */ /* 0x000f24000c1e9500 */
[----:B------:R-:W-:Y:S02]  /*4a00*/  @!P1 IADD3.X R21, PT, PT, R26, R21, RZ, P5, !PT ;  /* 0x000000151a159210 */ /* 0x000fe40002ffe4ff */
[----:B------:R-:W-:Y:S01]  /*4a10*/  @!P3 IADD3 R34, P5, PT, R2, R33, RZ ;  /* 0x000000210222b210 */ /* 0x000fe20007fbe0ff */
[----:B------:R-:W1:Y:S01]  /*4a20*/  @!P3 LDC.64 R22, c[0x0][0x390] ;  /* 0x0000e400ff16bb82 */ /* 0x000e620000000a00 */
[----:B--2---:R-:W-:Y:S01]  /*4a30*/  @!P2 IADD3 R8, P6, PT, R35, R8, RZ ;  /* 0x000000082308a210 */ /* 0x004fe20007fde0ff */
[----:B------:R-:W2:Y:S06]  /*4a40*/  @!P1 LDG.E.U16.CONSTANT R20, desc[UR10][R20.64] ;  /* 0x0000000a14149981 */ /* 0x000eac000c1e9500 */
[----:B------:R-:W1:Y:S01]  /*4a50*/  @!P4 LDC.64 R24, c[0x0][0x388] ;  /* 0x0000e200ff18cb82 */ /* 0x000e620000000a00 */
[----:B------:R-:W-:-:S07]  /*4a60*/  @!P2 IMAD.X R9, R32, 0x1, R9, P6 ;  /* 0x000000012009a824 */ /* 0x000fce00030e0609 */
[----:B------:R-:W1:Y:S01]  /*4a70*/  @!P4 LDC.64 R26, c[0x0][0x390] ;  /* 0x0000e400ff1acb82 */ /* 0x000e620000000a00 */
[----:B------:R-:W-:Y:S01]  /*4a80*/  @!P4 IADD3 R36, P6, PT, R2, R33, RZ ;  /* 0x000000210224c210 */ /* 0x000fe20007fde0ff */
[----:B------:R-:W-:Y:S01]  /*4a90*/  @!P3 IMAD.X R33, RZ, RZ, R29, P5 ;  /* 0x000000ffff21b224 */ /* 0x000fe200028e061d */
[----:B---3--:R-:W-:Y:S01]  /*4aa0*/  @!P2 IADD3 R28, P5, PT, R35, R10, RZ ;  /* 0x0000000a231ca210 */ /* 0x008fe20007fbe0ff */
[----:B------:R3:W2:Y:S03]  /*4ab0*/  @!P2 LDG.E.U16.CONSTANT R17, desc[UR10][R8.64+0x40] ;  /* 0x0000400a0811a981 */ /* 0x0006a6000c1e9500 */
[C---:B------:R-:W-:Y:S02]  /*4ac0*/  @!P3 SHF.L.U64.HI R10, R34.reuse, 0x1, R33 ;  /* 0x00000001220ab819 */ /* 0x040fe40000010221 */
[----:B------:R-:W-:Y:S01]  /*4ad0*/  @!P3 SHF.L.U32 R33, R34, 0x1, RZ ;  /* 0x000000012221b819 */ /* 0x000fe200000006ff */
[----:B------:R-:W-:-:S02]  /*4ae0*/  @!P4 IMAD.X R35, RZ, RZ, R29, P6 ;  /* 0x000000ffff23c224 */ /* 0x000fc400030e061d */
[----:B------:R-:W-:Y:S01]  /*4af0*/  @!P2 IMAD.X R29, R32, 0x1, R11, P5 ;  /* 0x00000001201da824 */ /* 0x000fe200028e060b */
[C---:B0-----:R-:W-:Y:S01]  /*4b00*/  @!P3 IADD3 R18, P6, PT, R33.reuse, R18, RZ ;  /* 0x000000122112b210 */ /* 0x041fe20007fde0ff */
[C---:B------:R-:W-:Y:S01]  /*4b10*/  @!P4 IMAD.SHL.U32 R11, R36.reuse, 0x2, RZ ;  /* 0x00000002240bc824 */ /* 0x040fe200078e00ff */
[----:B-1----:R-:W-:Y:S02]  /*4b20*/  @!P3 IADD3 R22, P5, PT, R33, R22, RZ ;  /* 0x000000162116b210 */ /* 0x002fe40007fbe0ff */
[----:B------:R-:W-:Y:S01]  /*4b30*/  @!P4 SHF.L.U64.HI R32, R36, 0x1, R35 ;  /* 0x000000012420c819 */ /* 0x000fe20000010223 */
[C---:B------:R-:W-:Y:S01]  /*4b40*/  @!P3 IMAD.X R19, R10.reuse, 0x1, R19, P6 ;  /* 0x000000010a13b824 */ /* 0x040fe200030e0613 */
[----:B------:R-:W-:Y:S01]  /*4b50*/  @!P3 IADD3.X R23, PT, PT, R10, R23, RZ, P5, !PT ;  /* 0x000000170a17b210 */ /* 0x000fe20002ffe4ff */
[----:B------:R-:W2:Y:S01]  /*4b60*/  @!P2 LDG.E.U16.CONSTANT R28, desc[UR10][R28.64+0x40] ;  /* 0x0000400a1c1ca981 */ /* 0x000ea2000c1e9500 */
[C---:B------:R-:W-:Y:S02]  /*4b70*/  @!P4 IADD3 R24, P6, PT, R11.reuse, R24, RZ ;  /* 0x000000180b18c210 */ /* 0x040fe40007fde0ff */
[----:B------:R-:W-:Y:S01]  /*4b80*/  @!P4 IADD3 R26, P5, PT, R11, R26, RZ ;  /* 0x0000001a0b1ac210 */ /* 0x000fe20007fbe0ff */
[----:B------:R-:W2:Y:S02]  /*4b90*/  @!P3 LDG.E.U16.CONSTANT R18, desc[UR10][R18.64+0x80] ;  /* 0x0000800a1212b981 */ /* 0x000ea4000c1e9500 */
[----:B------:R-:W-:-:S02]  /*4ba0*/  @!P4 IMAD.X R25, R32, 0x1, R25, P6 ;  /* 0x000000012019c824 */ /* 0x000fc400030e0619 */
[----:B------:R-:W-:Y:S01]  /*4bb0*/  @!P4 IMAD.X R27, R32, 0x1, R27, P5 ;  /* 0x00000001201bc824 */ /* 0x000fe200028e061b */
[----:B------:R-:W2:Y:S04]  /*4bc0*/  @!P3 LDG.E.U16.CONSTANT R22, desc[UR10][R22.64+0x80] ;  /* 0x0000800a1616b981 */ /* 0x000ea8000c1e9500 */
[----:B------:R-:W2:Y:S04]  /*4bd0*/  @!P4 LDG.E.U16.CONSTANT R24, desc[UR10][R24.64+0xc0] ;  /* 0x0000c00a1818c981 */ /* 0x000ea8000c1e9500 */
[----:B------:R-:W2:Y:S01]  /*4be0*/  @!P4 LDG.E.U16.CONSTANT R26, desc[UR10][R26.64+0xc0] ;  /* 0x0000c00a1a1ac981 */ /* 0x000ea2000c1e9500 */
[----:B---3--:R-:W-:-:S06]  /*4bf0*/  IMAD R8, R30, 0x4, R49 ;  /* 0x000000041e087824 */ /* 0x008fcc00078e0231 */
[----:B------:R-:W0:Y:S01]  /*4c00*/  LDS.128 R8, [R8] ;  /* 0x0000000008087984 */ /* 0x000e220000000c00 */
[----:B------:R-:W-:Y:S02]  /*4c10*/  ISETP.NE.AND P5, PT, R56, 0x1, PT ;  /* 0x000000013800780c */ /* 0x000fe40003fa5270 */
[----:B----4-:R-:W-:Y:S01]  /*4c20*/  @!P1 SHF.L.U32 R16, R16, 0x10, RZ ;  /* 0x0000001010109819 */ /* 0x010fe200000006ff */
[----:B--2---:R-:W-:-:S04]  /*4c30*/  @!P1 IMAD.U32 R20, R20, 0x10000, RZ ;  /* 0x0001000014149824 */ /* 0x004fc800078e00ff */
[C---:B0-----:R-:W-:Y:S01]  /*4c40*/  @!P1 FFMA R7, R8.reuse, R16, R7 ;  /* 0x0000001008079223 */ /* 0x041fe20000000007 */
        /* <DEDUP_REMOVED lines=39> */
[----:B------:R-:W2:Y:S01]  /*4ec0*/  @!P4 LDC.64 R28, c[0x0][0x388] ;  /* 0x0000e200ff1ccb82 */ /* 0x000ea20000000a00 */
[----:B------:R-:W-:Y:S01]  /*4ed0*/  @!P2 IMAD.X R17, R32, 0x1, R17, P6 ;  /* 0x000000012011a824 */ /* 0x000fe200030e0611 */
[----:B------:R-:W-:-:S06]  /*4ee0*/  @!P4 IADD3 R36, P6, PT, R2, R33, RZ ;  /* 0x000000210224c210 */ /* 0x000fcc0007fde0ff */
[----:B------:R-:W2:Y:S01]  /*4ef0*/  @!P4 LDC.64 R30, c[0x0][0x390] ;  /* 0x0000e400ff1ecb82 */ /* 0x000ea20000000a00 */
[----:B------:R-:W-:Y:S01]  /*4f00*/  @!P3 IADD3.X R33, PT, PT, RZ, R8, RZ, P5, !PT ;  /* 0x00000008ff21b210 */ /* 0x000fe20002ffe4ff */
[----:B------:R-:W4:Y:S01]  /*4f10*/  @!P2 LDG.E.U16.CONSTANT R16, desc[UR10][R16.64+0x40] ;  /* 0x0000400a1010a981 */ /* 0x000f22000c1e9500 */
[----:B---3--:R-:W-:Y:S01]  /*4f20*/  @!P2 IADD3 R18, P5, PT, R35, R18, RZ ;  /* 0x000000122312a210 */ /* 0x008fe20007fbe0ff */
[----:B------:R-:W-:Y:S01]  /*4f30*/  @!P4 IMAD.X R35, RZ, RZ, R8, P6 ;  /* 0x000000ffff23c224 */ /* 0x000fe200030e0608 */
[C---:B------:R-:W-:Y:S01]  /*4f40*/  @!P3 SHF.L.U64.HI R8, R34.reuse, 0x1, R33 ;  /* 0x000000012208b819 */ /* 0x040fe20000010221 */
[----:B------:R-:W-:Y:S02]  /*4f50*/  @!P3 IMAD.SHL.U32 R33, R34, 0x2, RZ ;  /* 0x000000022221b824 */ /* 0x000fe400078e00ff */
[----:B------:R-:W-:Y:S01]  /*4f60*/  @!P2 IMAD.X R19, R32, 0x1, R19, P5 ;  /* 0x000000012013a824 */ /* 0x000fe200028e0613 */
[----:B-1----:R-:W-:Y:S02]  /*4f70*/  @!P4 SHF.L.U32 R21, R36, 0x1, RZ ;  /* 0x000000012415c819 */ /* 0x002fe400000006ff */
[----:B0-----:R-:W-:-:S02]  /*4f80*/  @!P3 IADD3 R22, P6, PT, R33, R22, RZ ;  /* 0x000000162116b210 */ /* 0x001fc40007fde0ff */
[----:B--2---:R-:W-:Y:S01]  /*4f90*/  @!P3 IADD3 R26, P5, PT, R33, R26, RZ ;  /* 0x0000001a211ab210 */ /* 0x004fe20007fbe0ff */
[----:B------:R-:W2:Y:S01]  /*4fa0*/  @!P2 LDG.E.U16.CONSTANT R18, desc[UR10][R18.64+0x40] ;  /* 0x0000400a1212a981 */ /* 0x000ea2000c1e9500 */
[----:B------:R-:W-:Y:S01]  /*4fb0*/  @!P4 SHF.L.U64.HI R32, R36, 0x1, R35 ;  /* 0x000000012420c819 */ /* 0x000fe20000010223 */
[C---:B------:R-:W-:Y:S01]  /*4fc0*/  @!P3 IMAD.X R23, R8.reuse, 0x1, R23, P6 ;  /* 0x000000010817b824 */ /* 0x040fe200030e0617 */
[----:B------:R-:W-:Y:S01]  /*4fd0*/  @!P4 IADD3 R28, P6, PT, R21, R28, RZ ;  /* 0x0000001c151cc210 */ /* 0x000fe20007fde0ff */
[----:B------:R-:W-:-:S03]  /*4fe0*/  @!P3 IMAD.X R27, R8, 0x1, R27, P5 ;  /* 0x00000001081bb824 */ /* 0x000fc600028e061b */
[----:B------:R-:W3:Y:S01]  /*4ff0*/  @!P3 LDG.E.U16.CONSTANT R22, desc[UR10][R22.64+0x80] ;  /* 0x0000800a1616b981 */ /* 0x000ee2000c1e9500 */
[----:B------:R-:W-:Y:S01]  /*5000*/  @!P4 IADD3 R30, P5, PT, R21, R30, RZ ;  /* 0x0000001e151ec210 */ /* 0x000fe20007fbe0ff */
[C---:B------:R-:W-:Y:S02]  /*5010*/  @!P4 IMAD.X R29, R32.reuse, 0x1, R29, P6 ;  /* 0x00000001201dc824 */ /* 0x040fe400030e061d */
[----:B------:R-:W3:Y:S01]  /*5020*/  @!P3 LDG.E.U16.CONSTANT R26, desc[UR10][R26.64+0x80] ;  /* 0x0000800a1a1ab981 */ /* 0x000ee2000c1e9500 */
[----:B------:R-:W-:-:S03]  /*5030*/  @!P4 IADD3.X R31, PT, PT, R32, R31, RZ, P5, !PT ;  /* 0x0000001f201fc210 */ /* 0x000fc60002ffe4ff */
[----:B------:R-:W3:Y:S04]  /*5040*/  @!P4 LDG.E.U16.CONSTANT R28, desc[UR10][R28.64+0xc0] ;  /* 0x0000c00a1c1cc981 */ /* 0x000ee8000c1e9500 */
[----:B------:R-:W3:Y:S01]  /*5050*/  @!P4 LDG.E.U16.CONSTANT R30, desc[UR10][R30.64+0xc0] ;  /* 0x0000c00a1e1ec981 */ /* 0x000ee2000c1e9500 */
[----:B------:R-:W-:Y:S01]  /*5060*/  ISETP.NE.AND P5, PT, R56, 0x2, PT ;  /* 0x000000023800780c */ /* 0x000fe20003fa5270 */
[----:B----4-:R-:W-:Y:S02]  /*5070*/  @!P1 IMAD.U32 R20, R20, 0x10000, RZ ;  /* 0x0001000014149824 */ /* 0x010fe400078e00ff */
[----:B------:R-:W-:Y:S02]  /*5080*/  @!P1 IMAD.U32 R24, R24, 0x10000, RZ ;  /* 0x0001000018189824 */ /* 0x000fe400078e00ff */
[----:B------:R-:W-:-:S02]  /*5090*/  @!P1 FFMA R7, R9, R20, R7 ;  /* 0x0000001409079223 */ /* 0x000fc40000000007 */
[----:B------:R-:W-:Y:S01]  /*50a0*/  @!P1 FFMA R15, R9, R24, R15 ;  /* 0x00000018090f9223 */ /* 0x000fe2000000000f */
[----:B------:R-:W-:-:S04]  /*50b0*/  @!P2 IMAD.U32 R17, R16, 0x10000, RZ ;  /* 0x000100001011a824 */ /* 0x000fc800078e00ff */
[----:B------:R-:W-:Y:S01]  /*50c0*/  @!P2 FFMA R6, R9, R17, R6 ;  /* 0x000000110906a223 */ /* 0x000fe20000000006 */
[----:B--2---:R-:W-:Y:S01]  /*50d0*/  @!P2 SHF.L.U32 R18, R18, 0x10, RZ ;  /* 0x000000101212a819 */ /* 0x004fe200000006ff */
[----:B---3--:R-:W-:-:S04]  /*50e0*/  @!P3 IMAD.U32 R22, R22, 0x10000, RZ ;  /* 0x000100001616b824 */ /* 0x008fc800078e00ff */
[C---:B------:R-:W-:Y:S01]  /*50f0*/  @!P2 FFMA R14, R9.reuse, R18, R14 ;  /* 0x00000012090ea223 */ /* 0x040fe2000000000e */
[----:B------:R-:W-:Y:S02]  /*5100*/  @!P3 IMAD.U32 R26, R26, 0x10000, RZ ;  /* 0x000100001a1ab824 */ /* 0x000fe400078e00ff */
[----:B------:R-:W-:Y:S01]  /*5110*/  @!P4 IMAD.U32 R17, R28, 0x10000, RZ ;  /* 0x000100001c11c824 */ /* 0x000fe200078e00ff */
[----:B------:R-:W-:Y:S01]  /*5120*/  @!P4 SHF.L.U32 R19, R30, 0x10, RZ ;  /* 0x000000101e13c819 */ /* 0x000fe200000006ff */
[C---:B------:R-:W-:Y:S01]  /*5130*/  @!P3 FFMA R5, R9.reuse, R22, R5 ;  /* 0x000000160905b223 */ /* 0x040fe20000000005 */
[C---:B------:R-:W-:Y:S01]  /*5140*/  @!P3 FFMA R13, R9.reuse, R26, R13 ;  /* 0x0000001a090db223 */ /* 0x040fe2000000000d */
[C---:B------:R-:W-:Y:S02]  /*5150*/  @!P4 FFMA R4, R9.reuse, R17, R4 ;  /* 0x000000110904c223 */ /* 0x040fe40000000004 */
        /* <DEDUP_REMOVED lines=10> */
[----:B------:R-:W-:-:S02]  /*5200*/  @!P1 IMAD.X R17, RZ, RZ, R11, P5 ;  /* 0x000000ffff119224 */ /* 0x000fc400028e060b */
[C---:B------:R-:W-:Y:S02]  /*5210*/  @!P1 IMAD.SHL.U32 R25, R28.reuse, 0x2, RZ ;  /* 0x000000021c199824 */ /* 0x040fe400078e00ff */
[----:B------:R-:W-:Y:S01]  /*5220*/  @!P2 IMAD.X R27, RZ, RZ, R11, P6 ;  /* 0x000000ffff1ba224 */ /* 0x000fe200030e060b */
[----:B------:R-:W-:Y:S01]  /*5230*/  @!P1 SHF.L.U64.HI R28, R28, 0x1, R17 ;  /* 0x000000011c1c9819 */ /* 0x000fe20000010211 */
[C---:B------:R-:W-:Y:S01]  /*5240*/  @!P2 IMAD.SHL.U32 R33, R26.reuse, 0x2, RZ ;  /* 0x000000021a21a824 */ /* 0x040fe200078e00ff */
[C---:B0-----:R-:W-:Y:S01]  /*5250*/  @!P1 IADD3 R18, P5, PT, R25.reuse, R18, RZ ;  /* 0x0000001219129210 */ /* 0x041fe20007fbe0ff */
[----:B------:R-:W0:Y:S01]  /*5260*/  @!P2 LDC.64 R16, c[0x0][0x390] ;  /* 0x0000e400ff10ab82 */ /* 0x000e220000000a00 */
[----:B------:R-:W-:Y:S02]  /*5270*/  @!P2 SHF.L.U64.HI R30, R26, 0x1, R27 ;  /* 0x000000011a1ea819 */ /* 0x000fe4000001021b */
[----:B------:R-:W-:Y:S02]  /*5280*/  @!P1 IADD3.X R19, PT, PT, R28, R19, RZ, P5, !PT ;  /* 0x000000131c139210 */ /* 0x000fe40002ffe4ff */
        /* <DEDUP_REMOVED lines=9> */
[----:B------:R-:W-:-:S07]  /*5320*/  @!P2 IADD3.X R9, PT, PT, R30, R9, RZ, P6, !PT ;  /* 0x000000091e09a210 */ /* 0x000fce00037fe4ff */
[----:B------:R-:W2:Y:S01]  /*5330*/  @!P4 LDC.64 R28, c[0x0][0x390] ;  /* 0x0000e400ff1ccb82 */ /* 0x000ea20000000a00 */
[----:B------:R-:W-:Y:S01]  /*5340*/  @!P4 IADD3 R35, P6, PT, R2, R31, RZ ;  /* 0x0000001f0223c210 */ /* 0x000fe20007fde0ff */
[--C-:B------:R-:W-:Y:S01]  /*5350*/  @!P3 IMAD.X R31, RZ, RZ, R11.reuse, P5 ;  /* 0x000000ffff1fb224 */ /* 0x100fe200028e060b */
[----:B0-----:R-:W-:Y:S01]  /*5360*/  @!P2 IADD3 R16, P5, PT, R33, R16, RZ ;  /* 0x000000102110a210 */ /* 0x001fe20007fbe0ff */
[----:B------:R-:W4:Y:S02]  /*5370*/  @!P2 LDG.E.U16.CONSTANT R8, desc[UR10][R8.64+0x40] ;  /* 0x0000400a0808a981 */ /* 0x000f24000c1e9500 */
[----:B------:R-:W-:Y:S02]  /*5380*/  @!P4 IMAD.X R36, RZ, RZ, R11, P6 ;  /* 0x000000ffff24c224 */ /* 0x000fe400030e060b */
[----:B------:R-:W-:Y:S01]  /*5390*/  @!P3 IMAD.SHL.U32 R11, R32, 0x2, RZ ;  /* 0x00000002200bb824 */ /* 0x000fe200078e00ff */
[----:B------:R-:W-:Y:S02]  /*53a0*/  @!P2 IADD3.X R17, PT, PT, R30, R17, RZ, P5, !PT ;  /* 0x000000111e11a210 */ /* 0x000fe40002ffe4ff */
[----:B------:R-:W-:-:S02]  /*53b0*/  @!P3 SHF.L.U64.HI R34, R32, 0x1, R31 ;  /* 0x000000012022b819 */ /* 0x000fc4000001021f */
[C---:B------:R-:W-:Y:S01]  /*53c0*/  @!P4 SHF.L.U64.HI R36, R35.reuse, 0x1, R36 ;  /* 0x000000012324c819 */ /* 0x040fe20000010224 */
[----:B------:R-:W-:Y:S01]  /*53d0*/  @!P4 IMAD.SHL.U32 R35, R35, 0x2, RZ ;  /* 0x000000022323c824 */ /* 0x000fe200078e00ff */
[C---:B-1----:R-:W-:Y:S01]  /*53e0*/  @!P3 IADD3 R20, P6, PT, R11.reuse, R20, RZ ;  /* 0x000000140b14b210 */ /* 0x042fe20007fde0ff */
[----:B------:R-:W4:Y:S01]  /*53f0*/  @!P2 LDG.E.U16.CONSTANT R16, desc[UR10][R16.64+0x40] ;  /* 0x0000400a1010a981 */ /* 0x000f22000c1e9500 */
[----:B--2---:R-:W-:-:S03]  /*5400*/  @!P3 IADD3 R24, P5, PT, R11, R24, RZ ;  /* 0x000000180b18b210 */ /* 0x004fc60007fbe0ff */
[C---:B------:R-:W-:Y:S01]  /*5410*/  @!P3 IMAD.X R21, R34.reuse, 0x1, R21, P6 ;  /* 0x000000012215b824 */ /* 0x040fe200030e0615 */
[C---:B------:R-:W-:Y:S01]  /*5420*/  @!P4 IADD3 R26, P6, PT, R35.reuse, R26, RZ ;  /* 0x0000001a231ac210 */ /* 0x040fe20007fde0ff */
[----:B------:R-:W-:Y:S01]  /*5430*/  @!P3 IMAD.X R25, R34, 0x1, R25, P5 ;  /* 0x000000012219b824 */ /* 0x000fe200028e0619 */
[----:B------:R-:W-:Y:S02]  /*5440*/  @!P4 IADD3 R28, P5, PT, R35, R28, RZ ;  /* 0x0000001c231cc210 */ /* 0x000fe40007fbe0ff */
[----:B------:R-:W2:Y:S01]  /*5450*/  @!P3 LDG.E.U16.CONSTANT R20, desc[UR10][R20.64+0x80] ;  /* 0x0000800a1414b981 */ /* 0x000ea2000c1e9500 */
[C---:B------:R-:W-:Y:S02]  /*5460*/  @!P4 IADD3.X R27, PT, PT, R36.reuse, R27, RZ, P6, !PT ;  /* 0x0000001b241bc210 */ /* 0x040fe400037fe4ff */
[----:B------:R-:W-:Y:S01]  /*5470*/  @!P4 IMAD.X R29, R36, 0x1, R29, P5 ;  /* 0x00000001241dc824 */ /* 0x000fe200028e061d */
[----:B------:R-:W2:Y:S04]  /*5480*/  @!P3 LDG.E.U16.CONSTANT R24, desc[UR10][R24.64+0x80] ;  /* 0x0000800a1818b981 */ /* 0x000ea8000c1e9500 */
[----:B------:R-:W2:Y:S04]  /*5490*/  @!P4 LDG.E.U16.CONSTANT R26, desc[UR10][R26.64+0xc0] ;  /* 0x0000c00a1a1ac981 */ /* 0x000ea8000c1e9500 */
[----:B------:R-:W2:Y:S01]  /*54a0*/  @!P4 LDG.E.U16.CONSTANT R28, desc[UR10][R28.64+0xc0] ;  /* 0x0000c00a1c1cc981 */ /* 0x000ea2000c1e9500 */
[----:B---3--:R-:W-:-:S04]  /*54b0*/  @!P1 IMAD.U32 R18, R18, 0x10000, RZ ;  /* 0x0001000012129824 */ /* 0x008fc800078e00ff */
[----:B------:R-:W-:Y:S01]  /*54c0*/  @!P1 FFMA R7, R10, R18, R7 ;  /* 0x000000120a079223 */ /* 0x000fe20000000007 */
[----:B----4-:R-:W-:-:S04]  /*54d0*/  @!P1 IMAD.U32 R22, R22, 0x10000, RZ ;  /* 0x0001000016169824 */ /* 0x010fc800078e00ff */
[----:B------:R-:W-:Y:S01]  /*54e0*/  @!P1 FFMA R15, R10, R22, R15 ;  /* 0x000000160a0f9223 */ /* 0x000fe2000000000f */
[----:B------:R-:W-:-:S05]  /*54f0*/  @!P2 SHF.L.U32 R9, R8, 0x10, RZ ;  /* 0x000000100809a819 */ /* 0x000fca00000006ff */
[----:B------:R-:W-:Y:S01]  /*5500*/  @!P2 FFMA R6, R10, R9, R6 ;  /* 0x000000090a06a223 */ /* 0x000fe20000000006 */
[----:B------:R-:W-:-:S04]  /*5510*/  @!P2 IMAD.U32 R9, R16, 0x10000, RZ ;  /* 0x000100001009a824 */ /* 0x000fc800078e00ff */
[----:B------:R-:W-:Y:S01]  /*5520*/  @!P2 FFMA R14, R10, R9, R14 ;  /* 0x000000090a0ea223 */ /* 0x000fe2000000000e */
[----:B--2---:R-:W-:Y:S02]  /*5530*/  @!P3 IMAD.U32 R20, R20, 0x10000, RZ ;  /* 0x000100001414b824 */ /* 0x004fe400078e00ff */
[----:B------:R-:W-:Y:S01]  /*5540*/  @!P3 IMAD.U32 R24, R24, 0x10000, RZ ;  /* 0x000100001818b824 */ /* 0x000fe200078e00ff */
[----:B------:R-:W-:Y:S01]  /*5550*/  @!P4 SHF.L.U32 R11, R26, 0x10, RZ ;  /* 0x000000101a0bc819 */ /* 0x000fe200000006ff */
[----:B------:R-:W-:Y:S02]  /*5560*/  @!P4 IMAD.U32 R17, R28, 0x10000, RZ ;  /* 0x000100001c11c824 */ /* 0x000fe400078e00ff */
[C---:B------:R-:W-:Y:S01]  /*5570*/  @!P3 FFMA R5, R10.reuse, R20, R5 ;  /* 0x000000140a05b223 */ /* 0x040fe20000000005 */
[C---:B------:R-:W-:Y:S01]  /*5580*/  @!P3 FFMA R13, R10.reuse, R24, R13 ;  /* 0x000000180a0db223 */ /* 0x040fe2000000000d */
[C---:B------:R-:W-:Y:S01]  /*5590*/  @!P4 FFMA R4, R10.reuse, R11, R4 ;  /* 0x0000000b0a04c223 */ /* 0x040fe20000000004 */
[----:B------:R-:W-:-:S07]  /*55a0*/  @!P4 FFMA R12, R10, R17, R12 ;  /* 0x000000110a0cc223 */ /* 0x000fce000000000c */
.L_x_2646:
[C---:B------:R-:W-:Y:S01]  /*55b0*/  VIADD R8, R2.reuse, 0x20 ;  /* 0x0000002002087836 */ /* 0x040fe20000000000 */
[C---:B------:R-:W-:Y:S01]  /*55c0*/  IADD3 R16, PT, PT, R2.reuse, 0x60, RZ ;  /* 0x0000006002107810 */ /* 0x040fe20007ffe0ff */
[C---:B------:R-:W-:Y:S01]  /*55d0*/  VIADD R10, R2.reuse, 0x40 ;  /* 0x00000040020a7836 */ /* 0x040fe20000000000 */
[CC--:B------:R-:W-:Y:S01]  /*55e0*/  ISETP.GE.AND P1, PT, R2.reuse, R3.reuse, PT ;  /* 0x000000030200720c */ /* 0x0c0fe20003f26270 */
[----:B------:R-:W-:Y:S01]  /*55f0*/  IMAD R2, R2, 0x4, R55 ;  /* 0x0000000402027824 */ /* 0x000fe200078e0237 */
[-C--:B------:R-:W-:Y:S02]  /*5600*/  ISETP.GE.AND P2, PT, R8, R3.reuse, PT ;  /* 0x000000030800720c */ /* 0x080fe40003f46270 */
[-C--:B------:R-:W-:Y:S02]  /*5610*/  ISETP.GE.AND P3, PT, R10, R3.reuse, PT ;  /* 0x000000030a00720c */ /* 0x080fe40003f66270 */
[----:B------:R-:W-:-:S07]  /*5620*/  ISETP.GE.AND P4, PT, R16, R3, PT ;  /* 0x000000031000720c */ /* 0x000fce0003f86270 */
        /* <DEDUP_REMOVED lines=11> */
[----:B------:R2:W-:Y:S01]  /*56e0*/  @!P4 STS [R2+0x184], R5 ;  /* 0x000184050200c388 */ /* 0x0005e20000000800 */
[----:B------:R-:W-:Y:S05]  /*56f0*/  @!P0 BRA `(.L_x_2647) ;  /* 0xffffffdc00948947 */ /* 0x000fea000383ffff */
[----:B------:R-:W-:Y:S05]  /*5700*/  BRA `(.L_x_2614) ;  /* 0x0000002c00d07947 */ /* 0x000fea0003800000 */
.L_x_2643:
[----:B------:R-:W-:Y:S01]  /*5710*/  LOP3.LUT R2, RZ, R50, RZ, 0x33, !PT ;  /* 0x00000032ff027212 */ /* 0x000fe200078e33ff */
[----:B------:R-:W-:Y:S04]  /*5720*/  BSSY.RECONVERGENT B1, `(.L_x_2648) ;  /* 0x000001d000017945 */ /* 0x000fe80003800200 */
[----:B------:R-:W-:-:S05]  /*5730*/  VIADD R2, R2, UR6 ;  /* 0x0000000602027c36 */ /* 0x000fca0008000000 */
[C---:B------:R-:W-:Y:S02]  /*5740*/  LOP3.LUT R3, R2.reuse, 0xc00, RZ, 0xc0, !PT ;  /* 0x00000c0002037812 */ /* 0x040fe400078ec0ff */
[----:B------:R-:W-:Y:S02]  /*5750*/  ISETP.GE.U32.AND P4, PT, R2, 0xc00, PT ;  /* 0x00000c000200780c */ /* 0x000fe40003f86070 */
[----:B------:R-:W-:Y:S01]  /*5760*/  ISETP.NE.AND P0, PT, R3, 0xc00, PT ;  /* 0x00000c000300780c */ /* 0x000fe20003f05270 */
[----:B------:R-:W-:-:S12]  /*5770*/  IMAD.MOV.U32 R3, RZ, RZ, R50 ;  /* 0x000000ffff037224 */ /* 0x000fd800078e0032 */
[----:B------:R-:W-:Y:S05]  /*5780*/  @!P0 BRA `(.L_x_2649) ;  /* 0x0000000000588947 */ /* 0x000fea0003800000 */
[----:B-1----:R-:W1:Y:S01]  /*5790*/  LDC R9, c[0x0][0x3cc] ;  /* 0x0000f300ff097b82 */ /* 0x002e620000000800 */
[----:B------:R-:W-:Y:S01]  /*57a0*/  LEA.HI R2, R2, 0x1, RZ, 0x16 ;  /* 0x0000000102027811 */ /* 0x000fe200078fb0ff */
[----:B------:R-:W-:Y:S02]  /*57b0*/  HFMA2 R4, -RZ, RZ, 0, 0 ;  /* 0x00000000ff047431 */ /* 0x000fe400000001ff */
[----:B------:R-:W-:Y:S01]  /*57c0*/  IMAD.MOV.U32 R3, RZ, RZ, R50 ;  /* 0x000000ffff037224 */ /* 0x000fe200078e0032 */
[----:B0-----:R-:W-:-:S07]  /*57d0*/  LOP3.LUT R7, R2, 0x3, RZ, 0xc0, !PT ;  /* 0x0000000302077812 */ /* 0x001fce00078ec0ff */
.L_x_2650:
[----:B--2---:R-:W-:Y:S01]  /*57e0*/  IMAD.IADD R8, R54, 0x1, R3 ;  /* 0x0000000136087824 */ /* 0x004fe200078e0203 */
[----:B------:R-:W-:Y:S01]  /*57f0*/  IADD3 R3, PT, PT, R3, 0x400, RZ ;  /* 0x0000040003037810 */ /* 0x000fe20007ffe0ff */
[----:B------:R-:W-:Y:S02]  /*5800*/  VIADD R4, R4, 0x1 ;  /* 0x0000000104047836 */ /* 0x000fe40000000000 */
[C---:B------:R-:W-:Y:S01]  /*5810*/  VIADD R2, R8.reuse, 0x20 ;  /* 0x0000002008027836 */ /* 0x040fe20000000000 */
[C---:B------:R-:W-:Y:S01]  /*5820*/  IADD3 R5, PT, PT, R8.reuse, 0x40, RZ ;  /* 0x0000004008057810 */ /* 0x040fe20007ffe0ff */
[C---:B------:R-:W-:Y:S01]  /*5830*/  VIADD R6, R8.reuse, 0x60 ;  /* 0x0000006008067836 */ /* 0x040fe20000000000 */
[CC--:B-1----:R-:W-:Y:S01]  /*5840*/  ISETP.GE.AND P0, PT, R8.reuse, R9.reuse, PT ;  /* 0x000000090800720c */ /* 0x0c2fe20003f06270 */
[----:B------:R-:W-:Y:S01]  /*5850*/  IMAD R8, R8, 0x4, R55 ;  /* 0x0000000408087824 */ /* 0x000fe200078e0237 */
[-C--:B------:R-:W-:Y:S02]  /*5860*/  ISETP.GE.AND P1, PT, R2, R9.reuse, PT ;  /* 0x000000090200720c */ /* 0x080fe40003f26270 */
        /* <DEDUP_REMOVED lines=8> */
.L_x_2649:
[----:B------:R-:W-:Y:S05]  /*58f0*/  BSYNC.RECONVERGENT B1 ;  /* 0x0000000000017941 */ /* 0x000fea0003800200 */
.L_x_2648:
[----:B------:R-:W-:Y:S04]  /*5900*/  BSSY.RECONVERGENT B1, `(.L_x_2651) ;  /* 0x0000037000017945 */ /* 0x000fe80003800200 */
[----:B------:R-:W-:Y:S05]  /*5910*/  @!P4 BRA `(.L_x_2652) ;  /* 0x0000000000d4c947 */ /* 0x000fea0003800000 */
.L_x_2653:
[----:B------:R-:W3:Y:S01]  /*5920*/  LDCU UR4, c[0x0][0x3cc] ;  /* 0x00007980ff0477ac */ /* 0x000ee20008000800 */
[----:B0-----:R-:W-:Y:S02]  /*5930*/  IMAD.IADD R6, R54, 0x1, R3 ;  /* 0x0000000136067824 */ /* 0x001fe400078e0203 */
[----:B------:R-:W-:Y:S02]  /*5940*/  VIADD R3, R3, 0x1000 ;  /* 0x0000100003037836 */ /* 0x000fe40000000000 */
[C---:B------:R-:W-:Y:S01]  /*5950*/  VIADD R2, R6.reuse, 0x20 ;  /* 0x0000002006027836 */ /* 0x040fe20000000000 */
[C---:B-1----:R-:W-:Y:S01]  /*5960*/  IADD3 R5, PT, PT, R6.reuse, 0x60, RZ ;  /* 0x0000006006057810 */ /* 0x042fe20007ffe0ff */
[C---:B------:R-:W-:Y:S02]  /*5970*/  VIADD R4, R6.reuse, 0x40 ;  /* 0x0000004006047836 */ /* 0x040fe40000000000 */
[----:B------:R-:W-:Y:S01]  /*5980*/  VIADD R7, R6, 0x800 ;  /* 0x0000080006077836 */ /* 0x000fe20000000000 */
[----:B---3--:R-:W-:Y:S01]  /*5990*/  ISETP.GE.AND P1, PT, R2, UR4, PT ;  /* 0x0000000402007c0c */ /* 0x008fe2000bf26270 */
[----:B------:R-:W-:Y:S01]  /*59a0*/  VIADD R2, R6, 0x400 ;  /* 0x0000040006027836 */ /* 0x000fe20000000000 */
[----:B------:R-:W-:Y:S01]  /*59b0*/  ISETP.GE.AND P0, PT, R4, UR4, PT ;  /* 0x0000000404007c0c */ /* 0x000fe2000bf06270 */
[C---:B------:R-:W-:Y:S01]  /*59c0*/  VIADD R4, R6.reuse, 0x420 ;  /* 0x0000042006047836 */ /* 0x040fe20000000000 */
[----:B------:R-:W-:-:S02]  /*59d0*/  ISETP.GE.AND P2, PT, R6, UR4, PT ;  /* 0x0000000406007c0c */ /* 0x000fc4000bf46270 */
[----:B------:R-:W-:Y:S01]  /*59e0*/  ISETP.GE.AND P6, PT, R2, UR4, PT ;  /* 0x0000000402007c0c */ /* 0x000fe2000bfc6270 */
[C---:B------:R-:W-:Y:S01]  /*59f0*/  VIADD R2, R6.reuse, 0x440 ;  /* 0x0000044006027836 */ /* 0x040fe20000000000 */
[----:B------:R-:W-:Y:S02]  /*5a00*/  ISETP.GE.AND P4, PT, R5, UR4, PT ;  /* 0x0000000405007c0c */ /* 0x000fe4000bf86270 */
[----:B------:R-:W-:Y:S02]  /*5a10*/  LEA R5, R6, R55, 0x2 ;  /* 0x0000003706057211 */ /* 0x000fe400078e10ff */
[----:B------:R-:W-:Y:S01]  /*5a20*/  ISETP.GE.AND P3, PT, R2, UR4, PT ;  /* 0x0000000402007c0c */ /* 0x000fe2000bf66270 */
[----:B------:R-:W-:Y:S01]  /*5a30*/  VIADD R2, R6, 0x820 ;  /* 0x0000082006027836 */ /* 0x000fe20000000000 */
[----:B------:R-:W-:Y:S01]  /*5a40*/  ISETP.GE.AND P5, PT, R4, UR4, PT ;  /* 0x0000000404007c0c */ /* 0x000fe2000bfa6270 */
[----:B------:R-:W-:Y:S01]  /*5a50*/  VIADD R4, R6, 0x460 ;  /* 0x0000046006047836 */ /* 0x000fe20000000000 */
[----:B------:R3:W-:Y:S02]  /*5a60*/  @!P0 STS [R5+0x104], RZ ;  /* 0x000104ff05008388 */ /* 0x0007e40000000800 */
[----:B------:R-:W-:Y:S01]  /*5a70*/  ISETP.GE.AND P0, PT, R2, UR4, PT ;  /* 0x0000000402007c0c */ /* 0x000fe2000bf06270 */
[----:B------:R-:W-:Y:S01]  /*5a80*/  VIADD R2, R6, 0x860 ;  /* 0x0000086006027836 */ /* 0x000fe20000000000 */
[----:B------:R3:W-:Y:S01]  /*5a90*/  @!P2 STS [R5+0x4], RZ ;  /* 0x000004ff0500a388 */ /* 0x0007e20000000800 */
[----:B------:R-:W-:-:S02]  /*5aa0*/  ISETP.GE.AND P2, PT, R4, UR4, PT ;  /* 0x0000000404007c0c */ /* 0x000fc4000bf46270 */
[----:B------:R-:W-:Y:S01]  /*5ab0*/  IADD3 R4, PT, PT, R6, 0x840, RZ ;  /* 0x0000084006047810 */ /* 0x000fe20007ffe0ff */
[----:B------:R3:W-:Y:S01]  /*5ac0*/  @!P1 STS [R5+0x84], RZ ;  /* 0x000084ff05009388 */ /* 0x0007e20000000800 */
[----:B------:R-:W-:-:S03]  /*5ad0*/  ISETP.GE.AND P1, PT, R7, UR4, PT ;  /* 0x0000000407007c0c */ /* 0x000fc6000bf26270 */
[----:B------:R3:W-:Y:S01]  /*5ae0*/  @!P6 STS [R5+0x1004], RZ ;  /* 0x001004ff0500e388 */ /* 0x0007e20000000800 */
[----:B------:R-:W-:Y:S01]  /*5af0*/  ISETP.GE.AND P6, PT, R2, UR4, PT ;  /* 0x0000000402007c0c */ /* 0x000fe2000bfc6270 */
[----:B------:R-:W-:Y:S02]  /*5b00*/  VIADD R2, R6, 0xc20 ;  /* 0x00000c2006027836 */ /* 0x000fe40000000000 */
[----:B------:R3:W-:Y:S01]  /*5b10*/  @!P4 STS [R5+0x184], RZ ;  /* 0x000184ff0500c388 */ /* 0x0007e20000000800 */
[----:B------:R-:W-:Y:S01]  /*5b20*/  ISETP.GE.AND P4, PT, R4, UR4, PT ;  /* 0x0000000404007c0c */ /* 0x000fe2000bf86270 */
[----:B------:R-:W-:Y:S02]  /*5b30*/  VIADD R4, R6, 0xc00 ;  /* 0x00000c0006047836 */ /* 0x000fe40000000000 */
[----:B------:R3:W-:Y:S01]  /*5b40*/  @!P3 STS [R5+0x1104], RZ ;  /* 0x001104ff0500b388 */ /* 0x0007e20000000800 */
[----:B------:R-:W-:Y:S01]  /*5b50*/  ISETP.GE.AND P3, PT, R2, UR4, PT ;  /* 0x0000000402007c0c */ /* 0x000fe2000bf66270 */
[----:B------:R-:W-:-:S02]  /*5b60*/  VIADD R2, R6, 0xc60 ;  /* 0x00000c6006027836 */ /* 0x000fc40000000000 */
[----:B------:R3:W-:Y:S01]  /*5b70*/  @!P5 STS [R5+0x1084], RZ ;  /* 0x001084ff0500d388 */ /* 0x0007e20000000800 */
[----:B------:R-:W-:Y:S02]  /*5b80*/  ISETP.GE.AND P5, PT, R4, UR4, PT ;  /* 0x0000000404007c0c */ /* 0x000fe4000bfa6270 */
[----:B------:R-:W-:Y:S01]  /*5b90*/  IADD3 R4, PT, PT, R6, 0xc40, RZ ;  /* 0x00000c4006047810 */ /* 0x000fe20007ffe0ff */
[----:B------:R3:W-:Y:S03]  /*5ba0*/  @!P2 STS [R5+0x1184], RZ ;  /* 0x001184ff0500a388 */ /* 0x0007e60000000800 */
        /* <DEDUP_REMOVED lines=12> */
.L_x_2652:
[----:B------:R-:W-:Y:S05]  /*5c70*/  BSYNC.RECONVERGENT B1 ;  /* 0x0000000000017941 */ /* 0x000fea0003800200 */
.L_x_2651:
[----:B------:R-:W-:Y:S05]  /*5c80*/  BRA `(.L_x_2614) ;  /* 0x0000002800707947 */ /* 0x000fea0003800000 */
.L_x_2615:
[----:B------:R-:W-:-:S13]  /*5c90*/  ISETP.GT.AND P0, PT, R52, RZ, PT ;  /* 0x000000ff3400720c */ /* 0x000fda0003f04270 */
[----:B------:R-:W-:Y:S05]  /*5ca0*/  @P0 BRA `(.L_x_2654) ;  /* 0x00000000004c0947 */ /* 0x000fea0003800000 */
[----:B0-----:R-:W0:Y:S01]  /*5cb0*/  LDC R7, c[0x0][0x3cc] ;  /* 0x0000f300ff077b82 */ /* 0x001e220000000800 */
[----:B------:R-:W-:-:S07]  /*5cc0*/  IMAD.MOV.U32 R3, RZ, RZ, R50 ;  /* 0x000000ffff037224 */ /* 0x000fce00078e0032 */
.L_x_2655:
[----:B--2---:R-:W-:Y:S01]  /*5cd0*/  IADD3 R6, PT, PT, R54, R3, RZ ;  /* 0x0000000336067210 */ /* 0x004fe20007ffe0ff */
[----:B------:R-:W-:-:S03]  /*5ce0*/  VIADD R3, R3, 0x400 ;  /* 0x0000040003037836 */ /* 0x000fc60000000000 */
[CC--:B0-----:R-:W-:Y:S01]  /*5cf0*/  ISETP.GE.AND P0, PT, R6.reuse, R7.reuse, PT ;  /* 0x000000070600720c */ /* 0x0c1fe20003f06270 */
[C---:B------:R-:W-:Y:S02]  /*5d00*/  VIADD R2, R6.reuse, 0x20 ;  /* 0x0000002006027836 */ /* 0x040fe40000000000 */
[C---:B------:R-:W-:Y:S02]  /*5d10*/  VIADD R4, R6.reuse, 0x40 ;  /* 0x0000004006047836 */ /* 0x040fe40000000000 */
[----:B-1----:R-:W-:Y:S01]  /*5d20*/  VIADD R5, R6, 0x60 ;  /* 0x0000006006057836 */ /* 0x002fe20000000000 */
[-C--:B------:R-:W-:Y:S02]  /*5d30*/  ISETP.GE.AND P1, PT, R2, R7.reuse, PT ;  /* 0x000000070200720c */ /* 0x080fe40003f26270 */
[-C--:B------:R-:W-:Y:S02]  /*5d40*/  ISETP.GE.AND P2, PT, R4, R7.reuse, PT ;  /* 0x000000070400720c */ /* 0x080fe40003f46270 */
[----:B------:R-:W-:-:S02]  /*5d50*/  ISETP.GE.AND P3, PT, R5, R7, PT ;  /* 0x000000070500720c */ /* 0x000fc40003f66270 */
[----:B------:R-:W-:-:S05]  /*5d60*/  LEA R6, R6, R55, 0x2 ;  /* 0x0000003706067211 */ /* 0x000fca00078e10ff */
[----:B------:R2:W-:Y:S01]  /*5d70*/  @!P0 STS [R6+0x4], RZ ;  /* 0x000004ff06008388 */ /* 0x0005e20000000800 */
[----:B------:R-:W-:-:S03]  /*5d80*/  ISETP.GE.AND P0, PT, R3, R7, PT ;  /* 0x000000070300720c */ /* 0x000fc60003f06270 */
[----:B------:R2:W-:Y:S04]  /*5d90*/  @!P1 STS [R6+0x84], RZ ;  /* 0x000084ff06009388 */ /* 0x0005e80000000800 */
[----:B------:R2:W-:Y:S04]  /*5da0*/  @!P2 STS [R6+0x104], RZ ;  /* 0x000104ff0600a388 */ /* 0x0005e80000000800 */
[----:B------:R2:W-:Y:S02]  /*5db0*/  @!P3 STS [R6+0x184], RZ ;  /* 0x000184ff0600b388 */ /* 0x0005e40000000800 */
[----:B------:R-:W-:Y:S05]  /*5dc0*/  @!P0 BRA `(.L_x_2655) ;  /* 0xfffffffc00c08947 */ /* 0x000fea000383ffff */
[----:B------:R-:W-:Y:S05]  /*5dd0*/  BRA `(.L_x_2614) ;  /* 0x00000028001c7947 */ /* 0x000fea0003800000 */
.L_x_2654:
[C---:B------:R-:W-:Y:S01]  /*5de0*/  VIADD R57, R52.reuse, 0xffffffff ;  /* 0xffffffff34397836 */ /* 0x040fe20000000000 */
[C---:B------:R-:W-:Y:S01]  /*5df0*/  LOP3.LUT R56, R52.reuse, 0x3, RZ, 0xc0, !PT ;  /* 0x0000000334387812 */ /* 0x040fe200078ec0ff */
[----:B------:R-:W-:Y:S01]  /*5e00*/  IMAD.MOV.U32 R47, RZ, RZ, R50 ;  /* 0x000000ffff2f7224 */ /* 0x000fe200078e0032 */
[----:B------:R-:W-:-:S07]  /*5e10*/  LOP3.LUT R52, R52, 0x7ffffffc, RZ, 0xc0, !PT ;  /* 0x7ffffffc34347812 */ /* 0x000fce00078ec0ff */
.L_x_2667:
[----:B--2---:R-:W2:Y:S01]  /*5e20*/  LDCU UR4, c[0x0][0x3cc] ;  /* 0x00007980ff0477ac */ /* 0x004ea20008000800 */
[----:B------:R-:W-:Y:S01]  /*5e30*/  ISETP.GE.U32.AND P1, PT, R57, 0x3, PT ;  /* 0x000000033900780c */ /* 0x000fe20003f26070 */
[----:B------:R-:W-:Y:S01]  /*5e40*/  IMAD.MOV.U32 R30, RZ, RZ, RZ ;  /* 0x000000ffff1e7224 */ /* 0x000fe200078e00ff */
[----:B0-----:R-:W-:Y:S01]  /*5e50*/  IADD3 R2, PT, PT, R54, R47, RZ ;  /* 0x0000002f36027210 */ /* 0x001fe20007ffe0ff */
[----:B------:R-:W-:Y:S01]  /*5e60*/  VIADD R47, R47, 0x400 ;  /* 0x000004002f2f7836 */ /* 0x000fe20000000000 */
[----:B-1----:R-:W-:Y:S02]  /*5e70*/  CS2R R4, SRZ ;  /* 0x0000000000047805 */ /* 0x002fe4000001ff00 */
[----:B0-----:R-:W-:Y:S02]  /*5e80*/  CS2R R6, SRZ ;  /* 0x0000000000067805 */ /* 0x001fe4000001ff00 */
[----:B------:R-:W-:Y:S02]  /*5e90*/  CS2R R8, SRZ ;  /* 0x0000000000087805 */ /* 0x000fe4000001ff00 */
[----:B------:R-:W-:Y:S01]  /*5ea0*/  CS2R R10, SRZ ;  /* 0x00000000000a7805 */ /* 0x000fe2000001ff00 */
[----:B--23--:R-:W-:-:S05]  /*5eb0*/  IMAD.U32 R3, RZ, RZ, UR4 ;  /* 0x00000004ff037e24 */ /* 0x00cfca000f8e00ff */
[----:B------:R-:W-:Y:S01]  /*5ec0*/  ISETP.GE.AND P0, PT, R47, R3, PT ;  /* 0x000000032f00720c */ /* 0x000fe20003f06270 */
[----:B------:R-:W-:-:S12]  /*5ed0*/  @!P1 BRA `(.L_x_2656) ;  /* 0x0000001000789947 */ /* 0x000fd80003800000 */
[C---:B------:R-:W-:Y:S01]  /*5ee0*/  ISETP.GE.AND P1, PT, R2.reuse, R3, PT ;  /* 0x000000030200720c */ /* 0x040fe20003f26270 */
[C---:B------:R-:W-:Y:S01]  /*5ef0*/  VIADD R45, R2.reuse, 0x40 ;  /* 0x00000040022d7836 */ /* 0x040fe20000000000 */
[C---:B------:R-:W-:Y:S01]  /*5f00*/  IADD3 R46, PT, PT, R2.reuse, 0x20, RZ ;  /* 0x00000020022e7810 */ /* 0x040fe20007ffe0ff */
[----:B------:R-:W-:Y:S01]  /*5f10*/  VIADD R44, R2, 0x60 ;  /* 0x00000060022c7836 */ /* 0x000fe20000000000 */
[----:B------:R-:W-:Y:S01]  /*5f20*/  MOV R4, RZ ;  /* 0x000000ff00047202 */ /* 0x000fe20000000f00 */
[----:B------:R-:W-:-:S08]  /*5f30*/  IMAD.MOV.U32 R12, RZ, RZ, RZ ;  /* 0x000000ffff0c7224 */ /* 0x000fd000078e00ff */
.L_x_2657:
        /* <DEDUP_REMOVED lines=220> */
[C---:B------:R-:W-:Y:S02]  /*6d00*/  @!P3 SHF.L.U64.HI R14, R13.reuse, 0x1, R14 ;  /* 0x000000010d0eb819 */ /* 0x040fe4000001020e */
[----:B------:R-:W-:-:S04]  /*6d10*/  @!P3 SHF.L.U32 R13, R13, 0x1, RZ ;  /* 0x000000010d0db819 */ /* 0x000fc800000006ff */
[----:B0-----:R-:W-:-:S05]  /*6d20*/  @!P3 IADD3 R28, P6, PT, R13, R28, RZ ;  /* 0x0000001c0d1cb210 */ /* 0x001fca0007fde0ff */
[----:B------:R-:W-:-:S05]  /*6d30*/  @!P3 IMAD.X R29, R14, 0x1, R29, P6 ;  /* 0x000000010e1db824 */ /* 0x000fca00030e061d */
        /* <DEDUP_REMOVED lines=15> */
[----:B------:R-:W-:Y:S02]  /*6e30*/  @!P4 SHF.L.U32 R16, R16, 0x10, RZ ;  /* 0x000000101010c819 */ /* 0x000fe400000006ff */
[----:B------:R-:W-:Y:S01]  /*6e40*/  @!P5 SHF.L.U32 R26, R26, 0x10, RZ ;  /* 0x000000101a1ad819 */ /* 0x000fe200000006ff */
        /* <DEDUP_REMOVED lines=8> */
[----:B------:R-:W-:Y:S02]  /*6ed0*/  @!P4 FFMA R9, R17, R16, R9 ;  /* 0x000000101109c223 */ /* 0x000fe40000000009 */
[----:B------:R-:W-:Y:S01]  /*6ee0*/  @!P2 FFMA R10, R18, R13, R10 ;  /* 0x0000000d120aa223 */ /* 0x000fe2000000000a */
[----:B------:R-:W-:-:S04]  /*6ef0*/  @!P2 IMAD.U32 R23, R23, 0x10000, RZ ;  /* 0x000100001717a824 */ /* 0x000fc800078e00ff */
[----:B------:R-:W-:Y:S01]  /*6f00*/  @!P2 FFMA R6, R18, R23, R6 ;  /* 0x000000171206a223 */ /* 0x000fe20000000006 */
[----:B------:R-:W-:-:S05]  /*6f10*/  @!P4 SHF.L.U32 R14, R15, 0x10, RZ ;  /* 0x000000100f0ec819 */ /* 0x000fca00000006ff */
[----:B------:R-:W-:Y:S01]  /*6f20*/  @!P4 FFMA R5, R18, R14, R5 ;  /* 0x0000000e1205c223 */ /* 0x000fe20000000005 */
[----:B------:R-:W-:Y:S02]  /*6f30*/  @!P4 IMAD.U32 R16, R21, 0x10000, RZ ;  /* 0x000100001510c824 */ /* 0x000fe400078e00ff */
[----:B------:R-:W-:Y:S01]  /*6f40*/  @!P3 IMAD.U32 R37, R37, 0x10000, RZ ;  /* 0x000100002525b824 */ /* 0x000fe200078e00ff */
[----:B------:R-:W-:Y:S01]  /*6f50*/  @!P3 SHF.L.U32 R13, R38, 0x10, RZ ;  /* 0x00000010260db819 */ /* 0x000fe200000006ff */
[----:B------:R-:W-:-:S04]  /*6f60*/  @!P5 IMAD.U32 R34, R34, 0x10000, RZ ;  /* 0x000100002222d824 */ /* 0x000fc800078e00ff */
[----:B------:R-:W-:Y:S01]  /*6f70*/  @!P5 FFMA R7, R19, R34, R7 ;  /* 0x000000221307d223 */ /* 0x000fe20000000007 */
[----:B------:R-:W-:-:S04]  /*6f80*/  @!P5 IMAD.U32 R32, R32, 0x10000, RZ ;  /* 0x000100002020d824 */ /* 0x000fc800078e00ff */
[----:B------:R-:W-:Y:S01]  /*6f90*/  @!P5 FFMA R11, R19, R32, R11 ;  /* 0x00000020130bd223 */ /* 0x000fe2000000000b */
[----:B------:R-:W-:Y:S01]  /*6fa0*/  ISETP.NE.AND P5, PT, R12, R52, PT ;  /* 0x000000340c00720c */ /* 0x000fe20003fa5270 */
[C---:B------:R-:W-:Y:S01]  /*6fb0*/  @!P4 FFMA R9, R18.reuse, R16, R9 ;  /* 0x000000101209c223 */ /* 0x040fe20000000009 */
[C---:B------:R-:W-:Y:S01]  /*6fc0*/  @!P3 FFMA R8, R18.reuse, R13, R8 ;  /* 0x0000000d1208b223 */ /* 0x040fe20000000008 */
[----:B------:R-:W-:Y:S01]  /*6fd0*/  @!P3 FFMA R4, R18, R37, R4 ;  /* 0x000000251204b223 */ /* 0x000fe20000000004 */
[----:B------:R-:W-:-:S05]  /*6fe0*/  @!P2 SHF.L.U32 R33, R33, 0x10, RZ ;  /* 0x000000102121a819 */ /* 0x000fca00000006ff */
        /* <DEDUP_REMOVED lines=11> */
[----:B------:R-:W-:Y:S06]  /*70a0*/  @P5 BRA `(.L_x_2657) ;  /* 0xffffffec00a45947 */ /* 0x000fec000383ffff */
[----:B------:R-:W-:-:S07]  /*70b0*/  IMAD.MOV.U32 R30, RZ, RZ, R52 ;  /* 0x000000ffff1e7224 */ /* 0x000fce00078e0034 */
.L_x_2656:
        /* <DEDUP_REMOVED lines=17> */
[----:B------:R-:W-:Y:S01]  /*71d0*/  @!P1 IADD3.X R11, PT, PT, RZ, R29, RZ, P4, !PT ;  /* 0x0000001dff0b9210 */ /* 0x000fe200027fe4ff */
[----:B------:R-:W-:Y:S01]  /*71e0*/  @!P1 IMAD.SHL.U32 R23, R26, 0x2, RZ ;  /* 0x000000021a179824 */ /* 0x000fe200078e00ff */
[----:B------:R-:W-:Y:S01]  /*71f0*/  @!P2 IADD3 R24, P6, PT, R2, R33, RZ ;  /* 0x000000210218a210 */ /* 0x000fe20007fde0ff */
[----:B------:R-:W1:Y:S01]  /*7200*/  @!P1 LDC.64 R20, c[0x0][0x390] ;  /* 0x0000e400ff149b82 */ /* 0x000e620000000a00 */
[----:B------:R-:W-:-:S02]  /*7210*/  ISETP.GE.AND P4, PT, R10, R3, PT ;  /* 0x000000030a00720c */ /* 0x000fc40003f86270 */
[----:B------:R-:W-:Y:S01]  /*7220*/  @!P1 SHF.L.U64.HI R26, R26, 0x1, R11 ;  /* 0x000000011a1a9819 */ /* 0x000fe2000001020b */
[----:B------:R-:W-:Y:S01]  /*7230*/  @!P2 IMAD.SHL.U32 R35, R24, 0x2, RZ ;  /* 0x000000021823a824 */ /* 0x000fe200078e00ff */
[----:B------:R-:W-:-:S03]  /*7240*/  @!P2 IADD3.X R25, PT, PT, RZ, R29, RZ, P6, !PT ;  /* 0x0000001dff19a210 */ /* 0x000fc600037fe4ff */
[----:B------:R-:W2:Y:S01]  /*7250*/  @!P2 LDC.64 R8, c[0x0][0x388] ;  /* 0x0000e200ff08ab82 */ /* 0x000ea20000000a00 */
[----:B------:R-:W-:Y:S02]  /*7260*/  @!P2 SHF.L.U64.HI R32, R24, 0x1, R25 ;  /* 0x000000011820a819 */ /* 0x000fe40000010219 */
[----:B0-----:R-:W-:-:S05]  /*7270*/  @!P1 IADD3 R16, P5, PT, R23, R16, RZ ;  /* 0x0000001017109210 */ /* 0x001fca0007fbe0ff */
[----:B------:R-:W0:Y:S01]  /*7280*/  @!P2 LDC.64 R10, c[0x0][0x390] ;  /* 0x0000e400ff0aab82 */ /* 0x000e220000000a00 */
[----:B------:R-:W-:Y:S01]  /*7290*/  @!P1 IMAD.X R17, R26, 0x1, R17, P5 ;  /* 0x000000011a119824 */ /* 0x000fe200028e0611 */
[----:B-1----:R-:W-:-:S06]  /*72a0*/  @!P1 IADD3 R20, P5, PT, R23, R20, RZ ;  /* 0x0000001417149210 */ /* 0x002fcc0007fbe0ff */
[----:B------:R-:W1:Y:S01]  /*72b0*/  @!P3 LDC.64 R18, c[0x0][0x388] ;  /* 0x0000e200ff12bb82 */ /* 0x000e620000000a00 */
[----:B------:R-:W3:Y:S01]  /*72c0*/  @!P1 LDG.E.U16.CONSTANT R16, desc[UR10][R16.64] ;  /* 0x0000000a10109981 */ /* 0x000ee2000c1e9500 */
[----:B------:R-:W-:Y:S01]  /*72d0*/  @!P1 IMAD.X R21, R26, 0x1, R21, P5 ;  /* 0x000000011a159824 */ /* 0x000fe200028e0615 */
[----:B------:R-:W-:Y:S02]  /*72e0*/  @!P3 IADD3 R34, P5, PT, R2, R33, RZ ;  /* 0x000000210222b210 */ /* 0x000fe40007fbe0ff */
[----:B--2---:R-:W-:-:S03]  /*72f0*/  @!P2 IADD3 R8, P6, PT, R35, R8, RZ ;  /* 0x000000082308a210 */ /* 0x004fc60007fde0ff */
[----:B------:R-:W2:Y:S01]  /*7300*/  @!P3 LDC.64 R22, c[0x0][0x390] ;  /* 0x0000e400ff16bb82 */ /* 0x000ea20000000a00 */
[----:B------:R-:W4:Y:S07]  /*7310*/  @!P1 LDG.E.U16.CONSTANT R20, desc[UR10][R20.64] ;  /* 0x0000000a14149981 */ /* 0x000f2e000c1e9500 */
[----:B------:R-:W1:Y:S01]  /*7320*/  @!P4 LDC.64 R24, c[0x0][0x388] ;  /* 0x0000e200ff18cb82 */ /* 0x000e620000000a00 */
[----:B------:R-:W-:-:S07]  /*7330*/  @!P2 IADD3.X R9, PT, PT, R32, R9, RZ, P6, !PT ;  /* 0x000000092009a210 */ /* 0x000fce00037fe4ff */
[----:B------:R-:W1:Y:S01]  /*7340*/  @!P4 LDC.64 R26, c[0x0][0x390] ;  /* 0x0000e400ff1acb82 */ /* 0x000e620000000a00 */
[----:B------:R-:W-:Y:S01]  /*7350*/  @!P4 IADD3 R36, P6, PT, R2, R33, RZ ;  /* 0x000000210224c210 */ /* 0x000fe20007fde0ff */
[----:B------:R-:W-:Y:S01]  /*7360*/  @!P3 IMAD.X R33, RZ, RZ, R29, P5 ;  /* 0x000000ffff21b224 */ /* 0x000fe200028e061d */
[----:B0-----:R-:W-:Y:S01]  /*7370*/  @!P2 IADD3 R28, P5, PT, R35, R10, RZ ;  /* 0x0000000a231ca210 */ /* 0x001fe20007fbe0ff */
[----:B------:R0:W4:Y:S03]  /*7380*/  @!P2 LDG.E.U16.CONSTANT R17, desc[UR10][R8.64+0x40] ;  /* 0x0000400a0811a981 */ /* 0x000126000c1e9500 */
[C---:B------:R-:W-:Y:S02]  /*7390*/  @!P3 SHF.L.U64.HI R10, R34.reuse, 0x1, R33 ;  /* 0x00000001220ab819 */ /* 0x040fe40000010221 */
[----:B------:R-:W-:Y:S01]  /*73a0*/  @!P3 SHF.L.U32 R33, R34, 0x1, RZ ;  /* 0x000000012221b819 */ /* 0x000fe200000006ff */
[----:B------:R-:W-:-:S02]  /*73b0*/  @!P4 IMAD.X R35, RZ, RZ, R29, P6 ;  /* 0x000000ffff23c224 */ /* 0x000fc400030e061d */
[----:B------:R-:W-:Y:S01]  /*73c0*/  @!P2 IMAD.X R29, R32, 0x1, R11, P5 ;  /* 0x00000001201da824 */ /* 0x000fe200028e060b */
[C---:B--2---:R-:W-:Y:S01]  /*73d0*/  @!P3 IADD3 R22, P5, PT, R33.reuse, R22, RZ ;  /* 0x000000162116b210 */ /* 0x044fe20007fbe0ff */
        /* <DEDUP_REMOVED lines=9> */
[C---:B------:R-:W-:Y:S01]  /*7470*/  @!P4 IMAD.X R25, R32.reuse, 0x1, R25, P6 ;  /* 0x000000012019c824 */ /* 0x040fe200030e0619 */
[----:B------:R-:W-:Y:S01]  /*7480*/  @!P4 IADD3.X R27, PT, PT, R32, R27, RZ, P5, !PT ;  /* 0x0000001b201bc210 */ /* 0x000fe20002ffe4ff */
[----:B------:R-:W2:Y:S04]  /*7490*/  @!P3 LDG.E.U16.CONSTANT R22, desc[UR10][R22.64+0x80] ;  /* 0x0000800a1616b981 */ /* 0x000ea8000c1e9500 */
[----:B------:R-:W2:Y:S04]  /*74a0*/  @!P4 LDG.E.U16.CONSTANT R26, desc[UR10][R26.64+0xc0] ;  /* 0x0000c00a1a1ac981 */ /* 0x000ea8000c1e9500 */
[----:B------:R-:W2:Y:S01]  /*74b0*/  @!P4 LDG.E.U16.CONSTANT R24, desc[UR10][R24.64+0xc0] ;  /* 0x0000c00a1818c981 */ /* 0x000ea2000c1e9500 */
[----:B0-----:R-:W-:-:S06]  /*74c0*/  IMAD R8, R30, 0x4, R49 ;  /* 0x000000041e087824 */ /* 0x001fcc00078e0231 */
[----:B------:R-:W0:Y:S01]  /*74d0*/  LDS.128 R8, [R8] ;  /* 0x0000000008087984 */ /* 0x000e220000000c00 */
[----:B------:R-:W-:Y:S01]  /*74e0*/  ISETP.NE.AND P5, PT, R56, 0x1, PT ;  /* 0x000000013800780c */ /* 0x000fe20003fa5270 */
[----:B---3--:R-:W-:Y:S01]  /*74f0*/  @!P1 IMAD.U32 R16, R16, 0x10000, RZ ;  /* 0x0001000010109824 */ /* 0x008fe200078e00ff */
[----:B----4-:R-:W-:-:S03]  /*7500*/  @!P1 SHF.L.U32 R20, R20, 0x10, RZ ;  /* 0x0000001014149819 */ /* 0x010fc600000006ff */
[C---:B0-----:R-:W-:Y:S02]  /*7510*/  @!P1 FFMA R7, R8.reuse, R16, R7 ;  /* 0x0000001008079223 */ /* 0x041fe40000000007 */
[----:B------:R-:W-:Y:S01]  /*7520*/  @!P1 FFMA R15, R8, R20, R15 ;  /* 0x00000014080f9223 */ /* 0x000fe2000000000f */
[----:B------:R-:W-:-:S04]  /*7530*/  @!P2 IMAD.U32 R17, R17, 0x10000, RZ ;  /* 0x000100001111a824 */ /* 0x000fc800078e00ff */
[----:B------:R-:W-:Y:S01]  /*7540*/  @!P2 FFMA R6, R8, R17, R6 ;  /* 0x000000110806a223 */ /* 0x000fe20000000006 */
[----:B--2---:R-:W-:Y:S01]  /*7550*/  @!P2 IMAD.U32 R11, R28, 0x10000, RZ ;  /* 0x000100001c0ba824 */ /* 0x004fe200078e00ff */
[----:B------:R-:W-:Y:S01]  /*7560*/  @!P3 SHF.L.U32 R18, R18, 0x10, RZ ;  /* 0x000000101212b819 */ /* 0x000fe200000006ff */
[----:B------:R-:W-:Y:S01]  /*7570*/  @!P3 IMAD.U32 R22, R22, 0x10000, RZ ;  /* 0x000100001616b824 */ /* 0x000fe200078e00ff */
[----:B------:R-:W-:Y:S01]  /*7580*/  @!P4 SHF.L.U32 R19, R26, 0x10, RZ ;  /* 0x000000101a13c819 */ /* 0x000fe200000006ff */
        /* <DEDUP_REMOVED lines=15> */
[--C-:B------:R-:W-:Y:S01]  /*7680*/  @!P1 IMAD.X R19, RZ, RZ, R8.reuse, P5 ;  /* 0x000000ffff139224 */ /* 0x100fe200028e0608 */
[----:B------:R-:W-:Y:S01]  /*7690*/  @!P1 SHF.L.U32 R27, R30, 0x1, RZ ;  /* 0x000000011e1b9819 */ /* 0x000fe200000006ff */
[----:B------:R-:W-:Y:S01]  /*76a0*/  @!P2 IMAD.X R29, RZ, RZ, R8, P6 ;  /* 0x000000ffff1da224 */ /* 0x000fe200030e0608 */
[----:B------:R-:W-:-:S02]  /*76b0*/  @!P2 SHF.L.U32 R35, R28, 0x1, RZ ;  /* 0x000000011c23a819 */ /* 0x000fc400000006ff */
[----:B------:R-:W-:Y:S02]  /*76c0*/  @!P1 SHF.L.U64.HI R30, R30, 0x1, R19 ;  /* 0x000000011e1e9819 */ /* 0x000fe40000010213 */
[----:B------:R-:W3:Y:S01]  /*76d0*/  @!P2 LDC.64 R18, c[0x0][0x390] ;  /* 0x0000e400ff12ab82 */ /* 0x000ee20000000a00 */
[----:B0-----:R-:W-:Y:S02]  /*76e0*/  @!P1 IADD3 R20, P5, PT, R27, R20, RZ ;  /* 0x000000141b149210 */ /* 0x001fe40007fbe0ff */
[----:B------:R-:W-:-:S03]  /*76f0*/  @!P2 SHF.L.U64.HI R32, R28, 0x1, R29 ;  /* 0x000000011c20a819 */ /* 0x000fc6000001021d */
[C---:B------:R-:W-:Y:S02]  /*7700*/  @!P1 IMAD.X R21, R30.reuse, 0x1, R21, P5 ;  /* 0x000000011e159824 */ /* 0x040fe400028e0615 */
[----:B------:R-:W0:Y:S01]  /*7710*/  @!P3 LDC.64 R22, c[0x0][0x388] ;  /* 0x0000e200ff16bb82 */ /* 0x000e220000000a00 */
[----:B-1----:R-:W-:Y:S02]  /*7720*/  @!P1 IADD3 R24, P5, PT, R27, R24, RZ ;  /* 0x000000181b189210 */ /* 0x002fe40007fbe0ff */
[----:B------:R1:W4:Y:S03]  /*7730*/  @!P1 LDG.E.U16.CONSTANT R20, desc[UR10][R20.64] ;  /* 0x0000000a14149981 */ /* 0x000326000c1e9500 */
[----:B------:R-:W-:Y:S01]  /*7740*/  @!P1 IMAD.X R25, R30, 0x1, R25, P5 ;  /* 0x000000011e199824 */ /* 0x000fe200028e0619 */
[----:B------:R-:W-:Y:S01]  /*7750*/  @!P3 IADD3 R34, P5, PT, R2, R33, RZ ;  /* 0x000000210222b210 */ /* 0x000fe20007fbe0ff */
[----:B------:R-:W0:Y:S01]  /*7760*/  @!P3 LDC.64 R26, c[0x0][0x390] ;  /* 0x0000e400ff1abb82 */ /* 0x000e220000000a00 */
[----:B--2---:R-:W-:-:S02]  /*7770*/  @!P2 IADD3 R16, P6, PT, R35, R16, RZ ;  /* 0x000000102310a210 */ /* 0x004fc40007fde0ff */
[----:B------:R-:W2:Y:S05]  /*7780*/  @!P1 LDG.E.U16.CONSTANT R24, desc[UR10][R24.64] ;  /* 0x0000000a18189981 */ /* 0x000eaa000c1e9500 */
[----:B------:R-:W0:Y:S01]  /*7790*/  @!P4 LDC.64 R28, c[0x0][0x388] ;  /* 0x0000e200ff1ccb82 */ /* 0x000e220000000a00 */
[----:B------:R-:W-:Y:S01]  /*77a0*/  @!P2 IMAD.X R17, R32, 0x1, R17, P6 ;  /* 0x000000012011a824 */ /* 0x000fe200030e0611 */
[----:B------:R-:W-:-:S06]  /*77b0*/  @!P4 IADD3 R36, P6, PT, R2, R33, RZ ;  /* 0x000000210224c210 */ /* 0x000fcc0007fde0ff */
[----:B------:R-:W0:Y:S01]  /*77c0*/  @!P4 LDC.64 R30, c[0x0][0x390] ;  /* 0x0000e400ff1ecb82 */ /* 0x000e220000000a00 */
[----:B------:R-:W-:Y:S01]  /*77d0*/  @!P3 IADD3.X R33, PT, PT, RZ, R8, RZ, P5, !PT ;  /* 0x00000008ff21b210 */ /* 0x000fe20002ffe4ff */
[----:B------:R-:W2:Y:S01]  /*77e0*/  @!P2 LDG.E.U16.CONSTANT R16, desc[UR10][R16.64+0x40] ;  /* 0x0000400a1010a981 */ /* 0x000ea2000c1e9500 */
[----:B---3--:R-:W-:Y:S01]  /*77f0*/  @!P2 IADD3 R18, P5, PT, R35, R18, RZ ;  /* 0x000000122312a210 */ /* 0x008fe20007fbe0ff */
[----:B------:R-:W-:Y:S01]  /*7800*/  @!P4 IMAD.X R35, RZ, RZ, R8, P6 ;  /* 0x000000ffff23c224 */ /* 0x000fe200030e0608 */
[C---:B------:R-:W-:Y:S01]  /*7810*/  @!P3 SHF.L.U64.HI R8, R34.reuse, 0x1, R33 ;  /* 0x000000012208b819 */ /* 0x040fe20000010221 */
[----:B------:R-:W-:Y:S01]  /*7820*/  @!P3 IMAD.SHL.U32 R33, R34, 0x2, RZ ;  /* 0x000000022221b824 */ /* 0x000fe200078e00ff */
[----:B------:R-:W-:Y:S01]  /*7830*/  @!P2 IADD3.X R19, PT, PT, R32, R19, RZ, P5, !PT ;  /* 0x000000132013a210 */ /* 0x000fe20002ffe4ff */
[----:B-1----:R-:W-:-:S03]  /*7840*/  @!P4 IMAD.SHL.U32 R21, R36, 0x2, RZ ;  /* 0x000000022415c824 */ /* 0x002fc600078e00ff */
[C---:B0-----:R-:W-:Y:S01]  /*7850*/  @!P3 IADD3 R22, P6, PT, R33.reuse, R22, RZ ;  /* 0x000000162116b210 */ /* 0x041fe20007fde0ff */
[----:B------:R-:W3:Y:S01]  /*7860*/  @!P2 LDG.E.U16.CONSTANT R18, desc[UR10][R18.64+0x40] ;  /* 0x0000400a1212a981 */ /* 0x000ee2000c1e9500 */
[----:B------:R-:W-:Y:S02]  /*7870*/  @!P3 IADD3 R26, P5, PT, R33, R26, RZ ;  /* 0x0000001a211ab210 */ /* 0x000fe40007fbe0ff */
[----:B------:R-:W-:Y:S01]  /*7880*/  @!P4 SHF.L.U64.HI R32, R36, 0x1, R35 ;  /* 0x000000012420c819 */ /* 0x000fe20000010223 */
[C---:B------:R-:W-:Y:S01]  /*7890*/  @!P3 IMAD.X R23, R8.reuse, 0x1, R23, P6 ;  /* 0x000000010817b824 */ /* 0x040fe200030e0617 */
[C---:B------:R-:W-:Y:S02]  /*78a0*/  @!P4 IADD3 R28, P6, PT, R21.reuse, R28, RZ ;  /* 0x0000001c151cc210 */ /* 0x040fe40007fde0ff */
[----:B------:R-:W-:Y:S02]  /*78b0*/  @!P3 IADD3.X R27, PT, PT, R8, R27, RZ, P5, !PT ;  /* 0x0000001b081bb210 */ /* 0x000fe40002ffe4ff */
[----:B------:R-:W3:Y:S01]  /*78c0*/  @!P3 LDG.E.U16.CONSTANT R22, desc[UR10][R22.64+0x80] ;  /* 0x0000800a1616b981 */ /* 0x000ee2000c1e9500 */
[----:B------:R-:W-:Y:S01]  /*78d0*/  @!P4 IADD3 R30, P5, PT, R21, R30, RZ ;  /* 0x0000001e151ec210 */ /* 0x000fe20007fbe0ff */
[----:B------:R-:W-:-:S02]  /*78e0*/  @!P4 IMAD.X R29, R32, 0x1, R29, P6 ;  /* 0x00000001201dc824 */ /* 0x000fc400030e061d */
[----:B------:R-:W3:Y:S02]  /*78f0*/  @!P3 LDG.E.U16.CONSTANT R26, desc[UR10][R26.64+0x80] ;  /* 0x0000800a1a1ab981 */ /* 0x000ee4000c1e9500 */
[----:B------:R-:W-:Y:S02]  /*7900*/  @!P4 IMAD.X R31, R32, 0x1, R31, P5 ;  /* 0x00000001201fc824 */ /* 0x000fe400028e061f */
[----:B------:R-:W3:Y:S04]  /*7910*/  @!P4 LDG.E.U16.CONSTANT R28, desc[UR10][R28.64+0xc0] ;  /* 0x0000c00a1c1cc981 */ /* 0x000ee8000c1e9500 */
[----:B------:R-:W3:Y:S01]  /*7920*/  @!P4 LDG.E.U16.CONSTANT R30, desc[UR10][R30.64+0xc0] ;  /* 0x0000c00a1e1ec981 */ /* 0x000ee2000c1e9500 */
[----:B------:R-:W-:Y:S02]  /*7930*/  ISETP.NE.AND P5, PT, R56, 0x2, PT ;  /* 0x000000023800780c */ /* 0x000fe40003fa5270 */
[----:B----4-:R-:W-:Y:S01]  /*7940*/  @!P1 SHF.L.U32 R20, R20, 0x10, RZ ;  /* 0x0000001014149819 */ /* 0x010fe200000006ff */
[----:B--2---:R-:W-:-:S04]  /*7950*/  @!P1 IMAD.U32 R24, R24, 0x10000, RZ ;  /* 0x0001000018189824 */ /* 0x004fc800078e00ff */
[C---:B------:R-:W-:Y:S01]  /*7960*/  @!P1 FFMA R7, R9.reuse, R20, R7 ;  /* 0x0000001409079223 */ /* 0x040fe20000000007 */
[----:B------:R-:W-:Y:S01]  /*7970*/  @!P1 FFMA R15, R9, R24, R15 ;  /* 0x00000018090f9223 */ /* 0x000fe2000000000f */
[----:B------:R-:W-:-:S04]  /*7980*/  @!P2 IMAD.U32 R17, R16, 0x10000, RZ ;  /* 0x000100001011a824 */ /* 0x000fc800078e00ff */
[----:B------:R-:W-:Y:S01]  /*7990*/  @!P2 FFMA R6, R9, R17, R6 ;  /* 0x000000110906a223 */ /* 0x000fe20000000006 */
[----:B---3--:R-:W-:-:S05]  /*79a0*/  @!P2 SHF.L.U32 R18, R18, 0x10, RZ ;  /* 0x000000101212a819 */ /* 0x008fca00000006ff */
[C---:B------:R-:W-:Y:S01]  /*79b0*/  @!P2 FFMA R14, R9.reuse, R18, R14 ;  /* 0x00000012090ea223 */ /* 0x040fe2000000000e */
[----:B------:R-:W-:Y:S02]  /*79c0*/  @!P3 IMAD.U32 R22, R22, 0x10000, RZ ;  /* 0x000100001616b824 */ /* 0x000fe400078e00ff */
[----:B------:R-:W-:Y:S01]  /*79d0*/  @!P3 IMAD.U32 R26, R26, 0x10000, RZ ;  /* 0x000100001a1ab824 */ /* 0x000fe200078e00ff */
[----:B------:R-:W-:Y:S01]  /*79e0*/  @!P4 SHF.L.U32 R17, R28, 0x10, RZ ;  /* 0x000000101c11c819 */ /* 0x000fe200000006ff */
        /* <DEDUP_REMOVED lines=14> */
[-C--:B------:R-:W-:Y:S01]  /*7ad0*/  @!P1 IADD3.X R17, PT, PT, RZ, R11.reuse, RZ, P5, !PT ;  /* 0x0000000bff119210 */ /* 0x080fe20002ffe4ff */
[----:B------:R-:W-:Y:S01]  /*7ae0*/  @!P1 IMAD.SHL.U32 R25, R28, 0x2, RZ ;  /* 0x000000021c199824 */ /* 0x000fe200078e00ff */
[----:B------:R-:W-:Y:S01]  /*7af0*/  @!P2 IADD3.X R27, PT, PT, RZ, R11, RZ, P6, !PT ;  /* 0x0000000bff1ba210 */ /* 0x000fe200037fe4ff */
[----:B------:R-:W-:Y:S01]  /*7b00*/  @!P2 IMAD.SHL.U32 R33, R26, 0x2, RZ ;  /* 0x000000021a21a824 */ /* 0x000fe200078e00ff */
[----:B------:R-:W-:-:S02]  /*7b10*/  @!P1 SHF.L.U64.HI R28, R28, 0x1, R17 ;  /* 0x000000011c1c9819 */ /* 0x000fc40000010211 */
[----:B------:R-:W-:Y:S01]  /*7b20*/  @!P2 SHF.L.U64.HI R30, R26, 0x1, R27 ;  /* 0x000000011a1ea819 */ /* 0x000fe2000001021b */
[----:B------:R-:W3:Y:S01]  /*7b30*/  @!P2 LDC.64 R16, c[0x0][0x390] ;  /* 0x0000e400ff10ab82 */ /* 0x000ee20000000a00 */
[----:B0-----:R-:W-:-:S05]  /*7b40*/  @!P1 IADD3 R18, P5, PT, R25, R18, RZ ;  /* 0x0000001219129210 */ /* 0x001fca0007fbe0ff */
[C---:B------:R-:W-:Y:S01]  /*7b50*/  @!P1 IMAD.X R19, R28.reuse, 0x1, R19, P5 ;  /* 0x000000011c139824 */ /* 0x040fe200028e0613 */
[----:B-1----:R-:W-:Y:S01]  /*7b60*/  @!P1 IADD3 R22, P5, PT, R25, R22, RZ ;  /* 0x0000001619169210 */ /* 0x002fe20007fbe0ff */
[----:B------:R-:W0:Y:S03]  /*7b70*/  @!P3 LDC.64 R20, c[0x0][0x388] ;  /* 0x0000e200ff14bb82 */ /* 0x000e260000000a00 */
[----:B------:R-:W4:Y:S01]  /*7b80*/  @!P1 LDG.E.U16.CONSTANT R18, desc[UR10][R18.64] ;  /* 0x0000000a12129981 */ /* 0x000f22000c1e9500 */
[----:B------:R-:W-:Y:S01]  /*7b90*/  @!P1 IMAD.X R23, R28, 0x1, R23, P5 ;  /* 0x000000011c179824 */ /* 0x000fe200028e0617 */
[----:B------:R-:W-:Y:S02]  /*7ba0*/  @!P3 IADD3 R32, P5, PT, R2, R31, RZ ;  /* 0x0000001f0220b210 */ /* 0x000fe40007fbe0ff */
[----:B--2---:R-:W-:Y:S01]  /*7bb0*/  @!P2 IADD3 R8, P6, PT, R33, R8, RZ ;  /* 0x000000082108a210 */ /* 0x004fe20007fde0ff */
[----:B------:R-:W1:Y:S01]  /*7bc0*/  @!P3 LDC.64 R24, c[0x0][0x390] ;  /* 0x0000e400ff18bb82 */ /* 0x000e620000000a00 */
[----:B------:R-:W2:Y:S07]  /*7bd0*/  @!P1 LDG.E.U16.CONSTANT R22, desc[UR10][R22.64] ;  /* 0x0000000a16169981 */ /* 0x000eae000c1e9500 */
[----:B------:R-:W1:Y:S01]  /*7be0*/  @!P4 LDC.64 R26, c[0x0][0x388] ;  /* 0x0000e200ff1acb82 */ /* 0x000e620000000a00 */
[----:B------:R-:W-:-:S07]  /*7bf0*/  @!P2 IADD3.X R9, PT, PT, R30, R9, RZ, P6, !PT ;  /* 0x000000091e09a210 */ /* 0x000fce00037fe4ff */
[----:B------:R-:W1:Y:S01]  /*7c00*/  @!P4 LDC.64 R28, c[0x0][0x390] ;  /* 0x0000e400ff1ccb82 */ /* 0x000e620000000a00 */
[----:B------:R-:W-:Y:S01]  /*7c10*/  @!P4 IADD3 R35, P6, PT, R2, R31, RZ ;  /* 0x0000001f0223c210 */ /* 0x000fe20007fde0ff */
[--C-:B------:R-:W-:Y:S01]  /*7c20*/  @!P3 IMAD.X R31, RZ, RZ, R11.reuse, P5 ;  /* 0x000000ffff1fb224 */ /* 0x100fe200028e060b */
[----:B---3--:R-:W-:Y:S01]  /*7c30*/  @!P2 IADD3 R16, P5, PT, R33, R16, RZ ;  /* 0x000000102110a210 */ /* 0x008fe20007fbe0ff */
[----:B------:R-:W3:Y:S02]  /*7c40*/  @!P2 LDG.E.U16.CONSTANT R8, desc[UR10][R8.64+0x40] ;  /* 0x0000400a0808a981 */ /* 0x000ee4000c1e9500 */
[----:B------:R-:W-:Y:S01]  /*7c50*/  @!P4 IMAD.X R36, RZ, RZ, R11, P6 ;  /* 0x000000ffff24c224 */ /* 0x000fe200030e060b */
[----:B------:R-:W-:Y:S01]  /*7c60*/  @!P3 SHF.L.U32 R11, R32, 0x1, RZ ;  /* 0x00000001200bb819 */ /* 0x000fe200000006ff */
[----:B------:R-:W-:Y:S01]  /*7c70*/  @!P2 IMAD.X R17, R30, 0x1, R17, P5 ;  /* 0x000000011e11a824 */ /* 0x000fe200028e0611 */
[----:B------:R-:W-:Y:S02]  /*7c80*/  @!P3 SHF.L.U64.HI R34, R32, 0x1, R31 ;  /* 0x000000012022b819 */ /* 0x000fe4000001021f */
[C---:B------:R-:W-:Y:S01]  /*7c90*/  @!P4 SHF.L.U64.HI R36, R35.reuse, 0x1, R36 ;  /* 0x000000012324c819 */ /* 0x040fe20000010224 */
[----:B------:R-:W-:Y:S01]  /*7ca0*/  @!P4 IMAD.SHL.U32 R35, R35, 0x2, RZ ;  /* 0x000000022323c824 */ /* 0x000fe200078e00ff */
[C---:B0-----:R-:W-:Y:S01]  /*7cb0*/  @!P3 IADD3 R20, P6, PT, R11.reuse, R20, RZ ;  /* 0x000000140b14b210 */ /* 0x041fe20007fde0ff */
[----:B------:R-:W3:Y:S01]  /*7cc0*/  @!P2 LDG.E.U16.CONSTANT R16, desc[UR10][R16.64+0x40] ;  /* 0x0000400a1010a981 */ /* 0x000ee2000c1e9500 */
[----:B-1----:R-:W-:-:S02]  /*7cd0*/  @!P3 IADD3 R24, P5, PT, R11, R24, RZ ;  /* 0x000000180b18b210 */ /* 0x002fc40007fbe0ff */
[C---:B------:R-:W-:Y:S02]  /*7ce0*/  @!P3 IADD3.X R21, PT, PT, R34.reuse, R21, RZ, P6, !PT ;  /* 0x000000152215b210 */ /* 0x040fe400037fe4ff */
[C---:B------:R-:W-:Y:S01]  /*7cf0*/  @!P4 IADD3 R26, P6, PT, R35.reuse, R26, RZ ;  /* 0x0000001a231ac210 */ /* 0x040fe20007fde0ff */
        /* <DEDUP_REMOVED lines=8> */
[----:B----4-:R-:W-:Y:S02]  /*7d80*/  @!P1 IMAD.U32 R18, R18, 0x10000, RZ ;  /* 0x0001000012129824 */ /* 0x010fe400078e00ff */
[----:B--2---:R-:W-:Y:S02]  /*7d90*/  @!P1 IMAD.U32 R22, R22, 0x10000, RZ ;  /* 0x0001000016169824 */ /* 0x004fe400078e00ff */
[C---:B------:R-:W-:Y:S02]  /*7da0*/  @!P1 FFMA R7, R10.reuse, R18, R7 ;  /* 0x000000120a079223 */ /* 0x040fe40000000007 */
[----:B------:R-:W-:Y:S01]  /*7db0*/  @!P1 FFMA R15, R10, R22, R15 ;  /* 0x000000160a0f9223 */ /* 0x000fe2000000000f */
[----:B---3--:R-:W-:-:S05]  /*7dc0*/  @!P2 SHF.L.U32 R9, R8, 0x10, RZ ;  /* 0x000000100809a819 */ /* 0x008fca00000006ff */
[----:B------:R-:W-:Y:S01]  /*7dd0*/  @!P2 FFMA R6, R10, R9, R6 ;  /* 0x000000090a06a223 */ /* 0x000fe20000000006 */
[----:B------:R-:W-:-:S04]  /*7de0*/  @!P2 IMAD.U32 R9, R16, 0x10000, RZ ;  /* 0x000100001009a824 */ /* 0x000fc800078e00ff */
[----:B------:R-:W-:Y:S01]  /*7df0*/  @!P2 FFMA R14, R10, R9, R14 ;  /* 0x000000090a0ea223 */ /* 0x000fe2000000000e */
[----:B------:R-:W-:Y:S01]  /*7e00*/  @!P3 IMAD.U32 R20, R20, 0x10000, RZ ;  /* 0x000100001414b824 */ /* 0x000fe200078e00ff */
[----:B------:R-:W-:Y:S01]  /*7e10*/  @!P3 SHF.L.U32 R24, R24, 0x10, RZ ;  /* 0x000000101818b819 */ /* 0x000fe200000006ff */
[----:B------:R-:W-:Y:S02]  /*7e20*/  @!P4 IMAD.U32 R11, R26, 0x10000, RZ ;  /* 0x000100001a0bc824 */ /* 0x000fe400078e00ff */
[----:B------:R-:W-:Y:S02]  /*7e30*/  @!P4 IMAD.U32 R17, R28, 0x10000, RZ ;  /* 0x000100001c11c824 */ /* 0x000fe400078e00ff */
[C---:B------:R-:W-:Y:S01]  /*7e40*/  @!P3 FFMA R5, R10.reuse, R20, R5 ;  /* 0x000000140a05b223 */ /* 0x040fe20000000005 */
[C---:B------:R-:W-:Y:S01]  /*7e50*/  @!P3 FFMA R13, R10.reuse, R24, R13 ;  /* 0x000000180a0db223 */ /* 0x040fe2000000000d */
[C---:B------:R-:W-:Y:S01]  /*7e60*/  @!P4 FFMA R4, R10.reuse, R11, R4 ;  /* 0x0000000b0a04c223 */ /* 0x040fe20000000004 */
[----:B------:R-:W-:-:S07]  /*7e70*/  @!P4 FFMA R12, R10, R17, R12 ;  /* 0x000000110a0cc223 */ /* 0x000fce000000000c */
.L_x_2658:
[CC--:B------:R-:W-:Y:S01]  /*7e80*/  ISETP.GE.AND P3, PT, R2.reuse, R3.reuse, PT ;  /* 0x000000030200720c */ /* 0x0c0fe20003f66270 */
[C---:B------:R-:W-:Y:S01]  /*7e90*/  VIADD R10, R2.reuse, 0x40 ;  /* 0x00000040020a7836 */ /* 0x040fe20000000000 */
[C---:B------:R-:W-:Y:S01]  /*7ea0*/  IADD3 R8, PT, PT, R2.reuse, 0x20, RZ ;  /* 0x0000002002087810 */ /* 0x040fe20007ffe0ff */
[----:B------:R-:W-:Y:S01]  /*7eb0*/  VIADD R16, R2, 0x60 ;  /* 0x0000006002107836 */ /* 0x000fe20000000000 */
[----:B------:R-:W-:Y:S02]  /*7ec0*/  BSSY.RECONVERGENT B1, `(.L_x_2659) ;  /* 0x0000020000017945 */ /* 0x000fe40003800200 */
[-C--:B------:R-:W-:Y:S02]  /*7ed0*/  ISETP.GE.AND P5, PT, R8, R3.reuse, PT ;  /* 0x000000030800720c */ /* 0x080fe40003fa6270 */
[-C--:B------:R-:W-:Y:S02]  /*7ee0*/  ISETP.GE.AND P2, PT, R10, R3.reuse, PT ;  /* 0x000000030a00720c */ /* 0x080fe40003f46270 */
[----:B------:R-:W-:-:S02]  /*7ef0*/  ISETP.GE.AND P1, PT, R16, R3, PT ;  /* 0x000000031000720c */ /* 0x000fc40003f26270 */
[----:B------:R-:W-:Y:S01]  /*7f00*/  LEA R3, R2, R55, 0x2 ;  /* 0x0000003702037211 */ /* 0x000fe200078e10ff */
[----:B------:R-:W-:Y:S10]  /*7f10*/  @P3 BRA `(.L_x_2660) ;  /* 0x0000000000683947 */ /* 0x000ff40003800000 */
        /* <DEDUP_REMOVED lines=26> */
.L_x_2660:
[----:B------:R-:W-:Y:S05]  /*80c0*/  BSYNC.RECONVERGENT B1 ;  /* 0x0000000000017941 */ /* 0x000fea0003800200 */
.L_x_2659:
        /* <DEDUP_REMOVED lines=28> */
.L_x_2662:
[----:B------:R-:W-:Y:S05]  /*8290*/  BSYNC.RECONVERGENT B1 ;  /* 0x0000000000017941 */ /* 0x000fea0003800200 */
.L_x_2661:
        /* <DEDUP_REMOVED lines=28> */
.L_x_2664:
[----:B------:R-:W-:Y:S05]  /*8460*/  BSYNC.RECONVERGENT B1 ;  /* 0x0000000000017941 */ /* 0x000fea0003800200 */
.L_x_2663:
        /* <DEDUP_REMOVED lines=9> */
[C---:B0-2---:R-:W-:Y:S01]  /*8500*/  FMUL R2, |R5|.reuse, 2.8853900432586669922 ;  /* 0x4038aa3b05027820 */ /* 0x045fe20000400200 */
        /* <DEDUP_REMOVED lines=18> */
.L_x_2666:
[----:B------:R-:W-:Y:S05]  /*8630*/  BSYNC.RECONVERGENT B1 ;  /* 0x0000000000017941 */ /* 0x000fea0003800200 */
.L_x_2665:
[----:B------:R-:W-:Y:S05]  /*8640*/  @!P0 BRA `(.L_x_2667) ;  /* 0xffffffd400f48947 */ /* 0x000fea000383ffff */
.L_x_2614:
[----:B------:R-:W-:Y:S05]  /*8650*/  BSYNC.RECONVERGENT B0 ;  /* 0x0000000000007941 */ /* 0x000fea0003800200 */
.L_x_2613:
[----:B------:R-:W4:Y:S01]  /*8660*/  LDCU UR5, c[0x0][0x3c8] ;  /* 0x00007900ff0577ac */ /* 0x000f220008000800 */
[----:B------:R-:W-:Y:S01]  /*8670*/  BAR.SYNC.DEFER_BLOCKING 0x0 ;  /* 0x0000000000007b1d */ /* 0x000fe20000010000 */
[----:B----4-:R-:W-:-:S13]  /*8680*/  ISETP.GE.AND P0, PT, R50, UR5, PT ;  /* 0x0000000532007c0c */ /* 0x010fda000bf06270 */
[----:B------:R-:W-:Y:S05]  /*8690*/  @P0 EXIT ;  /* 0x000000000000094d */ /* 0x000fea0003800000 */
[----:B------:R-:W4:Y:S01]  /*86a0*/  LDCU UR4, c[0x0][0x3cc] ;  /* 0x00007980ff0477ac */ /* 0x000f220008000800 */
[----:B------:R-:W-:Y:S02]  /*86b0*/  UIMAD UR8, UR5, 0x3, URZ ;  /* 0x00000003050878a4 */ /* 0x000fe4000f8e02ff */
[----:B------:R-:W-:Y:S01]  /*86c0*/  USHF.L.U32 UR5, UR5, 0x1, URZ ;  /* 0x0000000105057899 */ /* 0x000fe200080006ff */
[----:B------:R-:W0:Y:S01]  /*86d0*/  LDCU.64 UR12, c[0x0][0x398] ;  /* 0x00007300ff0c77ac */ /* 0x000e220008000a00 */
[----:B----4-:R-:W-:Y:S02]  /*86e0*/  ULOP3.LUT UR7, UR4, 0x7ffffffc, URZ, 0xc0, !UPT ;  /* 0x7ffffffc04077892 */ /* 0x010fe4000f8ec0ff */
[----:B------:R-:W-:Y:S02]  /*86f0*/  UIADD3 UR6, UPT, UPT, UR4, -0x1, URZ ;  /* 0xffffffff04067890 */ /* 0x000fe4000fffe0ff */
[----:B------:R-:W-:Y:S02]  /*8700*/  ULOP3.LUT UR4, UR4, 0x3, URZ, 0xc0, !UPT ;  /* 0x0000000304047892 */ /* 0x000fe4000f8ec0ff */
[----:B------:R-:W-:-:S02]  /*8710*/  UIADD3 UR9, UPT, UPT, -UR7, URZ, URZ ;  /* 0x000000ff07097290 */ /* 0x000fc4000fffe1ff */
[----:B0-----:R-:W-:-:S11]  /*8720*/  UISETP.GE.U32.AND UP0, UPT, UR6, 0x3, UPT ;  /* 0x000000030600788c */ /* 0x001fd6000bf06070 */
.L_x_2683:
[----:B0-----:R-:W0:Y:S01]  /*8730*/  LDCU UR6, c[0x0][0x3cc] ;  /* 0x00007980ff0677ac */ /* 0x001e220008000800 */
[----:B--2---:R-:W-:Y:S01]  /*8740*/  HFMA2 R8, -RZ, RZ, 0, 0 ;  /* 0x00000000ff087431 */ /* 0x004fe200000001ff */
[----:B-1----:R-:W-:Y:S01]  /*8750*/  CS2R R10, SRZ ;  /* 0x00000000000a7805 */ /* 0x002fe2000001ff00 */
[----:B---3--:R-:W-:Y:S01]  /*8760*/  IMAD.MOV.U32 R12, RZ, RZ, RZ ;  /* 0x000000ffff0c7224 */ /* 0x008fe200078e00ff */
[----:B0-----:R-:W-:-:S09]  /*8770*/  UISETP.GE.AND UP1, UPT, UR6, 0x1, UPT ;  /* 0x000000010600788c */ /* 0x001fd2000bf26270 */
[----:B------:R-:W-:Y:S05]  /*8780*/  BRA.U !UP1, `(.L_x_2668) ;  /* 0x0000000909cc7547 */ /* 0x000fea000b800000 */
[----:B------:R-:W-:Y:S01]  /*8790*/  IMAD.IADD R9, R54, 0x1, R50 ;  /* 0x0000000136097824 */ /* 0x000fe200078e0232 */
[----:B------:R-:W-:Y:S01]  /*87a0*/  MOV R4, RZ ;  /* 0x000000ff00047202 */ /* 0x000fe20000000f00 */
[----:B------:R-:W-:Y:S01]  /*87b0*/  IMAD.MOV.U32 R11, RZ, RZ, RZ ;  /* 0x000000ffff0b7224 */ /* 0x000fe200078e00ff */
[----:B------:R-:W-:Y:S06]  /*87c0*/  BRA.U !UP0, `(.L_x_2669) ;  /* 0x0000000508987547 */ /* 0x000fec000b800000 */
[----:B------:R-:W0:Y:S01]  /*87d0*/  LDC R14, c[0x0][0x3c8] ;  /* 0x0000f200ff0e7b82 */ /* 0x000e220000000800 */
[----:B------:R-:W1:Y:S01]  /*87e0*/  LDCU UR14, c[0x0][0x3c8] ;  /* 0x00007900ff0e77ac */ /* 0x000e620008000800 */
[----:B------:R-:W-:Y:S02]  /*87f0*/  HFMA2 R27, -RZ, RZ, 0, 0 ;  /* 0x00000000ff1b7431 */ /* 0x000fe400000001ff */
[C---:B------:R-:W-:Y:S01]  /*8800*/  VIADD R13, R9.reuse, 0x20 ;  /* 0x00000020090d7836 */ /* 0x040fe20000000000 */
[----:B------:R-:W-:Y:S01]  /*8810*/  IADD3 R15, PT, PT, R9, 0x40, RZ ;  /* 0x00000040090f7810 */ /* 0x000fe20007ffe0ff */
[----:B------:R-:W2:Y:S01]  /*8820*/  LDCU UR6, c[0x0][0x3c8] ;  /* 0x00007900ff0677ac */ /* 0x000ea20008000800 */
[----:B------:R-:W-:Y:S01]  /*8830*/  VIADD R25, R49, 0x8 ;  /* 0x0000000831197836 */ /* 0x000fe20000000000 */
[----:B------:R-:W-:Y:S01]  /*8840*/  CS2R R10, SRZ ;  /* 0x00000000000a7805 */ /* 0x000fe2000001ff00 */
[----:B------:R-:W-:Y:S01]  /*8850*/  VIADD R19, R9, 0x60 ;  /* 0x0000006009137836 */ /* 0x000fe20000000000 */
[----:B------:R-:W-:Y:S01]  /*8860*/  MOV R38, UR9 ;  /* 0x0000000900267c02 */ /* 0x000fe20008000f00 */
[----:B------:R-:W-:-:S02]  /*8870*/  IMAD.U32 R17, RZ, RZ, UR5 ;  /* 0x00000005ff117e24 */ /* 0x000fc4000f8e00ff */
[----:B------:R-:W-:Y:S02]  /*8880*/  IMAD.U32 R21, RZ, RZ, UR8 ;  /* 0x00000008ff157e24 */ /* 0x000fe4000f8e00ff */
[----:B------:R-:W-:Y:S02]  /*8890*/  IMAD.MOV.U32 R8, RZ, RZ, RZ ;  /* 0x000000ffff087224 */ /* 0x000fe400078e00ff */
[----:B------:R-:W-:Y:S01]  /*88a0*/  IMAD.MOV.U32 R12, RZ, RZ, RZ ;  /* 0x000000ffff0c7224 */ /* 0x000fe200078e00ff */
[----:B-1----:R-:W-:Y:S02]  /*88b0*/  ISETP.GE.AND P0, PT, R9, UR14, PT ;  /* 0x0000000e09007c0c */ /* 0x002fe4000bf06270 */
[----:B--2---:R-:W-:-:S11]  /*88c0*/  MOV R23, UR6 ;  /* 0x0000000600177c02 */ /* 0x004fd60008000f00 */
.L_x_2670:
[----:B------:R-:W-:Y:S02]  /*88d0*/  SHF.R.S32.HI R3, RZ, 0x1f, R27 ;  /* 0x0000001fff037819 */ /* 0x000fe4000001141b */
[C-C-:B------:R-:W-:Y:S02]  /*88e0*/  IADD3 R2, P1, P2, R9.reuse, R27, R0.reuse ;  /* 0x0000001b09027210 */ /* 0x140fe40007a3e000 */
[----:B------:R-:W-:Y:S02]  /*88f0*/  IADD3 R4, P4, P5, R9, R23, R0 ;  /* 0x0000001709047210 */ /* 0x000fe40007d9e000 */
[----:B------:R-:W-:Y:S02]  /*8900*/  IADD3.X R5, PT, PT, RZ, R3, R48, P1, P2 ;  /* 0x00000003ff057210 */ /* 0x000fe40000fe4430 */
[----:B------:R-:W-:Y:S02]  /*8910*/  LEA R28, P1, R2, UR12, 0x1 ;  /* 0x0000000c021c7c11 */ /* 0x000fe4000f8208ff */
[----:B------:R-:W-:-:S02]  /*8920*/  SHF.R.S32.HI R3, RZ, 0x1f, R23 ;  /* 0x0000001fff037819 */ /* 0x000fc40000011417 */
[----:B------:R-:W-:Y:S02]  /*8930*/  LEA.HI.X R29, R2, UR13, R5, 0x1, P1 ;  /* 0x0000000d021d7c11 */ /* 0x000fe400088f0c05 */
[----:B------:R-:W-:Y:S02]  /*8940*/  IADD3.X R3, PT, PT, RZ, R3, R48, P4, P5 ;  /* 0x00000003ff037210 */ /* 0x000fe400027ea430 */
[----:B------:R-:W-:Y:S01]  /*8950*/  LEA R2, P6, R4, UR12, 0x1 ;  /* 0x0000000c04027c11 */ /* 0x000fe2000f8c08ff */
[----:B------:R-:W2:Y:S01]  /*8960*/  @!P0 LDG.E.U16.CONSTANT R16, desc[UR10][R28.64] ;  /* 0x0000000a1c108981 */ /* 0x000ea2000c1e9500 */
[----:B0-----:R-:W-:Y:S02]  /*8970*/  ISETP.GE.AND P2, PT, R13, R14, PT ;  /* 0x0000000e0d00720c */ /* 0x001fe40003f46270 */
[----:B------:R-:W-:Y:S02]  /*8980*/  SHF.R.S32.HI R5, RZ, 0x1f, R17 ;  /* 0x0000001fff057819 */ /* 0x000fe40000011411 */
[----:B------:R-:W-:-:S02]  /*8990*/  IADD3 R31, P4, P5, R9, R17, R0 ;  /* 0x00000011091f7210 */ /* 0x000fc40007d9e000 */
[----:B------:R-:W-:Y:S02]  /*89a0*/  LEA.HI.X R3, R4, UR13, R3, 0x1, P6 ;  /* 0x0000000d04037c11 */ /* 0x000fe4000b0f0c03 */
[-C--:B------:R-:W-:Y:S02]  /*89b0*/  ISETP.GE.AND P3, PT, R15, R14.reuse, PT ;  /* 0x0000000e0f00720c */ /* 0x080fe40003f66270 */
[CC--:B------:R-:W-:Y:S02]  /*89c0*/  ISETP.GE.AND P6, PT, R9.reuse, R14.reuse, PT ;  /* 0x0000000e0900720c */ /* 0x0c0fe40003fc6270 */
[----:B------:R-:W-:Y:S01]  /*89d0*/  IADD3.X R34, PT, PT, RZ, R5, R48, P4, P5 ;  /* 0x00000005ff227210 */ /* 0x000fe200027ea430 */
[----:B------:R-:W3:Y:S01]  /*89e0*/  @!P2 LDG.E.U16.CONSTANT R18, desc[UR10][R28.64+0x40] ;  /* 0x0000400a1c12a981 */ /* 0x000ee2000c1e9500 */
[----:B------:R-:W-:Y:S02]  /*89f0*/  SHF.R.S32.HI R7, RZ, 0x1f, R21 ;  /* 0x0000001fff077819 */ /* 0x000fe40000011415 */
[----:B------:R-:W-:Y:S01]  /*8a00*/  IADD3 R5, P4, P5, R9, R21, R0 ;  /* 0x0000001509057210 */ /* 0x000fe20007d9e000 */
[----:B------:R-:W4:Y:S01]  /*8a10*/  @!P2 LDG.E.U16.CONSTANT R26, desc[UR10][R2.64+0x40] ;  /* 0x0000400a021aa981 */ /* 0x000f22000c1e9500 */
[----:B------:R-:W-:-:S02]  /*8a20*/  ISETP.GE.AND P1, PT, R19, R14, PT ;  /* 0x0000000e1300720c */ /* 0x000fc40003f26270 */
[----:B------:R-:W-:Y:S01]  /*8a30*/  IADD3.X R32, PT, PT, RZ, R7, R48, P4, P5 ;  /* 0x00000007ff207210 */ /* 0x000fe200027ea430 */
[----:B------:R-:W4:Y:S01]  /*8a40*/  @!P3 LDG.E.U16.CONSTANT R20, desc[UR10][R28.64+0x80] ;  /* 0x0000800a1c14b981 */ /* 0x000f22000c1e9500 */
[----:B------:R-:W-:Y:S02]  /*8a50*/  LEA R6, P4, R31, UR12, 0x1 ;  /* 0x0000000c1f067c11 */ /* 0x000fe4000f8808ff */
[----:B------:R-:W-:Y:S01]  /*8a60*/  LEA R4, P5, R5, UR12, 0x1 ;  /* 0x0000000c05047c11 */ /* 0x000fe2000f8a08ff */
[----:B------:R-:W4:Y:S01]  /*8a70*/  @!P6 LDG.E.U16.CONSTANT R24, desc[UR10][R2.64] ;  /* 0x0000000a0218e981 */ /* 0x000f22000c1e9500 */
[----:B------:R-:W-:Y:S02]  /*8a80*/  LEA.HI.X R7, R31, UR13, R34, 0x1, P4 ;  /* 0x0000000d1f077c11 */ /* 0x000fe4000a0f0c22 */
[----:B------:R-:W-:Y:S01]  /*8a90*/  LEA.HI.X R5, R5, UR13, R32, 0x1, P5 ;  /* 0x0000000d05057c11 */ /* 0x000fe2000a8f0c20 */
[----:B------:R-:W4:Y:S04]  /*8aa0*/  @!P3 LDG.E.U16.CONSTANT R30, desc[UR10][R2.64+0x80] ;  /* 0x0000800a021eb981 */ /* 0x000f28000c1e9500 */
[----:B------:R-:W4:Y:S04]  /*8ab0*/  @!P6 LDG.E.U16.CONSTANT R32, desc[UR10][R6.64] ;  /* 0x0000000a0620e981 */ /* 0x000f28000c1e9500 */
[----:B------:R-:W4:Y:S04]  /*8ac0*/  @!P1 LDG.E.U16.CONSTANT R22, desc[UR10][R28.64+0xc0] ;  /* 0x0000c00a1c169981 */ /* 0x000f28000c1e9500 */
[----:B------:R-:W4:Y:S04]  /*8ad0*/  @!P2 LDG.E.U16.CONSTANT R36, desc[UR10][R4.64+0x40] ;  /* 0x0000400a0424a981 */ /* 0x000f28000c1e9500 */
[----:B------:R2:W4:Y:S04]  /*8ae0*/  @!P1 LDG.E.U16.CONSTANT R31, desc[UR10][R2.64+0xc0] ;  /* 0x0000c00a021f9981 */ /* 0x000528000c1e9500 */
[----:B------:R-:W4:Y:S04]  /*8af0*/  @!P2 LDG.E.U16.CONSTANT R28, desc[UR10][R6.64+0x40] ;  /* 0x0000400a061ca981 */ /* 0x000f28000c1e9500 */
[----:B------:R-:W4:Y:S04]  /*8b00*/  @!P3 LDG.E.U16.CONSTANT R33, desc[UR10][R6.64+0x80] ;  /* 0x0000800a0621b981 */ /* 0x000f28000c1e9500 */
[----:B------:R3:W4:Y:S04]  /*8b10*/  @!P1 LDG.E.U16.CONSTANT R34, desc[UR10][R6.64+0xc0] ;  /* 0x0000c00a06229981 */ /* 0x000728000c1e9500 */
[----:B------:R-:W4:Y:S04]  /*8b20*/  @!P1 LDG.E.U16.CONSTANT R39, desc[UR10][R4.64+0xc0] ;  /* 0x0000c00a04279981 */ /* 0x000f28000c1e9500 */
[----:B------:R-:W4:Y:S04]  /*8b30*/  @!P6 LDG.E.U16.CONSTANT R35, desc[UR10][R4.64] ;  /* 0x0000000a0423e981 */ /* 0x000f28000c1e9500 */
[----:B------:R0:W4:Y:S01]  /*8b40*/  @!P3 LDG.E.U16.CONSTANT R37, desc[UR10][R4.64+0x80] ;  /* 0x0000800a0425b981 */ /* 0x000122000c1e9500 */
[----:B------:R-:W-:-:S05]  /*8b50*/  IMAD R40, R14, 0x4, R25 ;  /* 0x000000040e287824 */ /* 0x000fca00078e0219 */
[----:B------:R-:W1:Y:S04]  /*8b60*/  LDS R41, [R40+-0x4] ;  /* 0xfffffc0028297984 */ /* 0x000e680000000800 */
[----:B------:R-:W0:Y:S04]  /*8b70*/  LDS R42, [R40] ;  /* 0x00000000282a7984 */ /* 0x000e280000000800 */
[----:B------:R-:W0:Y:S04]  /*8b80*/  LDS R43, [R40+0x4] ;  /* 0x00000400282b7984 */ /* 0x000e280000000800 */
[----:B------:R-:W0:Y:S01]  /*8b90*/  LDS R45, [R40+0x8] ;  /* 0x00000800282d7984 */ /* 0x000e220000000800 */
[----:B------:R-:W-:Y:S01]  /*8ba0*/  VIADD R38, R38, 0x4 ;  /* 0x0000000426267836 */ /* 0x000fe20000000000 */
[----:B------:R-:W-:Y:S01]  /*8bb0*/  IADD3 R25, PT, PT, R25, 0x10, RZ ;  /* 0x0000001019197810 */ /* 0x000fe20007ffe0ff */
[----:B------:R-:W-:-:S02]  /*8bc0*/  IMAD R27, R14, 0x4, R27 ;  /* 0x000000040e1b7824 */ /* 0x000fc400078e021b */
[C---:B------:R-:W-:Y:S02]  /*8bd0*/  IMAD R21, R14.reuse, 0x4, R21 ;  /* 0x000000040e157824 */ /* 0x040fe400078e0215 */
[C---:B------:R-:W-:Y:S02]  /*8be0*/  IMAD R17, R14.reuse, 0x4, R17 ;  /* 0x000000040e117824 */ /* 0x040fe400078e0211 */
[----:B------:R-:W-:Y:S02]  /*8bf0*/  IMAD R23, R14, 0x4, R23 ;  /* 0x000000040e177824 */ /* 0x000fe400078e0217 */
[----:B--2---:R-:W-:-:S04]  /*8c00*/  @!P0 IMAD.U32 R3, R16, 0x10000, RZ ;  /* 0x0001000010038824 */ /* 0x004fc800078e00ff */
[----:B-1----:R-:W-:Y:S01]  /*8c10*/  @!P0 FFMA R12, R41, R3, R12 ;  /* 0x00000003290c8223 */ /* 0x002fe2000000000c */
[----:B---3--:R-:W-:-:S05]  /*8c20*/  @!P2 SHF.L.U32 R7, R18, 0x10, RZ ;  /* 0x000000101207a819 */ /* 0x008fca00000006ff */
[C---:B------:R-:W-:Y:S01]  /*8c30*/  @!P2 FFMA R10, R41.reuse, R7, R10 ;  /* 0x00000007290aa223 */ /* 0x040fe2000000000a */
[----:B----4-:R-:W-:Y:S01]  /*8c40*/  @!P3 IMAD.U32 R3, R20, 0x10000, RZ ;  /* 0x000100001403b824 */ /* 0x010fe200078e00ff */
[----:B0-----:R-:W-:Y:S01]  /*8c50*/  @!P6 SHF.L.U32 R5, R24, 0x10, RZ ;  /* 0x000000101805e819 */ /* 0x001fe200000006ff */
[----:B------:R-:W-:Y:S02]  /*8c60*/  @!P2 IMAD.U32 R7, R26, 0x10000, RZ ;  /* 0x000100001a07a824 */ /* 0x000fe400078e00ff */
[----:B------:R-:W-:Y:S02]  /*8c70*/  @!P3 FFMA R8, R41, R3, R8 ;  /* 0x000000032908b223 */ /* 0x000fe40000000008 */
[C---:B------:R-:W-:Y:S01]  /*8c80*/  @!P6 FFMA R12, R42.reuse, R5, R12 ;  /* 0x000000052a0ce223 */ /* 0x040fe2000000000c */
[----:B------:R-:W-:Y:S01]  /*8c90*/  @!P2 FFMA R10, R42, R7, R10 ;  /* 0x000000072a0aa223 */ /* 0x000fe2000000000a */
[----:B------:R-:W-:-:S04]  /*8ca0*/  @!P6 IMAD.U32 R3, R32, 0x10000, RZ ;  /* 0x000100002003e824 */ /* 0x000fc800078e00ff */
[----:B------:R-:W-:Y:S01]  /*8cb0*/  @!P6 FFMA R12, R43, R3, R12 ;  /* 0x000000032b0ce223 */ /* 0x000fe2000000000c */
[----:B------:R-:W-:Y:S01]  /*8cc0*/  @!P2 SHF.L.U32 R3, R36, 0x10, RZ ;  /* 0x000000102403a819 */ /* 0x000fe200000006ff */
[----:B------:R-:W-:-:S04]  /*8cd0*/  @!P2 IMAD.U32 R5, R28, 0x10000, RZ ;  /* 0x000100001c05a824 */ /* 0x000fc800078e00ff */
[----:B------:R-:W-:Y:S01]  /*8ce0*/  @!P2 FFMA R10, R43, R5, R10 ;  /* 0x000000052b0aa223 */ /* 0x000fe2000000000a */
[----:B------:R-:W-:-:S03]  /*8cf0*/  @!P1 IMAD.U32 R22, R22, 0x10000, RZ ;  /* 0x0001000016169824 */ /* 0x000fc600078e00ff */
[----:B------:R-:W-:Y:S01]  /*8d00*/  @!P2 FFMA R10, R45, R3, R10 ;  /* 0x000000032d0aa223 */ /* 0x000fe2000000000a */
[----:B------:R-:W-:Y:S01]  /*8d10*/  ISETP.NE.AND P2, PT, R38, RZ, PT ;  /* 0x000000ff2600720c */ /* 0x000fe20003f45270 */
[----:B------:R-:W-:Y:S01]  /*8d20*/  @!P3 IMAD.U32 R29, R30, 0x10000, RZ ;  /* 0x000100001e1db824 */ /* 0x000fe200078e00ff */
[----:B------:R-:W-:Y:S01]  /*8d30*/  @!P1 SHF.L.U32 R2, R31, 0x10, RZ ;  /* 0x000000101f029819 */ /* 0x000fe200000006ff */
[----:B------:R-:W-:Y:S01]  /*8d40*/  @!P1 FFMA R11, R41, R22, R11 ;  /* 0x00000016290b9223 */ /* 0x000fe2000000000b */
[----:B------:R-:W-:Y:S01]  /*8d50*/  @!P3 SHF.L.U32 R33, R33, 0x10, RZ ;  /* 0x000000102121b819 */ /* 0x000fe200000006ff */
[----:B------:R-:W-:Y:S01]  /*8d60*/  @!P3 FFMA R8, R42, R29, R8 ;  /* 0x0000001d2a08b223 */ /* 0x000fe20000000008 */
[----:B------:R-:W-:Y:S02]  /*8d70*/  @!P1 IMAD.U32 R34, R34, 0x10000, RZ ;  /* 0x0001000022229824 */ /* 0x000fe400078e00ff */
[----:B------:R-:W-:Y:S01]  /*8d80*/  @!P1 FFMA R11, R42, R2, R11 ;  /* 0x000000022a0b9223 */ /* 0x000fe2000000000b */
[----:B------:R-:W-:Y:S01]  /*8d90*/  @!P1 SHF.L.U32 R2, R39, 0x10, RZ ;  /* 0x0000001027029819 */ /* 0x000fe200000006ff */
[----:B------:R-:W-:Y:S01]  /*8da0*/  @!P3 FFMA R8, R43, R33, R8 ;  /* 0x000000212b08b223 */ /* 0x000fe20000000008 */
[----:B------:R-:W-:-:S02]  /*8db0*/  @!P6 IMAD.U32 R35, R35, 0x10000, RZ ;  /* 0x000100002323e824 */ /* 0x000fc400078e00ff */
[----:B------:R-:W-:Y:S01]  /*8dc0*/  @!P1 FFMA R11, R43, R34, R11 ;  /* 0x000000222b0b9223 */ /* 0x000fe2000000000b */
[----:B------:R-:W-:Y:S02]  /*8dd0*/  @!P3 IMAD.U32 R37, R37, 0x10000, RZ ;  /* 0x000100002525b824 */ /* 0x000fe400078e00ff */
[C---:B------:R-:W-:Y:S01]  /*8de0*/  @!P6 FFMA R12, R45.reuse, R35, R12 ;  /* 0x000000232d0ce223 */ /* 0x040fe2000000000c */
[C---:B------:R-:W-:Y:S01]  /*8df0*/  @!P1 FFMA R11, R45.reuse, R2, R11 ;  /* 0x000000022d0b9223 */ /* 0x040fe2000000000b */
[----:B------:R-:W-:Y:S01]  /*8e00*/  @!P3 FFMA R8, R45, R37, R8 ;  /* 0x000000252d08b223 */ /* 0x000fe20000000008 */
[----:B------:R-:W-:Y:S06]  /*8e10*/  @P2 BRA `(.L_x_2670) ;  /* 0xfffffff800ac2947 */ /* 0x000fec000383ffff */
[----:B------:R-:W-:-:S07]  /*8e20*/  MOV R4, UR7 ;  /* 0x0000000700047c02 */ /* 0x000fce0008000f00 */
.L_x_2669:
[----:B------:R-:W-:-:S09]  /*8e30*/  UISETP.NE.AND UP1, UPT, UR4, URZ, UPT ;  /* 0x000000ff0400728c */ /* 0x000fd2000bf25270 */
[----:B------:R-:W-:Y:S05]  /*8e40*/  BRA.U !UP1, `(.L_x_2668) ;  /* 0x00000005091c7547 */ /* 0x000fea000b800000 */
[----:B------:R-:W0:Y:S01]  /*8e50*/  LDCU UR6, c[0x0][0x3c8] ;  /* 0x00007900ff0677ac */ /* 0x000e220008000800 */
[C---:B------:R-:W-:Y:S01]  /*8e60*/  VIADD R2, R9.reuse, 0x20 ;  /* 0x0000002009027836 */ /* 0x040fe20000000000 */
[C---:B------:R-:W-:Y:S01]  /*8e70*/  IADD3 R6, PT, PT, R9.reuse, 0x60, RZ ;  /* 0x0000006009067810 */ /* 0x040fe20007ffe0ff */
[----:B------:R-:W1:Y:S01]  /*8e80*/  LDCU.64 UR14, c[0x0][0x398] ;  /* 0x00007300ff0e77ac */ /* 0x000e620008000a00 */
[----:B0-----:R-:W-:Y:S02]  /*8e90*/  IMAD R16, R4, UR6, RZ ;  /* 0x0000000604107c24 */ /* 0x001fe4000f8e02ff */
[----:B------:R-:W-:Y:S01]  /*8ea0*/  ISETP.GE.AND P0, PT, R2, UR6, PT ;  /* 0x0000000602007c0c */ /* 0x000fe2000bf06270 */
[C---:B------:R-:W-:Y:S01]  /*8eb0*/  VIADD R2, R9.reuse, 0x40 ;  /* 0x0000004009027836 */ /* 0x040fe20000000000 */
        /* <DEDUP_REMOVED lines=12> */
[----:B------:R-:W-:-:S05]  /*8f80*/  IMAD R15, R4, 0x4, R55 ;  /* 0x00000004040f7824 */ /* 0x000fca00078e0237 */
[----:B------:R-:W0:Y:S01]  /*8f90*/  LDS R17, [R15+0x4] ;  /* 0x000004000f117984 */ /* 0x000e220000000800 */
[----:B------:R-:W-:Y:S01]  /*8fa0*/  UISETP.NE.AND UP1, UPT, UR4, 0x1, UPT ;  /* 0x000000010400788c */ /* 0x000fe2000bf25270 */
        /* <DEDUP_REMOVED lines=8> */
[----:B------:R-:W-:Y:S06]  /*9030*/  BRA.U !UP1, `(.L_x_2668) ;  /* 0x0000000109a07547 */ /* 0x000fec000b800000 */
[----:B------:R-:W-:Y:S01]  /*9040*/  IADD3 R16, PT, PT, R16, UR6, RZ ;  /* 0x0000000610107c10 */ /* 0x000fe2000fffe0ff */
[----:B------:R-:W0:Y:S03]  /*9050*/  LDS R17, [R15+0x8] ;  /* 0x000008000f117984 */ /* 0x000e260000000800 */
        /* <DEDUP_REMOVED lines=9> */
[----:B------:R-:W-:Y:S01]  /*90f0*/  UISETP.NE.AND UP1, UPT, UR4, 0x2, UPT ;  /* 0x000000020400788c */ /* 0x000fe2000bf25270 */
[----:B--2---:R-:W-:Y:S01]  /*9100*/  @!P1 SHF.L.U32 R13, R13, 0x10, RZ ;  /* 0x000000100d0d9819 */ /* 0x004fe200000006ff */
[----:B---3--:R-:W-:-:S02]  /*9110*/  @!P2 IMAD.U32 R5, R4, 0x10000, RZ ;  /* 0x000100000405a824 */ /* 0x008fc400078e00ff */
[----:B----4-:R-:W-:Y:S02]  /*9120*/  @!P0 IMAD.U32 R7, R6, 0x10000, RZ ;  /* 0x0001000006078824 */ /* 0x010fe400078e00ff */
[----:B------:R-:W-:Y:S02]  /*9130*/  @!P3 IMAD.U32 R14, R14, 0x10000, RZ ;  /* 0x000100000e0eb824 */ /* 0x000fe400078e00ff */
[C---:B0-----:R-:W-:Y:S01]  /*9140*/  @!P2 FFMA R12, R17.reuse, R5, R12 ;  /* 0x00000005110ca223 */ /* 0x041fe2000000000c */
[C---:B------:R-:W-:Y:S01]  /*9150*/  @!P0 FFMA R10, R17.reuse, R7, R10 ;  /* 0x00000007110a8223 */ /* 0x040fe2000000000a */
[C---:B------:R-:W-:Y:S01]  /*9160*/  @!P1 FFMA R8, R17.reuse, R13, R8 ;  /* 0x0000000d11089223 */ /* 0x040fe20000000008 */
[----:B------:R-:W-:Y:S01]  /*9170*/  @!P3 FFMA R11, R17, R14, R11 ;  /* 0x0000000e110bb223 */ /* 0x000fe2000000000b */
[----:B------:R-:W-:Y:S06]  /*9180*/  BRA.U !UP1, `(.L_x_2668) ;  /* 0x00000001094c7547 */ /* 0x000fec000b800000 */
[----:B------:R-:W-:Y:S01]  /*9190*/  VIADD R2, R16, UR6 ;  /* 0x0000000610027c36 */ /* 0x000fe20008000000 */
[----:B------:R-:W0:Y:S04]  /*91a0*/  LDS R15, [R15+0xc] ;  /* 0x00000c000f0f7984 */ /* 0x000e280000000800 */
[----:B------:R-:W-:Y:S02]  /*91b0*/  IADD3 R9, P4, P5, R9, R2, R0 ;  /* 0x0000000209097210 */ /* 0x000fe40007d9e000 */
[----:B------:R-:W-:-:S04]  /*91c0*/  SHF.R.S32.HI R3, RZ, 0x1f, R2 ;  /* 0x0000001fff037819 */ /* 0x000fc80000011402 */
        /* <DEDUP_REMOVED lines=11> */
[C---:B0-----:R-:W-:Y:S01]  /*9280*/  @!P2 FFMA R12, R15.reuse, R5, R12 ;  /* 0x000000050f0ca223 */ /* 0x041fe2000000000c */
[C---:B------:R-:W-:Y:S01]  /*9290*/  @!P0 FFMA R10, R15.reuse, R7, R10 ;  /* 0x000000070f0a8223 */ /* 0x040fe2000000000a */
[C---:B------:R-:W-:Y:S01]  /*92a0*/  @!P3 FFMA R11, R15.reuse, R4, R11 ;  /* 0x000000040f0bb223 */ /* 0x040fe2000000000b */
[----:B------:R-:W-:-:S07]  /*92b0*/  @!P1 FFMA R8, R15, R9, R8 ;  /* 0x000000090f089223 */ /* 0x000fce0000000008 */
.L_x_2668:
[----:B------:R-:W0:Y:S01]  /*92c0*/  LDC R5, c[0x0][0x3c8] ;  /* 0x0000f200ff057b82 */ /* 0x000e220000000800 */
[----:B------:R-:W1:Y:S01]  /*92d0*/  LDCU.64 UR14, c[0x0][0x3b8] ;  /* 0x00007700ff0e77ac */ /* 0x000e620008000a00 */
[----:B------:R-:W-:Y:S01]  /*92e0*/  IMAD.IADD R6, R54, 0x1, R50 ;  /* 0x0000000136067824 */ /* 0x000fe200078e0232 */
[----:B------:R-:W-:Y:S03]  /*92f0*/  BSSY.RECONVERGENT B0, `(.L_x_2671) ;  /* 0x000001b000007945 */ /* 0x000fe60003800200 */
[C---:B------:R-:W-:Y:S01]  /*9300*/  VIADD R2, R6.reuse, 0x20 ;  /* 0x0000002006027836 */ /* 0x040fe20000000000 */
[----:B------:R-:W-:Y:S02]  /*9310*/  IADD3 R3, P4, PT, R53, R6, RZ ;  /* 0x0000000635037210 */ /* 0x000fe40007f9e0ff */
[----:B------:R-:W-:Y:S02]  /*9320*/  IADD3 R4, PT, PT, R6, 0x40, RZ ;  /* 0x0000004006047810 */ /* 0x000fe40007ffe0ff */
[-C--:B0-----:R-:W-:Y:S01]  /*9330*/  ISETP.GE.AND P2, PT, R2, R5.reuse, PT ;  /* 0x000000050200720c */ /* 0x081fe20003f46270 */
[C---:B------:R-:W-:Y:S01]  /*9340*/  VIADD R2, R6.reuse, 0x60 ;  /* 0x0000006006027836 */ /* 0x040fe20000000000 */
[----:B------:R-:W-:-:S02]  /*9350*/  ISETP.GE.AND P3, PT, R6, R5, PT ;  /* 0x000000050600720c */ /* 0x000fc40003f66270 */
[-C--:B------:R-:W-:Y:S02]  /*9360*/  ISETP.GE.AND P1, PT, R4, R5.reuse, PT ;  /* 0x000000050400720c */ /* 0x080fe40003f26270 */
[----:B------:R-:W-:Y:S01]  /*9370*/  ISETP.GE.AND P0, PT, R2, R5, PT ;  /* 0x000000050200720c */ /* 0x000fe20003f06270 */
[----:B------:R-:W-:Y:S01]  /*9380*/  IMAD.X R2, RZ, RZ, R58, P4 ;  /* 0x000000ffff027224 */ /* 0x000fe200020e063a */
[----:B-1----:R-:W-:-:S04]  /*9390*/  LEA R13, P4, R3, UR14, 0x1 ;  /* 0x0000000e030d7c11 */ /* 0x002fc8000f8808ff */
[----:B------:R-:W-:-:S03]  /*93a0*/  LEA.HI.X R3, R3, UR15, R2, 0x1, P4 ;  /* 0x0000000f03037c11 */ /* 0x000fc6000a0f0c02 */
[----:B------:R-:W-:Y:S06]  /*93b0*/  @P3 BRA `(.L_x_2672) ;  /* 0x0000000000383947 */ /* 0x000fec0003800000 */
[----:B------:R-:W-:Y:S01]  /*93c0*/  LOP3.LUT R2, R13, 0xfffffffd, RZ, 0xc0, !PT ;  /* 0xfffffffd0d027812 */ /* 0x000fe200078ec0ff */
[----:B-----5:R-:W-:Y:S01]  /*93d0*/  FMUL R12, R51, R12 ;  /* 0x0000000c330c7220 */ /* 0x020fe20000400000 */
[----:B------:R-:W-:-:S03]  /*93e0*/  LOP3.LUT R4, R13, 0x2, RZ, 0xc0, !PT ;  /* 0x000000020d047812 */ /* 0x000fc600078ec0ff */
[----:B------:R0:W5:Y:S01]  /*93f0*/  LD.E R7, desc[UR10][R2.64] ;  /* 0x0000000a02077980 */ /* 0x000162000c101900 */
[----:B------:R-:W-:Y:S02]  /*9400*/  ISETP.EQ.U32.AND P3, PT, R4, RZ, PT ;  /* 0x000000ff0400720c */ /* 0x000fe40003f62070 */
[----:B------:R-:W-:Y:S02]  /*9410*/  MOV R4, 0x3254 ;  /* 0x0000325400047802 */ /* 0x000fe40000000f00 */
[----:B------:R-:W-:Y:S02]  /*9420*/  F2FP.BF16.F32.PACK_AB R12, RZ, R12 ;  /* 0x0000000cff0c723e */ /* 0x000fe400000010ff */
[----:B------:R-:W-:-:S07]  /*9430*/  SEL R6, R4, 0x7610, P3 ;  /* 0x0000761004067807 */ /* 0x000fce0001800000 */
.L_x_2673:
[----:B-----5:R-:W-:-:S05]  /*9440*/  HADD2.BF16_V2 R4, R7, R12.H0_H0 ;  /* 0x2000000c07047230 */ /* 0x020fca0000200000 */
[----:B------:R-:W-:-:S06]  /*9450*/  PRMT R4, R7, R6, R4 ;  /* 0x0000000607047216 */ /* 0x000fcc0000000004 */
[----:B------:R-:W2:Y:S02]  /*9460*/  ATOM.E.CAS.STRONG.GPU PT, R4, [R2], R7, R4 ;  /* 0x000000070204738b */ /* 0x000ea400001ee104 */
[----:B--2---:R-:W-:Y:S01]  /*9470*/  ISETP.NE.U32.AND P3, PT, R4, R7, PT ;  /* 0x000000070400720c */ /* 0x004fe20003f65070 */
[----:B------:R-:W-:-:S12]  /*9480*/  IMAD.MOV.U32 R7, RZ, RZ, R4 ;  /* 0x000000ffff077224 */ /* 0x000fd800078e0004 */
[----:B------:R-:W-:Y:S05]  /*9490*/  @P3 BRA `(.L_x_2673) ;  /* 0xfffffffc00e83947 */ /* 0x000fea000383ffff */
.L_x_2672:
[----:B------:R-:W-:Y:S05]  /*94a0*/  BSYNC.RECONVERGENT B0 ;  /* 0x0000000000007941 */ /* 0x000fea0003800200 */
.L_x_2671:
        /* <DEDUP_REMOVED lines=12> */
.L_x_2676:
[----:B-----5:R-:W-:-:S05]  /*9570*/  HADD2.BF16_V2 R4, R9, R10.H0_H0 ;  /* 0x2000000a09047230 */ /* 0x020fca0000200000 */
[----:B------:R-:W-:-:S06]  /*9580*/  PRMT R4, R9, R12, R4 ;  /* 0x0000000c09047216 */ /* 0x000fcc0000000004 */
[----:B------:R-:W2:Y:S02]  /*9590*/  ATOM.E.CAS.STRONG.GPU PT, R4, [R6], R9, R4 ;  /* 0x000000090604738b */ /* 0x000ea400001ee104 */
[----:B--2---:R-:W-:Y:S01]  /*95a0*/  ISETP.NE.U32.AND P2, PT, R4, R9, PT ;  /* 0x000000090400720c */ /* 0x004fe20003f45070 */
[----:B------:R-:W-:-:S12]  /*95b0*/  IMAD.MOV.U32 R9, RZ, RZ, R4 ;  /* 0x000000ffff097224 */ /* 0x000fd800078e0004 */
[----:B------:R-:W-:Y:S05]  /*95c0*/  @P2 BRA `(.L_x_2676) ;  /* 0xfffffffc00e82947 */ /* 0x000fea000383ffff */
.L_x_2675:
[----:B------:R-:W-:Y:S05]  /*95d0*/  BSYNC.RECONVERGENT B0 ;  /* 0x0000000000007941 */ /* 0x000fea0003800200 */
.L_x_2674:
[----:B------:R-:W-:Y:S04]  /*95e0*/  BSSY.RECONVERGENT B0, `(.L_x_2677) ;  /* 0x0000012000007945 */ /* 0x000fe80003800200 */
[----:B------:R-:W-:Y:S05]  /*95f0*/  @P1 BRA `(.L_x_2678) ;  /* 0x0000000000401947 */ /* 0x000fea0003800000 */
[----:B------:R-:W-:Y:S01]  /*9600*/  IADD3 R15, P1, PT, R13, 0x80, RZ ;  /* 0x000000800d0f7810 */ /* 0x000fe20007f3e0ff */
[----:B-----5:R-:W-:Y:S01]  /*9610*/  FMUL R8, R51, R8 ;  /* 0x0000000833087220 */ /* 0x020fe20000400000 */
[----:B------:R-:W-:Y:S02]  /*9620*/  MOV R10, 0x3254 ;  /* 0x00003254000a7802 */ /* 0x000fe40000000f00 */
[C---:B-1----:R-:W-:Y:S01]  /*9630*/  LOP3.LUT R6, R15.reuse, 0xfffffffd, RZ, 0xc0, !PT ;  /* 0xfffffffd0f067812 */ /* 0x042fe200078ec0ff */
[----:B------:R-:W-:Y:S01]  /*9640*/  IMAD.X R7, RZ, RZ, R3, P1 ;  /* 0x000000ffff077224 */ /* 0x000fe200008e0603 */
[----:B------:R-:W-:Y:S02]  /*9650*/  LOP3.LUT R4, R15, 0x2, RZ, 0xc0, !PT ;  /* 0x000000020f047812 */ /* 0x000fe400078ec0ff */
[----:B------:R-:W-:Y:S02]  /*9660*/  F2FP.BF16.F32.PACK_AB R8, RZ, R8 ;  /* 0x00000008ff08723e */ /* 0x000fe400000010ff */
[----:B------:R1:W5:Y:S01]  /*9670*/  LD.E R9, desc[UR10][R6.64] ;  /* 0x0000000a06097980 */ /* 0x000362000c101900 */
[----:B------:R-:W-:-:S04]  /*9680*/  ISETP.EQ.U32.AND P1, PT, R4, RZ, PT ;  /* 0x000000ff0400720c */ /* 0x000fc80003f22070 */
[----:B------:R-:W-:-:S09]  /*9690*/  SEL R10, R10, 0x7610, P1 ;  /* 0x000076100a0a7807 */ /* 0x000fd20000800000 */
.L_x_2679:
[----:B-----5:R-:W-:-:S05]  /*96a0*/  HADD2.BF16_V2 R4, R9, R8.H0_H0 ;  /* 0x2000000809047230 */ /* 0x020fca0000200000 */
[----:B------:R-:W-:-:S06]  /*96b0*/  PRMT R4, R9, R10, R4 ;  /* 0x0000000a09047216 */ /* 0x000fcc0000000004 */
[----:B------:R-:W2:Y:S02]  /*96c0*/  ATOM.E.CAS.STRONG.GPU PT, R4, [R6], R9, R4 ;  /* 0x000000090604738b */ /* 0x000ea400001ee104 */
[----:B--2---:R-:W-:Y:S01]  /*96d0*/  ISETP.NE.U32.AND P1, PT, R4, R9, PT ;  /* 0x000000090400720c */ /* 0x004fe20003f25070 */
[----:B------:R-:W-:-:S12]  /*96e0*/  IMAD.MOV.U32 R9, RZ, RZ, R4 ;  /* 0x000000ffff097224 */ /* 0x000fd800078e0004 */
[----:B------:R-:W-:Y:S05]  /*96f0*/  @P1 BRA `(.L_x_2679) ;  /* 0xfffffffc00e81947 */ /* 0x000fea000383ffff */
.L_x_2678:
[----:B------:R-:W-:Y:S05]  /*9700*/  BSYNC.RECONVERGENT B0 ;  /* 0x0000000000007941 */ /* 0x000fea0003800200 */
.L_x_2677:
        /* <DEDUP_REMOVED lines=12> */
.L_x_2682:
[----:B-----5:R-:W-:-:S05]  /*97d0*/  HADD2.BF16_V2 R4, R7, R11.H0_H0 ;  /* 0x2000000b07047230 */ /* 0x020fca0000200000 */
[----:B------:R-:W-:-:S06]  /*97e0*/  PRMT R4, R7, R6, R4 ;  /* 0x0000000607047216 */ /* 0x000fcc0000000004 */
[----:B------:R-:W2:Y:S02]  /*97f0*/  ATOM.E.CAS.STRONG.GPU PT, R4, [R2], R7, R4 ;  /* 0x000000070204738b */ /* 0x000ea400001ee104 */
[----:B--2---:R-:W-:Y:S01]  /*9800*/  ISETP.NE.U32.AND P0, PT, R4, R7, PT ;  /* 0x000000070400720c */ /* 0x004fe20003f05070 */
[----:B------:R-:W-:-:S12]  /*9810*/  IMAD.MOV.U32 R7, RZ, RZ, R4 ;  /* 0x000000ffff077224 */ /* 0x000fd800078e0004 */
[----:B------:R-:W-:Y:S05]  /*9820*/  @P0 BRA `(.L_x_2682) ;  /* 0xfffffffc00e80947 */ /* 0x000fea000383ffff */
.L_x_2681:
[----:B------:R-:W-:Y:S05]  /*9830*/  BSYNC.RECONVERGENT B0 ;  /* 0x0000000000007941 */ /* 0x000fea0003800200 */
.L_x_2680:
[----:B------:R-:W-:-:S05]  /*9840*/  VIADD R50, R50, 0x400 ;  /* 0x0000040032327836 */ /* 0x000fca0000000000 */
[----:B------:R-:W-:-:S13]  /*9850*/  ISETP.GE.AND P0, PT, R50, R5, PT ;  /* 0x000000053200720c */ /* 0x000fda0003f06270 */
[----:B------:R-:W-:Y:S05]  /*9860*/  @!P0 BRA `(.L_x_2683) ;  /* 0xffffffec00b08947 */ /* 0x000fea000383ffff */
[----:B------:R-:W-:Y:S05]  /*9870*/  EXIT ;  /* 0x000000000000794d */ /* 0x000fea0003800000 */
        .weak           $__internal_21_$__cuda_sm3x_div_rn_noftz_f32_slowpath
        .type           $__internal_21_$__cuda_sm3x_div_rn_noftz_f32_slowpath,@function
        .size           $__internal_21_$__cuda_sm3x_div_rn_noftz_f32_slowpath,(.L_x_4643 - $__internal_21_$__cuda_sm3x_div_rn_noftz_f32_slowpath)
$__internal_21_$__cuda_sm3x_div_rn_noftz_f32_slowpath:
        /* <DEDUP_REMOVED lines=34> */
.L_x_2685:
[----:B------:R-:W-:Y:S01]  /*9aa0*/  LEA R3, R21, 0xc0800000, 0x17 ;  /* 0xc080000015037811 */ /* 0x000fe200078eb8ff */
[----:B------:R-:W-:Y:S03]  /*9ab0*/  BSSY.RECONVERGENT B4, `(.L_x_2690) ;  /* 0x0000036000047945 */ /* 0x000fe60003800200 */
[----:B------:R-:W-:Y:S01]  /*9ac0*/  IADD3 R16, PT, PT, -R3, R8, RZ ;  /* 0x0000000803107210 */ /* 0x000fe20007ffe1ff */
[----:B------:R-:W-:-:S03]  /*9ad0*/  VIADD R8, R19, 0xffffff81 ;  /* 0xffffff8113087836 */ /* 0x000fc60000000000 */
[----:B------:R-:W0:Y:S01]  /*9ae0*/  MUFU.RCP R17, R16 ;  /* 0x0000001000117308 */ /* 0x000e220000001000 */
[----:B------:R-:W-:Y:S01]  /*9af0*/  FADD.FTZ R18, -R16, -RZ ;  /* 0x800000ff10127221 */ /* 0x000fe20000010100 */
[C---:B------:R-:W-:Y:S01]  /*9b00*/  IMAD R3, R8.reuse, -0x800000, R7 ;  /* 0xff80000008037824 */ /* 0x040fe200078e0207 */
[----:B------:R-:W-:-:S05]  /*9b10*/  IADD3 R8, PT, PT, R8, 0x7f, -R21 ;  /* 0x0000007f08087810 */ /* 0x000fca0007ffe815 */
[----:B------:R-:W-:Y:S02]  /*9b20*/  IMAD.IADD R8, R8, 0x1, R11 ;  /* 0x0000000108087824 */ /* 0x000fe400078e020b */
        /* <DEDUP_REMOVED lines=22> */
[CCC-:B------:R-:W-:Y:S01]  /*9c90*/  FFMA.RM R8, R22.reuse, R18.reuse, R17.reuse ;  /* 0x0000001216087223 */ /* 0x1c0fe20000004011 */
[----:B------:R-:W-:Y:S02]  /*9ca0*/  ISETP.NE.AND P3, PT, R19, RZ, PT ;  /* 0x000000ff1300720c */ /* 0x000fe40003f65270 */
        /* <DEDUP_REMOVED lines=18> */
.L_x_2692:
[----:B------:R-:W-:-:S04]  /*9dd0*/  LOP3.LUT R7, R7, 0x80000000, RZ, 0xc0, !PT ;  /* 0x8000000007077812 */ /* 0x000fc800078ec0ff */
[----:B------:R-:W-:Y:S01]  /*9de0*/  LOP3.LUT R7, R7, 0x7f800000, RZ, 0xfc, !PT ;  /* 0x7f80000007077812 */ /* 0x000fe200078efcff */
[----:B------:R-:W-:Y:S06]  /*9df0*/  BRA `(.L_x_2693) ;  /* 0x0000000000047947 */ /* 0x000fec0003800000 */
.L_x_2691:
[----:B------:R-:W-:-:S07]  /*9e00*/  IMAD R7, R8, 0x800000, R7 ;  /* 0x0080000008077824 */ /* 0x000fce00078e0207 */
.L_x_2693:
[----:B------:R-:W-:Y:S05]  /*9e10*/  BSYNC.RECONVERGENT B4 ;  /* 0x0000000000047941 */ /* 0x000fea0003800200 */
.L_x_2690:
[----:B------:R-:W-:Y:S05]  /*9e20*/  BRA `(.L_x_2694) ;  /* 0x0000000000207947 */ /* 0x000fea0003800000 */
.L_x_2689:
[----:B------:R-:W-:-:S04]  /*9e30*/  LOP3.LUT R7, R8, 0x80000000, R7, 0x48, !PT ;  /* 0x8000000008077812 */ /* 0x000fc800078e4807 */
[----:B------:R-:W-:Y:S01]  /*9e40*/  LOP3.LUT R7, R7, 0x7f800000, RZ, 0xfc, !PT ;  /* 0x7f80000007077812 */ /* 0x000fe200078efcff */
[----:B------:R-:W-:Y:S06]  /*9e50*/  BRA `(.L_x_2694) ;  /* 0x0000000000147947 */ /* 0x000fec0003800000 */
.L_x_2688:
[----:B------:R-:W-:Y:S01]  /*9e60*/  LOP3.LUT R7, R8, 0x80000000, R7, 0x48, !PT ;  /* 0x8000000008077812 */ /* 0x000fe200078e4807 */
[----:B------:R-:W-:Y:S06]  /*9e70*/  BRA `(.L_x_2694) ;  /* 0x00000000000c7947 */ /* 0x000fec0003800000 */
.L_x_2687:
[----:B------:R-:W0:Y:S01]  /*9e80*/  MUFU.RSQ R7, -QNAN ;  /* 0xffc0000000077908 */ /* 0x000e220000001400 */
[----:B------:R-:W-:Y:S05]  /*9e90*/  BRA `(.L_x_2694) ;  /* 0x0000000000047947 */ /* 0x000fea0003800000 */
.L_x_2686:
[----:B------:R-:W-:-:S07]  /*9ea0*/  FADD.FTZ R7, R7, R8 ;  /* 0x0000000807077221 */ /* 0x000fce0000010000 */
.L_x_2694:
[----:B------:R-:W-:Y:S05]  /*9eb0*/  BSYNC.RECONVERGENT B3 ;  /* 0x0000000000037941 */ /* 0x000fea0003800200 */
.L_x_2684:
[----:B------:R-:W-:Y:S01]  /*9ec0*/  IMAD.MOV.U32 R11, RZ, RZ, 0x0 ;  /* 0x00000000ff0b7424 */ /* 0x000fe200078e00ff */
[----:B0-----:R-:W-:-:S03]  /*9ed0*/  MOV R3, R7 ;  /* 0x0000000700037202 */ /* 0x001fc60000000f00 */
[----:B------:R-:W-:Y:S05]  /*9ee0*/  RET.REL.NODEC R10 `(_Z17moe_expert_kernelI13__nv_bfloat16Lb1EEvPKT_S3_S3_S3_PKfPKiS7_PS1_iiiiii) ;  /* 0xffffff600a447950 */ /* 0x000fea0003c3ffff */
.L_x_2695:
        /* <DEDUP_REMOVED lines=9> */
.L_x_4643:


//--------------------- .text._Z17moe_expert_kernelI6__halfLb0EEvPKT_S3_S3_S3_PKfPKiS7_PS1_iiiiii --------------------------
	.section	.text._Z17moe_expert_kernelI6__halfLb0EEvPKT_S3_S3_S3_PKfPKiS7_PS1_iiiiii,"ax",@progbits
	.align	128
        .global         _Z17moe_expert_kernelI6__halfLb0EEvPKT_S3_S3_S3_PKfPKiS7_PS1_iiiiii
        .type           _Z17moe_expert_kernelI6__halfLb0EEvPKT_S3_S3_S3_PKfPKiS7_PS1_iiiiii,@function
        .size           _Z17moe_expert_kernelI6__halfLb0EEvPKT_S3_S3_S3_PKfPKiS7_PS1_iiiiii,(.L_x_4644 - _Z17moe_expert_kernelI6__halfLb0EEvPKT_S3_S3_S3_PKfPKiS7_PS1_iiiiii)
        .other          _Z17moe_expert_kernelI6__halfLb0EEvPKT_S3_S3_S3_PKfPKiS7_PS1_iiiiii,@"STO_CUDA_ENTRY STV_DEFAULT"
_Z17moe_expert_kernelI6__halfLb0EEvPKT_S3_S3_S3_PKfPKiS7_PS1_iiiiii:
.text._Z17moe_expert_kernelI6__halfLb0EEvPKT_S3_S3_S3_PKfPKiS7_PS1_iiiiii:
        /* <DEDUP_REMOVED lines=18> */
[----:B------:R-:W-:-:S06]  /*0120*/  IMAD.WIDE R14, R7, 0x4, R14 ;  /* 0x00000004070e7825 */ /* 0x000fcc00078e020e */
[----:B------:R0:W5:Y:S01]  /*0130*/  LDG.E.CONSTANT R14, desc[UR6][R14.64] ;  /* 0x000000060e0e7981 */ /* 0x000162000c1e9900 */
[CC--:B----4-:R-:W-:Y:S01]  /*0140*/  ISETP.GE.AND P0, PT, R0.reuse, R16.reuse, PT ;  /* 0x000000100000720c */ /* 0x0d0fe20003f06270 */
[----:B------:R-:W-:Y:S01]  /*0150*/  IMAD R13, R3, R16, RZ ;  /* 0x00000010030d7224 */ /* 0x000fe200078e02ff */
[----:B------:R-:W-:Y:S01]  /*0160*/  BSSY.RECONVERGENT B0, `(.L_x_2696) ;  /* 0x000006f000007945 */ /* 0x000fe20003800200 */
[----:B------:R-:W-:Y:S02]  /*0170*/  SHF.R.U32.HI R12, RZ, 0x5, R0 ;  /* 0x00000005ff0c7819 */ /* 0x000fe40000011600 */
[----:B------:R-:W-:Y:S02]  /*0180*/  LOP3.LUT R7, R0, 0x1f, RZ, 0xc0, !PT ;  /* 0x0000001f00077812 */ /* 0x000fe400078ec0ff */
[----:B------:R-:W-:-:S06]  /*0190*/  SHF.R.S32.HI R6, RZ, 0x1f, R13 ;  /* 0x0000001fff067819 */ /* 0x000fcc000001140d */
[----:B0-----:R-:W-:Y:S05]  /*01a0*/  @P0 BRA `(.L_x_2697) ;  /* 0x0000000400a80947 */ /* 0x001fea0003800000 */
[----:B------:R-:W-:Y:S01]  /*01b0*/  LOP3.LUT R3, RZ, R0, RZ, 0x33, !PT ;  /* 0x00000000ff037212 */ /* 0x000fe200078e33ff */
[----:B------:R-:W-:Y:S04]  /*01c0*/  BSSY.RECONVERGENT B1, `(.L_x_2698) ;  /* 0x000002d000017945 */ /* 0x000fe80003800200 */
        /* <DEDUP_REMOVED lines=11> */
.L_x_2700:
[----:B------:R-:W-:-:S04]  /*0280*/  IADD3 R5, P0, PT, R13, R0, RZ ;  /* 0x000000000d057210 */ /* 0x000fc80007f1e0ff */
[----:B-1----:R-:W-:Y:S02]  /*0290*/  IADD3.X R8, PT, PT, RZ, R6, RZ, P0, !PT ;  /* 0x00000006ff087210 */ /* 0x002fe400007fe4ff */
        /* <DEDUP_REMOVED lines=19> */
[----:B------:R-:W-:-:S03]  /*03d0*/  HADD2.F32 R20, -RZ, R17.H0_H0 ;  /* 0x20000011ff147230 */ /* 0x000fc60000004100 */
        /* <DEDUP_REMOVED lines=11> */
.L_x_2699:
[----:B------:R-:W-:Y:S05]  /*0490*/  BSYNC.RECONVERGENT B1 ;  /* 0x0000000000017941 */ /* 0x000fea0003800200 */
.L_x_2698:
[----:B------:R-:W-:Y:S05]  /*04a0*/  @!P1 BRA `(.L_x_2697) ;  /* 0x0000000000e89947 */ /* 0x000fea0003800000 */
[----:B------:R-:W-:Y:S01]  /*04b0*/  ISETP.GE.U32.AND P0, PT, R29, 0x4, PT ;  /* 0x000000041d00780c */ /* 0x000fe20003f06070 */
[----:B------:R-:W-:Y:S01]  /*04c0*/  BSSY.RECONVERGENT B1, `(.L_x_2701) ;  /* 0x0000019000017945 */ /* 0x000fe20003800200 */
[----:B------:R-:W-:-:S11]  /*04d0*/  LOP3.LUT P1, R27, R27, 0x3, RZ, 0xc0, !PT ;  /* 0x000000031b1b7812 */ /* 0x000fd6000782c0ff */
        /* <DEDUP_REMOVED lines=20> */
[----:B------:R-:W-:-:S03]  /*0620*/  HADD2.F32 R15, -RZ, R15.H0_H0 ;  /* 0x2000000fff0f7230 */ /* 0x000fc60000004100 */
[----:B------:R0:W-:Y:S04]  /*0630*/  STS [R8+0x800], R11 ;  /* 0x0008000b08007388 */ /* 0x0001e80000000800 */
[----:B------:R0:W-:Y:S02]  /*0640*/  STS [R8+0xc00], R15 ;  /* 0x000c000f08007388 */ /* 0x0001e40000000800 */
.L_x_2702:
[----:B------:R-:W-:Y:S05]  /*0650*/  BSYNC.RECONVERGENT B1 ;  /* 0x0000000000017941 */ /* 0x000fea0003800200 */
.L_x_2701:
[----:B------:R-:W-:Y:S05]  /*0660*/  @!P1 BRA `(.L_x_2697) ;  /* 0x0000000000789947 */ /* 0x000fea0003800000 */
[----:B------:R-:W-:Y:S02]  /*0670*/  ISETP.NE.AND P1, PT, R27, 0x1, PT ;  /* 0x000000011b00780c */ /* 0x000fe40003f25270 */
[----:B------:R-:W-:-:S11]  /*0680*/  LOP3.LUT P0, RZ, R2, 0x100, RZ, 0xc0, !PT ;  /* 0x0000010002ff7812 */ /* 0x000fd6000780c0ff */
[----:B0-----:R-:W0:Y:S01]  /*0690*/  @P1 S2R R9, SR_CgaCtaId ;  /* 0x0000000000091919 */ /* 0x001e220000008800 */
[----:B------:R-:W2:Y:S01]  /*06a0*/  @P1 LDC.64 R2, c[0x0][0x380] ;  /* 0x0000e000ff021b82 */ /* 0x000ea20000000a00 */
[----:B-1----:R-:W-:Y:S02]  /*06b0*/  @P1 MOV R8, 0x400 ;  /* 0x0000040000081802 */ /* 0x002fe40000000f00 */
[----:B------:R-:W-:-:S05]  /*06c0*/  @P1 IADD3 R10, P3, PT, R13, R0, RZ ;  /* 0x000000000d0a1210 */ /* 0x000fca0007f7e0ff */
[----:B------:R-:W1:Y:S01]  /*06d0*/  @!P0 LDC.64 R4, c[0x0][0x380] ;  /* 0x0000e000ff048b82 */ /* 0x000e620000000a00 */
[----:B------:R-:W-:Y:S01]  /*06e0*/  @P1 IMAD.X R11, RZ, RZ, R6, P3 ;  /* 0x000000ffff0b1224 */ /* 0x000fe200018e0606 */
[----:B--2---:R-:W-:-:S04]  /*06f0*/  @P1 LEA R2, P3, R10, R2, 0x1 ;  /* 0x000000020a021211 */ /* 0x004fc800078608ff */
[----:B------:R-:W-:Y:S02]  /*0700*/  @P1 LEA.HI.X R3, R10, R3, R11, 0x1, P3 ;  /* 0x000000030a031211 */ /* 0x000fe400018f0c0b */
[----:B0-----:R-:W-:-:S03]  /*0710*/  @P1 LEA R9, R9, R8, 0x18 ;  /* 0x0000000809091211 */ /* 0x001fc600078ec0ff */
        /* <DEDUP_REMOVED lines=19> */
.L_x_2697:
[----:B------:R-:W-:Y:S05]  /*0850*/  BSYNC.RECONVERGENT B0 ;  /* 0x0000000000007941 */ /* 0x000fea0003800200 */
.L_x_2696:
[----:B------:R-:W3:Y:S01]  /*0860*/  S2R R2, SR_CgaCtaId ;  /* 0x0000000000027919 */ /* 0x000ee20000008800 */
[----:B------:R-:W0:Y:S01]  /*0870*/  LDCU UR5, c[0x0][0x3cc] ;  /* 0x00007980ff0577ac */ /* 0x000e220008000800 */
[----:B--2---:R-:W-:Y:S01]  /*0880*/  IMAD.SHL.U32 R0, R12, 0x80, RZ ;  /* 0x000000800c007824 */ /* 0x004fe200078e00ff */
[----:B------:R-:W-:Y:S01]  /*0890*/  MOV R5, 0x400 ;  /* 0x0000040000057802 */ /* 0x000fe20000000f00 */
[----:B------:R-:W-:Y:S01]  /*08a0*/  BSSY.RECONVERGENT B0, `(.L_x_2703) ;  /* 0x00003bc000007945 */ /* 0x000fe20003800200 */
[----:B------:R-:W1:Y:S01]  /*08b0*/  LDCU UR4, c[0x0][0x3c0] ;  /* 0x00007800ff0477ac */ /* 0x000e620008000800 */
[----:B0-----:R-:W-:Y:S01]  /*08c0*/  MOV R9, UR5 ;  /* 0x0000000500097c02 */ /* 0x001fe20008000f00 */
[----:B------:R-:W-:Y:S03]  /*08d0*/  BAR.SYNC.DEFER_BLOCKING 0x0 ;  /* 0x0000000000007b1d */ /* 0x000fe60000010000 */
[----:B------:R-:W-:Y:S01]  /*08e0*/  ISETP.GE.AND P0, PT, R0, R9, PT ;  /* 0x000000090000720c */ /* 0x000fe20003f06270 */
[----:B-1----:R-:W-:-:S04]  /*08f0*/  IMAD R4, R16, UR4, RZ ;  /* 0x0000000410047c24 */ /* 0x002fc8000f8e02ff */
[----:B------:R-:W-:Y:S01]  /*0900*/  IMAD R4, R4, R9, RZ ;  /* 0x0000000904047224 */ /* 0x000fe200078e02ff */
[----:B---3--:R-:W-:-:S04]  /*0910*/  LEA R5, R2, R5, 0x18 ;  /* 0x0000000502057211 */ /* 0x008fc800078ec0ff */
[----:B------:R-:W-:Y:S01]  /*0920*/  SHF.R.S32.HI R2, RZ, 0x1f, R4 ;  /* 0x0000001fff027819 */ /* 0x000fe20000011404 */
[----:B------:R-:W-:Y:S02]  /*0930*/  IMAD R3, R16, 0x4, R5 ;  /* 0x0000000410037824 */ /* 0x000fe400078e0205 */
[----:B------:R-:W-:Y:S05]  /*0940*/  @P0 BRA `(.L_x_2704) ;  /* 0x0000003800c40947 */ /* 0x000fea0003800000 */
        /* <DEDUP_REMOVED lines=9> */
.L_x_2727:
[----:B0-----:R-:W0:Y:S01]  /*09e0*/  LDCU UR4, c[0x0][0x3c8] ;  /* 0x00007900ff0477ac */ /* 0x001e220008000800 */
[----:B------:R-:W-:Y:S02]  /*09f0*/  HFMA2 R8, -RZ, RZ, 0, 0 ;  /* 0x00000000ff087431 */ /* 0x000fe400000001ff */
[----:B------:R-:W-:Y:S01]  /*0a00*/  IMAD.IADD R17, R7, 0x1, R0 ;  /* 0x0000000107117824 */ /* 0x000fe200078e0200 */
[----:B------:R-:W-:Y:S01]  /*0a10*/  MOV R36, RZ ;  /* 0x000000ff00247202 */ /* 0x000fe20000000f00 */
[----:B------:R-:W-:Y:S02]  /*0a20*/  IMAD.MOV.U32 R38, RZ, RZ, RZ ;  /* 0x000000ffff267224 */ /* 0x000fe400078e00ff */
[----:B------:R-:W-:Y:S02]  /*0a30*/  IMAD.MOV.U32 R43, RZ, RZ, RZ ;  /* 0x000000ffff2b7224 */ /* 0x000fe400078e00ff */
[----:B------:R-:W-:Y:S01]  /*0a40*/  IMAD.MOV.U32 R41, RZ, RZ, RZ ;  /* 0x000000ffff297224 */ /* 0x000fe200078e00ff */
[----:B0-----:R-:W-:-:S09]  /*0a50*/  UISETP.GE.U32.AND UP0, UPT, UR4, 0x4, UPT ;  /* 0x000000040400788c */ /* 0x001fd2000bf06070 */
[----:B-123--:R-:W-:Y:S05]  /*0a60*/  BRA.U !UP0, `(.L_x_2708) ;  /* 0x00000005086c7547 */ /* 0x00efea000b800000 */
[----:B------:R-:W0:Y:S01]  /*0a70*/  LDCU UR4, c[0x0][0x3cc] ;  /* 0x00007980ff0477ac */ /* 0x000e220008000800 */
[C---:B------:R-:W-:Y:S01]  /*0a80*/  VIADD R18, R17.reuse, 0x20 ;  /* 0x0000002011127836 */ /* 0x040fe20000000000 */
[C---:B------:R-:W-:Y:S01]  /*0a90*/  IADD3 R19, PT, PT, R17.reuse, 0x40, RZ ;  /* 0x0000004011137810 */ /* 0x040fe20007ffe0ff */
[C---:B------:R-:W-:Y:S01]  /*0aa0*/  VIADD R20, R17.reuse, 0x60 ;  /* 0x0000006011147836 */ /* 0x040fe20000000000 */
[----:B------:R-:W-:Y:S01]  /*0ab0*/  MOV R38, RZ ;  /* 0x000000ff00267202 */ /* 0x000fe20000000f00 */
[----:B------:R-:W-:Y:S01]  /*0ac0*/  IMAD.MOV.U32 R21, RZ, RZ, RZ ;  /* 0x000000ffff157224 */ /* 0x000fe200078e00ff */
[----:B0-----:R-:W-:-:S13]  /*0ad0*/  ISETP.GE.AND P0, PT, R17, UR4, PT ;  /* 0x0000000411007c0c */ /* 0x001fda000bf06270 */
.L_x_2709:
[----:B------:R-:W0:Y:S01]  /*0ae0*/  LDCU UR8, c[0x0][0x3cc] ;  /* 0x00007980ff0877ac */ /* 0x000e220008000800 */
[----:B------:R-:W1:Y:S01]  /*0af0*/  LDCU.64 UR4, c[0x0][0x388] ;  /* 0x00007100ff0477ac */ /* 0x000e620008000a00 */
[----:B0-----:R-:W-:Y:S01]  /*0b00*/  IMAD R10, R21, UR8, RZ ;  /* 0x00000008150a7c24 */ /* 0x001fe2000f8e02ff */
[----:B------:R-:W-:Y:S02]  /*0b10*/  ISETP.GE.AND P3, PT, R18, UR8, PT ;  /* 0x0000000812007c0c */ /* 0x000fe4000bf66270 */
[----:B------:R-:W-:Y:S01]  /*0b20*/  ISETP.GE.AND P2, PT, R19, UR8, PT ;  /* 0x0000000813007c0c */ /* 0x000fe2000bf46270 */
[----:B------:R-:W-:Y:S01]  /*0b30*/  VIADD R22, R10, UR8 ;  /* 0x000000080a167c36 */ /* 0x000fe20008000000 */
[----:B------:R-:W-:Y:S02]  /*0b40*/  SHF.R.S32.HI R9, RZ, 0x1f, R10 ;  /* 0x0000001fff097819 */ /* 0x000fe4000001140a */
[----:B------:R-:W-:Y:S02]  /*0b50*/  IADD3 R8, P1, P4, R17, R10, R4 ;  /* 0x0000000a11087210 */ /* 0x000fe40007c3e004 */
[----:B------:R-:W-:-:S02]  /*0b60*/  SHF.R.S32.HI R11, RZ, 0x1f, R22 ;  /* 0x0000001fff0b7819 */ /* 0x000fc40000011416 */
[----:B------:R-:W-:Y:S01]  /*0b70*/  IADD3.X R25, PT, PT, RZ, R9, R2, P1, P4 ;  /* 0x00000009ff197210 */ /* 0x000fe20000fe8402 */
[----:B------:R-:W-:Y:S01]  /*0b80*/  VIADD R9, R22, UR8 ;  /* 0x0000000816097c36 */ /* 0x000fe20008000000 */
[----:B------:R-:W-:Y:S02]  /*0b90*/  IADD3 R10, P4, P6, R17, R22, R4 ;  /* 0x00000016110a7210 */ /* 0x000fe40007e9e004 */
[----:B-1----:R-:W-:Y:S02]  /*0ba0*/  LEA R30, P5, R8, UR4, 0x1 ;  /* 0x00000004081e7c11 */ /* 0x002fe4000f8a08ff */
[----:B------:R-:W-:Y:S02]  /*0bb0*/  IADD3.X R23, PT, PT, RZ, R11, R2, P4, P6 ;  /* 0x0000000bff177210 */ /* 0x000fe400027ec402 */
[----:B------:R-:W-:Y:S02]  /*0bc0*/  LEA R34, P4, R10, UR4, 0x1 ;  /* 0x000000040a227c11 */ /* 0x000fe4000f8808ff */
[----:B------:R-:W-:-:S02]  /*0bd0*/  ISETP.GE.AND P1, PT, R20, UR8, PT ;  /* 0x0000000814007c0c */ /* 0x000fc4000bf26270 */
        /* <DEDUP_REMOVED lines=30> */
[----:B------:R-:W-:-:S06]  /*0dc0*/  IMAD R8, R21, 0x4, R5 ;  /* 0x0000000415087824 */ /* 0x000fcc00078e0205 */
[----:B0-----:R-:W0:Y:S01]  /*0dd0*/  LDS.128 R8, [R8] ;  /* 0x0000000008087984 */ /* 0x001e220000000c00 */
[----:B------:R-:W-:-:S05]  /*0de0*/  VIADD R21, R21, 0x4 ;  /* 0x0000000415157836 */ /* 0x000fca0000000000 */
[----:B------:R-:W-:Y:S01]  /*0df0*/  ISETP.NE.AND P5, PT, R21, R16, PT ;  /* 0x000000101500720c */ /* 0x000fe20003fa5270 */
[----:B--2---:R-:W-:Y:S02]  /*0e00*/  @!P0 HADD2.F32 R37, -RZ, R37.H0_H0 ;  /* 0x20000025ff258230 */ /* 0x004fe40000004100 */
[----:B---3--:R-:W-:Y:S02]  /*0e10*/  @!P3 HADD2.F32 R39, -RZ, R39.H0_H0 ;  /* 0x20000027ff27b230 */ /* 0x008fe40000004100 */
[----:B----4-:R-:W-:Y:S02]  /*0e20*/  @!P2 HADD2.F32 R22, -RZ, R22.H0_H0 ;  /* 0x20000016ff16a230 */ /* 0x010fe40000004100 */
[----:B------:R-:W-:Y:S02]  /*0e30*/  @!P1 HADD2.F32 R23, -RZ, R23.H0_H0 ;  /* 0x20000017ff179230 */ /* 0x000fe40000004100 */
[C---:B0-----:R-:W-:Y:S01]  /*0e40*/  @!P0 FFMA R41, R8.reuse, R37, R41 ;  /* 0x0000002508298223 */ /* 0x041fe20000000029 */
[C---:B------:R-:W-:Y:S01]  /*0e50*/  @!P3 FFMA R36, R8.reuse, R39, R36 ;  /* 0x000000270824b223 */ /* 0x040fe20000000024 */
[----:B------:R-:W-:Y:S01]  /*0e60*/  @!P2 FFMA R43, R8, R22, R43 ;  /* 0x00000016082ba223 */ /* 0x000fe2000000002b */
[----:B------:R-:W-:-:S02]  /*0e70*/  @!P3 HADD2.F32 R24, -RZ, R24.H0_H0 ;  /* 0x20000018ff18b230 */ /* 0x000fc40000004100 */
[----:B------:R-:W-:Y:S01]  /*0e80*/  @!P1 FFMA R38, R8, R23, R38 ;  /* 0x0000001708269223 */ /* 0x000fe20000000026 */
[----:B------:R-:W-:Y:S02]  /*0e90*/  @!P2 HADD2.F32 R40, -RZ, R25.H0_H0 ;  /* 0x20000019ff28a230 */ /* 0x000fe40000004100 */
[----:B------:R-:W-:Y:S02]  /*0ea0*/  @!P4 HADD2.F32 R26, -RZ, R26.H0_H0 ;  /* 0x2000001aff1ac230 */ /* 0x000fe40000004100 */
[----:B------:R-:W-:Y:S02]  /*0eb0*/  @!P1 HADD2.F32 R27, -RZ, R27.H0_H0 ;  /* 0x2000001bff1b9230 */ /* 0x000fe40000004100 */
[C---:B------:R-:W-:Y:S01]  /*0ec0*/  @!P3 FFMA R36, R9.reuse, R24, R36 ;  /* 0x000000180924b223 */ /* 0x040fe20000000024 */
        /* <DEDUP_REMOVED lines=17> */
[C---:B------:R-:W-:Y:S01]  /*0fe0*/  @!P2 FFMA R43, R11.reuse, R34, R43 ;  /* 0x000000220b2ba223 */ /* 0x040fe2000000002b */
[----:B------:R-:W-:Y:S01]  /*0ff0*/  @!P1 FFMA R38, R11, R35, R38 ;  /* 0x000000230b269223 */ /* 0x000fe20000000026 */
[----:B------:R-:W-:Y:S06]  /*1000*/  @P5 BRA `(.L_x_2709) ;  /* 0xfffffff800b45947 */ /* 0x000fec000383ffff */
[----:B------:R-:W-:-:S07]  /*1010*/  MOV R8, R16 ;  /* 0x0000001000087202 */ /* 0x000fce0000000f00 */
.L_x_2708:
        /* <DEDUP_REMOVED lines=21> */
[----:B------:R-:W-:Y:S01]  /*1170*/  IMAD R8, R8, 0x4, R5 ;  /* 0x0000000408087824 */ /* 0x000fe200078e0205 */
[----:B------:R-:W-:-:S05]  /*1180*/  ISETP.NE.AND P4, PT, R15, 0x1, PT ;  /* 0x000000010f00780c */ /* 0x000fca0003f85270 */
[----:B------:R-:W0:Y:S01]  /*1190*/  LDS.128 R8, [R8] ;  /* 0x0000000008087984 */ /* 0x000e220000000c00 */
[----:B--2---:R-:W-:Y:S02]  /*11a0*/  @!P1 HADD2.F32 R21, -RZ, R21.H0_H0 ;  /* 0x20000015ff159230 */ /* 0x004fe40000004100 */
[----:B---3--:R-:W-:-:S03]  /*11b0*/  @!P3 HADD2.F32 R23, -RZ, R22.H0_H0 ;  /* 0x20000016ff17b230 */ /* 0x008fc60000004100 */
[C---:B0-----:R-:W-:Y:S01]  /*11c0*/  @!P1 FFMA R41, R8.reuse, R21, R41 ;  /* 0x0000001508299223 */ /* 0x041fe20000000029 */
[----:B----4-:R-:W-:Y:S02]  /*11d0*/  @!P2 HADD2.F32 R24, -RZ, R24.H0_H0 ;  /* 0x20000018ff18a230 */ /* 0x010fe40000004100 */
[C---:B------:R-:W-:Y:S01]  /*11e0*/  @!P3 FFMA R36, R8.reuse, R23, R36 ;  /* 0x000000170824b223 */ /* 0x040fe20000000024 */
[----:B------:R-:W-:Y:S02]  /*11f0*/  @!P0 HADD2.F32 R25, -RZ, R25.H0_H0 ;  /* 0x20000019ff198230 */ /* 0x000fe40000004100 */
[----:B------:R-:W-:-:S03]  /*1200*/  @!P2 FFMA R43, R8, R24, R43 ;  /* 0x00000018082ba223 */ /* 0x000fc6000000002b */
        /* <DEDUP_REMOVED lines=12> */
[----:B------:R-:W-:Y:S01]  /*12d0*/  ISETP.NE.AND P4, PT, R15, 0x2, PT ;  /* 0x000000020f00780c */ /* 0x000fe20003f85270 */
[----:B--2---:R-:W-:-:S02]  /*12e0*/  @!P1 HADD2.F32 R8, -RZ, R8.H0_H0 ;  /* 0x20000008ff089230 */ /* 0x004fc40000004100 */
[----:B---3--:R-:W-:-:S03]  /*12f0*/  @!P3 HADD2.F32 R11, -RZ, R11.H0_H0 ;  /* 0x2000000bff0bb230 */ /* 0x008fc60000004100 */
[C---:B------:R-:W-:Y:S01]  /*1300*/  @!P1 FFMA R41, R9.reuse, R8, R41 ;  /* 0x0000000809299223 */ /* 0x040fe20000000029 */
[----:B----4-:R-:W-:Y:S02]  /*1310*/  @!P2 HADD2.F32 R20, -RZ, R20.H0_H0 ;  /* 0x20000014ff14a230 */ /* 0x010fe40000004100 */
[C---:B------:R-:W-:Y:S01]  /*1320*/  @!P3 FFMA R36, R9.reuse, R11, R36 ;  /* 0x0000000b0924b223 */ /* 0x040fe20000000024 */
[----:B------:R-:W-:Y:S02]  /*1330*/  @!P0 HADD2.F32 R21, -RZ, R21.H0_H0 ;  /* 0x20000015ff158230 */ /* 0x000fe40000004100 */
[----:B------:R-:W-:-:S03]  /*1340*/  @!P2 FFMA R43, R9, R20, R43 ;  /* 0x00000014092ba223 */ /* 0x000fc6000000002b */
        /* <DEDUP_REMOVED lines=12> */
[----:B--2---:R-:W-:-:S02]  /*1410*/  @!P1 HADD2.F32 R11, -RZ, R11.H0_H0 ;  /* 0x2000000bff0b9230 */ /* 0x004fc40000004100 */
[----:B---3--:R-:W-:-:S03]  /*1420*/  @!P3 HADD2.F32 R19, -RZ, R18.H0_H0 ;  /* 0x20000012ff13b230 */ /* 0x008fc60000004100 */
[C---:B------:R-:W-:Y:S01]  /*1430*/  @!P1 FFMA R41, R10.reuse, R11, R41 ;  /* 0x0000000b0a299223 */ /* 0x040fe20000000029 */
[----:B----4-:R-:W-:Y:S02]  /*1440*/  @!P2 HADD2.F32 R20, -RZ, R20.H0_H0 ;  /* 0x20000014ff14a230 */ /* 0x010fe40000004100 */
[C---:B------:R-:W-:Y:S01]  /*1450*/  @!P3 FFMA R36, R10.reuse, R19, R36 ;  /* 0x000000130a24b223 */ /* 0x040fe20000000024 */
[----:B------:R-:W-:Y:S02]  /*1460*/  @!P0 HADD2.F32 R21, -RZ, R21.H0_H0 ;  /* 0x20000015ff158230 */ /* 0x000fe40000004100 */
[----:B------:R-:W-:-:S03]  /*1470*/  @!P2 FFMA R43, R10, R20, R43 ;  /* 0x000000140a2ba223 */ /* 0x000fc6000000002b */
[----:B------:R-:W-:-:S07]  /*1480*/  @!P0 FFMA R38, R10, R21, R38 ;  /* 0x000000150a268223 */ /* 0x000fce0000000026 */
.L_x_2710:
        /* <DEDUP_REMOVED lines=23> */
[----:B-----5:R-:W-:Y:S05]  /*1600*/  CALL.REL.NOINC `($__internal_22_$__cuda_sm3x_div_rn_noftz_f32_slowpath) ;  /* 0x0000003800187944 */ /* 0x020fea0003c00000 */
.L_x_2714:
[----:B------:R-:W-:Y:S05]  /*1610*/  BSYNC.RECONVERGENT B2 ;  /* 0x0000000000027941 */ /* 0x000fea0003800200 */
.L_x_2713:
[----:B------:R0:W-:Y:S02]  /*1620*/  STS [R10+0x4], R11 ;  /* 0x0000040b0a007388 */ /* 0x0001e40000000800 */
.L_x_2712:
[----:B------:R-:W-:Y:S05]  /*1630*/  BSYNC.RECONVERGENT B1 ;  /* 0x0000000000017941 */ /* 0x000fea0003800200 */
.L_x_2711:
        /* <DEDUP_REMOVED lines=22> */
[----:B-----5:R-:W-:Y:S05]  /*17a0*/  CALL.REL.NOINC `($__internal_22_$__cuda_sm3x_div_rn_noftz_f32_slowpath) ;  /* 0x0000003400b07944 */ /* 0x020fea0003c00000 */
.L_x_2718:
[----:B------:R-:W-:Y:S05]  /*17b0*/  BSYNC.RECONVERGENT B2 ;  /* 0x0000000000027941 */ /* 0x000fea0003800200 */
.L_x_2717:
[----:B------:R1:W-:Y:S02]  /*17c0*/  STS [R10+0x84], R11 ;  /* 0x0000840b0a007388 */ /* 0x0003e40000000800 */
.L_x_2716:
[----:B------:R-:W-:Y:S05]  /*17d0*/  BSYNC.RECONVERGENT B1 ;  /* 0x0000000000017941 */ /* 0x000fea0003800200 */
.L_x_2715:
        /* <DEDUP_REMOVED lines=14> */
[----:B01----:R-:W-:-:S04]  /*18c0*/  FFMA R11, -R20, R8, 1 ;  /* 0x3f800000140b7423 */ /* 0x003fc80000000108 */
        /* <DEDUP_REMOVED lines=8> */
[----:B-----5:R-:W-:Y:S05]  /*1950*/  CALL.REL.NOINC `($__internal_22_$__cuda_sm3x_div_rn_noftz_f32_slowpath) ;  /* 0x0000003400447944 */ /* 0x020fea0003c00000 */
.L_x_2722:
[----:B------:R-:W-:Y:S05]  /*1960*/  BSYNC.RECONVERGENT B2 ;  /* 0x0000000000027941 */ /* 0x000fea0003800200 */
.L_x_2721:
[----:B------:R2:W-:Y:S02]  /*1970*/  STS [R10+0x104], R11 ;  /* 0x0001040b0a007388 */ /* 0x0005e40000000800 */
.L_x_2720:
[----:B------:R-:W-:Y:S05]  /*1980*/  BSYNC.RECONVERGENT B1 ;  /* 0x0000000000017941 */ /* 0x000fea0003800200 */
.L_x_2719:
        /* <DEDUP_REMOVED lines=12> */
[----:B------:R-:W0:Y:S08]  /*1a50*/  MUFU.RCP R8, R9 ;  /* 0x0000000900087308 */ /* 0x000e300000001000 */
[----:B------:R-:W3:Y:S01]  /*1a60*/  FCHK P0, R38, R9 ;  /* 0x0000000926007302 */ /* 0x000ee20000000000 */
[----:B012---:R-:W-:-:S04]  /*1a70*/  FFMA R11, -R9, R8, 1 ;  /* 0x3f800000090b7423 */ /* 0x007fc80000000108 */
[----:B------:R-:W-:-:S04]  /*1a80*/  FFMA R8, R8, R11, R8 ;  /* 0x0000000b08087223 */ /* 0x000fc80000000008 */
[----:B------:R-:W-:-:S04]  /*1a90*/  FFMA R11, R8, R38, RZ ;  /* 0x00000026080b7223 */ /* 0x000fc800000000ff */
[----:B------:R-:W-:-:S04]  /*1aa0*/  FFMA R18, -R9, R11, R38 ;  /* 0x0000000b09127223 */ /* 0x000fc80000000126 */
[----:B------:R-:W-:Y:S01]  /*1ab0*/  FFMA R11, R8, R18, R11 ;  /* 0x00000012080b7223 */ /* 0x000fe2000000000b */
[----:B---3--:R-:W-:Y:S06]  /*1ac0*/  @!P0 BRA `(.L_x_2726) ;  /* 0x00000000000c8947 */ /* 0x008fec0003800000 */
[----:B------:R-:W-:Y:S01]  /*1ad0*/  IMAD.MOV.U32 R8, RZ, RZ, R38 ;  /* 0x000000ffff087224 */ /* 0x000fe200078e0026 */
[----:B------:R-:W-:-:S07]  /*1ae0*/  MOV R18, 0x1b00 ;  /* 0x00001b0000127802 */ /* 0x000fce0000000f00 */
[----:B-----5:R-:W-:Y:S05]  /*1af0*/  CALL.REL.NOINC `($__internal_22_$__cuda_sm3x_div_rn_noftz_f32_slowpath) ;  /* 0x0000003000dc7944 */ /* 0x020fea0003c00000 */
.L_x_2726:
[----:B------:R-:W-:Y:S05]  /*1b00*/  BSYNC.RECONVERGENT B2 ;  /* 0x0000000000027941 */ /* 0x000fea0003800200 */
.L_x_2725:
[----:B------:R3:W-:Y:S02]  /*1b10*/  STS [R10+0x184], R11 ;  /* 0x0001840b0a007388 */ /* 0x0007e40000000800 */
.L_x_2724:
[----:B------:R-:W-:Y:S05]  /*1b20*/  BSYNC.RECONVERGENT B1 ;  /* 0x0000000000017941 */ /* 0x000fea0003800200 */
.L_x_2723:
[----:B------:R-:W4:Y:S01]  /*1b30*/  LDCU UR4, c[0x0][0x3cc] ;  /* 0x00007980ff0477ac */ /* 0x000f220008000800 */
[----:B------:R-:W-:Y:S01]  /*1b40*/  VIADD R0, R0, 0x400 ;  /* 0x0000040000007836 */ /* 0x000fe20000000000 */
[----:B----4-:R-:W-:-:S04]  /*1b50*/  MOV R9, UR4 ;  /* 0x0000000400097c02 */ /* 0x010fc80008000f00 */
[----:B------:R-:W-:-:S13]  /*1b60*/  ISETP.GE.AND P0, PT, R0, R9, PT ;  /* 0x000000090000720c */ /* 0x000fda0003f06270 */
[----:B------:R-:W-:Y:S05]  /*1b70*/  @!P0 BRA `(.L_x_2727) ;  /* 0xffffffec00988947 */ /* 0x000fea000383ffff */
[----:B------:R-:W-:Y:S05]  /*1b80*/  BRA `(.L_x_2704) ;  /* 0x0000002800347947 */ /* 0x000fea0003800000 */
.L_x_2707:
        /* <DEDUP_REMOVED lines=11> */
[-C--:B------:R-:W-:Y:S02]  /*1c40*/  ISETP.GE.U32.AND P0, PT, R18, R9.reuse, PT ;  /* 0x000000091200720c */ /* 0x080fe40003f06070 */
[-C--:B------:R-:W-:Y:S02]  /*1c50*/  ISETP.GE.U32.AND P1, PT, R8, R9.reuse, PT ;  /* 0x000000090800720c */ /* 0x080fe40003f26070 */
[-C--:B------:R-:W-:Y:S02]  /*1c60*/  ISETP.GE.U32.AND P2, PT, R10, R9.reuse, PT ;  /* 0x000000090a00720c */ /* 0x080fe40003f46070 */
[----:B------:R-:W-:Y:S02]  /*1c70*/  ISETP.GE.U32.AND P3, PT, R16, R9, PT ;  /* 0x000000091000720c */ /* 0x000fe40003f66070 */
[----:B------:R-:W-:-:S05]  /*1c80*/  LEA R18, R18, R3, 0x2 ;  /* 0x0000000312127211 */ /* 0x000fca00078e10ff */
[----:B------:R0:W-:Y:S04]  /*1c90*/  @!P0 STS [R18+0x4], RZ ;  /* 0x000004ff12008388 */ /* 0x0001e80000000800 */
[----:B------:R0:W-:Y:S04]  /*1ca0*/  @!P1 STS [R18+0x84], RZ ;  /* 0x000084ff12009388 */ /* 0x0001e80000000800 */
[----:B------:R0:W-:Y:S04]  /*1cb0*/  @!P2 STS [R18+0x104], RZ ;  /* 0x000104ff1200a388 */ /* 0x0001e80000000800 */
[----:B------:R0:W-:Y:S02]  /*1cc0*/  @!P3 STS [R18+0x184], RZ ;  /* 0x000184ff1200b388 */ /* 0x0001e40000000800 */
.L_x_2729:
[----:B------:R-:W-:Y:S05]  /*1cd0*/  BSYNC.RECONVERGENT B1 ;  /* 0x0000000000017941 */ /* 0x000fea0003800200 */
.L_x_2728:
[----:B------:R-:W-:Y:S04]  /*1ce0*/  BSSY.RECONVERGENT B1, `(.L_x_2730) ;  /* 0x000001f000017945 */ /* 0x000fe80003800200 */
[----:B------:R-:W-:Y:S05]  /*1cf0*/  @!P4 BRA `(.L_x_2731) ;  /* 0x000000000074c947 */ /* 0x000fea0003800000 */
[----:B------:R-:W1:Y:S02]  /*1d00*/  LDC R9, c[0x0][0x3cc] ;  /* 0x0000f300ff097b82 */ /* 0x000e640000000800 */
.L_x_2732:
[----:B0-----:R-:W-:Y:S02]  /*1d10*/  IMAD.IADD R18, R7, 0x1, R0 ;  /* 0x0000000107127824 */ /* 0x001fe400078e0200 */
[----:B------:R-:W-:Y:S02]  /*1d20*/  VIADD R0, R0, 0x800 ;  /* 0x0000080000007836 */ /* 0x000fe40000000000 */
[C---:B------:R-:W-:Y:S01]  /*1d30*/  VIADD R8, R18.reuse, 0x20 ;  /* 0x0000002012087836 */ /* 0x040fe20000000000 */
[CC--:B-1----:R-:W-:Y:S01]  /*1d40*/  ISETP.GE.AND P6, PT, R18.reuse, R9.reuse, PT ;  /* 0x000000091200720c */ /* 0x0c2fe20003fc6270 */
[C---:B------:R-:W-:Y:S01]  /*1d50*/  VIADD R16, R18.reuse, 0x60 ;  /* 0x0000006012107836 */ /* 0x040fe20000000000 */
[----:B------:R-:W-:Y:S02]  /*1d60*/  IADD3 R10, PT, PT, R18, 0x40, RZ ;  /* 0x00000040120a7810 */ /* 0x000fe40007ffe0ff */
[-C--:B------:R-:W-:Y:S01]  /*1d70*/  ISETP.GE.AND P5, PT, R8, R9.reuse, PT ;  /* 0x000000090800720c */ /* 0x080fe20003fa6270 */
[----:B------:R-:W-:Y:S01]  /*1d80*/  VIADD R8, R18, 0x400 ;  /* 0x0000040012087836 */ /* 0x000fe20000000000 */
[----:B------:R-:W-:Y:S01]  /*1d90*/  ISETP.GE.AND P4, PT, R10, R9, PT ;  /* 0x000000090a00720c */ /* 0x000fe20003f86270 */
[C---:B------:R-:W-:Y:S01]  /*1da0*/  VIADD R10, R18.reuse, 0x420 ;  /* 0x00000420120a7836 */ /* 0x040fe20000000000 */
[----:B------:R-:W-:-:S02]  /*1db0*/  LEA R11, R18, R3, 0x2 ;  /* 0x00000003120b7211 */ /* 0x000fc400078e10ff */
[-C--:B------:R-:W-:Y:S02]  /*1dc0*/  ISETP.GE.AND P2, PT, R8, R9.reuse, PT ;  /* 0x000000090800720c */ /* 0x080fe40003f46270 */
[----:B------:R-:W-:Y:S01]  /*1dd0*/  IADD3 R8, PT, PT, R18, 0x460, RZ ;  /* 0x0000046012087810 */ /* 0x000fe20007ffe0ff */
[----:B------:R2:W-:Y:S01]  /*1de0*/  @!P6 STS [R11+0x4], RZ ;  /* 0x000004ff0b00e388 */ /* 0x0005e20000000800 */
[-C--:B------:R-:W-:Y:S01]  /*1df0*/  ISETP.GE.AND P3, PT, R16, R9.reuse, PT ;  /* 0x000000091000720c */ /* 0x080fe20003f66270 */
[----:B------:R-:W-:Y:S01]  /*1e00*/  VIADD R16, R18, 0x440 ;  /* 0x0000044012107836 */ /* 0x000fe20000000000 */
[-C--:B------:R-:W-:Y:S01]  /*1e10*/  ISETP.GE.AND P1, PT, R10, R9.reuse, PT ;  /* 0x000000090a00720c */ /* 0x080fe20003f26270 */
[----:B------:R2:W-:Y:S01]  /*1e20*/  @!P5 STS [R11+0x84], RZ ;  /* 0x000084ff0b00d388 */ /* 0x0005e20000000800 */
[-C--:B------:R-:W-:Y:S02]  /*1e30*/  ISETP.GE.AND P6, PT, R8, R9.reuse, PT ;  /* 0x000000090800720c */ /* 0x080fe40003fc6270 */
[-C--:B------:R-:W-:Y:S01]  /*1e40*/  ISETP.GE.AND P0, PT, R16, R9.reuse, PT ;  /* 0x000000091000720c */ /* 0x080fe20003f06270 */
        /* <DEDUP_REMOVED lines=8> */
.L_x_2731:
[----:B------:R-:W-:Y:S05]  /*1ed0*/  BSYNC.RECONVERGENT B1 ;  /* 0x0000000000017941 */ /* 0x000fea0003800200 */
.L_x_2730:
[----:B------:R-:W-:Y:S05]  /*1ee0*/  BRA `(.L_x_2704) ;  /* 0x00000024005c7947 */ /* 0x000fea0003800000 */
.L_x_2706:
[----:B------:R-:W-:-:S13]  /*1ef0*/  ISETP.GE.AND P0, PT, R16, 0x1, PT ;  /* 0x000000011000780c */ /* 0x000fda0003f06270 */
[----:B------:R-:W-:Y:S05]  /*1f00*/  @!P0 BRA `(.L_x_2733) ;  /* 0x0000000c00048947 */ /* 0x000fea0003800000 */
[C---:B------:R-:W-:Y:S02]  /*1f10*/  LOP3.LUT R15, R16.reuse, 0x3, RZ, 0xc0, !PT ;  /* 0x00000003100f7812 */ /* 0x040fe400078ec0ff */
[----:B------:R-:W-:-:S07]  /*1f20*/  LOP3.LUT R16, R16, 0x7ffffffc, RZ, 0xc0, !PT ;  /* 0x7ffffffc10107812 */ /* 0x000fce00078ec0ff */
.L_x_2737:
[----:B------:R-:W0:Y:S01]  /*1f30*/  LDCU UR4, c[0x0][0x3c8] ;  /* 0x00007900ff0477ac */ /* 0x000e220008000800 */
[----:B------:R-:W-:Y:S02]  /*1f40*/  HFMA2 R8, -RZ, RZ, 0, 0 ;  /* 0x00000000ff087431 */ /* 0x000fe400000001ff */
[----:B------:R-:W-:Y:S01]  /*1f50*/  IMAD.IADD R17, R7, 0x1, R0 ;  /* 0x0000000107117824 */ /* 0x000fe200078e0200 */
[----:B------:R-:W-:Y:S02]  /*1f60*/  CS2R R40, SRZ ;  /* 0x0000000000287805 */ /* 0x000fe4000001ff00 */
[----:B------:R-:W-:Y:S01]  /*1f70*/  CS2R R38, SRZ ;  /* 0x0000000000267805 */ /* 0x000fe2000001ff00 */
        /* <DEDUP_REMOVED lines=9> */
.L_x_2735:
        /* <DEDUP_REMOVED lines=20> */
[----:B------:R-:W2:Y:S01]  /*2150*/  @!P3 LDG.E.U16.CONSTANT R36, desc[UR6][R30.64+0x40] ;  /* 0x000040061e24b981 */ /* 0x000ea2000c1e9500 */
[----:B------:R-:W-:Y:S01]  /*2160*/  ISETP.GE.AND P4, PT, R17, UR4, PT ;  /* 0x0000000411007c0c */ /* 0x000fe2000bf86270 */
[----:B------:R-:W-:Y:S01]  /*2170*/  VIADD R9, R9, UR4 ;  /* 0x0000000409097c36 */ /* 0x000fe20008000000 */
[----:B------:R-:W-:Y:S01]  /*2180*/  IADD3.X R25, PT, PT, RZ, R23, R2, P5, P6 ;  /* 0x00000017ff197210 */ /* 0x000fe20002fec402 */
[----:B------:R-:W3:Y:S01]  /*2190*/  @!P0 LDG.E.U16.CONSTANT R37, desc[UR6][R30.64] ;  /* 0x000000061e258981 */ /* 0x000ee2000c1e9500 */
[----:B------:R-:W-:-:S02]  /*21a0*/  LEA R44, P5, R8, UR8, 0x1 ;  /* 0x00000008082c7c11 */ /* 0x000fc4000f8a08ff */
[----:B------:R-:W-:Y:S01]  /*21b0*/  SHF.R.S32.HI R29, RZ, 0x1f, R9 ;  /* 0x0000001fff1d7819 */ /* 0x000fe20000011409 */
[----:B------:R-:W4:Y:S01]  /*21c0*/  @!P2 LDG.E.U16.CONSTANT R22, desc[UR6][R30.64+0x80] ;  /* 0x000080061e16a981 */ /* 0x000f22000c1e9500 */
[----:B------:R-:W-:Y:S02]  /*21d0*/  LEA.HI.X R45, R8, UR9, R25, 0x1, P5 ;  /* 0x00000009082d7c11 */ /* 0x000fe4000a8f0c19 */
        /* <DEDUP_REMOVED lines=12> */
[----:B------:R-:W4:Y:S04]  /*22a0*/  @!P1 LDG.E.U16.CONSTANT R31, desc[UR6][R44.64+0xc0] ;  /* 0x0000c0062c1f9981 */ /* 0x000f28000c1e9500 */
[----:B------:R-:W4:Y:S04]  /*22b0*/  @!P4 LDG.E.U16.CONSTANT R32, desc[UR6][R42.64] ;  /* 0x000000062a20c981 */ /* 0x000f28000c1e9500 */
[----:B------:R-:W4:Y:S04]  /*22c0*/  @!P3 LDG.E.U16.CONSTANT R33, desc[UR6][R42.64+0x40] ;  /* 0x000040062a21b981 */ /* 0x000f28000c1e9500 */
[----:B------:R-:W4:Y:S04]  /*22d0*/  @!P2 LDG.E.U16.CONSTANT R34, desc[UR6][R42.64+0x80] ;  /* 0x000080062a22a981 */ /* 0x000f28000c1e9500 */
[----:B------:R-:W4:Y:S01]  /*22e0*/  @!P1 LDG.E.U16.CONSTANT R35, desc[UR6][R42.64+0xc0] ;  /* 0x0000c0062a239981 */ /* 0x000f22000c1e9500 */
[----:B------:R-:W-:-:S06]  /*22f0*/  LEA R8, R21, R5, 0x2 ;  /* 0x0000000515087211 */ /* 0x000fcc00078e10ff */
[----:B0-----:R-:W0:Y:S01]  /*2300*/  LDS.128 R8, [R8] ;  /* 0x0000000008087984 */ /* 0x001e220000000c00 */
[----:B------:R-:W-:-:S05]  /*2310*/  VIADD R21, R21, 0x4 ;  /* 0x0000000415157836 */ /* 0x000fca0000000000 */
[----:B------:R-:W-:Y:S01]  /*2320*/  ISETP.NE.AND P5, PT, R21, R16, PT ;  /* 0x000000101500720c */ /* 0x000fe20003fa5270 */
[----:B--2---:R-:W-:Y:S02]  /*2330*/  @!P3 HADD2.F32 R36, -RZ, R36.H0_H0 ;  /* 0x20000024ff24b230 */ /* 0x004fe40000004100 */
[----:B---3--:R-:W-:-:S03]  /*2340*/  @!P0 HADD2.F32 R37, -RZ, R37.H0_H0 ;  /* 0x20000025ff258230 */ /* 0x008fc60000004100 */
[C---:B0-----:R-:W-:Y:S01]  /*2350*/  @!P3 FFMA R39, R8.reuse, R36, R39 ;  /* 0x000000240827b223 */ /* 0x041fe20000000027 */
[----:B----4-:R-:W-:Y:S02]  /*2360*/  @!P2 HADD2.F32 R22, -RZ, R22.H0_H0 ;  /* 0x20000016ff16a230 */ /* 0x010fe40000004100 */
[----:B------:R-:W-:Y:S02]  /*2370*/  @!P1 HADD2.F32 R23, -RZ, R23.H0_H0 ;  /* 0x20000017ff179230 */ /* 0x000fe40000004100 */
[C---:B------:R-:W-:Y:S01]  /*2380*/  @!P0 FFMA R38, R8.reuse, R37, R38 ;  /* 0x0000002508268223 */ /* 0x040fe20000000026 */
[----:B------:R-:W-:Y:S02]  /*2390*/  @!P3 HADD2.F32 R24, -RZ, R24.H0_H0 ;  /* 0x20000018ff18b230 */ /* 0x000fe40000004100 */
[C---:B------:R-:W-:Y:S01]  /*23a0*/  @!P2 FFMA R41, R8.reuse, R22, R41 ;  /* 0x000000160829a223 */ /* 0x040fe20000000029 */
[----:B------:R-:W-:Y:S01]  /*23b0*/  @!P1 FFMA R40, R8, R23, R40 ;  /* 0x0000001708289223 */ /* 0x000fe20000000028 */
[----:B------:R-:W-:-:S02]  /*23c0*/  @!P2 HADD2.F32 R36, -RZ, R25.H0_H0 ;  /* 0x20000019ff24a230 */ /* 0x000fc40000004100 */
[C---:B------:R-:W-:Y:S01]  /*23d0*/  @!P3 FFMA R39, R9.reuse, R24, R39 ;  /* 0x000000180927b223 */ /* 0x040fe20000000027 */
[----:B------:R-:W-:Y:S02]  /*23e0*/  @!P4 HADD2.F32 R25, -RZ, R26.H0_H0 ;  /* 0x2000001aff19c230 */ /* 0x000fe40000004100 */
        /* <DEDUP_REMOVED lines=10> */
[C---:B------:R-:W-:Y:S01]  /*2490*/  @!P2 FFMA R41, R10.reuse, R30, R41 ;  /* 0x0000001e0a29a223 */ /* 0x040fe20000000029 */
[----:B------:R-:W-:Y:S02]  /*24a0*/  @!P4 HADD2.F32 R32, -RZ, R32.H0_H0 ;  /* 0x20000020ff20c230 */ /* 0x000fe40000004100 */
[----:B------:R-:W-:Y:S01]  /*24b0*/  @!P1 FFMA R40, R10, R31, R40 ;  /* 0x0000001f0a289223 */ /* 0x000fe20000000028 */
[----:B------:R-:W-:-:S02]  /*24c0*/  @!P3 HADD2.F32 R8, -RZ, R33.H0_H0 ;  /* 0x20000021ff08b230 */ /* 0x000fc40000004100 */
[----:B------:R-:W-:Y:S02]  /*24d0*/  @!P2 HADD2.F32 R34, -RZ, R34.H0_H0 ;  /* 0x20000022ff22a230 */ /* 0x000fe40000004100 */
[----:B------:R-:W-:Y:S02]  /*24e0*/  @!P1 HADD2.F32 R35, -RZ, R35.H0_H0 ;  /* 0x20000023ff239230 */ /* 0x000fe40000004100 */
[C---:B------:R-:W-:Y:S01]  /*24f0*/  @!P4 FFMA R38, R11.reuse, R32, R38 ;  /* 0x000000200b26c223 */ /* 0x040fe20000000026 */
[C---:B------:R-:W-:Y:S01]  /*2500*/  @!P3 FFMA R39, R11.reuse, R8, R39 ;  /* 0x000000080b27b223 */ /* 0x040fe20000000027 */
[C---:B------:R-:W-:Y:S01]  /*2510*/  @!P2 FFMA R41, R11.reuse, R34, R41 ;  /* 0x000000220b29a223 */ /* 0x040fe20000000029 */
[----:B------:R-:W-:Y:S01]  /*2520*/  @!P1 FFMA R40, R11, R35, R40 ;  /* 0x000000230b289223 */ /* 0x000fe20000000028 */
[----:B------:R-:W-:Y:S06]  /*2530*/  @P5 BRA `(.L_x_2735) ;  /* 0xfffffff800b45947 */ /* 0x000fec000383ffff */
[----:B------:R-:W-:-:S07]  /*2540*/  IMAD.MOV.U32 R8, RZ, RZ, R16 ;  /* 0x000000ffff087224 */ /* 0x000fce00078e0010 */
.L_x_2734:
[----:B------:R-:W-:-:S13]  /*2550*/  ISETP.NE.AND P0, PT, R15, RZ, PT ;  /* 0x000000ff0f00720c */ /* 0x000fda0003f05270 */
[----:B------:R-:W-:Y:S05]  /*2560*/  @!P0 BRA `(.L_x_2736) ;  /* 0x0000000400148947 */ /* 0x000fea0003800000 */
        /* <DEDUP_REMOVED lines=19> */
[----:B------:R-:W-:-:S02]  /*26a0*/  LEA R8, R8, R5, 0x2 ;  /* 0x0000000508087211 */ /* 0x000fc400078e10ff */
[----:B------:R-:W-:-:S04]  /*26b0*/  ISETP.NE.AND P4, PT, R15, 0x1, PT ;  /* 0x000000010f00780c */ /* 0x000fc80003f85270 */
        /* <DEDUP_REMOVED lines=48> */
.L_x_2736:
[----:B------:R-:W0:Y:S01]  /*29c0*/  LDCU UR4, c[0x0][0x3cc] ;  /* 0x00007980ff0477ac */ /* 0x000e220008000800 */
[C---:B------:R-:W-:Y:S01]  /*29d0*/  VIADD R10, R17.reuse, 0x40 ;  /* 0x00000040110a7836 */ /* 0x040fe20000000000 */
[C---:B------:R-:W-:Y:S02]  /*29e0*/  IADD3 R8, PT, PT, R17.reuse, 0x20, RZ ;  /* 0x0000002011087810 */ /* 0x040fe40007ffe0ff */
[----:B------:R-:W-:Y:S02]  /*29f0*/  IADD3 R18, PT, PT, R17, 0x60, RZ ;  /* 0x0000006011127810 */ /* 0x000fe40007ffe0ff */
        /* <DEDUP_REMOVED lines=18> */
.L_x_2733:
        /* <DEDUP_REMOVED lines=8> */
[----:B------:R-:W-:Y:S02]  /*2ba0*/  LEA.HI R8, R8, 0x1, RZ, 0x16 ;  /* 0x0000000108087811 */ /* 0x000fe400078fb0ff */
[----:B------:R-:W-:Y:S02]  /*2bb0*/  MOV R10, RZ ;  /* 0x000000ff000a7202 */ /* 0x000fe40000000f00 */
[----:B------:R-:W-:-:S07]  /*2bc0*/  LOP3.LUT R11, R8, 0x3, RZ, 0xc0, !PT ;  /* 0x00000003080b7812 */ /* 0x000fce00078ec0ff */
.L_x_2740:
[----:B------:R-:W-:Y:S01]  /*2bd0*/  IMAD.IADD R20, R7, 0x1, R0 ;  /* 0x0000000107147824 */ /* 0x000fe200078e0200 */
[----:B------:R-:W-:Y:S01]  /*2be0*/  IADD3 R10, PT, PT, R10, 0x1, RZ ;  /* 0x000000010a0a7810 */ /* 0x000fe20007ffe0ff */
[----:B------:R-:W-:Y:S02]  /*2bf0*/  VIADD R0, R0, 0x400 ;  /* 0x0000040000007836 */ /* 0x000fe40000000000 */
[C---:B------:R-:W-:Y:S01]  /*2c00*/  VIADD R16, R20.reuse, 0x40 ;  /* 0x0000004014107836 */ /* 0x040fe20000000000 */
[C---:B------:R-:W-:Y:S02]  /*2c10*/  IADD3 R8, PT, PT, R20.reuse, 0x20, RZ ;  /* 0x0000002014087810 */ /* 0x040fe40007ffe0ff */
[----:B------:R-:W-:Y:S02]  /*2c20*/  IADD3 R18, PT, PT, R20, 0x60, RZ ;  /* 0x0000006014127810 */ /* 0x000fe40007ffe0ff */
[-C--:B0-----:R-:W-:Y:S02]  /*2c30*/  ISETP.GE.AND P1, PT, R8, R9.reuse, PT ;  /* 0x000000090800720c */ /* 0x081fe40003f26270 */
[----:B------:R-:W-:-:S02]  /*2c40*/  ISETP.GE.AND P2, PT, R16, R9, PT ;  /* 0x000000091000720c */ /* 0x000fc40003f46270 */
[-C--:B------:R-:W-:Y:S02]  /*2c50*/  ISETP.GE.AND P3, PT, R18, R9.reuse, PT ;  /* 0x000000091200720c */ /* 0x080fe40003f66270 */
[C---:B------:R-:W-:Y:S01]  /*2c60*/  ISETP.GE.AND P0, PT, R20.reuse, R9, PT ;  /* 0x000000091400720c */ /* 0x040fe20003f06270 */
[----:B------:R-:W-:-:S06]  /*2c70*/  IMAD R20, R20, 0x4, R3 ;  /* 0x0000000414147824 */ /* 0x000fcc00078e0203 */
[----:B------:R1:W-:Y:S04]  /*2c80*/  @!P1 STS [R20+0x84], RZ ;  /* 0x000084ff14009388 */ /* 0x0003e80000000800 */
[----:B------:R1:W-:Y:S04]  /*2c90*/  @!P2 STS [R20+0x104], RZ ;  /* 0x000104ff1400a388 */ /* 0x0003e80000000800 */
[----:B------:R1:W-:Y:S04]  /*2ca0*/  @!P3 STS [R20+0x184], RZ ;  /* 0x000184ff1400b388 */ /* 0x0003e80000000800 */
[----:B------:R1:W-:Y:S01]  /*2cb0*/  @!P0 STS [R20+0x4], RZ ;  /* 0x000004ff14008388 */ /* 0x0003e20000000800 */
[----:B------:R-:W-:-:S13]  /*2cc0*/  ISETP.NE.AND P0, PT, R10, R11, PT ;  /* 0x0000000b0a00720c */ /* 0x000fda0003f05270 */
[----:B-1----:R-:W-:Y:S05]  /*2cd0*/  @P0 BRA `(.L_x_2740) ;  /* 0xfffffffc00bc0947 */ /* 0x002fea000383ffff */
.L_x_2739:
[----:B------:R-:W-:Y:S05]  /*2ce0*/  BSYNC.RECONVERGENT B1 ;  /* 0x0000000000017941 */ /* 0x000fea0003800200 */
.L_x_2738:
[----:B------:R-:W-:Y:S04]  /*2cf0*/  BSSY.RECONVERGENT B1, `(.L_x_2741) ;  /* 0x0000037000017945 */ /* 0x000fe80003800200 */
[----:B------:R-:W-:Y:S05]  /*2d00*/  @!P4 BRA `(.L_x_2742) ;  /* 0x0000000000d4c947 */ /* 0x000fea0003800000 */
[----:B------:R-:W0:Y:S02]  /*2d10*/  LDC R9, c[0x0][0x3cc] ;  /* 0x0000f300ff097b82 */ /* 0x000e240000000800 */
.L_x_2743:
[----:B------:R-:W-:Y:S01]  /*2d20*/  IADD3 R18, PT, PT, R7, R0, RZ ;  /* 0x0000000007127210 */ /* 0x000fe20007ffe0ff */
[----:B------:R-:W-:-:S03]  /*2d30*/  VIADD R0, R0, 0x1000 ;  /* 0x0000100000007836 */ /* 0x000fc60000000000 */
[C---:B------:R-:W-:Y:S01]  /*2d40*/  IADD3 R10, PT, PT, R18.reuse, 0x40, RZ ;  /* 0x00000040120a7810 */ /* 0x040fe20007ffe0ff */
[C---:B------:R-:W-:Y:S01]  /*2d50*/  VIADD R8, R18.reuse, 0x20 ;  /* 0x0000002012087836 */ /* 0x040fe20000000000 */
[CC--:B0-----:R-:W-:Y:S01]  /*2d60*/  ISETP.GE.AND P2, PT, R18.reuse, R9.reuse, PT ;  /* 0x000000091200720c */ /* 0x0c1fe20003f46270 */
[----:B------:R-:W-:Y:S01]  /*2d70*/  VIADD R16, R18, 0x60 ;  /* 0x0000006012107836 */ /* 0x000fe20000000000 */
[-C--:B------:R-:W-:Y:S01]  /*2d80*/  ISETP.GE.AND P0, PT, R10, R9.reuse, PT ;  /* 0x000000090a00720c */ /* 0x080fe20003f06270 */
[----:B------:R-:W-:Y:S01]  /*2d90*/  VIADD R10, R18, 0x420 ;  /* 0x00000420120a7836 */ /* 0x000fe20000000000 */
[-C--:B------:R-:W-:Y:S01]  /*2da0*/  ISETP.GE.AND P1, PT, R8, R9.reuse, PT ;  /* 0x000000090800720c */ /* 0x080fe20003f26270 */
[C---:B------:R-:W-:Y:S01]  /*2db0*/  IMAD R11, R18.reuse, 0x4, R3 ;  /* 0x00000004120b7824 */ /* 0x040fe200078e0203 */
[----:B------:R-:W-:Y:S02]  /*2dc0*/  IADD3 R8, PT, PT, R18, 0x400, RZ ;  /* 0x0000040012087810 */ /* 0x000fe40007ffe0ff */
[----:B------:R-:W-:-:S02]  /*2dd0*/  ISETP.GE.AND P4, PT, R16, R9, PT ;  /* 0x000000091000720c */ /* 0x000fc40003f86270 */
[-C--:B------:R-:W-:Y:S02]  /*2de0*/  ISETP.GE.AND P6, PT, R8, R9.reuse, PT ;  /* 0x000000090800720c */ /* 0x080fe40003fc6270 */
[----:B------:R-:W-:Y:S01]  /*2df0*/  IADD3 R8, PT, PT, R18, 0x440, RZ ;  /* 0x0000044012087810 */ /* 0x000fe20007ffe0ff */
[----:B------:R1:W-:Y:S01]  /*2e00*/  @!P2 STS [R11+0x4], RZ ;  /* 0x000004ff0b00a388 */ /* 0x0003e20000000800 */
[-C--:B------:R-:W-:Y:S02]  /*2e10*/  ISETP.GE.AND P5, PT, R10, R9.reuse, PT ;  /* 0x000000090a00720c */ /* 0x080fe40003fa6270 */
[----:B------:R-:W-:Y:S01]  /*2e20*/  IADD3 R10, PT, PT, R18, 0x460, RZ ;  /* 0x00000460120a7810 */ /* 0x000fe20007ffe0ff */
[----:B------:R1:W-:Y:S01]  /*2e30*/  @!P1 STS [R11+0x84], RZ ;  /* 0x000084ff0b009388 */ /* 0x0003e20000000800 */
[-C--:B------:R-:W-:Y:S01]  /*2e40*/  ISETP.GE.AND P3, PT, R8, R9.reuse, PT ;  /* 0x000000090800720c */ /* 0x080fe20003f66270 */
[----:B------:R-:W-:Y:S01]  /*2e50*/  VIADD R8, R18, 0x800 ;  /* 0x0000080012087836 */ /* 0x000fe20000000000 */
[----:B------:R-:W-:Y:S01]  /*2e60*/  ISETP.GE.AND P2, PT, R10, R9, PT ;  /* 0x000000090a00720c */ /* 0x000fe20003f46270 */
[----:B------:R1:W-:Y:S01]  /*2e70*/  @!P0 STS [R11+0x104], RZ ;  /* 0x000104ff0b008388 */ /* 0x0003e20000000800 */
[----:B------:R-:W-:-:S02]  /*2e80*/  IADD3 R10, PT, PT, R18, 0x820, RZ ;  /* 0x00000820120a7810 */ /* 0x000fc40007ffe0ff */
[-C--:B------:R-:W-:Y:S01]  /*2e90*/  ISETP.GE.AND P1, PT, R8, R9.reuse, PT ;  /* 0x000000090800720c */ /* 0x080fe20003f26270 */
[----:B------:R-:W-:Y:S01]  /*2ea0*/  VIADD R8, R18, 0x840 ;  /* 0x0000084012087836 */ /* 0x000fe20000000000 */
[-C--:B------:R-:W-:Y:S01]  /*2eb0*/  ISETP.GE.AND P0, PT, R10, R9.reuse, PT ;  /* 0x000000090a00720c */ /* 0x080fe20003f06270 */
[----:B------:R1:W-:Y:S01]  /*2ec0*/  @!P4 STS [R11+0x184], RZ ;  /* 0x000184ff0b00c388 */ /* 0x0003e20000000800 */
[----:B------:R-:W-:Y:S02]  /*2ed0*/  IADD3 R10, PT, PT, R18, 0x860, RZ ;  /* 0x00000860120a7810 */ /* 0x000fe40007ffe0ff */
[-C--:B------:R-:W-:Y:S01]  /*2ee0*/  ISETP.GE.AND P4, PT, R8, R9.reuse, PT ;  /* 0x000000090800720c */ /* 0x080fe20003f86270 */
[----:B------:R-:W-:Y:S01]  /*2ef0*/  VIADD R8, R18, 0xc00 ;  /* 0x00000c0012087836 */ /* 0x000fe20000000000 */
[----:B------:R1:W-:Y:S01]  /*2f00*/  @!P6 STS [R11+0x1004], RZ ;  /* 0x001004ff0b00e388 */ /* 0x0003e20000000800 */
[-C--:B------:R-:W-:Y:S02]  /*2f10*/  ISETP.GE.AND P6, PT, R10, R9.reuse, PT ;  /* 0x000000090a00720c */ /* 0x080fe40003fc6270 */
[----:B------:R-:W-:Y:S01]  /*2f20*/  IADD3 R10, PT, PT, R18, 0xc20, RZ ;  /* 0x00000c20120a7810 */ /* 0x000fe20007ffe0ff */
[----:B------:R1:W-:Y:S01]  /*2f30*/  @!P5 STS [R11+0x1084], RZ ;  /* 0x001084ff0b00d388 */ /* 0x0003e20000000800 */
[----:B------:R-:W-:Y:S01]  /*2f40*/  ISETP.GE.AND P5, PT, R8, R9, PT ;  /* 0x000000090800720c */ /* 0x000fe20003fa6270 */
[----:B------:R-:W-:-:S02]  /*2f50*/  VIADD R8, R18, 0xc40 ;  /* 0x00000c4012087836 */ /* 0x000fc40000000000 */
[----:B------:R1:W-:Y:S01]  /*2f60*/  @!P3 STS [R11+0x1104], RZ ;  /* 0x001104ff0b00b388 */ /* 0x0003e20000000800 */
[-C--:B------:R-:W-:Y:S02]  /*2f70*/  ISETP.GE.AND P3, PT, R10, R9.reuse, PT ;  /* 0x000000090a00720c */ /* 0x080fe40003f66270 */
[----:B------:R-:W-:Y:S01]  /*2f80*/  IADD3 R10, PT, PT, R18, 0xc60, RZ ;  /* 0x00000c60120a7810 */ /* 0x000fe20007ffe0ff */
        /* <DEDUP_REMOVED lines=12> */
[----:B-1----:R-:W-:Y:S05]  /*3050*/  @!P0 BRA `(.L_x_2743) ;  /* 0xfffffffc00308947 */ /* 0x002fea000383ffff */
.L_x_2742:
[----:B------:R-:W-:Y:S05]  /*3060*/  BSYNC.RECONVERGENT B1 ;  /* 0x0000000000017941 */ /* 0x000fea0003800200 */
.L_x_2741:
[----:B------:R-:W-:Y:S05]  /*3070*/  BRA `(.L_x_2704) ;  /* 0x0000001000f87947 */ /* 0x000fea0003800000 */
.L_x_2705:
[----:B------:R-:W-:-:S13]  /*3080*/  ISETP.GT.AND P0, PT, R16, RZ, PT ;  /* 0x000000ff1000720c */ /* 0x000fda0003f04270 */
[----:B------:R-:W-:Y:S05]  /*3090*/  @P0 BRA `(.L_x_2744) ;  /* 0x0000000000480947 */ /* 0x000fea0003800000 */
[----:B------:R-:W0:Y:S02]  /*30a0*/  LDC R9, c[0x0][0x3cc] ;  /* 0x0000f300ff097b82 */ /* 0x000e240000000800 */
.L_x_2745:
[----:B-1----:R-:W-:Y:S01]  /*30b0*/  IADD3 R18, PT, PT, R7, R0, RZ ;  /* 0x0000000007127210 */ /* 0x002fe20007ffe0ff */
[----:B------:R-:W-:-:S03]  /*30c0*/  VIADD R0, R0, 0x400 ;  /* 0x0000040000007836 */ /* 0x000fc60000000000 */
[C---:B------:R-:W-:Y:S01]  /*30d0*/  IADD3 R10, PT, PT, R18.reuse, 0x40, RZ ;  /* 0x00000040120a7810 */ /* 0x040fe20007ffe0ff */
[C---:B------:R-:W-:Y:S01]  /*30e0*/  VIADD R8, R18.reuse, 0x20 ;  /* 0x0000002012087836 */ /* 0x040fe20000000000 */
[CC--:B0-----:R-:W-:Y:S01]  /*30f0*/  ISETP.GE.AND P0, PT, R18.reuse, R9.reuse, PT ;  /* 0x000000091200720c */ /* 0x0c1fe20003f06270 */
[----:B------:R-:W-:Y:S01]  /*3100*/  VIADD R16, R18, 0x60 ;  /* 0x0000006012107836 */ /* 0x000fe20000000000 */
[-C--:B------:R-:W-:Y:S02]  /*3110*/  ISETP.GE.AND P2, PT, R10, R9.reuse, PT ;  /* 0x000000090a00720c */ /* 0x080fe40003f46270 */
[-C--:B------:R-:W-:Y:S02]  /*3120*/  ISETP.GE.AND P1, PT, R8, R9.reuse, PT ;  /* 0x000000090800720c */ /* 0x080fe40003f26270 */
[----:B------:R-:W-:Y:S02]  /*3130*/  ISETP.GE.AND P3, PT, R16, R9, PT ;  /* 0x000000091000720c */ /* 0x000fe40003f66270 */
        /* <DEDUP_REMOVED lines=8> */
.L_x_2744:
[C---:B------:R-:W-:Y:S02]  /*31c0*/  LOP3.LUT R15, R16.reuse, 0x3, RZ, 0xc0, !PT ;  /* 0x00000003100f7812 */ /* 0x040fe400078ec0ff */
[----:B------:R-:W-:-:S07]  /*31d0*/  LOP3.LUT R16, R16, 0x7ffffffc, RZ, 0xc0, !PT ;  /* 0x7ffffffc10107812 */ /* 0x000fce00078ec0ff */
.L_x_2757:
[----:B0-----:R-:W0:Y:S01]  /*31e0*/  LDCU UR4, c[0x0][0x3c8] ;  /* 0x00007900ff0477ac */ /* 0x001e220008000800 */
[----:B---3--:R-:W-:Y:S01]  /*31f0*/  HFMA2 R38, -RZ, RZ, 0, 0 ;  /* 0x00000000ff267431 */ /* 0x008fe200000001ff */
[----:B-12---:R-:W-:Y:S01]  /*3200*/  IADD3 R17, PT, PT, R7, R0, RZ ;  /* 0x0000000007117210 */ /* 0x006fe20007ffe0ff */
[----:B------:R-:W-:Y:S01]  /*3210*/  IMAD.MOV.U32 R8, RZ, RZ, RZ ;  /* 0x000000ffff087224 */ /* 0x000fe200078e00ff */
[----:B------:R-:W-:Y:S01]  /*3220*/  MOV R36, RZ ;  /* 0x000000ff00247202 */ /* 0x000fe20000000f00 */
[----:B------:R-:W-:Y:S02]  /*3230*/  IMAD.MOV.U32 R43, RZ, RZ, RZ ;  /* 0x000000ffff2b7224 */ /* 0x000fe400078e00ff */
[----:B------:R-:W-:Y:S01]  /*3240*/  IMAD.MOV.U32 R41, RZ, RZ, RZ ;  /* 0x000000ffff297224 */ /* 0x000fe200078e00ff */
[----:B0-----:R-:W-:-:S09]  /*3250*/  UISETP.GE.U32.AND UP0, UPT, UR4, 0x4, UPT ;  /* 0x000000040400788c */ /* 0x001fd2000bf06070 */
[----:B------:R-:W-:Y:S05]  /*3260*/  BRA.U !UP0, `(.L_x_2746) ;  /* 0x00000005086c7547 */ /* 0x000fea000b800000 */
[----:B------:R-:W0:Y:S01]  /*3270*/  LDCU UR4, c[0x0][0x3cc] ;  /* 0x00007980ff0477ac */ /* 0x000e220008000800 */
[C---:B------:R-:W-:Y:S01]  /*3280*/  IADD3 R18, PT, PT, R17.reuse, 0x20, RZ ;  /* 0x0000002011127810 */ /* 0x040fe20007ffe0ff */
[C---:B------:R-:W-:Y:S01]  /*3290*/  VIADD R19, R17.reuse, 0x40 ;  /* 0x0000004011137836 */ /* 0x040fe20000000000 */
[C---:B------:R-:W-:Y:S01]  /*32a0*/  IADD3 R20, PT, PT, R17.reuse, 0x60, RZ ;  /* 0x0000006011147810 */ /* 0x040fe20007ffe0ff */
[----:B------:R-:W-:Y:S01]  /*32b0*/  IMAD.MOV.U32 R21, RZ, RZ, RZ ;  /* 0x000000ffff157224 */ /* 0x000fe200078e00ff */
[----:B------:R-:W-:Y:S02]  /*32c0*/  MOV R38, RZ ;  /* 0x000000ff00267202 */ /* 0x000fe40000000f00 */
[----:B0-----:R-:W-:-:S13]  /*32d0*/  ISETP.GE.AND P0, PT, R17, UR4, PT ;  /* 0x0000000411007c0c */ /* 0x001fda000bf06270 */
.L_x_2747:
        /* <DEDUP_REMOVED lines=9> */
[----:B------:R-:W-:Y:S02]  /*3370*/  IADD3.X R25, PT, PT, RZ, R9, R2, P1, P4 ;  /* 0x00000009ff197210 */ /* 0x000fe40000fe8402 */
[----:B------:R-:W-:Y:S02]  /*3380*/  IADD3 R10, P4, P6, R17, R22, R4 ;  /* 0x00000016110a7210 */ /* 0x000fe40007e9e004 */
[----:B-1----:R-:W-:Y:S02]  /*3390*/  LEA R30, P5, R8, UR8, 0x1 ;  /* 0x00000008081e7c11 */ /* 0x002fe4000f8a08ff */
[----:B------:R-:W-:Y:S02]  /*33a0*/  IADD3 R9, PT, PT, R22, UR4, RZ ;  /* 0x0000000416097c10 */ /* 0x000fe4000fffe0ff */
        /* <DEDUP_REMOVED lines=71> */
.L_x_2746:
        /* <DEDUP_REMOVED lines=71> */
.L_x_2748:
[----:B------:R-:W0:Y:S01]  /*3c90*/  LDCU UR4, c[0x0][0x3cc] ;  /* 0x00007980ff0477ac */ /* 0x000e220008000800 */
[C---:B------:R-:W-:Y:S01]  /*3ca0*/  VIADD R8, R17.reuse, 0x20 ;  /* 0x0000002011087836 */ /* 0x040fe20000000000 */
[C---:B------:R-:W-:Y:S01]  /*3cb0*/  IADD3 R18, PT, PT, R17.reuse, 0x60, RZ ;  /* 0x0000006011127810 */ /* 0x040fe20007ffe0ff */
[----:B------:R-:W-:Y:S01]  /*3cc0*/  VIADD R10, R17, 0x40 ;  /* 0x00000040110a7836 */ /* 0x000fe20000000000 */
[----:B------:R-:W-:Y:S01]  /*3cd0*/  BSSY.RECONVERGENT B1, `(.L_x_2749) ;  /* 0x0000021000017945 */ /* 0x000fe20003800200 */
[----:B0-----:R-:W-:-:S04]  /*3ce0*/  MOV R9, UR4 ;  /* 0x0000000400097c02 */ /* 0x001fc80008000f00 */
[CC--:B------:R-:W-:Y:S01]  /*3cf0*/  ISETP.GE.AND P2, PT, R17.reuse, R9.reuse, PT ;  /* 0x000000091100720c */ /* 0x0c0fe20003f46270 */
        /* <DEDUP_REMOVED lines=30> */
.L_x_2750:
[----:B------:R-:W-:Y:S05]  /*3ee0*/  BSYNC.RECONVERGENT B1 ;  /* 0x0000000000017941 */ /* 0x000fea0003800200 */
.L_x_2749:
        /* <DEDUP_REMOVED lines=27> */
.L_x_2752:
[----:B------:R-:W-:Y:S05]  /*40a0*/  BSYNC.RECONVERGENT B1 ;  /* 0x0000000000017941 */ /* 0x000fea0003800200 */
.L_x_2751:
        /* <DEDUP_REMOVED lines=27> */
.L_x_2754:
[----:B------:R-:W-:Y:S05]  /*4260*/  BSYNC.RECONVERGENT B1 ;  /* 0x0000000000017941 */ /* 0x000fea0003800200 */
.L_x_2753:
        /* <DEDUP_REMOVED lines=27> */
.L_x_2756:
[----:B------:R-:W-:Y:S05]  /*4420*/  BSYNC.RECONVERGENT B1 ;  /* 0x0000000000017941 */ /* 0x000fea0003800200 */
.L_x_2755:
[----:B------:R-:W-:-:S04]  /*4430*/  IADD3 R0, PT, PT, R0, 0x400, RZ ;  /* 0x0000040000007810 */ /* 0x000fc80007ffe0ff */
[----:B------:R-:W-:-:S13]  /*4440*/  ISETP.GE.AND P0, PT, R0, R9, PT ;  /* 0x000000090000720c */ /* 0x000fda0003f06270 */
[----:B------:R-:W-:Y:S05]  /*4450*/  @!P0 BRA `(.L_x_2757) ;  /* 0xffffffec00608947 */ /* 0x000fea000383ffff */
.L_x_2704:
[----:B------:R-:W-:Y:S05]  /*4460*/  BSYNC.RECONVERGENT B0 ;  /* 0x0000000000007941 */ /* 0x000fea0003800200 */
.L_x_2703:
[----:B0-2---:R-:W0:Y:S08]  /*4470*/  LDC R8, c[0x0][0x3c8] ;  /* 0x0000f200ff087b82 */ /* 0x005e300000000800 */
[----:B------:R-:W-:Y:S01]  /*4480*/  BAR.SYNC.DEFER_BLOCKING 0x0 ;  /* 0x0000000000007b1d */ /* 0x000fe20000010000 */
[----:B0-----:R-:W-:-:S13]  /*4490*/  ISETP.GE.AND P0, PT, R12, R8, PT ;  /* 0x000000080c00720c */ /* 0x001fda0003f06270 */
[----:B------:R-:W-:Y:S05]  /*44a0*/  @P0 EXIT ;  /* 0x000000000000094d */ /* 0x000fea0003800000 */
[----:B------:R-:W-:Y:S01]  /*44b0*/  LOP3.LUT R0, RZ, R7, RZ, 0x33, !PT ;  /* 0x00000007ff007212 */ /* 0x000fe200078e33ff */
[----:B------:R-:W-:Y:S01]  /*44c0*/  IMAD R15, R8, 0x4, R5 ;  /* 0x00000004080f7824 */ /* 0x000fe200078e0205 */
[C---:B------:R-:W-:Y:S02]  /*44d0*/  LEA R3, R7.reuse, R3, 0x2 ;  /* 0x0000000307037211 */ /* 0x040fe400078e10ff */
[C---:B-1-3--:R-:W-:Y:S01]  /*44e0*/  LOP3.LUT R10, R7.reuse, 0x20, RZ, 0xfc, !PT ;  /* 0x00000020070a7812 */ /* 0x04afe200078efcff */
[----:B------:R-:W-:Y:S01]  /*44f0*/  IMAD.IADD R5, R0, 0x1, R9 ;  /* 0x0000000100057824 */ /* 0x000fe200078e0209 */
[C---:B------:R-:W-:Y:S02]  /*4500*/  LOP3.LUT R11, R7.reuse, 0x40, RZ, 0xfc, !PT ;  /* 0x00000040070b7812 */ /* 0x040fe400078efcff */
[----:B------:R-:W-:Y:S02]  /*4510*/  LOP3.LUT R22, R7, 0x60, RZ, 0xfc, !PT ;  /* 0x0000006007167812 */ /* 0x000fe400078efcff */
[----:B------:R-:W-:-:S02]  /*4520*/  IADD3 R15, PT, PT, R15, 0x104, RZ ;  /* 0x000001040f0f7810 */ /* 0x000fc40007ffe0ff */
[----:B------:R-:W-:-:S07]  /*4530*/  LOP3.LUT R23, R5, 0x60, RZ, 0xc0, !PT ;  /* 0x0000006005177812 */ /* 0x000fce00078ec0ff */
.L_x_2767:
[----:B0-----:R-:W0:Y:S01]  /*4540*/  LDC R16, c[0x0][0x3cc] ;  /* 0x0000f300ff107b82 */ /* 0x001e220000000800 */
        /* <DEDUP_REMOVED lines=10> */
[----:B------:R-:W-:-:S04]  /*45f0*/  IADD3 R24, P2, PT, R4, R9, RZ ;  /* 0x0000000904187210 */ /* 0x000fc80007f5e0ff */
[----:B------:R-:W-:-:S03]  /*4600*/  LEA.HI.X.SX32 R25, R9, R2, 0x1, P2 ;  /* 0x0000000209197211 */ /* 0x000fc600010f0eff */
[----:B------:R-:W-:Y:S06]  /*4610*/  @!P0 BRA `(.L_x_2761) ;  /* 0x00000000005c8947 */ /* 0x000fec0003800000 */
[----:B------:R-:W0:Y:S01]  /*4620*/  LDCU.64 UR4, c[0x0][0x390] ;  /* 0x00007200ff0477ac */ /* 0x000e220008000a00 */
[----:B------:R-:W-:-:S04]  /*4630*/  IADD3 R0, P0, PT, R7, R24, RZ ;  /* 0x0000001807007210 */ /* 0x000fc80007f1e0ff */
[----:B------:R-:W-:Y:S02]  /*4640*/  IADD3.X R9, PT, PT, RZ, R25, RZ, P0, !PT ;  /* 0x00000019ff097210 */ /* 0x000fe400007fe4ff */
[----:B0-----:R-:W-:-:S04]  /*4650*/  LEA R8, P0, R0, UR4, 0x1 ;  /* 0x0000000400087c11 */ /* 0x001fc8000f8008ff */
[----:B------:R-:W-:Y:S02]  /*4660*/  LEA.HI.X R9, R0, UR5, R9, 0x1, P0 ;  /* 0x0000000500097c11 */ /* 0x000fe400080f0c09 */
[----:B------:R-:W0:Y:S04]  /*4670*/  LDS R0, [R3+0x4] ;  /* 0x0000040003007984 */ /* 0x000e280000000800 */
[----:B------:R-:W2:Y:S01]  /*4680*/  LDG.E.U16.CONSTANT R17, desc[UR6][R8.64] ;  /* 0x0000000608117981 */ /* 0x000ea2000c1e9500 */
[----:B------:R-:W-:Y:S01]  /*4690*/  ISETP.NE.AND P0, PT, R23, RZ, PT ;  /* 0x000000ff1700720c */ /* 0x000fe20003f05270 */
[----:B--2---:R-:W-:Y:S02]  /*46a0*/  HADD2.F32 R19, -RZ, R17.H0_H0 ;  /* 0x20000011ff137230 */ /* 0x004fe40000004100 */
[----:B------:R-:W-:-:S03]  /*46b0*/  IMAD.MOV.U32 R17, RZ, RZ, R10 ;  /* 0x000000ffff117224 */ /* 0x000fc600078e000a */
[----:B0-----:R-:W-:-:S07]  /*46c0*/  FFMA R0, R0, R19, RZ ;  /* 0x0000001300007223 */ /* 0x001fce00000000ff */
[----:B------:R-:W-:Y:S05]  /*46d0*/  @!P0 BRA `(.L_x_2761) ;  /* 0x00000000002c8947 */ /* 0x000fea0003800000 */
[----:B------:R-:W-:Y:S01]  /*46e0*/  ISETP.NE.AND P0, PT, R23, 0x20, PT ;  /* 0x000000201700780c */ /* 0x000fe20003f05270 */
[----:B------:R-:W2:Y:S04]  /*46f0*/  LDG.E.U16.CONSTANT R17, desc[UR6][R8.64+0x40] ;  /* 0x0000400608117981 */ /* 0x000ea8000c1e9500 */
[----:B------:R-:W0:Y:S08]  /*4700*/  LDS R19, [R3+0x84] ;  /* 0x0000840003137984 */ /* 0x000e300000000800 */
[----:B------:R-:W3:Y:S04]  /*4710*/  @P0 LDG.E.U16.CONSTANT R20, desc[UR6][R8.64+0x80] ;  /* 0x0000800608140981 */ /* 0x000ee8000c1e9500 */
[----:B------:R-:W1:Y:S01]  /*4720*/  @P0 LDS R21, [R3+0x104] ;  /* 0x0001040003150984 */ /* 0x000e620000000800 */
[----:B--2---:R-:W-:Y:S01]  /*4730*/  HADD2.F32 R18, -RZ, R17.H0_H0 ;  /* 0x20000011ff127230 */ /* 0x004fe20000004100 */
[----:B------:R-:W-:Y:S01]  /*4740*/  MOV R17, R11 ;  /* 0x0000000b00117202 */ /* 0x000fe20000000f00 */
[----:B------:R-:W-:-:S03]  /*4750*/  @P0 IMAD.MOV.U32 R17, RZ, RZ, R22 ;  /* 0x000000ffff110224 */ /* 0x000fc600078e0016 */
[----:B0-----:R-:W-:Y:S01]  /*4760*/  FFMA R0, R19, R18, R0 ;  /* 0x0000001213007223 */ /* 0x001fe20000000000 */
[----:B---3--:R-:W-:-:S05]  /*4770*/  @P0 HADD2.F32 R20, -RZ, R20.H0_H0 ;  /* 0x20000014ff140230 */ /* 0x008fca0000004100 */
[----:B-1----:R-:W-:-:S07]  /*4780*/  @P0 FFMA R0, R21, R20, R0 ;  /* 0x0000001415000223 */ /* 0x002fce0000000000 */
.L_x_2761:
[----:B------:R-:W-:Y:S05]  /*4790*/  BSYNC.RECONVERGENT B1 ;  /* 0x0000000000017941 */ /* 0x000fea0003800200 */
.L_x_2760:
[----:B------:R-:W-:Y:S05]  /*47a0*/  @!P1 BRA `(.L_x_2759) ;  /* 0x0000000000709947 */ /* 0x000fea0003800000 */
[----:B------:R-:W0:Y:S01]  /*47b0*/  LDCU.64 UR4, c[0x0][0x390] ;  /* 0x00007200ff0477ac */ /* 0x000e220008000a00 */
[C---:B------:R-:W-:Y:S01]  /*47c0*/  IADD3 R9, P0, PT, R17.reuse, R24, RZ ;  /* 0x0000001811097210 */ /* 0x040fe20007f1e0ff */
[----:B------:R-:W-:-:S03]  /*47d0*/  IMAD R18, R17, 0x4, R15 ;  /* 0x0000000411127824 */ /* 0x000fc600078e020f */
[----:B------:R-:W-:Y:S02]  /*47e0*/  IADD3.X R20, PT, PT, RZ, R25, RZ, P0, !PT ;  /* 0x00000019ff147210 */ /* 0x000fe400007fe4ff */
[----:B0-----:R-:W-:-:S04]  /*47f0*/  LEA R8, P1, R9, UR4, 0x1 ;  /* 0x0000000409087c11 */ /* 0x001fc8000f8208ff */
[----:B------:R-:W-:-:S09]  /*4800*/  LEA.HI.X R9, R9, UR5, R20, 0x1, P1 ;  /* 0x0000000509097c11 */ /* 0x000fd200088f0c14 */
.L_x_2762:
[----:B------:R-:W2:Y:S04]  /*4810*/  LDG.E.U16.CONSTANT R20, desc[UR6][R8.64] ;  /* 0x0000000608147981 */ /* 0x000ea8000c1e9500 */
[----:B------:R-:W3:Y:S04]  /*4820*/  LDG.E.U16.CONSTANT R21, desc[UR6][R8.64+0x40] ;  /* 0x0000400608157981 */ /* 0x000ee8000c1e9500 */
[----:B------:R-:W4:Y:S04]  /*4830*/  LDG.E.U16.CONSTANT R25, desc[UR6][R8.64+0x80] ;  /* 0x0000800608197981 */ /* 0x000f28000c1e9500 */
[----:B------:R0:W4:Y:S01]  /*4840*/  LDG.E.U16.CONSTANT R27, desc[UR6][R8.64+0xc0] ;  /* 0x0000c006081b7981 */ /* 0x000122000c1e9500 */
[----:B------:R-:W-:-:S03]  /*4850*/  IADD3 R17, PT, PT, R17, 0x80, RZ ;  /* 0x0000008011117810 */ /* 0x000fc60007ffe0ff */
[----:B------:R-:W1:Y:S01]  /*4860*/  LDS R19, [R18+-0x100] ;  /* 0xffff000012137984 */ /* 0x000e620000000800 */
[----:B------:R-:W-:-:S03]  /*4870*/  ISETP.GE.AND P0, PT, R17, R16, PT ;  /* 0x000000101100720c */ /* 0x000fc60003f06270 */
[----:B------:R-:W4:Y:S01]  /*4880*/  LDS R24, [R18+-0x80] ;  /* 0xffff800012187984 */ /* 0x000f220000000800 */
[----:B0-----:R-:W-:-:S03]  /*4890*/  IADD3 R8, P1, PT, R8, 0x100, RZ ;  /* 0x0000010008087810 */ /* 0x001fc60007f3e0ff */
[----:B------:R-:W0:Y:S02]  /*48a0*/  LDS R26, [R18] ;  /* 0x00000000121a7984 */ /* 0x000e240000000800 */
[----:B------:R-:W-:Y:S02]  /*48b0*/  IMAD.X R9, RZ, RZ, R9, P1 ;  /* 0x000000ffff097224 */ /* 0x000fe400008e0609 */
[----:B------:R1:W0:Y:S02]  /*48c0*/  LDS R28, [R18+0x80] ;  /* 0x00008000121c7984 */ /* 0x0002240000000800 */
[----:B-1----:R-:W-:Y:S01]  /*48d0*/  IADD3 R18, PT, PT, R18, 0x200, RZ ;  /* 0x0000020012127810 */ /* 0x002fe20007ffe0ff */
[----:B--2---:R-:W-:Y:S02]  /*48e0*/  HADD2.F32 R20, -RZ, R20.H0_H0 ;  /* 0x20000014ff147230 */ /* 0x004fe40000004100 */
[----:B---3--:R-:W-:-:S03]  /*48f0*/  HADD2.F32 R21, -RZ, R21.H0_H0 ;  /* 0x20000015ff157230 */ /* 0x008fc60000004100 */
[----:B------:R-:W-:Y:S01]  /*4900*/  FFMA R19, R19, R20, R0 ;  /* 0x0000001413137223 */ /* 0x000fe20000000000 */
[----:B----4-:R-:W-:-:S03]  /*4910*/  HADD2.F32 R25, -RZ, R25.H0_H0 ;  /* 0x20000019ff197230 */ /* 0x010fc60000004100 */
[----:B------:R-:W-:Y:S01]  /*4920*/  FFMA R19, R24, R21, R19 ;  /* 0x0000001518137223 */ /* 0x000fe20000000013 */
[----:B------:R-:W-:-:S03]  /*4930*/  HADD2.F32 R27, -RZ, R27.H0_H0 ;  /* 0x2000001bff1b7230 */ /* 0x000fc60000004100 */
[----:B0-----:R-:W-:-:S04]  /*4940*/  FFMA R19, R26, R25, R19 ;  /* 0x000000191a137223 */ /* 0x001fc80000000013 */
[----:B------:R-:W-:Y:S01]  /*4950*/  FFMA R0, R28, R27, R19 ;  /* 0x0000001b1c007223 */ /* 0x000fe20000000013 */
[----:B------:R-:W-:Y:S06]  /*4960*/  @!P0 BRA `(.L_x_2762) ;  /* 0xfffffffc00a88947 */ /* 0x000fec000383ffff */
.L_x_2759:
[----:B------:R-:W-:Y:S05]  /*4970*/  BSYNC.RECONVERGENT B0 ;  /* 0x0000000000007941 */ /* 0x000fea0003800200 */
.L_x_2758:
        /* <DEDUP_REMOVED lines=12> */
.L_x_2774:
[----:B------:R-:W-:Y:S01]  /*4a40*/  BSSY.RECONVERGENT B0, `(.L_x_2764) ;  /* 0x0000016000007945 */ /* 0x000fe20003800200 */
[----:B-1----:R-:W-:-:S03]  /*4a50*/  FADD R19, R16, R19 ;  /* 0x0000001310137221 */ /* 0x002fc60000000000 */
[----:B------:R-:W-:Y:S05]  /*4a60*/  @P0 BRA `(.L_x_2765) ;  /* 0x00000000004c0947 */ /* 0x000fea0003800000 */
[----:B------:R-:W1:Y:S01]  /*4a70*/  LDCU.64 UR4, c[0x0][0x3b8] ;  /* 0x00007700ff0477ac */ /* 0x000e620008000a00 */
[----:B------:R-:W-:Y:S01]  /*4a80*/  IADD3 R8, P0, PT, R13, R12, RZ ;  /* 0x0000000c0d087210 */ /* 0x000fe20007f1e0ff */
[----:B-----5:R-:W-:-:S04]  /*4a90*/  FMUL R0, R14, R19 ;  /* 0x000000130e007220 */ /* 0x020fc80000400000 */
[----:B------:R-:W-:Y:S01]  /*4aa0*/  IMAD.X R9, RZ, RZ, R6, P0 ;  /* 0x000000ffff097224 */ /* 0x000fe200000e0606 */
[----:B------:R-:W-:Y:S02]  /*4ab0*/  F2FP.F16.F32.PACK_AB R18, RZ, R0 ;  /* 0x00000000ff12723e */ /* 0x000fe400000000ff */
[----:B-1----:R-:W-:-:S04]  /*4ac0*/  LEA R21, P0, R8, UR4, 0x1 ;  /* 0x0000000408157c11 */ /* 0x002fc8000f8008ff */
[----:B------:R-:W-:Y:S02]  /*4ad0*/  LEA.HI.X R9, R8, UR5, R9, 0x1, P0 ;  /* 0x0000000508097c11 */ /* 0x000fe400080f0c09 */
[C---:B------:R-:W-:Y:S02]  /*4ae0*/  LOP3.LUT R8, R21.reuse, 0xfffffffd, RZ, 0xc0, !PT ;  /* 0xfffffffd15087812 */ /* 0x040fe400078ec0ff */
[----:B0-----:R-:W-:-:S03]  /*4af0*/  LOP3.LUT R16, R21, 0x2, RZ, 0xc0, !PT ;  /* 0x0000000215107812 */ /* 0x001fc600078ec0ff */
[----:B------:R0:W5:Y:S01]  /*4b00*/  LD.E R17, desc[UR6][R8.64] ;  /* 0x0000000608117980 */ /* 0x000162000c101900 */
[----:B------:R-:W-:Y:S01]  /*4b10*/  ISETP.EQ.U32.AND P0, PT, R16, RZ, PT ;  /* 0x000000ff1000720c */ /* 0x000fe20003f02070 */
[----:B------:R-:W-:-:S05]  /*4b20*/  HFMA2 R16, -RZ, RZ, 0, 0.19775390625 ;  /* 0x00003254ff107431 */ /* 0x000fca00000001ff */
[----:B------:R-:W-:-:S07]  /*4b30*/  SEL R16, R16, 0x7610, P0 ;  /* 0x0000761010107807 */ /* 0x000fce0000000000 */
.L_x_2766:
[----:B-----5:R-:W-:-:S05]  /*4b40*/  HADD2 R0, R17, R18.H0_H0 ;  /* 0x2000001211007230 */ /* 0x020fca0000000000 */
[----:B------:R-:W-:-:S06]  /*4b50*/  PRMT R0, R17, R16, R0 ;  /* 0x0000001011007216 */ /* 0x000fcc0000000000 */
[----:B------:R-:W2:Y:S02]  /*4b60*/  ATOM.E.CAS.STRONG.GPU PT, R0, [R8], R17, R0 ;  /* 0x000000110800738b */ /* 0x000ea400001ee100 */
[----:B--2---:R-:W-:Y:S01]  /*4b70*/  ISETP.NE.U32.AND P0, PT, R0, R17, PT ;  /* 0x000000110000720c */ /* 0x004fe20003f05070 */
[----:B------:R-:W-:-:S12]  /*4b80*/  IMAD.MOV.U32 R17, RZ, RZ, R0 ;  /* 0x000000ffff117224 */ /* 0x000fd800078e0000 */
[----:B------:R-:W-:Y:S05]  /*4b90*/  @P0 BRA `(.L_x_2766) ;  /* 0xfffffffc00e80947 */ /* 0x000fea000383ffff */
.L_x_2765:
[----:B------:R-:W-:Y:S05]  /*4ba0*/  BSYNC.RECONVERGENT B0 ;  /* 0x0000000000007941 */ /* 0x000fea0003800200 */
.L_x_2764:
[----:B------:R-:W1:Y:S01]  /*4bb0*/  LDCU UR4, c[0x0][0x3c8] ;  /* 0x00007900ff0477ac */ /* 0x000e620008000800 */
[----:B------:R-:W-:-:S04]  /*4bc0*/  IADD3 R12, PT, PT, R12, 0x8, RZ ;  /* 0x000000080c0c7810 */ /* 0x000fc80007ffe0ff */
[----:B-1----:R-:W-:-:S13]  /*4bd0*/  ISETP.GE.AND P0, PT, R12, UR4, PT ;  /* 0x000000040c007c0c */ /* 0x002fda000bf06270 */
[----:B------:R-:W-:Y:S05]  /*4be0*/  @!P0 BRA `(.L_x_2767) ;  /* 0xfffffff800548947 */ /* 0x000fea000383ffff */
[----:B------:R-:W-:Y:S05]  /*4bf0*/  EXIT ;  /* 0x000000000000794d */ /* 0x000fea0003800000 */
.L_x_2763:
        /* <DEDUP_REMOVED lines=8> */
.L_x_2769:
[----:B------:R-:W-:Y:S05]  /*4c80*/  BSYNC B0 ;  /* 0x0000000000007941 */ /* 0x000fea0003800000 */
.L_x_2768:
        /* <DEDUP_REMOVED lines=8> */
.L_x_2770:
[----:B------:R-:W-:Y:S02]  /*4d10*/  IMAD.MOV.U32 R20, RZ, RZ, 0x4 ;  /* 0x00000004ff147424 */ /* 0x000fe400078e00ff */
[----:B------:R-:W-:-:S04]  /*4d20*/  IMAD.MOV.U32 R8, RZ, RZ, R19 ;  /* 0x000000ffff087224 */ /* 0x000fc800078e0013 */
[----:B------:R-:W-:-:S05]  /*4d30*/  FADD R8, R9, R8 ;  /* 0x0000000809087221 */ /* 0x000fca0000000000 */
[----:B------:R-:W-:-:S07]  /*4d40*/  MOV R9, R8 ;  /* 0x0000000800097202 */ /* 0x000fce0000000f00 */
[----:B------:R-:W-:Y:S05]  /*4d50*/  WARPSYNC.COLLECTIVE R18, `(.L_x_2771) ;  /* 0x0000000012087348 */ /* 0x000fea0003c00000 */
[----:B------:R0:W1:Y:S02]  /*4d60*/  SHFL.BFLY P1, R19, R9, R20, R21 ;  /* 0x0c00001409137389 */ /* 0x0000640000020015 */
[----:B01----:R-:W-:Y:S05]  /*4d70*/  ENDCOLLECTIVE ;  /* 0x000000000000791b */ /* 0x003fea0003800000 */
.L_x_2771:
[----:B------:R-:W-:Y:S01]  /*4d80*/  HFMA2 R20, -RZ, RZ, 0, 1.1920928955078125e-07 ;  /* 0x00000002ff147431 */ /* 0x000fe200000001ff */
[----:B------:R-:W-:-:S05]  /*4d90*/  MOV R17, R19 ;  /* 0x0000001300117202 */ /* 0x000fca0000000f00 */
[----:B------:R-:W-:-:S04]  /*4da0*/  FADD R17, R8, R17 ;  /* 0x0000001108117221 */ /* 0x000fc80000000000 */
[----:B------:R-:W-:-:S07]  /*4db0*/  IMAD.MOV.U32 R9, RZ, RZ, R17 ;  /* 0x000000ffff097224 */ /* 0x000fce00078e0011 */
[----:B------:R-:W-:Y:S05]  /*4dc0*/  WARPSYNC.COLLECTIVE R18, `(.L_x_2772) ;  /* 0x0000000012087348 */ /* 0x000fea0003c00000 */
[----:B------:R0:W1:Y:S02]  /*4dd0*/  SHFL.BFLY P1, R19, R9, R20, R21 ;  /* 0x0c00001409137389 */ /* 0x0000640000020015 */
[----:B01----:R-:W-:Y:S05]  /*4de0*/  ENDCOLLECTIVE ;  /* 0x000000000000791b */ /* 0x003fea0003800000 */
.L_x_2772:
[----:B------:R-:W-:Y:S02]  /*4df0*/  IMAD.MOV.U32 R20, RZ, RZ, 0x1 ;  /* 0x00000001ff147424 */ /* 0x000fe400078e00ff */
[----:B------:R-:W-:-:S04]  /*4e00*/  IMAD.MOV.U32 R16, RZ, RZ, R19 ;  /* 0x000000ffff107224 */ /* 0x000fc800078e0013 */
[----:B------:R-:W-:-:S05]  /*4e10*/  FADD R16, R17, R16 ;  /* 0x0000001011107221 */ /* 0x000fca0000000000 */
[----:B------:R-:W-:-:S07]  /*4e20*/  MOV R9, R16 ;  /* 0x0000001000097202 */ /* 0x000fce0000000f00 */
[----:B------:R-:W-:Y:S05]  /*4e30*/  WARPSYNC.COLLECTIVE R18, `(.L_x_2773) ;  /* 0x0000000012087348 */ /* 0x000fea0003c00000 */
[----:B------:R0:W1:Y:S02]  /*4e40*/  SHFL.BFLY P1, R19, R9, R20, R21 ;  /* 0x0c00001409137389 */ /* 0x0000640000020015 */
[----:B01----:R-:W-:Y:S05]  /*4e50*/  ENDCOLLECTIVE ;  /* 0x000000000000791b */ /* 0x003fea0003800000 */
.L_x_2773:
[----:B------:R-:W-:Y:S05]  /*4e60*/  BRA `(.L_x_2774) ;  /* 0xfffffff800f47947 */ /* 0x000fea000383ffff */
        .weak           $__internal_22_$__cuda_sm3x_div_rn_noftz_f32_slowpath
        .type           $__internal_22_$__cuda_sm3x_div_rn_noftz_f32_slowpath,@function
        .size           $__internal_22_$__cuda_sm3x_div_rn_noftz_f32_slowpath,(.L_x_4644 - $__internal_22_$__cuda_sm3x_div_rn_noftz_f32_slowpath)
$__internal_22_$__cuda_sm3x_div_rn_noftz_f32_slowpath:
        /* <DEDUP_REMOVED lines=34> */
.L_x_2776:
        /* <DEDUP_REMOVED lines=51> */
.L_x_2783:
[----:B------:R-:W-:-:S04]  /*53c0*/  LOP3.LUT R8, R8, 0x80000000, RZ, 0xc0, !PT ;  /* 0x8000000008087812 */ /* 0x000fc800078ec0ff */
[----:B------:R-:W-:Y:S01]  /*53d0*/  LOP3.LUT R8, R8, 0x7f800000, RZ, 0xfc, !PT ;  /* 0x7f80000008087812 */ /* 0x000fe200078efcff */
[----:B------:R-:W-:Y:S06]  /*53e0*/  BRA `(.L_x_2784) ;  /* 0x0000000000047947 */ /* 0x000fec0003800000 */
.L_x_2782:
[----:B------:R-:W-:-:S07]  /*53f0*/  LEA R8, R20, R8, 0x17 ;  /* 0x0000000814087211 */ /* 0x000fce00078eb8ff */
.L_x_2784:
[----:B------:R-:W-:Y:S05]  /*5400*/  BSYNC.RECONVERGENT B4 ;  /* 0x0000000000047941 */ /* 0x000fea0003800200 */
.L_x_2781:
[----:B------:R-:W-:Y:S05]  /*5410*/  BRA `(.L_x_2785) ;  /* 0x0000000000207947 */ /* 0x000fea0003800000 */
.L_x_2780:
[----:B------:R-:W-:-:S04]  /*5420*/  LOP3.LUT R8, R9, 0x80000000, R8, 0x48, !PT ;  /* 0x8000000009087812 */ /* 0x000fc800078e4808 */
[----:B------:R-:W-:Y:S01]  /*5430*/  LOP3.LUT R8, R8, 0x7f800000, RZ, 0xfc, !PT ;  /* 0x7f80000008087812 */ /* 0x000fe200078efcff */
[----:B------:R-:W-:Y:S06]  /*5440*/  BRA `(.L_x_2785) ;  /* 0x0000000000147947 */ /* 0x000fec0003800000 */
.L_x_2779:
[----:B------:R-:W-:Y:S01]  /*5450*/  LOP3.LUT R8, R9, 0x80000000, R8, 0x48, !PT ;  /* 0x8000000009087812 */ /* 0x000fe200078e4808 */
[----:B------:R-:W-:Y:S06]  /*5460*/  BRA `(.L_x_2785) ;  /* 0x00000000000c7947 */ /* 0x000fec0003800000 */
.L_x_2778:
[----:B------:R-:W0:Y:S01]  /*5470*/  MUFU.RSQ R8, -QNAN ;  /* 0xffc0000000087908 */ /* 0x000e220000001400 */
[----:B------:R-:W-:Y:S05]  /*5480*/  BRA `(.L_x_2785) ;  /* 0x0000000000047947 */ /* 0x000fea0003800000 */
.L_x_2777:
[----:B------:R-:W-:-:S07]  /*5490*/  FADD.FTZ R8, R8, R9 ;  /* 0x0000000908087221 */ /* 0x000fce0000010000 */
.L_x_2785:
[----:B------:R-:W-:Y:S05]  /*54a0*/  BSYNC.RECONVERGENT B3 ;  /* 0x0000000000037941 */ /* 0x000fea0003800200 */
.L_x_2775:
[----:B------:R-:W-:Y:S02]  /*54b0*/  HFMA2 R19, -RZ, RZ, 0, 0 ;  /* 0x00000000ff137431 */ /* 0x000fe400000001ff */
[----:B0-----:R-:W-:Y:S02]  /*54c0*/  IMAD.MOV.U32 R11, RZ, RZ, R8 ;  /* 0x000000ffff0b7224 */ /* 0x001fe400078e0008 */
[----:B------:R-:W-:Y:S05]  /*54d0*/  RET.REL.NODEC R18 `(_Z17moe_expert_kernelI6__halfLb0EEvPKT_S3_S3_S3_PKfPKiS7_PS1_iiiiii) ;  /* 0xffffffa812c87950 */ /* 0x000fea0003c3ffff */
.L_x_2786:
        /* <DEDUP_REMOVED lines=10> */
.L_x_4644:


//--------------------- .text._Z17moe_expert_kernelI6__halfLb1EEvPKT_S3_S3_S3_PKfPKiS7_PS1_iiiiii --------------------------
	.section	.text._Z17moe_expert_kernelI6__halfLb1EEvPKT_S3_S3_S3_PKfPKiS7_PS1_iiiiii,"ax",@progbits
	.align	128
        .global         _Z17moe_expert_kernelI6__halfLb1EEvPKT_S3_S3_S3_PKfPKiS7_PS1_iiiiii
        .type           _Z17moe_expert_kernelI6__halfLb1EEvPKT_S3_S3_S3_PKfPKiS7_PS1_iiiiii,@function
        .size           _Z17moe_expert_kernelI6__halfLb1EEvPKT_S3_S3_S3_PKfPKiS7_PS1_iiiiii,(.L_x_4645 - _Z17moe_expert_kernelI6__halfLb1EEvPKT_S3_S3_S3_PKfPKiS7_PS1_iiiiii)
        .other          _Z17moe_expert_kernelI6__halfLb1EEvPKT_S3_S3_S3_PKfPKiS7_PS1_iiiiii,@"STO_CUDA_ENTRY STV_DEFAULT"
_Z17moe_expert_kernelI6__halfLb1EEvPKT_S3_S3_S3_PKfPKiS7_PS1_iiiiii:
.text._Z17moe_expert_kernelI6__halfLb1EEvPKT_S3_S3_S3_PKfPKiS7_PS1_iiiiii:
        /* <DEDUP_REMOVED lines=39> */
[----:B0-----:R-:W-:Y:S01]  /*0270*/  LEA R11, R11, R0, 0x18 ;  /* 0x000000000b0b7211 */ /* 0x001fe200078ec0ff */
[----:B------:R-:W-:-:S07]  /*0280*/  IMAD.MOV.U32 R0, RZ, RZ, R3 ;  /* 0x000000ffff007224 */ /* 0x000fce00078e0003 */
.L_x_2791:
        /* <DEDUP_REMOVED lines=12> */
[----:B------:R-:W-:Y:S01]  /*0350*/  LEA R10, R0, R11, 0x2 ;  /* 0x0000000b000a7211 */ /* 0x000fe200078e10ff */
[----:B------:R-:W-:-:S02]  /*0360*/  VIADD R8, R8, 0x8 ;  /* 0x0000000808087836 */ /* 0x000fc40000000000 */
[----:B------:R-:W-:-:S03]  /*0370*/  VIADD R0, R0, 0x800 ;  /* 0x0000080000007836 */ /* 0x000fc60000000000 */
        /* <DEDUP_REMOVED lines=18> */
.L_x_2790:
[----:B------:R-:W-:Y:S05]  /*04a0*/  BSYNC.RECONVERGENT B1 ;  /* 0x0000000000017941 */ /* 0x000fea0003800200 */
.L_x_2789:
        /* <DEDUP_REMOVED lines=27> */
.L_x_2793:
[----:B------:R-:W-:Y:S05]  /*0660*/  BSYNC.RECONVERGENT B1 ;  /* 0x0000000000017941 */ /* 0x000fea0003800200 */
.L_x_2792:
        /* <DEDUP_REMOVED lines=23> */
[----:B0-----:R-:W-:-:S04]  /*07e0*/  @!P0 LEA R9, R10, R9, 0x18 ;  /* 0x000000090a098211 */ /* 0x001fc800078ec0ff */
[----:B------:R-:W-:Y:S01]  /*07f0*/  @!P0 LEA R9, R0, R9, 0x2 ;  /* 0x0000000900098211 */ /* 0x000fe200078e10ff */
[----:B---3--:R-:W-:-:S05]  /*0800*/  @P1 HADD2.F32 R8, -RZ, R8.H0_H0 ;  /* 0x20000008ff081230 */ /* 0x008fca0000004100 */
[----:B------:R3:W-:Y:S01]  /*0810*/  @P1 STS [R13+0x400], R8 ;  /* 0x000400080d001388 */ /* 0x0007e20000000800 */
[----:B--2---:R-:W-:Y:S02]  /*0820*/  @P1 HADD2.F32 R2, -RZ, R2.H0_H0 ;  /* 0x20000002ff021230 */ /* 0x004fe40000004100 */
[----:B----4-:R-:W-:-:S03]  /*0830*/  @!P0 HADD2.F32 R0, -RZ, R4.H0_H0 ;  /* 0x20000004ff008230 */ /* 0x010fc60000004100 */
[----:B------:R3:W-:Y:S04]  /*0840*/  @P1 STS [R13], R2 ;  /* 0x000000020d001388 */ /* 0x0007e80000000800 */
[----:B------:R3:W-:Y:S02]  /*0850*/  @!P0 STS [R9], R0 ;  /* 0x0000000009008388 */ /* 0x0007e40000000800 */
.L_x_2788:
[----:B------:R-:W-:Y:S05]  /*0860*/  BSYNC.RECONVERGENT B0 ;  /* 0x0000000000007941 */ /* 0x000fea0003800200 */
.L_x_2787:
        /* <DEDUP_REMOVED lines=12> */
[----:B------:R-:W-:Y:S01]  /*0930*/  SHF.R.S32.HI R48, RZ, 0x1f, R0 ;  /* 0x0000001fff307819 */ /* 0x000fe20000011400 */
[----:B------:R-:W-:Y:S02]  /*0940*/  IMAD R55, R52, 0x4, R49 ;  /* 0x0000000434377824 */ /* 0x000fe400078e0231 */
[----:B------:R-:W-:Y:S05]  /*0950*/  @P0 BRA `(.L_x_2795) ;  /* 0x0000007c003c0947 */ /* 0x000fea0003800000 */
[----:B------:R-:W2:Y:S02]  /*0960*/  LDCU UR4, c[0x0][0x3d4] ;  /* 0x00007a80ff0477ac */ /* 0x000ea40008000800 */
[----:B--2---:R-:W-:-:S09]  /*0970*/  UISETP.NE.AND UP0, UPT, UR4, 0x1, UPT ;  /* 0x000000010400788c */ /* 0x004fd2000bf05270 */
[----:B------:R-:W-:Y:S05]  /*0980*/  BRA.U !UP0, `(.L_x_2796) ;  /* 0x0000005108c07547 */ /* 0x000fea000b800000 */
[----:B------:R-:W-:-:S09]  /*0990*/  UISETP.NE.AND UP0, UPT, UR4, URZ, UPT ;  /* 0x000000ff0400728c */ /* 0x000fd2000bf05270 */
[----:B------:R-:W-:Y:S05]  /*09a0*/  BRA.U UP0, `(.L_x_2797) ;  /* 0x0000002900d07547 */ /* 0x000fea000b800000 */
[----:B------:R-:W-:-:S13]  /*09b0*/  ISETP.GE.AND P0, PT, R52, 0x1, PT ;  /* 0x000000013400780c */ /* 0x000fda0003f06270 */
[----:B------:R-:W-:Y:S05]  /*09c0*/  @!P0 BRA `(.L_x_2798) ;  /* 0x0000002400ec8947 */ /* 0x000fea0003800000 */
[C---:B------:R-:W-:Y:S01]  /*09d0*/  IADD3 R57, PT, PT, R52.reuse, -0x1, RZ ;  /* 0xffffffff34397810 */ /* 0x040fe20007ffe0ff */
[----:B------:R-:W-:Y:S01]  /*09e0*/  IMAD.MOV.U32 R47, RZ, RZ, R50 ;  /* 0x000000ffff2f7224 */ /* 0x000fe200078e0032 */
[C---:B------:R-:W-:Y:S02]  /*09f0*/  LOP3.LUT R56, R52.reuse, 0x3, RZ, 0xc0, !PT ;  /* 0x0000000334387812 */ /* 0x040fe400078ec0ff */
[----:B------:R-:W-:-:S07]  /*0a00*/  LOP3.LUT R52, R52, 0x7ffffffc, RZ, 0xc0, !PT ;  /* 0x7ffffffc34347812 */ /* 0x000fce00078ec0ff */
.L_x_2818:
        /* <DEDUP_REMOVED lines=18> */
.L_x_2800:
        /* <DEDUP_REMOVED lines=11> */
[----:B------:R-:W-:Y:S01]  /*0be0*/  @!P0 IADD3.X R21, PT, PT, RZ, R24, RZ, P3, !PT ;  /* 0x00000018ff158210 */ /* 0x000fe20001ffe4ff */
[----:B------:R-:W-:Y:S01]  /*0bf0*/  @!P0 IMAD.SHL.U32 R19, R18, 0x2, RZ ;  /* 0x0000000212138824 */ /* 0x000fe200078e00ff */
[----:B------:R-:W-:Y:S02]  /*0c00*/  @!P1 IADD3 R26, P6, PT, R2, R25, RZ ;  /* 0x00000019021a9210 */ /* 0x000fe40007fde0ff */
[----:B------:R-:W-:Y:S02]  /*0c10*/  @!P0 SHF.L.U64.HI R18, R18, 0x1, R21 ;  /* 0x0000000112128819 */ /* 0x000fe40000010215 */
[C---:B-1----:R-:W-:Y:S01]  /*0c20*/  @!P0 IADD3 R16, P3, PT, R19.reuse, R16, RZ ;  /* 0x0000001013108210 */ /* 0x042fe20007f7e0ff */
[----:B------:R-:W1:Y:S01]  /*0c30*/  @!P1 LDC.64 R20, c[0x0][0x390] ;  /* 0x0000e400ff149b82 */ /* 0x000e620000000a00 */
[----:B--2---:R-:W-:-:S03]  /*0c40*/  @!P0 IADD3 R14, P5, PT, R19, R14, RZ ;  /* 0x0000000e130e8210 */ /* 0x004fc60007fbe0ff */
[----:B------:R-:W-:Y:S01]  /*0c50*/  @!P0 IMAD.X R17, R18, 0x1, R17, P3 ;  /* 0x0000000112118824 */ /* 0x000fe200018e0611 */
[----:B------:R-:W-:-:S03]  /*0c60*/  ISETP.GE.AND P3, PT, R44, R3, PT ;  /* 0x000000032c00720c */ /* 0x000fc60003f66270 */
[----:B------:R-:W2:Y:S01]  /*0c70*/  @!P4 LDC.64 R22, c[0x0][0x388] ;  /* 0x0000e200ff16cb82 */ /* 0x000ea20000000a00 */
[----:B------:R-:W-:Y:S01]  /*0c80*/  @!P1 IADD3.X R31, PT, PT, RZ, R24, RZ, P6, !PT ;  /* 0x00000018ff1f9210 */ /* 0x000fe200037fe4ff */
[----:B------:R3:W4:Y:S01]  /*0c90*/  @!P0 LDG.E.U16.CONSTANT R27, desc[UR10][R16.64] ;  /* 0x0000000a101b8981 */ /* 0x000722000c1e9500 */
[----:B------:R-:W-:Y:S02]  /*0ca0*/  @!P0 IMAD.X R15, R18, 0x1, R15, P5 ;  /* 0x00000001120f8824 */ /* 0x000fe400028e060f */
[C---:B------:R-:W-:Y:S01]  /*0cb0*/  @!P1 SHF.L.U64.HI R30, R26.reuse, 0x1, R31 ;  /* 0x000000011a1e9819 */ /* 0x040fe2000001021f */
[----:B------:R-:W-:Y:S02]  /*0cc0*/  @!P1 IMAD.SHL.U32 R31, R26, 0x2, RZ ;  /* 0x000000021a1f9824 */ /* 0x000fe400078e00ff */
[----:B------:R-:W2:Y:S01]  /*0cd0*/  @!P4 LDC.64 R18, c[0x0][0x390] ;  /* 0x0000e400ff12cb82 */ /* 0x000ea20000000a00 */
[----:B------:R1:W4:Y:S01]  /*0ce0*/  @!P0 LDG.E.U16.CONSTANT R26, desc[UR10][R14.64] ;  /* 0x0000000a0e1a8981 */ /* 0x000322000c1e9500 */
[----:B------:R-:W-:-:S02]  /*0cf0*/  @!P4 IADD3 R32, P6, PT, R2, R25, RZ ;  /* 0x000000190220c210 */ /* 0x000fc40007fde0ff */
[C---:B0-----:R-:W-:Y:S02]  /*0d00*/  @!P1 IADD3 R28, P5, PT, R31.reuse, R28, RZ ;  /* 0x0000001c1f1c9210 */ /* 0x041fe40007fbe0ff */
[----:B------:R-:W-:Y:S02]  /*0d10*/  @!P4 IADD3.X R33, PT, PT, RZ, R24, RZ, P6, !PT ;  /* 0x00000018ff21c210 */ /* 0x000fe400037fe4ff */
[----:B---3--:R-:W0:Y:S01]  /*0d20*/  @!P3 LDC.64 R16, c[0x0][0x390] ;  /* 0x0000e400ff10bb82 */ /* 0x008e220000000a00 */
[----:B-1----:R-:W-:Y:S01]  /*0d30*/  @!P1 IADD3 R20, P6, PT, R31, R20, RZ ;  /* 0x000000141f149210 */ /* 0x002fe20007fde0ff */
[----:B------:R-:W-:Y:S01]  /*0d40*/  @!P1 IMAD.X R29, R30, 0x1, R29, P5 ;  /* 0x000000011e1d9824 */ /* 0x000fe200028e061d */
[C---:B------:R-:W-:Y:S01]  /*0d50*/  @!P4 SHF.L.U64.HI R34, R32.reuse, 0x1, R33 ;  /* 0x000000012022c819 */ /* 0x040fe20000010221 */
[----:B------:R-:W-:-:S04]  /*0d60*/  @!P4 IMAD.SHL.U32 R33, R32, 0x2, RZ ;  /* 0x000000022021c824 */ /* 0x000fc800078e00ff */
[----:B------:R-:W1:Y:S01]  /*0d70*/  @!P3 LDC.64 R14, c[0x0][0x388] ;  /* 0x0000e200ff0ebb82 */ /* 0x000e620000000a00 */
[C---:B--2---:R-:W-:Y:S01]  /*0d80*/  @!P4 IADD3 R22, P5, PT, R33.reuse, R22, RZ ;  /* 0x000000162116c210 */ /* 0x044fe20007fbe0ff */
[----:B------:R-:W2:Y:S01]  /*0d90*/  @!P1 LDG.E.U16.CONSTANT R28, desc[UR10][R28.64+0x40] ;  /* 0x0000400a1c1c9981 */ /* 0x000ea2000c1e9500 */
[----:B------:R-:W-:Y:S02]  /*0da0*/  @!P1 IADD3.X R21, PT, PT, R30, R21, RZ, P6, !PT ;  /* 0x000000151e159210 */ /* 0x000fe400037fe4ff */
[----:B------:R-:W-:Y:S01]  /*0db0*/  @!P3 IADD3 R25, P6, PT, R2, R25, RZ ;  /* 0x000000190219b210 */ /* 0x000fe20007fde0ff */
[C---:B------:R-:W-:Y:S01]  /*0dc0*/  @!P4 IMAD.X R23, R34.reuse, 0x1, R23, P5 ;  /* 0x000000012217c824 */ /* 0x040fe200028e0617 */
[----:B------:R-:W-:Y:S01]  /*0dd0*/  @!P4 IADD3 R18, P5, PT, R33, R18, RZ ;  /* 0x000000122112c210 */ /* 0x000fe20007fbe0ff */
[----:B------:R-:W3:Y:S02]  /*0de0*/  @!P1 LDC.64 R40, c[0x0][0x388] ;  /* 0x0000e200ff289b82 */ /* 0x000ee40000000a00 */
[----:B------:R-:W-:Y:S01]  /*0df0*/  @!P3 IMAD.X R24, RZ, RZ, R24, P6 ;  /* 0x000000ffff18b224 */ /* 0x000fe200030e0618 */
[----:B------:R-:W2:Y:S01]  /*0e00*/  @!P4 LDG.E.U16.CONSTANT R22, desc[UR10][R22.64+0x80] ;  /* 0x0000800a1616c981 */ /* 0x000ea2000c1e9500 */
[----:B------:R-:W-:Y:S01]  /*0e10*/  @!P3 IMAD.SHL.U32 R31, R25, 0x2, RZ ;  /* 0x00000002191fb824 */ /* 0x000fe200078e00ff */
[----:B------:R-:W-:-:S02]  /*0e20*/  @!P4 IADD3.X R19, PT, PT, R34, R19, RZ, P5, !PT ;  /* 0x000000132213c210 */ /* 0x000fc40002ffe4ff */
[----:B------:R1:W2:Y:S01]  /*0e30*/  @!P1 LDG.E.U16.CONSTANT R29, desc[UR10][R20.64+0x40] ;  /* 0x0000400a141d9981 */ /* 0x0002a2000c1e9500 */
[----:B------:R-:W-:Y:S01]  /*0e40*/  @!P3 SHF.L.U64.HI R24, R25, 0x1, R24 ;  /* 0x000000011918b819 */ /* 0x000fe20000010218 */
[----:B------:R-:W-:Y:S01]  /*0e50*/  IMAD.IADD R13, R13, 0x1, R3 ;  /* 0x000000010d0d7824 */ /* 0x000fe200078e0203 */
[----:B------:R-:W3:Y:S01]  /*0e60*/  @!P1 LDC.64 R32, c[0x0][0x390] ;  /* 0x0000e400ff209b82 */ /* 0x000ee20000000a00 */
[----:B------:R0:W2:Y:S01]  /*0e70*/  @!P4 LDG.E.U16.CONSTANT R23, desc[UR10][R18.64+0x80] ;  /* 0x0000800a1217c981 */ /* 0x0000a2000c1e9500 */
[C---:B-1----:R-:W-:Y:S02]  /*0e80*/  @!P3 IADD3 R20, P5, PT, R31.reuse, R14, RZ ;  /* 0x0000000e1f14b210 */ /* 0x042fe40007fbe0ff */
[----:B0-----:R-:W-:-:S03]  /*0e90*/  @!P3 IADD3 R14, P6, PT, R31, R16, RZ ;  /* 0x000000101f0eb210 */ /* 0x001fc60007fde0ff */
[C---:B------:R-:W-:Y:S01]  /*0ea0*/  @!P3 IMAD.X R21, R24.reuse, 0x1, R15, P5 ;  /* 0x000000011815b824 */ /* 0x040fe200028e060f */
[----:B------:R-:W-:Y:S02]  /*0eb0*/  @!P3 IADD3.X R15, PT, PT, R24, R17, RZ, P6, !PT ;  /* 0x00000011180fb210 */ /* 0x000fe400037fe4ff */
[----:B------:R-:W-:Y:S01]  /*0ec0*/  IADD3 R30, P5, PT, R0, R13, RZ ;  /* 0x0000000d001e7210 */ /* 0x000fe20007fbe0ff */
[----:B------:R-:W0:Y:S01]  /*0ed0*/  @!P4 LDC.64 R24, c[0x0][0x388] ;  /* 0x0000e200ff18cb82 */ /* 0x000e220000000a00 */
[----:B------:R-:W2:Y:S04]  /*0ee0*/  @!P3 LDG.E.U16.CONSTANT R20, desc[UR10][R20.64+0xc0] ;  /* 0x0000c00a1414b981 */ /* 0x000ea8000c1e9500 */
[----:B------:R1:W2:Y:S01]  /*0ef0*/  @!P3 LDG.E.U16.CONSTANT R21, desc[UR10][R14.64+0xc0] ;  /* 0x0000c00a0e15b981 */ /* 0x0002a2000c1e9500 */
[----:B------:R-:W-:-:S02]  /*0f00*/  LEA.HI.X.SX32 R31, R13, R48, 0x1, P5 ;  /* 0x000000300d1f7211 */ /* 0x000fc400028f0eff */
[----:B------:R-:W-:-:S04]  /*0f10*/  @!P1 IADD3 R17, P5, PT, R2, R30, RZ ;  /* 0x0000001e02119210 */ /* 0x000fc80007fbe0ff */
[----:B------:R-:W-:Y:S01]  /*0f20*/  @!P1 SHF.L.U32 R35, R17, 0x1, RZ ;  /* 0x0000000111239819 */ /* 0x000fe200000006ff */
[----:B------:R-:W-:Y:S01]  /*0f30*/  @!P1 IMAD.X R18, RZ, RZ, R31, P5 ;  /* 0x000000ffff129224 */ /* 0x000fe200028e061f */
[----:B-1----:R-:W1:Y:S02]  /*0f40*/  @!P4 LDC.64 R14, c[0x0][0x390] ;  /* 0x0000e400ff0ecb82 */ /* 0x002e640000000a00 */
[----:B---3--:R-:W-:Y:S02]  /*0f50*/  @!P1 IADD3 R40, P6, PT, R35, R40, RZ ;  /* 0x0000002823289210 */ /* 0x008fe40007fde0ff */
[----:B------:R-:W-:Y:S01]  /*0f60*/  @!P1 SHF.L.U64.HI R36, R17, 0x1, R18 ;  /* 0x0000000111249819 */ /* 0x000fe20000010212 */
[----:B------:R-:W-:Y:S01]  /*0f70*/  IMAD R16, R12, 0x4, R49 ;  /* 0x000000040c107824 */ /* 0x000fe200078e0231 */
[----:B------:R-:W-:-:S03]  /*0f80*/  ISETP.GE.AND P5, PT, R2, R3, PT ;  /* 0x000000030200720c */ /* 0x000fc60003fa6270 */
[----:B------:R-:W-:Y:S01]  /*0f90*/  @!P1 IMAD.X R41, R36, 0x1, R41, P6 ;  /* 0x0000000124299824 */ /* 0x000fe200030e0629 */
[----:B------:R-:W-:Y:S01]  /*0fa0*/  @!P4 IADD3 R34, P6, PT, R2, R30, RZ ;  /* 0x0000001e0222c210 */ /* 0x000fe20007fde0ff */
[----:B------:R-:W3:Y:S03]  /*0fb0*/  LDS.128 R16, [R16] ;  /* 0x0000000010107984 */ /* 0x000ee60000000c00 */
[----:B------:R-:W-:Y:S01]  /*0fc0*/  @!P4 IADD3.X R37, PT, PT, RZ, R31, RZ, P6, !PT ;  /* 0x0000001fff25c210 */ /* 0x000fe200037fe4ff */
[----:B------:R-:W-:Y:S01]  /*0fd0*/  IMAD.IADD R13, R13, 0x1, R3 ;  /* 0x000000010d0d7824 */ /* 0x000fe200078e0203 */
[----:B------:R-:W-:Y:S01]  /*0fe0*/  @!P1 IADD3 R32, P6, PT, R35, R32, RZ ;  /* 0x0000002023209210 */ /* 0x000fe20007fde0ff */
[C---:B------:R-:W-:Y:S01]  /*0ff0*/  @!P4 IMAD.SHL.U32 R35, R34.reuse, 0x2, RZ ;  /* 0x000000022223c824 */ /* 0x040fe200078e00ff */
[----:B------:R-:W-:Y:S01]  /*1000*/  @!P4 SHF.L.U64.HI R34, R34, 0x1, R37 ;  /* 0x000000012222c819 */ /* 0x000fe20000010225 */
[----:B------:R-:W3:Y:S01]  /*1010*/  @!P5 LDC.64 R42, c[0x0][0x388] ;  /* 0x0000e200ff2adb82 */ /* 0x000ee20000000a00 */
[----:B------:R-:W2:Y:S01]  /*1020*/  @!P1 LDG.E.U16.CONSTANT R40, desc[UR10][R40.64+0x40] ;  /* 0x0000400a28289981 */ /* 0x000ea2000c1e9500 */
[----:B------:R-:W-:Y:S01]  /*1030*/  @!P1 IMAD.X R33, R36, 0x1, R33, P6 ;  /* 0x0000000124219824 */ /* 0x000fe200030e0621 */
[----:B0-----:R-:W-:-:S04]  /*1040*/  @!P4 IADD3 R24, P6, PT, R35, R24, RZ ;  /* 0x000000182318c210 */ /* 0x001fc80007fde0ff */
[----:B------:R-:W-:Y:S01]  /*1050*/  @!P4 IADD3.X R25, PT, PT, R34, R25, RZ, P6, !PT ;  /* 0x000000192219c210 */ /* 0x000fe200037fe4ff */
[----:B------:R-:W0:Y:S01]  /*1060*/  @!P5 LDC.64 R38, c[0x0][0x390] ;  /* 0x0000e400ff26db82 */ /* 0x000e220000000a00 */
[----:B-1----:R-:W-:-:S03]  /*1070*/  @!P4 IADD3 R14, P6, PT, R35, R14, RZ ;  /* 0x0000000e230ec210 */ /* 0x002fc60007fde0ff */
[----:B------:R-:W2:Y:S02]  /*1080*/  @!P4 LDG.E.U16.CONSTANT R24, desc[UR10][R24.64+0x80] ;  /* 0x0000800a1818c981 */ /* 0x000ea4000c1e9500 */
[----:B------:R-:W-:Y:S01]  /*1090*/  @!P4 IMAD.X R15, R34, 0x1, R15, P6 ;  /* 0x00000001220fc824 */ /* 0x000fe200030e060f */
[----:B------:R-:W-:-:S05]  /*10a0*/  @!P5 IADD3 R35, P6, PT, R2, R30, RZ ;  /* 0x0000001e0223d210 */ /* 0x000fca0007fde0ff */
[----:B------:R-:W-:-:S05]  /*10b0*/  @!P5 IMAD.X R34, RZ, RZ, R31, P6 ;  /* 0x000000ffff22d224 */ /* 0x000fca00030e061f */
[C---:B------:R-:W-:Y:S02]  /*10c0*/  @!P5 SHF.L.U64.HI R34, R35.reuse, 0x1, R34 ;  /* 0x000000012322d819 */ /* 0x040fe40000010222 */
[----:B------:R-:W-:-:S04]  /*10d0*/  @!P5 SHF.L.U32 R35, R35, 0x1, RZ ;  /* 0x000000012323d819 */ /* 0x000fc800000006ff */
[----:B---3--:R-:W-:-:S05]  /*10e0*/  @!P5 IADD3 R42, P6, PT, R35, R42, RZ ;  /* 0x0000002a232ad210 */ /* 0x008fca0007fde0ff */
[----:B------:R-:W-:Y:S01]  /*10f0*/  @!P5 IMAD.X R43, R34, 0x1, R43, P6 ;  /* 0x00000001222bd824 */ /* 0x000fe200030e062b */
[----:B0-----:R-:W-:-:S04]  /*1100*/  @!P5 IADD3 R38, P6, PT, R35, R38, RZ ;  /* 0x000000262326d210 */ /* 0x001fc80007fde0ff */
[----:B------:R-:W3:Y:S01]  /*1110*/  @!P5 LDG.E.U16.CONSTANT R42, desc[UR10][R42.64] ;  /* 0x0000000a2a2ad981 */ /* 0x000ee2000c1e9500 */
[----:B------:R-:W-:Y:S01]  /*1120*/  @!P5 IMAD.X R39, R34, 0x1, R39, P6 ;  /* 0x000000012227d824 */ /* 0x000fe200030e0627 */
[----:B------:R-:W-:-:S04]  /*1130*/  @!P3 IADD3 R30, P6, PT, R2, R30, RZ ;  /* 0x0000001e021eb210 */ /* 0x000fc80007fde0ff */
[----:B------:R-:W-:Y:S01]  /*1140*/  @!P3 IADD3.X R31, PT, PT, RZ, R31, RZ, P6, !PT ;  /* 0x0000001fff1fb210 */ /* 0x000fe200037fe4ff */
[----:B----4-:R-:W-:-:S05]  /*1150*/  @!P0 HADD2.F32 R27, -RZ, R27.H0_H0 ;  /* 0x2000001bff1b8230 */ /* 0x010fca0000004100 */
[C---:B------:R-:W-:Y:S01]  /*1160*/  @!P0 FFMA R7, R16.reuse, R27, R7 ;  /* 0x0000001b10078223 */ /* 0x040fe20000000007 */
[----:B------:R-:W-:Y:S02]  /*1170*/  @!P0 HADD2.F32 R35, -RZ, R26.H0_H0 ;  /* 0x2000001aff238230 */ /* 0x000fe40000004100 */
[----:B------:R-:W0:Y:S03]  /*1180*/  @!P3 LDC.64 R26, c[0x0][0x388] ;  /* 0x0000e200ff1abb82 */ /* 0x000e260000000a00 */
[----:B------:R-:W-:-:S05]  /*1190*/  @!P0 FFMA R11, R16, R35, R11 ;  /* 0x00000023100b8223 */ /* 0x000fca000000000b */
[----:B------:R-:W1:Y:S01]  /*11a0*/  @!P3 LDC.64 R34, c[0x0][0x390] ;  /* 0x0000e400ff22bb82 */ /* 0x000e620000000a00 */
[----:B--2---:R-:W-:Y:S01]  /*11b0*/  @!P1 HADD2.F32 R37, -RZ, R28.H0_H0 ;  /* 0x2000001cff259230 */ /* 0x004fe20000004100 */
[C---:B------:R-:W-:Y:S01]  /*11c0*/  @!P3 SHF.L.U64.HI R28, R30.reuse, 0x1, R31 ;  /* 0x000000011e1cb819 */ /* 0x040fe2000001021f */
[----:B------:R-:W-:-:S05]  /*11d0*/  @!P3 IMAD.SHL.U32 R31, R30, 0x2, RZ ;  /* 0x000000021e1fb824 */ /* 0x000fca00078e00ff */
[----:B0-----:R-:W-:-:S05]  /*11e0*/  @!P3 IADD3 R26, P6, PT, R31, R26, RZ ;  /* 0x0000001a1f1ab210 */ /* 0x001fca0007fde0ff */
[----:B------:R-:W-:Y:S02]  /*11f0*/  @!P3 IMAD.X R27, R28, 0x1, R27, P6 ;  /* 0x000000011c1bb824 */ /* 0x000fe400030e061b */
[----:B------:R-:W-:Y:S01]  /*1200*/  @!P1 HADD2.F32 R29, -RZ, R29.H0_H0 ;  /* 0x2000001dff1d9230 */ /* 0x000fe20000004100 */
[----:B-1----:R-:W-:Y:S02]  /*1210*/  @!P3 IADD3 R34, P6, PT, R31, R34, RZ ;  /* 0x000000221f22b210 */ /* 0x002fe40007fde0ff */
[----:B------:R-:W0:Y:S01]  /*1220*/  @!P5 LDC.64 R30, c[0x0][0x388] ;  /* 0x0000e200ff1edb82 */ /* 0x000e220000000a00 */
[C---:B------:R-:W-:Y:S01]  /*1230*/  @!P1 FFMA R6, R16.reuse, R37, R6 ;  /* 0x0000002510069223 */ /* 0x040fe20000000006 */
[----:B------:R-:W-:Y:S01]  /*1240*/  @!P1 FFMA R10, R16, R29, R10 ;  /* 0x0000001d100a9223 */ /* 0x000fe2000000000a */
[----:B------:R-:W-:Y:S01]  /*1250*/  @!P3 IADD3.X R35, PT, PT, R28, R35, RZ, P6, !PT ;  /* 0x000000231c23b210 */ /* 0x000fe200037fe4ff */
[----:B------:R-:W-:Y:S01]  /*1260*/  @!P4 HADD2.F32 R36, -RZ, R23.H0_H0 ;  /* 0x20000017ff24c230 */ /* 0x000fe20000004100 */
[----:B------:R-:W2:Y:S03]  /*1270*/  @!P3 LDG.E.U16.CONSTANT R27, desc[UR10][R26.64+0xc0] ;  /* 0x0000c00a1a1bb981 */ /* 0x000ea6000c1e9500 */
[----:B------:R-:W1:Y:S01]  /*1280*/  @!P5 LDC.64 R28, c[0x0][0x390] ;  /* 0x0000e400ff1cdb82 */ /* 0x000e620000000a00 */
[----:B------:R-:W-:-:S02]  /*1290*/  @!P3 HADD2.F32 R23, -RZ, R20.H0_H0 ;  /* 0x20000014ff17b230 */ /* 0x000fc40000004100 */
[----:B------:R-:W-:Y:S01]  /*12a0*/  @!P3 HADD2.F32 R37, -RZ, R21.H0_H0 ;  /* 0x20000015ff25b230 */ /* 0x000fe20000004100 */
[----:B------:R-:W-:-:S04]  /*12b0*/  IADD3 R21, P6, PT, R0, R13, RZ ;  /* 0x0000000d00157210 */ /* 0x000fc80007fde0ff */
[----:B------:R-:W-:Y:S01]  /*12c0*/  @!P3 FFMA R8, R16, R37, R8 ;  /* 0x000000251008b223 */ /* 0x000fe20000000008 */
[----:B------:R-:W-:Y:S02]  /*12d0*/  LEA.HI.X.SX32 R37, R13, R48, 0x1, P6 ;  /* 0x000000300d257211 */ /* 0x000fe400030f0eff */
[----:B------:R-:W-:Y:S01]  /*12e0*/  @!P5 IADD3 R20, P6, PT, R2, R21, RZ ;  /* 0x000000150214d210 */ /* 0x000fe20007fde0ff */
[----:B------:R-:W-:Y:S01]  /*12f0*/  @!P3 FFMA R4, R16, R23, R4 ;  /* 0x000000171004b223 */ /* 0x000fe20000000004 */
[----:B------:R-:W-:-:S03]  /*1300*/  @!P4 HADD2.F32 R22, -RZ, R22.H0_H0 ;  /* 0x20000016ff16c230 */ /* 0x000fc60000004100 */
[----:B------:R-:W-:Y:S01]  /*1310*/  @!P5 IMAD.X R23, RZ, RZ, R37, P6 ;  /* 0x000000ffff17d224 */ /* 0x000fe200030e0625 */
[----:B------:R-:W-:Y:S01]  /*1320*/  @!P5 SHF.L.U32 R59, R20, 0x1, RZ ;  /* 0x00000001143bd819 */ /* 0x000fe200000006ff */
[----:B------:R-:W-:-:S03]  /*1330*/  @!P4 FFMA R5, R16, R22, R5 ;  /* 0x000000161005c223 */ /* 0x000fc60000000005 */
[----:B------:R-:W-:Y:S02]  /*1340*/  @!P5 SHF.L.U64.HI R20, R20, 0x1, R23 ;  /* 0x000000011414d819 */ /* 0x000fe40000010217 */
[----:B------:R-:W4:Y:S01]  /*1350*/  @!P1 LDC.64 R22, c[0x0][0x388] ;  /* 0x0000e200ff169b82 */ /* 0x000f220000000a00 */
[C---:B0-----:R-:W-:Y:S01]  /*1360*/  @!P5 IADD3 R30, P6, PT, R59.reuse, R30, RZ ;  /* 0x0000001e3b1ed210 */ /* 0x041fe20007fde0ff */
[----:B------:R-:W-:Y:S02]  /*1370*/  @!P4 FFMA R9, R16, R36, R9 ;  /* 0x000000241009c223 */ /* 0x000fe40000000009 */
[----:B------:R0:W2:Y:S02]  /*1380*/  @!P1 LDG.E.U16.CONSTANT R36, desc[UR10][R32.64+0x40] ;  /* 0x0000400a20249981 */ /* 0x0000a4000c1e9500 */
[C---:B------:R-:W-:Y:S01]  /*1390*/  @!P5 IMAD.X R31, R20.reuse, 0x1, R31, P6 ;  /* 0x00000001141fd824 */ /* 0x040fe200030e061f */
[----:B-1----:R-:W-:Y:S01]  /*13a0*/  @!P5 IADD3 R28, P6, PT, R59, R28, RZ ;  /* 0x0000001c3b1cd210 */ /* 0x002fe20007fde0ff */
[----:B------:R1:W2:Y:S01]  /*13b0*/  @!P4 LDG.E.U16.CONSTANT R16, desc[UR10][R14.64+0x80] ;  /* 0x0000800a0e10c981 */ /* 0x0002a2000c1e9500 */
[----:B0-----:R-:W0:Y:S03]  /*13c0*/  @!P1 LDC.64 R32, c[0x0][0x390] ;  /* 0x0000e400ff209b82 */ /* 0x001e260000000a00 */
[----:B------:R-:W-:Y:S01]  /*13d0*/  @!P5 IMAD.X R29, R20, 0x1, R29, P6 ;  /* 0x00000001141dd824 */ /* 0x000fe200030e061d */
[----:B------:R-:W-:-:S04]  /*13e0*/  @!P1 IADD3 R20, P6, PT, R2, R21, RZ ;  /* 0x0000001502149210 */ /* 0x000fc80007fde0ff */
[----:B------:R-:W-:Y:S01]  /*13f0*/  @!P1 IADD3.X R41, PT, PT, RZ, R37, RZ, P6, !PT ;  /* 0x00000025ff299210 */ /* 0x000fe200037fe4ff */
[C---:B------:R-:W-:Y:S01]  /*1400*/  @!P1 IMAD.SHL.U32 R59, R20.reuse, 0x2, RZ ;  /* 0x00000002143b9824 */ /* 0x040fe200078e00ff */
[----:B-1----:R-:W1:Y:S01]  /*1410*/  @!P4 LDC.64 R14, c[0x0][0x388] ;  /* 0x0000e200ff0ecb82 */ /* 0x002e620000000a00 */
[----:B------:R4:W2:Y:S01]  /*1420*/  @!P5 LDG.E.U16.CONSTANT R26, desc[UR10][R28.64] ;  /* 0x0000000a1c1ad981 */ /* 0x0008a2000c1e9500 */
[----:B------:R-:W-:Y:S02]  /*1430*/  @!P1 SHF.L.U64.HI R25, R20, 0x1, R41 ;  /* 0x0000000114199819 */ /* 0x000fe40000010229 */
[----:B----4-:R-:W-:Y:S01]  /*1440*/  @!P1 IADD3 R22, P6, PT, R59, R22, RZ ;  /* 0x000000163b169210 */ /* 0x010fe20007fde0ff */
[----:B------:R4:W2:Y:S04]  /*1450*/  @!P5 LDG.E.U16.CONSTANT R41, desc[UR10][R38.64] ;  /* 0x0000000a2629d981 */ /* 0x0008a8000c1e9500 */
[----:B------:R-:W-:Y:S01]  /*1460*/  @!P1 IMAD.X R23, R25, 0x1, R23, P6 ;  /* 0x0000000119179824 */ /* 0x000fe200030e0617 */
[----:B------:R-:W2:Y:S01]  /*1470*/  @!P3 LDG.E.U16.CONSTANT R20, desc[UR10][R34.64+0xc0] ;  /* 0x0000c00a2214b981 */ /* 0x000ea2000c1e9500 */
[----:B------:R-:W3:Y:S04]  /*1480*/  @!P3 LDC.64 R28, c[0x0][0x390] ;  /* 0x0000e400ff1cbb82 */ /* 0x000ee80000000a00 */
[----:B------:R-:W2:Y:S01]  /*1490*/  @!P1 LDG.E.U16.CONSTANT R23, desc[UR10][R22.64+0x40] ;  /* 0x0000400a16179981 */ /* 0x000ea2000c1e9500 */
[----:B0-----:R-:W-:-:S03]  /*14a0*/  @!P1 IADD3 R32, P6, PT, R59, R32, RZ ;  /* 0x000000203b209210 */ /* 0x001fc60007fde0ff */
[----:B----4-:R-:W0:Y:S01]  /*14b0*/  @!P4 LDC.64 R38, c[0x0][0x390] ;  /* 0x0000e400ff26cb82 */ /* 0x010e220000000a00 */
[----:B------:R-:W-:Y:S02]  /*14c0*/  @!P1 IADD3.X R33, PT, PT, R25, R33, RZ, P6, !PT ;  /* 0x0000002119219210 */ /* 0x000fe400037fe4ff */
[----:B------:R-:W-:Y:S01]  /*14d0*/  @!P4 IADD3 R59, P6, PT, R2, R21, RZ ;  /* 0x00000015023bc210 */ /* 0x000fe20007fde0ff */
[----:B------:R4:W2:Y:S04]  /*14e0*/  @!P5 LDG.E.U16.CONSTANT R25, desc[UR10][R30.64] ;  /* 0x0000000a1e19d981 */ /* 0x0008a8000c1e9500 */
[----:B------:R-:W-:Y:S01]  /*14f0*/  @!P4 IMAD.X R60, RZ, RZ, R37, P6 ;  /* 0x000000ffff3cc224 */ /* 0x000fe200030e0625 */
[----:B------:R1:W2:Y:S01]  /*1500*/  @!P1 LDG.E.U16.CONSTANT R22, desc[UR10][R32.64+0x40] ;  /* 0x0000400a20169981 */ /* 0x0002a2000c1e9500 */
[C---:B------:R-:W-:Y:S01]  /*1510*/  @!P4 IMAD.SHL.U32 R43, R59.reuse, 0x2, RZ ;  /* 0x000000023b2bc824 */ /* 0x040fe200078e00ff */
[----:B----4-:R-:W4:Y:S02]  /*1520*/  @!P3 LDC.64 R30, c[0x0][0x388] ;  /* 0x0000e200ff1ebb82 */ /* 0x010f240000000a00 */
[----:B------:R-:W-:-:S02]  /*1530*/  @!P4 SHF.L.U64.HI R34, R59, 0x1, R60 ;  /* 0x000000013b22c819 */ /* 0x000fc4000001023c */
[----:B-1----:R-:W-:-:S04]  /*1540*/  @!P4 IADD3 R14, P6, PT, R43, R14, RZ ;  /* 0x0000000e2b0ec210 */ /* 0x002fc80007fde0ff */
[----:B------:R-:W-:Y:S01]  /*1550*/  @!P4 IADD3.X R15, PT, PT, R34, R15, RZ, P6, !PT ;  /* 0x0000000f220fc210 */ /* 0x000fe200037fe4ff */
[----:B------:R-:W1:Y:S01]  /*1560*/  @!P5 LDC.64 R32, c[0x0][0x390] ;  /* 0x0000e400ff20db82 */ /* 0x000e620000000a00 */
[----:B------:R-:W-:-:S04]  /*1570*/  @!P3 IADD3 R35, P6, PT, R2, R21, RZ ;  /* 0x000000150223b210 */ /* 0x000fc80007fde0ff */
[----:B------:R3:W2:Y:S01]  /*1580*/  @!P4 LDG.E.U16.CONSTANT R15, desc[UR10][R14.64+0x80] ;  /* 0x0000800a0e0fc981 */ /* 0x0006a2000c1e9500 */
[----:B------:R-:W-:Y:S01]  /*1590*/  @!P3 IMAD.X R60, RZ, RZ, R37, P6 ;  /* 0x000000ffff3cb224 */ /* 0x000fe200030e0625 */
[----:B0-----:R-:W-:Y:S01]  /*15a0*/  @!P4 IADD3 R38, P6, PT, R43, R38, RZ ;  /* 0x000000262b26c210 */ /* 0x001fe20007fde0ff */
[----:B------:R-:W-:-:S03]  /*15b0*/  @!P3 IMAD.SHL.U32 R37, R35, 0x2, RZ ;  /* 0x000000022325b824 */ /* 0x000fc600078e00ff */
[----:B------:R-:W-:Y:S02]  /*15c0*/  @!P4 IADD3.X R39, PT, PT, R34, R39, RZ, P6, !PT ;  /* 0x000000272227c210 */ /* 0x000fe400037fe4ff */
[----:B------:R-:W-:Y:S02]  /*15d0*/  @!P3 SHF.L.U64.HI R21, R35, 0x1, R60 ;  /* 0x000000012315b819 */ /* 0x000fe4000001023c */
[----:B------:R-:W0:Y:S01]  /*15e0*/  @!P5 LDC.64 R34, c[0x0][0x388] ;  /* 0x0000e200ff22db82 */ /* 0x000e220000000a00 */
[----:B----4-:R-:W-:-:S05]  /*15f0*/  @!P3 IADD3 R30, P6, PT, R37, R30, RZ ;  /* 0x0000001e251eb210 */ /* 0x010fca0007fde0ff */
[----:B------:R-:W-:Y:S01]  /*1600*/  @!P3 IMAD.X R31, R21, 0x1, R31, P6 ;  /* 0x00000001151fb824 */ /* 0x000fe200030e061f */
[----:B---3--:R-:W-:Y:S01]  /*1610*/  @!P3 IADD3 R28, P6, PT, R37, R28, RZ ;  /* 0x0000001c251cb210 */ /* 0x008fe20007fde0ff */
[----:B------:R-:W-:-:S03]  /*1620*/  IMAD.IADD R37, R13, 0x1, R3 ;  /* 0x000000010d257824 */ /* 0x000fc600078e0203 */
[----:B------:R-:W-:Y:S02]  /*1630*/  @!P3 IADD3.X R29, PT, PT, R21, R29, RZ, P6, !PT ;  /* 0x0000001d151db210 */ /* 0x000fe400037fe4ff */
[----:B------:R-:W-:Y:S01]  /*1640*/  IADD3 R13, P6, PT, R0, R37, RZ ;  /* 0x00000025000d7210 */ /* 0x000fe20007fde0ff */
[----:B------:R-:W3:Y:S03]  /*1650*/  @!P4 LDG.E.U16.CONSTANT R21, desc[UR10][R38.64+0x80] ;  /* 0x0000800a2615c981 */ /* 0x000ee6000c1e9500 */
[----:B------:R-:W-:Y:S02]  /*1660*/  LEA.HI.X.SX32 R14, R37, R48, 0x1, P6 ;  /* 0x00000030250e7211 */ /* 0x000fe400030f0eff */
[----:B------:R-:W-:Y:S01]  /*1670*/  @!P5 IADD3 R60, P6, PT, R2, R13, RZ ;  /* 0x0000000d023cd210 */ /* 0x000fe20007fde0ff */
[----:B------:R4:W3:Y:S04]  /*1680*/  @!P3 LDG.E.U16.CONSTANT R37, desc[UR10][R30.64+0xc0] ;  /* 0x0000c00a1e25b981 */ /* 0x0008e8000c1e9500 */
[----:B------:R-:W-:Y:S01]  /*1690*/  @!P5 IMAD.X R59, RZ, RZ, R14, P6 ;  /* 0x000000ffff3bd224 */ /* 0x000fe200030e060e */
[----:B------:R1:W3:Y:S01]  /*16a0*/  @!P3 LDG.E.U16.CONSTANT R38, desc[UR10][R28.64+0xc0] ;  /* 0x0000c00a1c26b981 */ /* 0x0002e2000c1e9500 */
[----:B------:R-:W-:-:S03]  /*16b0*/  @!P5 IMAD.SHL.U32 R43, R60, 0x2, RZ ;  /* 0x000000023c2bd824 */ /* 0x000fc600078e00ff */
[----:B------:R-:W-:Y:S01]  /*16c0*/  @!P5 SHF.L.U64.HI R60, R60, 0x1, R59 ;  /* 0x000000013c3cd819 */ /* 0x000fe2000001023b */
[----:B----4-:R-:W4:Y:S01]  /*16d0*/  @!P1 LDC.64 R30, c[0x0][0x390] ;  /* 0x0000e400ff1e9b82 */ /* 0x010f220000000a00 */
[----:B0-----:R-:W-:-:S04]  /*16e0*/  @!P5 IADD3 R34, P6, PT, R43, R34, RZ ;  /* 0x000000222b22d210 */ /* 0x001fc80007fde0ff */
[----:B------:R-:W-:-:S03]  /*16f0*/  @!P5 IADD3.X R35, PT, PT, R60, R35, RZ, P6, !PT ;  /* 0x000000233c23d210 */ /* 0x000fc600037fe4ff */
[----:B-1----:R-:W0:Y:S01]  /*1700*/  @!P1 LDC.64 R28, c[0x0][0x388] ;  /* 0x0000e200ff1c9b82 */ /* 0x002e220000000a00 */
[----:B------:R-:W-:Y:S01]  /*1710*/  @!P5 IADD3 R32, P6, PT, R43, R32, RZ ;  /* 0x000000202b20d210 */ /* 0x000fe20007fde0ff */
[----:B------:R-:W3:Y:S04]  /*1720*/  @!P5 LDG.E.U16.CONSTANT R34, desc[UR10][R34.64] ;  /* 0x0000000a2222d981 */ /* 0x000ee8000c1e9500 */
[----:B------:R-:W-:Y:S01]  /*1730*/  @!P5 IMAD.X R33, R60, 0x1, R33, P6 ;  /* 0x000000013c21d824 */ /* 0x000fe200030e0621 */
[----:B------:R-:W-:-:S04]  /*1740*/  @!P1 IADD3 R43, P6, PT, R2, R13, RZ ;  /* 0x0000000d022b9210 */ /* 0x000fc80007fde0ff */
[----:B------:R-:W3:Y:S01]  /*1750*/  @!P5 LDG.E.U16.CONSTANT R32, desc[UR10][R32.64] ;  /* 0x0000000a2020d981 */ /* 0x000ee2000c1e9500 */
[----:B------:R-:W-:-:S05]  /*1760*/  @!P1 IMAD.X R60, RZ, RZ, R14, P6 ;  /* 0x000000ffff3c9224 */ /* 0x000fca00030e060e */
[C---:B------:R-:W-:Y:S02]  /*1770*/  @!P1 SHF.L.U64.HI R39, R43.reuse, 0x1, R60 ;  /* 0x000000012b279819 */ /* 0x040fe4000001023c */
[----:B------:R-:W-:-:S04]  /*1780*/  @!P1 SHF.L.U32 R43, R43, 0x1, RZ ;  /* 0x000000012b2b9819 */ /* 0x000fc800000006ff */
[----:B0-----:R-:W-:-:S05]  /*1790*/  @!P1 IADD3 R28, P6, PT, R43, R28, RZ ;  /* 0x0000001c2b1c9210 */ /* 0x001fca0007fde0ff */
[----:B------:R-:W-:Y:S01]  /*17a0*/  @!P1 IMAD.X R29, R39, 0x1, R29, P6 ;  /* 0x00000001271d9824 */ /* 0x000fe200030e061d */
[----:B----4-:R-:W-:-:S04]  /*17b0*/  @!P1 IADD3 R30, P6, PT, R43, R30, RZ ;  /* 0x0000001e2b1e9210 */ /* 0x010fc80007fde0ff */
[----:B------:R0:W4:Y:S01]  /*17c0*/  @!P1 LDG.E.U16.CONSTANT R33, desc[UR10][R28.64+0x40] ;  /* 0x0000400a1c219981 */ /* 0x000122000c1e9500 */
[----:B------:R-:W-:-:S05]  /*17d0*/  @!P1 IMAD.X R31, R39, 0x1, R31, P6 ;  /* 0x00000001271f9824 */ /* 0x000fca00030e061f */
[----:B------:R1:W4:Y:S01]  /*17e0*/  @!P1 LDG.E.U16.CONSTANT R35, desc[UR10][R30.64+0x40] ;  /* 0x0000400a1e239981 */ /* 0x000322000c1e9500 */
[----:B0-----:R-:W0:Y:S01]  /*17f0*/  @!P4 LDC.64 R28, c[0x0][0x388] ;  /* 0x0000e200ff1ccb82 */ /* 0x001e220000000a00 */
[----:B------:R-:W-:-:S07]  /*1800*/  @!P4 IADD3 R39, P6, PT, R2, R13, RZ ;  /* 0x0000000d0227c210 */ /* 0x000fce0007fde0ff */
[----:B-1----:R-:W1:Y:S01]  /*1810*/  @!P4 LDC.64 R30, c[0x0][0x390] ;  /* 0x0000e400ff1ecb82 */ /* 0x002e620000000a00 */
[----:B------:R-:W-:-:S04]  /*1820*/  @!P4 IADD3.X R60, PT, PT, RZ, R14, RZ, P6, !PT ;  /* 0x0000000eff3cc210 */ /* 0x000fc800037fe4ff */
[C---:B------:R-:W-:Y:S01]  /*1830*/  @!P4 SHF.L.U64.HI R60, R39.reuse, 0x1, R60 ;  /* 0x00000001273cc819 */ /* 0x040fe2000001023c */
[----:B------:R-:W-:-:S05]  /*1840*/  @!P4 IMAD.SHL.U32 R39, R39, 0x2, RZ ;  /* 0x000000022727c824 */ /* 0x000fca00078e00ff */
[----:B0-----:R-:W-:-:S05]  /*1850*/  @!P4 IADD3 R28, P6, PT, R39, R28, RZ ;  /* 0x0000001c271cc210 */ /* 0x001fca0007fde0ff */
[----:B------:R-:W-:Y:S01]  /*1860*/  @!P4 IMAD.X R29, R60, 0x1, R29, P6 ;  /* 0x000000013c1dc824 */ /* 0x000fe200030e061d */
[----:B-1----:R-:W-:-:S04]  /*1870*/  @!P4 IADD3 R30, P6, PT, R39, R30, RZ ;  /* 0x0000001e271ec210 */ /* 0x002fc80007fde0ff */
[----:B------:R0:W4:Y:S01]  /*1880*/  @!P4 LDG.E.U16.CONSTANT R39, desc[UR10][R28.64+0x80] ;  /* 0x0000800a1c27c981 */ /* 0x000122000c1e9500 */
[----:B------:R-:W-:-:S05]  /*1890*/  @!P4 IADD3.X R31, PT, PT, R60, R31, RZ, P6, !PT ;  /* 0x0000001f3c1fc210 */ /* 0x000fca00037fe4ff */
[----:B------:R1:W4:Y:S01]  /*18a0*/  @!P4 LDG.E.U16.CONSTANT R43, desc[UR10][R30.64+0x80] ;  /* 0x0000800a1e2bc981 */ /* 0x000322000c1e9500 */
[----:B0-----:R-:W0:Y:S01]  /*18b0*/  @!P3 LDC.64 R28, c[0x0][0x388] ;  /* 0x0000e200ff1cbb82 */ /* 0x001e220000000a00 */
[----:B------:R-:W-:-:S07]  /*18c0*/  @!P3 IADD3 R13, P6, PT, R2, R13, RZ ;  /* 0x0000000d020db210 */ /* 0x000fce0007fde0ff */
[----:B-1----:R-:W1:Y:S01]  /*18d0*/  @!P3 LDC.64 R30, c[0x0][0x390] ;  /* 0x0000e400ff1ebb82 */ /* 0x002e620000000a00 */
[----:B------:R-:W-:-:S05]  /*18e0*/  @!P3 IMAD.X R14, RZ, RZ, R14, P6 ;  /* 0x000000ffff0eb224 */ /* 0x000fca00030e060e */
[C---:B------:R-:W-:Y:S01]  /*18f0*/  @!P3 SHF.L.U64.HI R14, R13.reuse, 0x1, R14 ;  /* 0x000000010d0eb819 */ /* 0x040fe2000001020e */
[----:B------:R-:W-:-:S05]  /*1900*/  @!P3 IMAD.SHL.U32 R13, R13, 0x2, RZ ;  /* 0x000000020d0db824 */ /* 0x000fca00078e00ff */
[----:B0-----:R-:W-:-:S04]  /*1910*/  @!P3 IADD3 R28, P6, PT, R13, R28, RZ ;  /* 0x0000001c0d1cb210 */ /* 0x001fc80007fde0ff */
[----:B------:R-:W-:Y:S02]  /*1920*/  @!P3 IADD3.X R29, PT, PT, R14, R29, RZ, P6, !PT ;  /* 0x0000001d0e1db210 */ /* 0x000fe400037fe4ff */
[----:B-1----:R-:W-:-:S03]  /*1930*/  @!P3 IADD3 R30, P6, PT, R13, R30, RZ ;  /* 0x0000001e0d1eb210 */ /* 0x002fc60007fde0ff */
[----:B------:R-:W4:Y:S02]  /*1940*/  @!P3 LDG.E.U16.CONSTANT R28, desc[UR10][R28.64+0xc0] ;  /* 0x0000c00a1c1cb981 */ /* 0x000f24000c1e9500 */
[----:B------:R-:W-:-:S05]  /*1950*/  @!P3 IMAD.X R31, R14, 0x1, R31, P6 ;  /* 0x000000010e1fb824 */ /* 0x000fca00030e061f */
[----:B------:R-:W4:Y:S01]  /*1960*/  @!P3 LDG.E.U16.CONSTANT R30, desc[UR10][R30.64+0xc0] ;  /* 0x0000c00a1e1eb981 */ /* 0x000f22000c1e9500 */
[----:B------:R-:W-:-:S05]  /*1970*/  @!P5 HADD2.F32 R42, -RZ, R42.H0_H0 ;  /* 0x2000002aff2ad230 */ /* 0x000fca0000004100 */
[C---:B------:R-:W-:Y:S01]  /*1980*/  @!P5 FFMA R7, R17.reuse, R42, R7 ;  /* 0x0000002a1107d223 */ /* 0x040fe20000000007 */
[----:B------:R-:W-:Y:S02]  /*1990*/  VIADD R12, R12, 0x4 ;  /* 0x000000040c0c7836 */ /* 0x000fe40000000000 */
[----:B------:R-:W-:Y:S02]  /*19a0*/  @!P4 HADD2.F32 R24, -RZ, R24.H0_H0 ;  /* 0x20000018ff18c230 */ /* 0x000fe40000004100 */
[----:B------:R-:W-:Y:S02]  /*19b0*/  @!P1 HADD2.F32 R40, -RZ, R40.H0_H0 ;  /* 0x20000028ff289230 */ /* 0x000fe40000004100 */
[----:B--2---:R-:W-:Y:S02]  /*19c0*/  @!P3 HADD2.F32 R27, -RZ, R27.H0_H0 ;  /* 0x2000001bff1bb230 */ /* 0x004fe40000004100 */
[C---:B------:R-:W-:Y:S01]  /*19d0*/  @!P4 FFMA R5, R17.reuse, R24, R5 ;  /* 0x000000181105c223 */ /* 0x040fe20000000005 */
[----:B------:R-:W-:-:S02]  /*19e0*/  @!P1 FFMA R6, R17, R40, R6 ;  /* 0x0000002811069223 */ /* 0x000fc40000000006 */
[----:B------:R-:W-:Y:S01]  /*19f0*/  @!P3 FFMA R4, R17, R27, R4 ;  /* 0x0000001b1104b223 */ /* 0x000fe20000000004 */
[----:B------:R-:W-:-:S05]  /*1a00*/  @!P1 HADD2.F32 R13, -RZ, R36.H0_H0 ;  /* 0x20000024ff0d9230 */ /* 0x000fca0000004100 */
[----:B------:R-:W-:Y:S01]  /*1a10*/  @!P1 FFMA R10, R17, R13, R10 ;  /* 0x0000000d110a9223 */ /* 0x000fe2000000000a */
[----:B------:R-:W-:Y:S02]  /*1a20*/  @!P4 HADD2.F32 R16, -RZ, R16.H0_H0 ;  /* 0x20000010ff10c230 */ /* 0x000fe40000004100 */
[----:B------:R-:W-:Y:S02]  /*1a30*/  @!P5 HADD2.F32 R26, -RZ, R26.H0_H0 ;  /* 0x2000001aff1ad230 */ /* 0x000fe40000004100 */
[----:B------:R-:W-:-:S05]  /*1a40*/  @!P5 HADD2.F32 R14, -RZ, R41.H0_H0 ;  /* 0x20000029ff0ed230 */ /* 0x000fca0000004100 */
[----:B------:R-:W-:Y:S01]  /*1a50*/  @!P5 FFMA R11, R17, R14, R11 ;  /* 0x0000000e110bd223 */ /* 0x000fe2000000000b */
[----:B------:R-:W-:-:S03]  /*1a60*/  @!P3 HADD2.F32 R13, -RZ, R20.H0_H0 ;  /* 0x20000014ff0db230 */ /* 0x000fc60000004100 */
[----:B------:R-:W-:Y:S02]  /*1a70*/  @!P5 FFMA R11, R18, R26, R11 ;  /* 0x0000001a120bd223 */ /* 0x000fe4000000000b */
[----:B------:R-:W-:Y:S01]  /*1a80*/  @!P3 FFMA R8, R17, R13, R8 ;  /* 0x0000000d1108b223 */ /* 0x000fe20000000008 */
[----:B------:R-:W-:-:S05]  /*1a90*/  @!P5 HADD2.F32 R25, -RZ, R25.H0_H0 ;  /* 0x20000019ff19d230 */ /* 0x000fca0000004100 */
[C---:B------:R-:W-:Y:S01]  /*1aa0*/  @!P5 FFMA R7, R18.reuse, R25, R7 ;  /* 0x000000191207d223 */ /* 0x040fe20000000007 */
[----:B------:R-:W-:Y:S02]  /*1ab0*/  @!P1 HADD2.F32 R13, -RZ, R22.H0_H0 ;  /* 0x20000016ff0d9230 */ /* 0x000fe40000004100 */
[----:B------:R-:W-:Y:S01]  /*1ac0*/  @!P4 FFMA R9, R17, R16, R9 ;  /* 0x000000101109c223 */ /* 0x000fe20000000009 */
[----:B------:R-:W-:Y:S02]  /*1ad0*/  @!P1 HADD2.F32 R23, -RZ, R23.H0_H0 ;  /* 0x20000017ff179230 */ /* 0x000fe40000004100 */
[----:B------:R-:W-:-:S03]  /*1ae0*/  @!P1 FFMA R10, R18, R13, R10 ;  /* 0x0000000d120a9223 */ /* 0x000fc6000000000a */
[----:B------:R-:W-:Y:S01]  /*1af0*/  @!P1 FFMA R6, R18, R23, R6 ;  /* 0x0000001712069223 */ /* 0x000fe20000000006 */
[----:B------:R-:W-:-:S05]  /*1b00*/  @!P4 HADD2.F32 R14, -RZ, R15.H0_H0 ;  /* 0x2000000fff0ec230 */ /* 0x000fca0000004100 */
[----:B------:R-:W-:Y:S01]  /*1b10*/  @!P4 FFMA R5, R18, R14, R5 ;  /* 0x0000000e1205c223 */ /* 0x000fe20000000005 */
[----:B---3--:R-:W-:Y:S02]  /*1b20*/  @!P4 HADD2.F32 R16, -RZ, R21.H0_H0 ;  /* 0x20000015ff10c230 */ /* 0x008fe40000004100 */
[----:B------:R-:W-:Y:S02]  /*1b30*/  @!P3 HADD2.F32 R37, -RZ, R37.H0_H0 ;  /* 0x20000025ff25b230 */ /* 0x000fe40000004100 */
[----:B------:R-:W-:Y:S02]  /*1b40*/  @!P3 HADD2.F32 R13, -RZ, R38.H0_H0 ;  /* 0x20000026ff0db230 */ /* 0x000fe40000004100 */
[----:B------:R-:W-:Y:S02]  /*1b50*/  @!P5 HADD2.F32 R34, -RZ, R34.H0_H0 ;  /* 0x20000022ff22d230 */ /* 0x000fe40000004100 */
[----:B------:R-:W-:-:S03]  /*1b60*/  @!P5 HADD2.F32 R32, -RZ, R32.H0_H0 ;  /* 0x20000020ff20d230 */ /* 0x000fc60000004100 */
[C---:B------:R-:W-:Y:S02]  /*1b70*/  @!P5 FFMA R7, R19.reuse, R34, R7 ;  /* 0x000000221307d223 */ /* 0x040fe40000000007 */
[----:B------:R-:W-:Y:S01]  /*1b80*/  @!P5 FFMA R11, R19, R32, R11 ;  /* 0x00000020130bd223 */ /* 0x000fe2000000000b */
[----:B------:R-:W-:Y:S01]  /*1b90*/  ISETP.NE.AND P5, PT, R12, R52, PT ;  /* 0x000000340c00720c */ /* 0x000fe20003fa5270 */
[C---:B------:R-:W-:Y:S01]  /*1ba0*/  @!P4 FFMA R9, R18.reuse, R16, R9 ;  /* 0x000000101209c223 */ /* 0x040fe20000000009 */
[C---:B------:R-:W-:Y:S01]  /*1bb0*/  @!P3 FFMA R8, R18.reuse, R13, R8 ;  /* 0x0000000d1208b223 */ /* 0x040fe20000000008 */
[----:B------:R-:W-:Y:S01]  /*1bc0*/  @!P3 FFMA R4, R18, R37, R4 ;  /* 0x000000251204b223 */ /* 0x000fe20000000004 */
[----:B----4-:R-:W-:Y:S02]  /*1bd0*/  @!P1 HADD2.F32 R33, -RZ, R33.H0_H0 ;  /* 0x20000021ff219230 */ /* 0x010fe40000004100 */
[----:B------:R-:W-:-:S03]  /*1be0*/  @!P1 HADD2.F32 R35, -RZ, R35.H0_H0 ;  /* 0x20000023ff239230 */ /* 0x000fc60000004100 */
[C---:B------:R-:W-:Y:S02]  /*1bf0*/  @!P1 FFMA R6, R19.reuse, R33, R6 ;  /* 0x0000002113069223 */ /* 0x040fe40000000006 */
[----:B------:R-:W-:Y:S01]  /*1c00*/  @!P1 FFMA R10, R19, R35, R10 ;  /* 0x00000023130a9223 */ /* 0x000fe2000000000a */
[----:B------:R-:W-:Y:S02]  /*1c10*/  @!P4 HADD2.F32 R14, -RZ, R39.H0_H0 ;  /* 0x20000027ff0ec230 */ /* 0x000fe40000004100 */
[----:B------:R-:W-:-:S03]  /*1c20*/  @!P4 HADD2.F32 R16, -RZ, R43.H0_H0 ;  /* 0x2000002bff10c230 */ /* 0x000fc60000004100 */
[C---:B------:R-:W-:Y:S02]  /*1c30*/  @!P4 FFMA R5, R19.reuse, R14, R5 ;  /* 0x0000000e1305c223 */ /* 0x040fe40000000005 */
[----:B------:R-:W-:Y:S01]  /*1c40*/  @!P4 FFMA R9, R19, R16, R9 ;  /* 0x000000101309c223 */ /* 0x000fe20000000009 */
[----:B------:R-:W-:Y:S02]  /*1c50*/  @!P3 HADD2.F32 R13, -RZ, R28.H0_H0 ;  /* 0x2000001cff0db230 */ /* 0x000fe40000004100 */
[----:B------:R-:W-:-:S03]  /*1c60*/  @!P3 HADD2.F32 R15, -RZ, R30.H0_H0 ;  /* 0x2000001eff0fb230 */ /* 0x000fc60000004100 */
[C---:B------:R-:W-:Y:S02]  /*1c70*/  @!P3 FFMA R4, R19.reuse, R13, R4 ;  /* 0x0000000d1304b223 */ /* 0x040fe40000000004 */
[----:B------:R-:W-:Y:S01]  /*1c80*/  @!P3 FFMA R8, R19, R15, R8 ;  /* 0x0000000f1308b223 */ /* 0x000fe20000000008 */
[----:B------:R-:W-:Y:S06]  /*1c90*/  @P5 BRA `(.L_x_2800) ;  /* 0xffffffec00a45947 */ /* 0x000fec000383ffff */
[----:B------:R-:W-:-:S07]  /*1ca0*/  MOV R30, R52 ;  /* 0x00000034001e7202 */ /* 0x000fce0000000f00 */
.L_x_2799:
        /* <DEDUP_REMOVED lines=23> */
[----:B------:R-:W-:Y:S01]  /*1e20*/  @!P1 IMAD.X R25, RZ, RZ, R29, P6 ;  /* 0x000000ffff199224 */ /* 0x000fe200030e061d */
[----:B------:R-:W-:-:S03]  /*1e30*/  @!P1 SHF.L.U32 R35, R24, 0x1, RZ ;  /* 0x0000000118239819 */ /* 0x000fc600000006ff */
[----:B------:R-:W2:Y:S01]  /*1e40*/  @!P1 LDC.64 R8, c[0x0][0x388] ;  /* 0x0000e200ff089b82 */ /* 0x000ea20000000a00 */
[----:B------:R-:W-:-:S07]  /*1e50*/  @!P1 SHF.L.U64.HI R32, R24, 0x1, R25 ;  /* 0x0000000118209819 */ /* 0x000fce0000010219 */
[----:B------:R-:W3:Y:S01]  /*1e60*/  @!P1 LDC.64 R10, c[0x0][0x390] ;  /* 0x0000e400ff0a9b82 */ /* 0x000ee20000000a00 */
[----:B0-----:R-:W-:-:S05]  /*1e70*/  @!P0 IADD3 R16, P5, PT, R23, R16, RZ ;  /* 0x0000001017108210 */ /* 0x001fca0007fbe0ff */
[C---:B------:R-:W-:Y:S02]  /*1e80*/  @!P0 IMAD.X R17, R26.reuse, 0x1, R17, P5 ;  /* 0x000000011a118824 */ /* 0x040fe400028e0611 */
[----:B------:R-:W0:Y:S01]  /*1e90*/  @!P3 LDC.64 R18, c[0x0][0x388] ;  /* 0x0000e200ff12bb82 */ /* 0x000e220000000a00 */
[----:B-1----:R-:W-:Y:S02]  /*1ea0*/  @!P0 IADD3 R20, P5, PT, R23, R20, RZ ;  /* 0x0000001417148210 */ /* 0x002fe40007fbe0ff */
[----:B------:R-:W4:Y:S03]  /*1eb0*/  @!P0 LDG.E.U16.CONSTANT R16, desc[UR10][R16.64] ;  /* 0x0000000a10108981 */ /* 0x000f26000c1e9500 */
[----:B------:R-:W-:Y:S01]  /*1ec0*/  @!P0 IMAD.X R21, R26, 0x1, R21, P5 ;  /* 0x000000011a158824 */ /* 0x000fe200028e0615 */
[----:B------:R-:W-:Y:S01]  /*1ed0*/  @!P3 IADD3 R34, P5, PT, R2, R33, RZ ;  /* 0x000000210222b210 */ /* 0x000fe20007fbe0ff */
[----:B------:R-:W1:Y:S01]  /*1ee0*/  @!P3 LDC.64 R22, c[0x0][0x390] ;  /* 0x0000e400ff16bb82 */ /* 0x000e620000000a00 */
[----:B--2---:R-:W-:-:S02]  /*1ef0*/  @!P1 IADD3 R8, P6, PT, R35, R8, RZ ;  /* 0x0000000823089210 */ /* 0x004fc40007fde0ff */
[----:B------:R-:W2:Y:S05]  /*1f00*/  @!P0 LDG.E.U16.CONSTANT R20, desc[UR10][R20.64] ;  /* 0x0000000a14148981 */ /* 0x000eaa000c1e9500 */
[----:B------:R-:W1:Y:S01]  /*1f10*/  @!P4 LDC.64 R24, c[0x0][0x388] ;  /* 0x0000e200ff18cb82 */ /* 0x000e620000000a00 */
[----:B------:R-:W-:-:S07]  /*1f20*/  @!P1 IMAD.X R9, R32, 0x1, R9, P6 ;  /* 0x0000000120099824 */ /* 0x000fce00030e0609 */
[----:B------:R-:W1:Y:S01]  /*1f30*/  @!P4 LDC.64 R26, c[0x0][0x390] ;  /* 0x0000e400ff1acb82 */ /* 0x000e620000000a00 */
[----:B------:R-:W-:Y:S01]  /*1f40*/  @!P4 IADD3 R36, P6, PT, R2, R33, RZ ;  /* 0x000000210224c210 */ /* 0x000fe20007fde0ff */
[----:B------:R1:W2:Y:S01]  /*1f50*/  @!P1 LDG.E.U16.CONSTANT R17, desc[UR10][R8.64+0x40] ;  /* 0x0000400a08119981 */ /* 0x0002a2000c1e9500 */
[----:B------:R-:W-:Y:S02]  /*1f60*/  @!P3 IADD3.X R33, PT, PT, RZ, R29, RZ, P5, !PT ;  /* 0x0000001dff21b210 */ /* 0x000fe40002ffe4ff */
[----:B---3--:R-:W-:Y:S02]  /*1f70*/  @!P1 IADD3 R28, P5, PT, R35, R10, RZ ;  /* 0x0000000a231c9210 */ /* 0x008fe40007fbe0ff */
[C---:B------:R-:W-:Y:S01]  /*1f80*/  @!P3 SHF.L.U64.HI R10, R34.reuse, 0x1, R33 ;  /* 0x00000001220ab819 */ /* 0x040fe20000010221 */
[----:B------:R-:W-:Y:S02]  /*1f90*/  @!P3 IMAD.SHL.U32 R33, R34, 0x2, RZ ;  /* 0x000000022221b824 */ /* 0x000fe400078e00ff */
[----:B------:R-:W-:Y:S01]  /*1fa0*/  @!P4 IMAD.X R35, RZ, RZ, R29, P6 ;  /* 0x000000ffff23c224 */ /* 0x000fe200030e061d */
[----:B------:R-:W-:Y:S01]  /*1fb0*/  @!P1 IADD3.X R29, PT, PT, R32, R11, RZ, P5, !PT ;  /* 0x0000000b201d9210 */ /* 0x000fe20002ffe4ff */
[----:B------:R-:W-:Y:S01]  /*1fc0*/  @!P4 IMAD.SHL.U32 R11, R36, 0x2, RZ ;  /* 0x00000002240bc824 */ /* 0x000fe200078e00ff */
[----:B0-----:R-:W-:-:S02]  /*1fd0*/  @!P3 IADD3 R18, P6, PT, R33, R18, RZ ;  /* 0x000000122112b210 */ /* 0x001fc40007fde0ff */
[----:B-1----:R-:W-:Y:S01]  /*1fe0*/  @!P3 IADD3 R22, P5, PT, R33, R22, RZ ;  /* 0x000000162116b210 */ /* 0x002fe20007fbe0ff */
[----:B------:R-:W3:Y:S01]  /*1ff0*/  @!P1 LDG.E.U16.CONSTANT R28, desc[UR10][R28.64+0x40] ;  /* 0x0000400a1c1c9981 */ /* 0x000ee2000c1e9500 */
[----:B------:R-:W-:Y:S01]  /*2000*/  @!P4 SHF.L.U64.HI R32, R36, 0x1, R35 ;  /* 0x000000012420c819 */ /* 0x000fe20000010223 */
[C---:B------:R-:W-:Y:S01]  /*2010*/  @!P3 IMAD.X R19, R10.reuse, 0x1, R19, P6 ;  /* 0x000000010a13b824 */ /* 0x040fe200030e0613 */
[----:B------:R-:W-:Y:S02]  /*2020*/  @!P3 IADD3.X R23, PT, PT, R10, R23, RZ, P5, !PT ;  /* 0x000000170a17b210 */ /* 0x000fe40002ffe4ff */
[C---:B------:R-:W-:Y:S02]  /*2030*/  @!P4 IADD3 R24, P6, PT, R11.reuse, R24, RZ ;  /* 0x000000180b18c210 */ /* 0x040fe40007fde0ff */
[----:B------:R-:W3:Y:S01]  /*2040*/  @!P3 LDG.E.U16.CONSTANT R18, desc[UR10][R18.64+0x80] ;  /* 0x0000800a1212b981 */ /* 0x000ee2000c1e9500 */
[----:B------:R-:W-:Y:S02]  /*2050*/  @!P4 IADD3 R26, P5, PT, R11, R26, RZ ;  /* 0x0000001a0b1ac210 */ /* 0x000fe40007fbe0ff */
[C---:B------:R-:W-:Y:S01]  /*2060*/  @!P4 IMAD.X R25, R32.reuse, 0x1, R25, P6 ;  /* 0x000000012019c824 */ /* 0x040fe200030e0619 */
[----:B------:R-:W3:Y:S02]  /*2070*/  @!P3 LDG.E.U16.CONSTANT R22, desc[UR10][R22.64+0x80] ;  /* 0x0000800a1616b981 */ /* 0x000ee4000c1e9500 */
[----:B------:R-:W-:-:S02]  /*2080*/  @!P4 IMAD.X R27, R32, 0x1, R27, P5 ;  /* 0x00000001201bc824 */ /* 0x000fc400028e061b */
[----:B------:R-:W3:Y:S04]  /*2090*/  @!P4 LDG.E.U16.CONSTANT R24, desc[UR10][R24.64+0xc0] ;  /* 0x0000c00a1818c981 */ /* 0x000ee8000c1e9500 */
[----:B------:R-:W3:Y:S01]  /*20a0*/  @!P4 LDG.E.U16.CONSTANT R26, desc[UR10][R26.64+0xc0] ;  /* 0x0000c00a1a1ac981 */ /* 0x000ee2000c1e9500 */
[----:B------:R-:W-:-:S06]  /*20b0*/  LEA R8, R30, R49, 0x2 ;  /* 0x000000311e087211 */ /* 0x000fcc00078e10ff */
[----:B------:R-:W0:Y:S01]  /*20c0*/  LDS.128 R8, [R8] ;  /* 0x0000000008087984 */ /* 0x000e220000000c00 */
[----:B------:R-:W-:Y:S01]  /*20d0*/  ISETP.NE.AND P5, PT, R56, 0x1, PT ;  /* 0x000000013800780c */ /* 0x000fe20003fa5270 */
[----:B----4-:R-:W-:Y:S02]  /*20e0*/  @!P0 HADD2.F32 R16, -RZ, R16.H0_H0 ;  /* 0x20000010ff108230 */ /* 0x010fe40000004100 */
[----:B--2---:R-:W-:-:S03]  /*20f0*/  @!P0 HADD2.F32 R20, -RZ, R20.H0_H0 ;  /* 0x20000014ff148230 */ /* 0x004fc60000004100 */
[----:B0-----:R-:W-:Y:S01]  /*2100*/  @!P0 FFMA R7, R8, R16, R7 ;  /* 0x0000001008078223 */ /* 0x001fe20000000007 */
[----:B------:R-:W-:-:S05]  /*2110*/  @!P1 HADD2.F32 R17, -RZ, R17.H0_H0 ;  /* 0x20000011ff119230 */ /* 0x000fca0000004100 */
[C---:B------:R-:W-:Y:S01]  /*2120*/  @!P1 FFMA R6, R8.reuse, R17, R6 ;  /* 0x0000001108069223 */ /* 0x040fe20000000006 */
[----:B------:R-:W-:Y:S01]  /*2130*/  @!P0 FFMA R15, R8, R20, R15 ;  /* 0x00000014080f8223 */ /* 0x000fe2000000000f */
[----:B---3--:R-:W-:Y:S02]  /*2140*/  @!P1 HADD2.F32 R11, -RZ, R28.H0_H0 ;  /* 0x2000001cff0b9230 */ /* 0x008fe40000004100 */
[----:B------:R-:W-:Y:S02]  /*2150*/  @!P3 HADD2.F32 R18, -RZ, R18.H0_H0 ;  /* 0x20000012ff12b230 */ /* 0x000fe40000004100 */
[----:B------:R-:W-:Y:S02]  /*2160*/  @!P3 HADD2.F32 R22, -RZ, R22.H0_H0 ;  /* 0x20000016ff16b230 */ /* 0x000fe40000004100 */
[----:B------:R-:W-:Y:S02]  /*2170*/  @!P4 HADD2.F32 R17, -RZ, R24.H0_H0 ;  /* 0x20000018ff11c230 */ /* 0x000fe40000004100 */
[----:B------:R-:W-:-:S02]  /*2180*/  @!P4 HADD2.F32 R19, -RZ, R26.H0_H0 ;  /* 0x2000001aff13c230 */ /* 0x000fc40000004100 */
        /* <DEDUP_REMOVED lines=48> */
[----:B------:R-:W-:Y:S02]  /*2490*/  @!P3 IADD3.X R27, PT, PT, R8, R27, RZ, P5, !PT ;  /* 0x0000001b081bb210 */ /* 0x000fe40002ffe4ff */
[C---:B------:R-:W-:Y:S02]  /*24a0*/  @!P4 IADD3 R28, P6, PT, R21.reuse, R28, RZ ;  /* 0x0000001c151cc210 */ /* 0x040fe40007fde0ff */
[----:B------:R-:W3:Y:S01]  /*24b0*/  @!P3 LDG.E.U16.CONSTANT R22, desc[UR10][R22.64+0x80] ;  /* 0x0000800a1616b981 */ /* 0x000ee2000c1e9500 */
[----:B------:R-:W-:-:S02]  /*24c0*/  @!P4 IADD3 R30, P5, PT, R21, R30, RZ ;  /* 0x0000001e151ec210 */ /* 0x000fc40007fbe0ff */
[C---:B------:R-:W-:Y:S01]  /*24d0*/  @!P4 IMAD.X R29, R32.reuse, 0x1, R29, P6 ;  /* 0x00000001201dc824 */ /* 0x040fe200030e061d */
[----:B------:R-:W3:Y:S02]  /*24e0*/  @!P3 LDG.E.U16.CONSTANT R26, desc[UR10][R26.64+0x80] ;  /* 0x0000800a1a1ab981 */ /* 0x000ee4000c1e9500 */
[----:B------:R-:W-:Y:S02]  /*24f0*/  @!P4 IMAD.X R31, R32, 0x1, R31, P5 ;  /* 0x00000001201fc824 */ /* 0x000fe400028e061f */
[----:B------:R-:W3:Y:S04]  /*2500*/  @!P4 LDG.E.U16.CONSTANT R28, desc[UR10][R28.64+0xc0] ;  /* 0x0000c00a1c1cc981 */ /* 0x000ee8000c1e9500 */
[----:B------:R-:W3:Y:S01]  /*2510*/  @!P4 LDG.E.U16.CONSTANT R30, desc[UR10][R30.64+0xc0] ;  /* 0x0000c00a1e1ec981 */ /* 0x000ee2000c1e9500 */
[----:B------:R-:W-:Y:S01]  /*2520*/  ISETP.NE.AND P5, PT, R56, 0x2, PT ;  /* 0x000000023800780c */ /* 0x000fe20003fa5270 */
[----:B----4-:R-:W-:-:S02]  /*2530*/  @!P0 HADD2.F32 R20, -RZ, R20.H0_H0 ;  /* 0x20000014ff148230 */ /* 0x010fc40000004100 */
[----:B--2---:R-:W-:-:S03]  /*2540*/  @!P0 HADD2.F32 R24, -RZ, R24.H0_H0 ;  /* 0x20000018ff188230 */ /* 0x004fc60000004100 */
[----:B------:R-:W-:Y:S01]  /*2550*/  @!P0 FFMA R7, R9, R20, R7 ;  /* 0x0000001409078223 */ /* 0x000fe20000000007 */
[----:B------:R-:W-:-:S05]  /*2560*/  @!P1 HADD2.F32 R17, -RZ, R16.H0_H0 ;  /* 0x20000010ff119230 */ /* 0x000fca0000004100 */
[C---:B------:R-:W-:Y:S01]  /*2570*/  @!P1 FFMA R6, R9.reuse, R17, R6 ;  /* 0x0000001109069223 */ /* 0x040fe20000000006 */
[----:B---3--:R-:W-:Y:S02]  /*2580*/  @!P1 HADD2.F32 R18, -RZ, R18.H0_H0 ;  /* 0x20000012ff129230 */ /* 0x008fe40000004100 */
[----:B------:R-:W-:Y:S01]  /*2590*/  @!P0 FFMA R15, R9, R24, R15 ;  /* 0x00000018090f8223 */ /* 0x000fe2000000000f */
        /* <DEDUP_REMOVED lines=18> */
[--C-:B------:R-:W-:Y:S02]  /*26c0*/  @!P0 IMAD.X R17, RZ, RZ, R11.reuse, P5 ;  /* 0x000000ffff118224 */ /* 0x100fe400028e060b */
[C---:B------:R-:W-:Y:S02]  /*26d0*/  @!P0 IMAD.SHL.U32 R25, R28.reuse, 0x2, RZ ;  /* 0x000000021c198824 */ /* 0x040fe400078e00ff */
[----:B------:R-:W-:Y:S01]  /*26e0*/  @!P1 IMAD.X R27, RZ, RZ, R11, P6 ;  /* 0x000000ffff1b9224 */ /* 0x000fe200030e060b */
[----:B------:R-:W-:Y:S01]  /*26f0*/  @!P0 SHF.L.U64.HI R28, R28, 0x1, R17 ;  /* 0x000000011c1c8819 */ /* 0x000fe20000010211 */
[C---:B------:R-:W-:Y:S01]  /*2700*/  @!P1 IMAD.SHL.U32 R33, R26.reuse, 0x2, RZ ;  /* 0x000000021a219824 */ /* 0x040fe200078e00ff */
[----:B------:R-:W3:Y:S01]  /*2710*/  @!P1 LDC.64 R16, c[0x0][0x390] ;  /* 0x0000e400ff109b82 */ /* 0x000ee20000000a00 */
[----:B0-----:R-:W-:Y:S02]  /*2720*/  @!P0 IADD3 R18, P5, PT, R25, R18, RZ ;  /* 0x0000001219128210 */ /* 0x001fe40007fbe0ff */
[----:B------:R-:W-:-:S02]  /*2730*/  @!P1 SHF.L.U64.HI R30, R26, 0x1, R27 ;  /* 0x000000011a1e9819 */ /* 0x000fc4000001021b */
[C---:B------:R-:W-:Y:S02]  /*2740*/  @!P0 IADD3.X R19, PT, PT, R28.reuse, R19, RZ, P5, !PT ;  /* 0x000000131c138210 */ /* 0x040fe40002ffe4ff */
[----:B-1----:R-:W-:Y:S01]  /*2750*/  @!P0 IADD3 R22, P5, PT, R25, R22, RZ ;  /* 0x0000001619168210 */ /* 0x002fe20007fbe0ff */
[----:B------:R-:W0:Y:S02]  /*2760*/  @!P3 LDC.64 R20, c[0x0][0x388] ;  /* 0x0000e200ff14bb82 */ /* 0x000e240000000a00 */
[----:B------:R-:W4:Y:S01]  /*2770*/  @!P0 LDG.E.U16.CONSTANT R18, desc[UR10][R18.64] ;  /* 0x0000000a12128981 */ /* 0x000f22000c1e9500 */
[----:B------:R-:W-:Y:S02]  /*2780*/  @!P0 IADD3.X R23, PT, PT, R28, R23, RZ, P5, !PT ;  /* 0x000000171c178210 */ /* 0x000fe40002ffe4ff */
[----:B------:R-:W-:Y:S02]  /*2790*/  @!P3 IADD3 R32, P5, PT, R2, R31, RZ ;  /* 0x0000001f0220b210 */ /* 0x000fe40007fbe0ff */
[----:B--2---:R-:W-:Y:S01]  /*27a0*/  @!P1 IADD3 R8, P6, PT, R33, R8, RZ ;  /* 0x0000000821089210 */ /* 0x004fe20007fde0ff */
[----:B------:R-:W1:Y:S01]  /*27b0*/  @!P3 LDC.64 R24, c[0x0][0x390] ;  /* 0x0000e400ff18bb82 */ /* 0x000e620000000a00 */
[----:B------:R-:W2:Y:S07]  /*27c0*/  @!P0 LDG.E.U16.CONSTANT R22, desc[UR10][R22.64] ;  /* 0x0000000a16168981 */ /* 0x000eae000c1e9500 */
[----:B------:R-:W0:Y:S01]  /*27d0*/  @!P4 LDC.64 R28, c[0x0][0x390] ;  /* 0x0000e400ff1ccb82 */ /* 0x000e220000000a00 */
[----:B------:R-:W-:-:S07]  /*27e0*/  @!P1 IMAD.X R9, R30, 0x1, R9, P6 ;  /* 0x000000011e099824 */ /* 0x000fce00030e0609 */
[----:B------:R-:W0:Y:S01]  /*27f0*/  @!P4 LDC.64 R26, c[0x0][0x388] ;  /* 0x0000e200ff1acb82 */ /* 0x000e220000000a00 */
[----:B------:R-:W-:Y:S01]  /*2800*/  @!P4 IADD3 R35, P6, PT, R2, R31, RZ ;  /* 0x0000001f0223c210 */ /* 0x000fe20007fde0ff */
[----:B------:R-:W-:Y:S01]  /*2810*/  @!P3 IMAD.X R31, RZ, RZ, R11, P5 ;  /* 0x000000ffff1fb224 */ /* 0x000fe200028e060b */
[----:B---3--:R-:W-:Y:S01]  /*2820*/  @!P1 IADD3 R16, P5, PT, R33, R16, RZ ;  /* 0x0000001021109210 */ /* 0x008fe20007fbe0ff */
[----:B------:R-:W3:Y:S01]  /*2830*/  @!P1 LDG.E.U16.CONSTANT R8, desc[UR10][R8.64+0x40] ;  /* 0x0000400a08089981 */ /* 0x000ee2000c1e9500 */
[----:B------:R-:W-:Y:S01]  /*2840*/  @!P4 IADD3.X R36, PT, PT, RZ, R11, RZ, P6, !PT ;  /* 0x0000000bff24c210 */ /* 0x000fe200037fe4ff */
[C---:B------:R-:W-:Y:S01]  /*2850*/  @!P3 IMAD.SHL.U32 R11, R32.reuse, 0x2, RZ ;  /* 0x00000002200bb824 */ /* 0x040fe200078e00ff */
[----:B------:R-:W-:Y:S01]  /*2860*/  @!P3 SHF.L.U64.HI R34, R32, 0x1, R31 ;  /* 0x000000012022b819 */ /* 0x000fe2000001021f */
[----:B------:R-:W-:Y:S01]  /*2870*/  @!P1 IMAD.X R17, R30, 0x1, R17, P5 ;  /* 0x000000011e119824 */ /* 0x000fe200028e0611 */
[----:B------:R-:W-:Y:S02]  /*2880*/  @!P4 SHF.L.U64.HI R36, R35, 0x1, R36 ;  /* 0x000000012324c819 */ /* 0x000fe40000010224 */
[----:B-1----:R-:W-:-:S02]  /*2890*/  @!P3 IADD3 R24, P5, PT, R11, R24, RZ ;  /* 0x000000180b18b210 */ /* 0x002fc40007fbe0ff */
[----:B0-----:R-:W-:Y:S01]  /*28a0*/  @!P3 IADD3 R20, P6, PT, R11, R20, RZ ;  /* 0x000000140b14b210 */ /* 0x001fe20007fde0ff */
[----:B------:R-:W3:Y:S01]  /*28b0*/  @!P1 LDG.E.U16.CONSTANT R16, desc[UR10][R16.64+0x40] ;  /* 0x0000400a10109981 */ /* 0x000ee2000c1e9500 */
[----:B------:R-:W-:Y:S01]  /*28c0*/  @!P4 SHF.L.U32 R35, R35, 0x1, RZ ;  /* 0x000000012323c819 */ /* 0x000fe200000006ff */
[C---:B------:R-:W-:Y:S02]  /*28d0*/  @!P3 IMAD.X R25, R34.reuse, 0x1, R25, P5 ;  /* 0x000000012219b824 */ /* 0x040fe400028e0619 */
[----:B------:R-:W-:Y:S01]  /*28e0*/  @!P3 IMAD.X R21, R34, 0x1, R21, P6 ;  /* 0x000000012215b824 */ /* 0x000fe200030e0615 */
[C---:B------:R-:W-:Y:S02]  /*28f0*/  @!P4 IADD3 R28, P5, PT, R35.reuse, R28, RZ ;  /* 0x0000001c231cc210 */ /* 0x040fe40007fbe0ff */
[----:B------:R-:W3:Y:S01]  /*2900*/  @!P3 LDG.E.U16.CONSTANT R24, desc[UR10][R24.64+0x80] ;  /* 0x0000800a1818b981 */ /* 0x000ee2000c1e9500 */
[----:B------:R-:W-:Y:S02]  /*2910*/  @!P4 IADD3 R26, P6, PT, R35, R26, RZ ;  /* 0x0000001a231ac210 */ /* 0x000fe40007fde0ff */
[C---:B------:R-:W-:Y:S01]  /*2920*/  @!P4 IMAD.X R29, R36.reuse, 0x1, R29, P5 ;  /* 0x00000001241dc824 */ /* 0x040fe200028e061d */
[----:B------:R-:W3:Y:S01]  /*2930*/  @!P3 LDG.E.U16.CONSTANT R20, desc[UR10][R20.64+0x80] ;  /* 0x0000800a1414b981 */ /* 0x000ee2000c1e9500 */
[----:B------:R-:W-:-:S03]  /*2940*/  @!P4 IADD3.X R27, PT, PT, R36, R27, RZ, P6, !PT ;  /* 0x0000001b241bc210 */ /* 0x000fc600037fe4ff */
[----:B------:R-:W3:Y:S04]  /*2950*/  @!P4 LDG.E.U16.CONSTANT R28, desc[UR10][R28.64+0xc0] ;  /* 0x0000c00a1c1cc981 */ /* 0x000ee8000c1e9500 */
[----:B------:R-:W3:Y:S01]  /*2960*/  @!P4 LDG.E.U16.CONSTANT R26, desc[UR10][R26.64+0xc0] ;  /* 0x0000c00a1a1ac981 */ /* 0x000ee2000c1e9500 */
[----:B----4-:R-:W-:Y:S02]  /*2970*/  @!P0 HADD2.F32 R18, -RZ, R18.H0_H0 ;  /* 0x20000012ff128230 */ /* 0x010fe40000004100 */
[----:B--2---:R-:W-:-:S03]  /*2980*/  @!P0 HADD2.F32 R22, -RZ, R22.H0_H0 ;  /* 0x20000016ff168230 */ /* 0x004fc60000004100 */
[C---:B------:R-:W-:Y:S02]  /*2990*/  @!P0 FFMA R7, R10.reuse, R18, R7 ;  /* 0x000000120a078223 */ /* 0x040fe40000000007 */
[----:B------:R-:W-:Y:S01]  /*29a0*/  @!P0 FFMA R15, R10, R22, R15 ;  /* 0x000000160a0f8223 */ /* 0x000fe2000000000f */
[----:B---3--:R-:W-:-:S05]  /*29b0*/  @!P1 HADD2.F32 R9, -RZ, R8.H0_H0 ;  /* 0x20000008ff099230 */ /* 0x008fca0000004100 */
[C---:B------:R-:W-:Y:S01]  /*29c0*/  @!P1 FFMA R6, R10.reuse, R9, R6 ;  /* 0x000000090a069223 */ /* 0x040fe20000000006 */
[----:B------:R-:W-:Y:S02]  /*29d0*/  @!P1 HADD2.F32 R9, -RZ, R16.H0_H0 ;  /* 0x20000010ff099230 */ /* 0x000fe40000004100 */
[----:B------:R-:W-:Y:S02]  /*29e0*/  @!P3 HADD2.F32 R24, -RZ, R24.H0_H0 ;  /* 0x20000018ff18b230 */ /* 0x000fe40000004100 */
[----:B------:R-:W-:Y:S02]  /*29f0*/  @!P3 HADD2.F32 R20, -RZ, R20.H0_H0 ;  /* 0x20000014ff14b230 */ /* 0x000fe40000004100 */
[----:B------:R-:W-:Y:S02]  /*2a00*/  @!P4 HADD2.F32 R17, -RZ, R28.H0_H0 ;  /* 0x2000001cff11c230 */ /* 0x000fe40000004100 */
[----:B------:R-:W-:Y:S02]  /*2a10*/  @!P4 HADD2.F32 R11, -RZ, R26.H0_H0 ;  /* 0x2000001aff0bc230 */ /* 0x000fe40000004100 */
[C---:B------:R-:W-:Y:S01]  /*2a20*/  @!P1 FFMA R14, R10.reuse, R9, R14 ;  /* 0x000000090a0e9223 */ /* 0x040fe2000000000e */
[C---:B------:R-:W-:Y:S01]  /*2a30*/  @!P3 FFMA R5, R10.reuse, R20, R5 ;  /* 0x000000140a05b223 */ /* 0x040fe20000000005 */
[C---:B------:R-:W-:Y:S01]  /*2a40*/  @!P3 FFMA R13, R10.reuse, R24, R13 ;  /* 0x000000180a0db223 */ /* 0x040fe2000000000d */
[C---:B------:R-:W-:Y:S01]  /*2a50*/  @!P4 FFMA R12, R10.reuse, R17, R12 ;  /* 0x000000110a0cc223 */ /* 0x040fe2000000000c */
[----:B------:R-:W-:-:S07]  /*2a60*/  @!P4 FFMA R4, R10, R11, R4 ;  /* 0x0000000b0a04c223 */ /* 0x000fce0000000004 */
.L_x_2801:
        /* <DEDUP_REMOVED lines=21> */
[----:B-----5:R-:W-:Y:S05]  /*2bc0*/  CALL.REL.NOINC `($__internal_23_$__cuda_sm3x_div_rn_noftz_f32_slowpath) ;  /* 0x0000006c002c7944 */ /* 0x020fea0003c00000 */
[----:B------:R-:W-:-:S07]  /*2bd0*/  IMAD.MOV.U32 R8, RZ, RZ, R3 ;  /* 0x000000ffff087224 */ /* 0x000fce00078e0003 */
.L_x_2805:
[----:B------:R-:W-:Y:S05]  /*2be0*/  BSYNC.RECONVERGENT B2 ;  /* 0x0000000000027941 */ /* 0x000fea0003800200 */
.L_x_2804:
[----:B------:R-:W-:-:S05]  /*2bf0*/  FMUL R8, R8, R15 ;  /* 0x0000000f08087220 */ /* 0x000fca0000400000 */
[----:B------:R0:W-:Y:S02]  /*2c00*/  STS [R9+0x4], R8 ;  /* 0x0000040809007388 */ /* 0x0001e40000000800 */
.L_x_2803:
[----:B------:R-:W-:Y:S05]  /*2c10*/  BSYNC.RECONVERGENT B1 ;  /* 0x0000000000017941 */ /* 0x000fea0003800200 */
.L_x_2802:
        /* <DEDUP_REMOVED lines=23> */
[----:B-----5:R-:W-:Y:S05]  /*2d90*/  CALL.REL.NOINC `($__internal_23_$__cuda_sm3x_div_rn_noftz_f32_slowpath) ;  /* 0x0000006800b87944 */ /* 0x020fea0003c00000 */
.L_x_2809:
[----:B------:R-:W-:Y:S05]  /*2da0*/  BSYNC.RECONVERGENT B2 ;  /* 0x0000000000027941 */ /* 0x000fea0003800200 */
.L_x_2808:
[----:B------:R-:W-:-:S05]  /*2db0*/  FMUL R14, R3, R14 ;  /* 0x0000000e030e7220 */ /* 0x000fca0000400000 */
[----:B------:R1:W-:Y:S02]  /*2dc0*/  STS [R9+0x84], R14 ;  /* 0x0000840e09007388 */ /* 0x0003e40000000800 */
.L_x_2807:
[----:B------:R-:W-:Y:S05]  /*2dd0*/  BSYNC.RECONVERGENT B1 ;  /* 0x0000000000017941 */ /* 0x000fea0003800200 */
.L_x_2806:
        /* <DEDUP_REMOVED lines=23> */
[----:B-1---5:R-:W-:Y:S05]  /*2f50*/  CALL.REL.NOINC `($__internal_23_$__cuda_sm3x_div_rn_noftz_f32_slowpath) ;  /* 0x0000006800487944 */ /* 0x022fea0003c00000 */
[----:B------:R-:W-:-:S07]  /*2f60*/  IMAD.MOV.U32 R6, RZ, RZ, R3 ;  /* 0x000000ffff067224 */ /* 0x000fce00078e0003 */
.L_x_2813:
[----:B------:R-:W-:Y:S05]  /*2f70*/  BSYNC.RECONVERGENT B2 ;  /* 0x0000000000027941 */ /* 0x000fea0003800200 */
.L_x_2812:
[----:B------:R-:W-:-:S05]  /*2f80*/  FMUL R6, R6, R13 ;  /* 0x0000000d06067220 */ /* 0x000fca0000400000 */
[----:B------:R2:W-:Y:S02]  /*2f90*/  STS [R9+0x104], R6 ;  /* 0x0001040609007388 */ /* 0x0005e40000000800 */
.L_x_2811:
[----:B------:R-:W-:Y:S05]  /*2fa0*/  BSYNC.RECONVERGENT B1 ;  /* 0x0000000000017941 */ /* 0x000fea0003800200 */
.L_x_2810:
        /* <DEDUP_REMOVED lines=22> */
[----:B-1---5:R-:W-:Y:S05]  /*3110*/  CALL.REL.NOINC `($__internal_23_$__cuda_sm3x_div_rn_noftz_f32_slowpath) ;  /* 0x0000006400d87944 */ /* 0x022fea0003c00000 */
.L_x_2817:
[----:B------:R-:W-:Y:S05]  /*3120*/  BSYNC.RECONVERGENT B2 ;  /* 0x0000000000027941 */ /* 0x000fea0003800200 */
.L_x_2816:
[----:B------:R-:W-:-:S05]  /*3130*/  FMUL R12, R3, R12 ;  /* 0x0000000c030c7220 */ /* 0x000fca0000400000 */
[----:B------:R3:W-:Y:S02]  /*3140*/  STS [R9+0x184], R12 ;  /* 0x0001840c09007388 */ /* 0x0007e40000000800 */
.L_x_2815:
[----:B------:R-:W-:Y:S05]  /*3150*/  BSYNC.RECONVERGENT B1 ;  /* 0x0000000000017941 */ /* 0x000fea0003800200 */
.L_x_2814:
[----:B------:R-:W-:Y:S05]  /*3160*/  @!P2 BRA `(.L_x_2818) ;  /* 0xffffffd80028a947 */ /* 0x000fea000383ffff */
[----:B------:R-:W-:Y:S05]  /*3170*/  BRA `(.L_x_2795) ;  /* 0x0000005400347947 */ /* 0x000fea0003800000 */
.L_x_2798:
[-C--:B------:R-:W-:Y:S01]  /*3180*/  LOP3.LUT R2, RZ, R50.reuse, RZ, 0x33, !PT ;  /* 0x00000032ff027212 */ /* 0x080fe200078e33ff */
[----:B------:R-:W-:Y:S01]  /*3190*/  BSSY.RECONVERGENT B1, `(.L_x_2819) ;  /* 0x0000014000017945 */ /* 0x000fe20003800200 */
[----:B------:R-:W-:-:S03]  /*31a0*/  MOV R3, R50 ;  /* 0x0000003200037202 */ /* 0x000fc60000000f00 */
        /* <DEDUP_REMOVED lines=18> */
.L_x_2820:
[----:B------:R-:W-:Y:S05]  /*32d0*/  BSYNC.RECONVERGENT B1 ;  /* 0x0000000000017941 */ /* 0x000fea0003800200 */
.L_x_2819:
[----:B------:R-:W-:Y:S04]  /*32e0*/  BSSY.RECONVERGENT B1, `(.L_x_2821) ;  /* 0x000001f000017945 */ /* 0x000fe80003800200 */
[----:B------:R-:W-:Y:S05]  /*32f0*/  @!P4 BRA `(.L_x_2822) ;  /* 0x000000000074c947 */ /* 0x000fea0003800000 */
.L_x_2823:
[----:B------:R-:W3:Y:S01]  /*3300*/  LDCU UR4, c[0x0][0x3cc] ;  /* 0x00007980ff0477ac */ /* 0x000ee20008000800 */
[----:B--2---:R-:W-:Y:S02]  /*3310*/  IADD3 R2, PT, PT, R54, R3, RZ ;  /* 0x0000000336027210 */ /* 0x004fe40007ffe0ff */
[----:B------:R-:W-:Y:S02]  /*3320*/  IADD3 R3, PT, PT, R3, 0x800, RZ ;  /* 0x0000080003037810 */ /* 0x000fe40007ffe0ff */
[C---:B0-----:R-:W-:Y:S01]  /*3330*/  IADD3 R6, PT, PT, R2.reuse, 0x60, RZ ;  /* 0x0000006002067810 */ /* 0x041fe20007ffe0ff */
[C---:B------:R-:W-:Y:S02]  /*3340*/  VIADD R4, R2.reuse, 0x20 ;  /* 0x0000002002047836 */ /* 0x040fe40000000000 */
[C---:B-1----:R-:W-:Y:S02]  /*3350*/  VIADD R5, R2.reuse, 0x40 ;  /* 0x0000004002057836 */ /* 0x042fe40000000000 */
[C---:B------:R-:W-:Y:S01]  /*3360*/  VIADD R7, R2.reuse, 0x440 ;  /* 0x0000044002077836 */ /* 0x040fe20000000000 */
[----:B---3--:R-:W-:-:S02]  /*3370*/  ISETP.GE.AND P6, PT, R2, UR4, PT ;  /* 0x0000000402007c0c */ /* 0x008fc4000bfc6270 */
[----:B------:R-:W-:Y:S01]  /*3380*/  ISETP.GE.AND P5, PT, R4, UR4, PT ;  /* 0x0000000404007c0c */ /* 0x000fe2000bfa6270 */
[C---:B------:R-:W-:Y:S01]  /*3390*/  IMAD R4, R2.reuse, 0x4, R55 ;  /* 0x0000000402047824 */ /* 0x040fe200078e0237 */
[----:B------:R-:W-:Y:S01]  /*33a0*/  ISETP.GE.AND P4, PT, R5, UR4, PT ;  /* 0x0000000405007c0c */ /* 0x000fe2000bf86270 */
[----:B------:R-:W-:Y:S01]  /*33b0*/  VIADD R5, R2, 0x400 ;  /* 0x0000040002057836 */ /* 0x000fe20000000000 */
[----:B------:R-:W-:Y:S02]  /*33c0*/  ISETP.GE.AND P3, PT, R6, UR4, PT ;  /* 0x0000000406007c0c */ /* 0x000fe4000bf66270 */
[C---:B------:R-:W-:Y:S01]  /*33d0*/  IADD3 R6, PT, PT, R2.reuse, 0x420, RZ ;  /* 0x0000042002067810 */ /* 0x040fe20007ffe0ff */
[----:B------:R-:W-:Y:S01]  /*33e0*/  VIADD R2, R2, 0x460 ;  /* 0x0000046002027836 */ /* 0x000fe20000000000 */
[----:B------:R-:W-:Y:S02]  /*33f0*/  ISETP.GE.AND P2, PT, R5, UR4, PT ;  /* 0x0000000405007c0c */ /* 0x000fe4000bf46270 */
[----:B------:R-:W-:Y:S01]  /*3400*/  ISETP.GE.AND P1, PT, R6, UR4, PT ;  /* 0x0000000406007c0c */ /* 0x000fe2000bf26270 */
[----:B------:R3:W-:Y:S01]  /*3410*/  @!P6 STS [R4+0x4], RZ ;  /* 0x000004ff0400e388 */ /* 0x0007e20000000800 */
[----:B------:R-:W-:-:S02]  /*3420*/  ISETP.GE.AND P6, PT, R2, UR4, PT ;  /* 0x0000000402007c0c */ /* 0x000fc4000bfc6270 */
[----:B------:R-:W-:Y:S01]  /*3430*/  ISETP.GE.AND P0, PT, R7, UR4, PT ;  /* 0x0000000407007c0c */ /* 0x000fe2000bf06270 */
        /* <DEDUP_REMOVED lines=9> */
.L_x_2822:
[----:B------:R-:W-:Y:S05]  /*34d0*/  BSYNC.RECONVERGENT B1 ;  /* 0x0000000000017941 */ /* 0x000fea0003800200 */
.L_x_2821:
[----:B------:R-:W-:Y:S05]  /*34e0*/  BRA `(.L_x_2795) ;  /* 0x0000005000587947 */ /* 0x000fea0003800000 */
.L_x_2797:
[----:B------:R-:W-:-:S13]  /*34f0*/  ISETP.GE.AND P0, PT, R52, 0x1, PT ;  /* 0x000000013400780c */ /* 0x000fda0003f06270 */
[----:B------:R-:W-:Y:S05]  /*3500*/  @!P0 BRA `(.L_x_2824) ;  /* 0x0000002000808947 */ /* 0x000fea0003800000 */
[C---:B------:R-:W-:Y:S01]  /*3510*/  VIADD R57, R52.reuse, 0xffffffff ;  /* 0xffffffff34397836 */ /* 0x040fe20000000000 */
[C---:B------:R-:W-:Y:S01]  /*3520*/  LOP3.LUT R56, R52.reuse, 0x3, RZ, 0xc0, !PT ;  /* 0x0000000334387812 */ /* 0x040fe200078ec0ff */
[----:B------:R-:W-:Y:S01]  /*3530*/  IMAD.MOV.U32 R47, RZ, RZ, R50 ;  /* 0x000000ffff2f7224 */ /* 0x000fe200078e0032 */
[----:B------:R-:W-:-:S07]  /*3540*/  LOP3.LUT R52, R52, 0x7ffffffc, RZ, 0xc0, !PT ;  /* 0x7ffffffc34347812 */ /* 0x000fce00078ec0ff */
.L_x_2828:
[----:B--2---:R-:W2:Y:S01]  /*3550*/  LDCU UR4, c[0x0][0x3cc] ;  /* 0x00007980ff0477ac */ /* 0x004ea20008000800 */
[----:B------:R-:W-:Y:S01]  /*3560*/  ISETP.GE.U32.AND P1, PT, R57, 0x3, PT ;  /* 0x000000033900780c */ /* 0x000fe20003f26070 */
[----:B------:R-:W-:Y:S01]  /*3570*/  HFMA2 R30, -RZ, RZ, 0, 0 ;  /* 0x00000000ff1e7431 */ /* 0x000fe200000001ff */
        /* <DEDUP_REMOVED lines=15> */
.L_x_2826:
        /* <DEDUP_REMOVED lines=12> */
[--C-:B------:R-:W-:Y:S02]  /*3730*/  @!P1 IMAD.X R21, RZ, RZ, R24.reuse, P3 ;  /* 0x000000ffff159224 */ /* 0x100fe400018e0618 */
[C---:B------:R-:W-:Y:S02]  /*3740*/  @!P1 IMAD.SHL.U32 R19, R18.reuse, 0x2, RZ ;  /* 0x0000000212139824 */ /* 0x040fe400078e00ff */
[----:B------:R-:W3:Y:S01]  /*3750*/  @!P4 LDC.64 R22, c[0x0][0x388] ;  /* 0x0000e200ff16cb82 */ /* 0x000ee20000000a00 */
[----:B------:R-:W-:Y:S02]  /*3760*/  @!P1 SHF.L.U64.HI R18, R18, 0x1, R21 ;  /* 0x0000000112129819 */ /* 0x000fe40000010215 */
[C---:B-1----:R-:W-:Y:S02]  /*3770*/  @!P1 IADD3 R16, P3, PT, R19.reuse, R16, RZ ;  /* 0x0000001013109210 */ /* 0x042fe40007f7e0ff */
[----:B--2---:R-:W-:Y:S02]  /*3780*/  @!P1 IADD3 R14, P5, PT, R19, R14, RZ ;  /* 0x0000000e130e9210 */ /* 0x004fe40007fbe0ff */
[----:B------:R-:W-:Y:S01]  /*3790*/  @!P1 IADD3.X R17, PT, PT, R18, R17, RZ, P3, !PT ;  /* 0x0000001112119210 */ /* 0x000fe20001ffe4ff */
[----:B------:R-:W1:Y:S01]  /*37a0*/  @!P2 LDC.64 R20, c[0x0][0x390] ;  /* 0x0000e400ff14ab82 */ /* 0x000e620000000a00 */
[----:B------:R-:W-:Y:S01]  /*37b0*/  ISETP.GE.AND P3, PT, R44, R3, PT ;  /* 0x000000032c00720c */ /* 0x000fe20003f66270 */
[----:B------:R-:W-:-:S02]  /*37c0*/  @!P2 IMAD.X R31, RZ, RZ, R24, P6 ;  /* 0x000000ffff1fa224 */ /* 0x000fc400030e0618 */
[----:B------:R-:W-:Y:S01]  /*37d0*/  @!P1 IMAD.X R15, R18, 0x1, R15, P5 ;  /* 0x00000001120f9824 */ /* 0x000fe200028e060f */
[----:B------:R2:W4:Y:S01]  /*37e0*/  @!P1 LDG.E.U16.CONSTANT R27, desc[UR10][R16.64] ;  /* 0x0000000a101b9981 */ /* 0x000522000c1e9500 */
[----:B------:R-:W-:Y:S02]  /*37f0*/  @!P4 IADD3 R32, P6, PT, R2, R25, RZ ;  /* 0x000000190220c210 */ /* 0x000fe40007fde0ff */
[----:B------:R-:W3:Y:S01]  /*3800*/  @!P4 LDC.64 R18, c[0x0][0x390] ;  /* 0x0000e400ff12cb82 */ /* 0x000ee20000000a00 */
[C---:B------:R-:W-:Y:S02]  /*3810*/  @!P2 SHF.L.U64.HI R30, R26.reuse, 0x1, R31 ;  /* 0x000000011a1ea819 */ /* 0x040fe4000001021f */
[----:B------:R-:W-:Y:S02]  /*3820*/  @!P2 SHF.L.U32 R31, R26, 0x1, RZ ;  /* 0x000000011a1fa819 */ /* 0x000fe400000006ff */
[----:B------:R2:W4:Y:S01]  /*3830*/  @!P1 LDG.E.U16.CONSTANT R26, desc[UR10][R14.64] ;  /* 0x0000000a0e1a9981 */ /* 0x000522000c1e9500 */
[----:B------:R-:W-:Y:S01]  /*3840*/  @!P4 IMAD.X R33, RZ, RZ, R24, P6 ;  /* 0x000000ffff21c224 */ /* 0x000fe200030e0618 */
[----:B0-----:R-:W-:Y:S01]  /*3850*/  @!P2 IADD3 R28, P5, PT, R31, R28, RZ ;  /* 0x0000001c1f1ca210 */ /* 0x001fe20007fbe0ff */
[----:B--2---:R-:W0:Y:S03]  /*3860*/  @!P3 LDC.64 R16, c[0x0][0x390] ;  /* 0x0000e400ff10bb82 */ /* 0x004e260000000a00 */
[----:B------:R-:W-:Y:S01]  /*3870*/  @!P4 SHF.L.U64.HI R34, R32, 0x1, R33 ;  /* 0x000000012022c819 */ /* 0x000fe20000010221 */
[----:B------:R-:W-:Y:S01]  /*3880*/  @!P2 IMAD.X R29, R30, 0x1, R29, P5 ;  /* 0x000000011e1da824 */ /* 0x000fe200028e061d */
[----:B------:R-:W-:-:S03]  /*3890*/  @!P4 SHF.L.U32 R33, R32, 0x1, RZ ;  /* 0x000000012021c819 */ /* 0x000fc600000006ff */
[----:B------:R-:W2:Y:S01]  /*38a0*/  @!P3 LDC.64 R14, c[0x0][0x388] ;  /* 0x0000e200ff0ebb82 */ /* 0x000ea20000000a00 */
[----:B-1----:R-:W-:Y:S01]  /*38b0*/  @!P2 IADD3 R20, P6, PT, R31, R20, RZ ;  /* 0x000000141f14a210 */ /* 0x002fe20007fde0ff */
[----:B------:R-:W4:Y:S01]  /*38c0*/  @!P2 LDG.E.U16.CONSTANT R28, desc[UR10][R28.64+0x40] ;  /* 0x0000400a1c1ca981 */ /* 0x000f22000c1e9500 */
[----:B---3--:R-:W-:-:S03]  /*38d0*/  @!P4 IADD3 R22, P5, PT, R33, R22, RZ ;  /* 0x000000162116c210 */ /* 0x008fc60007fbe0ff */
[----:B------:R-:W-:Y:S01]  /*38e0*/  @!P2 IMAD.X R21, R30, 0x1, R21, P6 ;  /* 0x000000011e15a824 */ /* 0x000fe200030e0615 */
[----:B------:R-:W-:Y:S01]  /*38f0*/  @!P3 IADD3 R25, P6, PT, R2, R25, RZ ;  /* 0x000000190219b210 */ /* 0x000fe20007fde0ff */
[C---:B------:R-:W-:Y:S01]  /*3900*/  @!P4 IMAD.X R23, R34.reuse, 0x1, R23, P5 ;  /* 0x000000012217c824 */ /* 0x040fe200028e0617 */
[----:B------:R-:W-:Y:S01]  /*3910*/  @!P4 IADD3 R18, P5, PT, R33, R18, RZ ;  /* 0x000000122112c210 */ /* 0x000fe20007fbe0ff */
[----:B------:R-:W1:Y:S01]  /*3920*/  @!P2 LDC.64 R40, c[0x0][0x388] ;  /* 0x0000e200ff28ab82 */ /* 0x000e620000000a00 */
[----:B------:R-:W-:Y:S01]  /*3930*/  @!P3 IADD3.X R24, PT, PT, RZ, R24, RZ, P6, !PT ;  /* 0x00000018ff18b210 */ /* 0x000fe200037fe4ff */
[C---:B------:R-:W-:Y:S01]  /*3940*/  @!P3 IMAD.SHL.U32 R31, R25.reuse, 0x2, RZ ;  /* 0x00000002191fb824 */ /* 0x040fe200078e00ff */
[----:B------:R2:W3:Y:S01]  /*3950*/  @!P2 LDG.E.U16.CONSTANT R29, desc[UR10][R20.64+0x40] ;  /* 0x0000400a141da981 */ /* 0x0004e2000c1e9500 */
[----:B------:R-:W-:Y:S01]  /*3960*/  @!P4 IMAD.X R19, R34, 0x1, R19, P5 ;  /* 0x000000012213c824 */ /* 0x000fe200028e0613 */
[----:B------:R-:W-:Y:S02]  /*3970*/  @!P3 SHF.L.U64.HI R24, R25, 0x1, R24 ;  /* 0x000000011918b819 */ /* 0x000fe40000010218 */
[----:B------:R-:W3:Y:S01]  /*3980*/  @!P4 LDG.E.U16.CONSTANT R22, desc[UR10][R22.64+0x80] ;  /* 0x0000800a1616c981 */ /* 0x000ee2000c1e9500 */
[----:B------:R-:W-:Y:S01]  /*3990*/  IMAD.IADD R13, R13, 0x1, R3 ;  /* 0x000000010d0d7824 */ /* 0x000fe200078e0203 */
        /* <DEDUP_REMOVED lines=10> */
[C---:B------:R-:W-:Y:S01]  /*3a40*/  LEA.HI.X.SX32 R31, R13.reuse, R48, 0x1, P5 ;  /* 0x000000300d1f7211 */ /* 0x040fe200028f0eff */
[----:B------:R-:W-:Y:S01]  /*3a50*/  IMAD R16, R12, 0x4, R49 ;  /* 0x000000040c107824 */ /* 0x000fe200078e0231 */
[----:B------:R-:W-:Y:S01]  /*3a60*/  @!P2 IADD3 R17, P5, PT, R2, R30, RZ ;  /* 0x0000001e0211a210 */ /* 0x000fe20007fbe0ff */
[----:B------:R-:W-:-:S03]  /*3a70*/  IMAD.IADD R13, R13, 0x1, R3 ;  /* 0x000000010d0d7824 */ /* 0x000fc600078e0203 */
[----:B0-----:R-:W-:Y:S01]  /*3a80*/  @!P2 IADD3.X R18, PT, PT, RZ, R31, RZ, P5, !PT ;  /* 0x0000001fff12a210 */ /* 0x001fe20002ffe4ff */
[C---:B------:R-:W-:Y:S01]  /*3a90*/  @!P2 IMAD.SHL.U32 R35, R17.reuse, 0x2, RZ ;  /* 0x000000021123a824 */ /* 0x040fe200078e00ff */
[----:B------:R-:W-:Y:S01]  /*3aa0*/  ISETP.GE.AND P5, PT, R2, R3, PT ;  /* 0x000000030200720c */ /* 0x000fe20003fa6270 */
[----:B------:R-:W0:Y:S01]  /*3ab0*/  @!P4 LDC.64 R14, c[0x0][0x390] ;  /* 0x0000e400ff0ecb82 */ /* 0x000e220000000a00 */
[----:B------:R-:W-:Y:S02]  /*3ac0*/  @!P2 SHF.L.U64.HI R36, R17, 0x1, R18 ;  /* 0x000000011124a819 */ /* 0x000fe40000010212 */
[----:B-1----:R-:W-:Y:S01]  /*3ad0*/  @!P2 IADD3 R40, P6, PT, R35, R40, RZ ;  /* 0x000000282328a210 */ /* 0x002fe20007fde0ff */
[----:B------:R-:W1:Y:S03]  /*3ae0*/  LDS.128 R16, [R16] ;  /* 0x0000000010107984 */ /* 0x000e660000000c00 */
[----:B------:R-:W-:-:S02]  /*3af0*/  @!P2 IADD3.X R41, PT, PT, R36, R41, RZ, P6, !PT ;  /* 0x000000292429a210 */ /* 0x000fc400037fe4ff */
[----:B------:R-:W-:-:S03]  /*3b00*/  @!P4 IADD3 R34, P6, PT, R2, R30, RZ ;  /* 0x0000001e0222c210 */ /* 0x000fc60007fde0ff */
[----:B------:R-:W1:Y:S01]  /*3b10*/  @!P5 LDC.64 R42, c[0x0][0x388] ;  /* 0x0000e200ff2adb82 */ /* 0x000e620000000a00 */
[----:B------:R-:W2:Y:S01]  /*3b20*/  @!P2 LDG.E.U16.CONSTANT R40, desc[UR10][R40.64+0x40] ;  /* 0x0000400a2828a981 */ /* 0x000ea2000c1e9500 */
[----:B------:R-:W-:Y:S01]  /*3b30*/  @!P4 IMAD.X R37, RZ, RZ, R31, P6 ;  /* 0x000000ffff25c224 */ /* 0x000fe200030e061f */
[----:B------:R-:W-:Y:S01]  /*3b40*/  @!P2 IADD3 R32, P6, PT, R35, R32, RZ ;  /* 0x000000202320a210 */ /* 0x000fe20007fde0ff */
[----:B------:R-:W-:-:S03]  /*3b50*/  @!P4 IMAD.SHL.U32 R35, R34, 0x2, RZ ;  /* 0x000000022223c824 */ /* 0x000fc600078e00ff */
[----:B------:R-:W-:Y:S01]  /*3b60*/  @!P2 IADD3.X R33, PT, PT, R36, R33, RZ, P6, !PT ;  /* 0x000000212421a210 */ /* 0x000fe200037fe4ff */
[----:B------:R-:W1:Y:S01]  /*3b70*/  @!P5 LDC.64 R38, c[0x0][0x390] ;  /* 0x0000e400ff26db82 */ /* 0x000e620000000a00 */
[----:B------:R-:W-:Y:S02]  /*3b80*/  @!P4 SHF.L.U64.HI R34, R34, 0x1, R37 ;  /* 0x000000012222c819 */ /* 0x000fe40000010225 */
[----:B------:R-:W-:-:S05]  /*3b90*/  @!P4 IADD3 R24, P6, PT, R35, R24, RZ ;  /* 0x000000182318c210 */ /* 0x000fca0007fde0ff */
[----:B------:R-:W-:Y:S01]  /*3ba0*/  @!P4 IMAD.X R25, R34, 0x1, R25, P6 ;  /* 0x000000012219c824 */ /* 0x000fe200030e0619 */
[----:B0-----:R-:W-:-:S04]  /*3bb0*/  @!P4 IADD3 R14, P6, PT, R35, R14, RZ ;  /* 0x0000000e230ec210 */ /* 0x001fc80007fde0ff */
        /* <DEDUP_REMOVED lines=8> */
[----:B------:R-:W-:-:S04]  /*3c40*/  @!P5 IADD3 R38, P6, PT, R35, R38, RZ ;  /* 0x000000262326d210 */ /* 0x000fc80007fde0ff */
[----:B------:R-:W-:Y:S01]  /*3c50*/  @!P5 IADD3.X R39, PT, PT, R34, R39, RZ, P6, !PT ;  /* 0x000000272227d210 */ /* 0x000fe200037fe4ff */
[----:B------:R-:W2:Y:S01]  /*3c60*/  @!P5 LDG.E.U16.CONSTANT R42, desc[UR10][R42.64] ;  /* 0x0000000a2a2ad981 */ /* 0x000ea2000c1e9500 */
[----:B------:R-:W-:-:S05]  /*3c70*/  @!P3 IADD3 R30, P6, PT, R2, R30, RZ ;  /* 0x0000001e021eb210 */ /* 0x000fca0007fde0ff */
[----:B------:R-:W-:Y:S02]  /*3c80*/  @!P3 IMAD.X R31, RZ, RZ, R31, P6 ;  /* 0x000000ffff1fb224 */ /* 0x000fe400030e061f */
[----:B----4-:R-:W-:-:S05]  /*3c90*/  @!P1 HADD2.F32 R27, -RZ, R27.H0_H0 ;  /* 0x2000001bff1b9230 */ /* 0x010fca0000004100 */
[C---:B------:R-:W-:Y:S01]  /*3ca0*/  @!P1 FFMA R7, R16.reuse, R27, R7 ;  /* 0x0000001b10079223 */ /* 0x040fe20000000007 */
[----:B------:R-:W-:Y:S02]  /*3cb0*/  @!P1 HADD2.F32 R35, -RZ, R26.H0_H0 ;  /* 0x2000001aff239230 */ /* 0x000fe40000004100 */
[----:B------:R-:W0:Y:S03]  /*3cc0*/  @!P3 LDC.64 R26, c[0x0][0x388] ;  /* 0x0000e200ff1abb82 */ /* 0x000e260000000a00 */
[----:B------:R-:W-:-:S05]  /*3cd0*/  @!P1 FFMA R11, R16, R35, R11 ;  /* 0x00000023100b9223 */ /* 0x000fca000000000b */
[----:B------:R-:W1:Y:S01]  /*3ce0*/  @!P3 LDC.64 R34, c[0x0][0x390] ;  /* 0x0000e400ff22bb82 */ /* 0x000e620000000a00 */
[----:B------:R-:W-:Y:S01]  /*3cf0*/  @!P2 HADD2.F32 R37, -RZ, R28.H0_H0 ;  /* 0x2000001cff25a230 */ /* 0x000fe20000004100 */
[C---:B------:R-:W-:Y:S01]  /*3d00*/  @!P3 SHF.L.U64.HI R28, R30.reuse, 0x1, R31 ;  /* 0x000000011e1cb819 */ /* 0x040fe2000001021f */
[----:B------:R-:W-:-:S03]  /*3d10*/  @!P3 IMAD.SHL.U32 R31, R30, 0x2, RZ ;  /* 0x000000021e1fb824 */ /* 0x000fc600078e00ff */
[----:B------:R-:W-:Y:S01]  /*3d20*/  @!P2 FFMA R6, R16, R37, R6 ;  /* 0x000000251006a223 */ /* 0x000fe20000000006 */
[----:B---3--:R-:W-:Y:S01]  /*3d30*/  @!P2 HADD2.F32 R29, -RZ, R29.H0_H0 ;  /* 0x2000001dff1da230 */ /* 0x008fe20000004100 */
[----:B0-----:R-:W-:Y:S01]  /*3d40*/  @!P3 IADD3 R26, P6, PT, R31, R26, RZ ;  /* 0x0000001a1f1ab210 */ /* 0x001fe20007fde0ff */
[----:B------:R-:W-:-:S03]  /*3d50*/  @!P4 HADD2.F32 R22, -RZ, R22.H0_H0 ;  /* 0x20000016ff16c230 */ /* 0x000fc60000004100 */
[----:B------:R-:W-:Y:S01]  /*3d60*/  @!P2 FFMA R10, R16, R29, R10 ;  /* 0x0000001d100aa223 */ /* 0x000fe2000000000a */
[----:B------:R-:W-:Y:S01]  /*3d70*/  @!P3 IADD3.X R27, PT, PT, R28, R27, RZ, P6, !PT ;  /* 0x0000001b1c1bb210 */ /* 0x000fe200037fe4ff */
[----:B------:R-:W-:Y:S01]  /*3d80*/  @!P4 FFMA R5, R16, R22, R5 ;  /* 0x000000161005c223 */ /* 0x000fe20000000005 */
[----:B-1----:R-:W-:Y:S02]  /*3d90*/  @!P3 IADD3 R34, P6, PT, R31, R34, RZ ;  /* 0x000000221f22b210 */ /* 0x002fe40007fde0ff */
[----:B------:R-:W0:Y:S02]  /*3da0*/  @!P5 LDC.64 R30, c[0x0][0x388] ;  /* 0x0000e200ff1edb82 */ /* 0x000e240000000a00 */
[----:B------:R-:W3:Y:S01]  /*3db0*/  @!P3 LDG.E.U16.CONSTANT R27, desc[UR10][R26.64+0xc0] ;  /* 0x0000c00a1a1bb981 */ /* 0x000ee2000c1e9500 */
[----:B--2---:R-:W-:Y:S02]  /*3dc0*/  @!P4 HADD2.F32 R36, -RZ, R23.H0_H0 ;  /* 0x20000017ff24c230 */ /* 0x004fe40000004100 */
[----:B------:R-:W-:-:S03]  /*3dd0*/  @!P3 IMAD.X R35, R28, 0x1, R35, P6 ;  /* 0x000000011c23b824 */ /* 0x000fc600030e0623 */
[C---:B------:R-:W-:Y:S01]  /*3de0*/  @!P4 FFMA R9, R16.reuse, R36, R9 ;  /* 0x000000241009c223 */ /* 0x040fe20000000009 */
[----:B------:R-:W1:Y:S01]  /*3df0*/  @!P5 LDC.64 R28, c[0x0][0x390] ;  /* 0x0000e400ff1cdb82 */ /* 0x000e620000000a00 */
[----:B------:R-:W-:Y:S01]  /*3e00*/  @!P3 HADD2.F32 R23, -RZ, R20.H0_H0 ;  /* 0x20000014ff17b230 */ /* 0x000fe20000004100 */
[----:B------:R2:W4:Y:S04]  /*3e10*/  @!P2 LDG.E.U16.CONSTANT R36, desc[UR10][R32.64+0x40] ;  /* 0x0000400a2024a981 */ /* 0x000528000c1e9500 */
[----:B------:R-:W-:Y:S01]  /*3e20*/  @!P3 FFMA R4, R16, R23, R4 ;  /* 0x000000171004b223 */ /* 0x000fe20000000004 */
[----:B------:R-:W-:Y:S01]  /*3e30*/  @!P3 HADD2.F32 R37, -RZ, R21.H0_H0 ;  /* 0x20000015ff25b230 */ /* 0x000fe20000004100 */
[----:B------:R-:W-:Y:S01]  /*3e40*/  IADD3 R21, P6, PT, R0, R13, RZ ;  /* 0x0000000d00157210 */ /* 0x000fe20007fde0ff */
[----:B--2---:R-:W2:Y:S03]  /*3e50*/  @!P2 LDC.64 R32, c[0x0][0x390] ;  /* 0x0000e400ff20ab82 */ /* 0x004ea60000000a00 */
[----:B------:R-:W-:Y:S01]  /*3e60*/  @!P3 FFMA R8, R16, R37, R8 ;  /* 0x000000251008b223 */ /* 0x000fe20000000008 */
[----:B------:R-:W-:Y:S01]  /*3e70*/  LEA.HI.X.SX32 R37, R13, R48, 0x1, P6 ;  /* 0x000000300d257211 */ /* 0x000fe200030f0eff */
[----:B------:R0:W3:Y:S01]  /*3e80*/  @!P4 LDG.E.U16.CONSTANT R16, desc[UR10][R14.64+0x80] ;  /* 0x0000800a0e10c981 */ /* 0x0000e2000c1e9500 */
[----:B------:R-:W-:-:S04]  /*3e90*/  @!P5 IADD3 R20, P6, PT, R2, R21, RZ ;  /* 0x000000150214d210 */ /* 0x000fc80007fde0ff */
[----:B------:R-:W-:Y:S01]  /*3ea0*/  @!P5 IADD3.X R23, PT, PT, RZ, R37, RZ, P6, !PT ;  /* 0x00000025ff17d210 */ /* 0x000fe200037fe4ff */
[----:B------:R-:W-:-:S03]  /*3eb0*/  @!P5 IMAD.SHL.U32 R59, R20, 0x2, RZ ;  /* 0x00000002143bd824 */ /* 0x000fc600078e00ff */
[----:B------:R-:W-:Y:S01]  /*3ec0*/  @!P5 SHF.L.U64.HI R20, R20, 0x1, R23 ;  /* 0x000000011414d819 */ /* 0x000fe20000010217 */
[----:B0-----:R-:W0:Y:S01]  /*3ed0*/  @!P4 LDC.64 R14, c[0x0][0x388] ;  /* 0x0000e200ff0ecb82 */ /* 0x001e220000000a00 */
[----:B------:R-:W-:-:S07]  /*3ee0*/  @!P5 IADD3 R30, P6, PT, R59, R30, RZ ;  /* 0x0000001e3b1ed210 */ /* 0x000fce0007fde0ff */
[----:B------:R-:W0:Y:S01]  /*3ef0*/  @!P2 LDC.64 R22, c[0x0][0x388] ;  /* 0x0000e200ff16ab82 */ /* 0x000e220000000a00 */
[----:B------:R-:W-:Y:S01]  /*3f00*/  @!P5 IMAD.X R31, R20, 0x1, R31, P6 ;  /* 0x00000001141fd824 */ /* 0x000fe200030e061f */
[----:B-1----:R-:W-:-:S04]  /*3f10*/  @!P5 IADD3 R28, P6, PT, R59, R28, RZ ;  /* 0x0000001c3b1cd210 */ /* 0x002fc80007fde0ff */
[----:B------:R-:W-:Y:S02]  /*3f20*/  @!P5 IADD3.X R29, PT, PT, R20, R29, RZ, P6, !PT ;  /* 0x0000001d141dd210 */ /* 0x000fe400037fe4ff */
[----:B------:R-:W-:-:S03]  /*3f30*/  @!P2 IADD3 R20, P6, PT, R2, R21, RZ ;  /* 0x000000150214a210 */ /* 0x000fc60007fde0ff */
[----:B------:R1:W3:Y:S02]  /*3f40*/  @!P5 LDG.E.U16.CONSTANT R26, desc[UR10][R28.64] ;  /* 0x0000000a1c1ad981 */ /* 0x0002e4000c1e9500 */
[----:B------:R-:W-:Y:S02]  /*3f50*/  @!P2 IMAD.X R41, RZ, RZ, R37, P6 ;  /* 0x000000ffff29a224 */ /* 0x000fe400030e0625 */
[----:B------:R-:W-:-:S03]  /*3f60*/  @!P2 IMAD.SHL.U32 R59, R20, 0x2, RZ ;  /* 0x00000002143ba824 */ /* 0x000fc600078e00ff */
[----:B------:R-:W-:Y:S02]  /*3f70*/  @!P2 SHF.L.U64.HI R25, R20, 0x1, R41 ;  /* 0x000000011419a819 */ /* 0x000fe40000010229 */
[----:B------:R2:W3:Y:S01]  /*3f80*/  @!P5 LDG.E.U16.CONSTANT R41, desc[UR10][R38.64] ;  /* 0x0000000a2629d981 */ /* 0x0004e2000c1e9500 */
[----:B-1----:R-:W1:Y:S01]  /*3f90*/  @!P3 LDC.64 R28, c[0x0][0x390] ;  /* 0x0000e400ff1cbb82 */ /* 0x002e620000000a00 */
[----:B0-----:R-:W-:Y:S02]  /*3fa0*/  @!P2 IADD3 R22, P6, PT, R59, R22, RZ ;  /* 0x000000163b16a210 */ /* 0x001fe40007fde0ff */
[----:B------:R-:W3:Y:S02]  /*3fb0*/  @!P3 LDG.E.U16.CONSTANT R20, desc[UR10][R34.64+0xc0] ;  /* 0x0000c00a2214b981 */ /* 0x000ee4000c1e9500 */
[----:B------:R-:W-:Y:S02]  /*3fc0*/  @!P2 IADD3.X R23, PT, PT, R25, R23, RZ, P6, !PT ;  /* 0x000000171917a210 */ /* 0x000fe400037fe4ff */
[----:B--2---:R-:W-:Y:S01]  /*3fd0*/  @!P2 IADD3 R32, P6, PT, R59, R32, RZ ;  /* 0x000000203b20a210 */ /* 0x004fe20007fde0ff */
[----:B------:R-:W0:Y:S03]  /*3fe0*/  @!P4 LDC.64 R38, c[0x0][0x390] ;  /* 0x0000e400ff26cb82 */ /* 0x000e260000000a00 */
[----:B------:R-:W2:Y:S01]  /*3ff0*/  @!P2 LDG.E.U16.CONSTANT R23, desc[UR10][R22.64+0x40] ;  /* 0x0000400a1617a981 */ /* 0x000ea2000c1e9500 */
[----:B------:R-:W-:Y:S01]  /*4000*/  @!P2 IMAD.X R33, R25, 0x1, R33, P6 ;  /* 0x000000011921a824 */ /* 0x000fe200030e0621 */
[----:B------:R-:W-:-:S02]  /*4010*/  @!P4 IADD3 R59, P6, PT, R2, R21, RZ ;  /* 0x00000015023bc210 */ /* 0x000fc40007fde0ff */
[----:B------:R1:W2:Y:S02]  /*4020*/  @!P5 LDG.E.U16.CONSTANT R25, desc[UR10][R30.64] ;  /* 0x0000000a1e19d981 */ /* 0x0002a4000c1e9500 */
[C---:B------:R-:W-:Y:S01]  /*4030*/  @!P4 SHF.L.U32 R43, R59.reuse, 0x1, RZ ;  /* 0x000000013b2bc819 */ /* 0x040fe200000006ff */
[----:B------:R-:W-:Y:S01]  /*4040*/  @!P4 IMAD.X R60, RZ, RZ, R37, P6 ;  /* 0x000000ffff3cc224 */ /* 0x000fe200030e0625 */
[----:B------:R1:W2:Y:S02]  /*4050*/  @!P2 LDG.E.U16.CONSTANT R22, desc[UR10][R32.64+0x40] ;  /* 0x0000400a2016a981 */ /* 0x0002a4000c1e9500 */
[----:B-1----:R-:W1:Y:S02]  /*4060*/  @!P3 LDC.64 R30, c[0x0][0x388] ;  /* 0x0000e200ff1ebb82 */ /* 0x002e640000000a00 */
[----:B------:R-:W-:Y:S02]  /*4070*/  @!P4 SHF.L.U64.HI R34, R59, 0x1, R60 ;  /* 0x000000013b22c819 */ /* 0x000fe4000001023c */
[----:B------:R-:W-:-:S05]  /*4080*/  @!P4 IADD3 R14, P6, PT, R43, R14, RZ ;  /* 0x0000000e2b0ec210 */ /* 0x000fca0007fde0ff */
[----:B------:R-:W-:Y:S01]  /*4090*/  @!P4 IMAD.X R15, R34, 0x1, R15, P6 ;  /* 0x00000001220fc824 */ /* 0x000fe200030e060f */
[----:B------:R-:W-:Y:S01]  /*40a0*/  @!P3 IADD3 R35, P6, PT, R2, R21, RZ ;  /* 0x000000150223b210 */ /* 0x000fe20007fde0ff */
[----:B------:R-:W1:Y:S04]  /*40b0*/  @!P5 LDC.64 R32, c[0x0][0x390] ;  /* 0x0000e400ff20db82 */ /* 0x000e680000000a00 */
[----:B------:R-:W-:Y:S01]  /*40c0*/  @!P3 IMAD.X R60, RZ, RZ, R37, P6 ;  /* 0x000000ffff3cb224 */ /* 0x000fe200030e0625 */
[----:B0-----:R-:W-:Y:S01]  /*40d0*/  @!P4 IADD3 R38, P6, PT, R43, R38, RZ ;  /* 0x000000262b26c210 */ /* 0x001fe20007fde0ff */
[----:B------:R0:W2:Y:S01]  /*40e0*/  @!P4 LDG.E.U16.CONSTANT R15, desc[UR10][R14.64+0x80] ;  /* 0x0000800a0e0fc981 */ /* 0x0000a2000c1e9500 */
[C---:B------:R-:W-:Y:S02]  /*40f0*/  @!P3 SHF.L.U32 R37, R35.reuse, 0x1, RZ ;  /* 0x000000012325b819 */ /* 0x040fe400000006ff */
[----:B------:R-:W-:Y:S01]  /*4100*/  @!P3 SHF.L.U64.HI R21, R35, 0x1, R60 ;  /* 0x000000012315b819 */ /* 0x000fe2000001023c */
[----:B------:R-:W-:-:S02]  /*4110*/  @!P4 IMAD.X R39, R34, 0x1, R39, P6 ;  /* 0x000000012227c824 */ /* 0x000fc400030e0627 */
        /* <DEDUP_REMOVED lines=10> */
[----:B------:R0:W2:Y:S03]  /*41c0*/  @!P3 LDG.E.U16.CONSTANT R37, desc[UR10][R30.64+0xc0] ;  /* 0x0000c00a1e25b981 */ /* 0x0000a6000c1e9500 */
[----:B------:R-:W-:Y:S01]  /*41d0*/  @!P5 SHF.L.U32 R43, R60, 0x1, RZ ;  /* 0x000000013c2bd819 */ /* 0x000fe200000006ff */
[----:B------:R-:W-:Y:S01]  /*41e0*/  @!P5 IMAD.X R59, RZ, RZ, R14, P6 ;  /* 0x000000ffff3bd224 */ /* 0x000fe200030e060e */
[----:B------:R1:W2:Y:S02]  /*41f0*/  @!P3 LDG.E.U16.CONSTANT R38, desc[UR10][R28.64+0xc0] ;  /* 0x0000c00a1c26b981 */ /* 0x0002a4000c1e9500 */
[----:B------:R-:W-:-:S02]  /*4200*/  @!P5 IADD3 R34, P6, PT, R43, R34, RZ ;  /* 0x000000222b22d210 */ /* 0x000fc40007fde0ff */
[----:B------:R-:W-:Y:S01]  /*4210*/  @!P5 SHF.L.U64.HI R60, R60, 0x1, R59 ;  /* 0x000000013c3cd819 */ /* 0x000fe2000001023b */
[----:B0-----:R-:W0:Y:S04]  /*4220*/  @!P2 LDC.64 R30, c[0x0][0x390] ;  /* 0x0000e400ff1eab82 */ /* 0x001e280000000a00 */
[----:B------:R-:W-:-:S04]  /*4230*/  @!P5 IMAD.X R35, R60, 0x1, R35, P6 ;  /* 0x000000013c23d824 */ /* 0x000fc800030e0623 */
[----:B-1----:R-:W1:Y:S01]  /*4240*/  @!P2 LDC.64 R28, c[0x0][0x388] ;  /* 0x0000e200ff1cab82 */ /* 0x002e620000000a00 */
[----:B------:R-:W-:Y:S01]  /*4250*/  @!P5 IADD3 R32, P6, PT, R43, R32, RZ ;  /* 0x000000202b20d210 */ /* 0x000fe20007fde0ff */
[----:B------:R-:W2:Y:S04]  /*4260*/  @!P5 LDG.E.U16.CONSTANT R34, desc[UR10][R34.64] ;  /* 0x0000000a2222d981 */ /* 0x000ea8000c1e9500 */
[----:B------:R-:W-:Y:S01]  /*4270*/  @!P5 IMAD.X R33, R60, 0x1, R33, P6 ;  /* 0x000000013c21d824 */ /* 0x000fe200030e0621 */
[----:B------:R-:W-:-:S04]  /*4280*/  @!P2 IADD3 R43, P6, PT, R2, R13, RZ ;  /* 0x0000000d022ba210 */ /* 0x000fc80007fde0ff */
[----:B------:R-:W-:Y:S01]  /*4290*/  @!P2 IADD3.X R60, PT, PT, RZ, R14, RZ, P6, !PT ;  /* 0x0000000eff3ca210 */ /* 0x000fe200037fe4ff */
[----:B------:R-:W2:Y:S03]  /*42a0*/  @!P5 LDG.E.U16.CONSTANT R32, desc[UR10][R32.64] ;  /* 0x0000000a2020d981 */ /* 0x000ea6000c1e9500 */
[C---:B------:R-:W-:Y:S01]  /*42b0*/  @!P2 SHF.L.U64.HI R39, R43.reuse, 0x1, R60 ;  /* 0x000000012b27a819 */ /* 0x040fe2000001023c */
[----:B------:R-:W-:-:S05]  /*42c0*/  @!P2 IMAD.SHL.U32 R43, R43, 0x2, RZ ;  /* 0x000000022b2ba824 */ /* 0x000fca00078e00ff */
[----:B-1----:R-:W-:-:S05]  /*42d0*/  @!P2 IADD3 R28, P6, PT, R43, R28, RZ ;  /* 0x0000001c2b1ca210 */ /* 0x002fca0007fde0ff */
[----:B------:R-:W-:Y:S01]  /*42e0*/  @!P2 IMAD.X R29, R39, 0x1, R29, P6 ;  /* 0x00000001271da824 */ /* 0x000fe200030e061d */
[----:B0-----:R-:W-:-:S04]  /*42f0*/  @!P2 IADD3 R30, P6, PT, R43, R30, RZ ;  /* 0x0000001e2b1ea210 */ /* 0x001fc80007fde0ff */
[----:B------:R-:W-:Y:S01]  /*4300*/  @!P2 IADD3.X R31, PT, PT, R39, R31, RZ, P6, !PT ;  /* 0x0000001f271fa210 */ /* 0x000fe200037fe4ff */
[----:B------:R0:W2:Y:S04]  /*4310*/  @!P2 LDG.E.U16.CONSTANT R33, desc[UR10][R28.64+0x40] ;  /* 0x0000400a1c21a981 */ /* 0x0000a8000c1e9500 */
[----:B------:R1:W2:Y:S01]  /*4320*/  @!P2 LDG.E.U16.CONSTANT R35, desc[UR10][R30.64+0x40] ;  /* 0x0000400a1e23a981 */ /* 0x0002a2000c1e9500 */
        /* <DEDUP_REMOVED lines=24> */
[----:B------:R-:W-:-:S05]  /*44b0*/  @!P5 HADD2.F32 R42, -RZ, R42.H0_H0 ;  /* 0x2000002aff2ad230 */ /* 0x000fca0000004100 */
[----:B------:R-:W-:Y:S01]  /*44c0*/  @!P5 FFMA R7, R17, R42, R7 ;  /* 0x0000002a1107d223 */ /* 0x000fe20000000007 */
[----:B------:R-:W-:Y:S01]  /*44d0*/  IADD3 R12, PT, PT, R12, 0x4, RZ ;  /* 0x000000040c0c7810 */ /* 0x000fe20007ffe0ff */
[----:B------:R-:W-:Y:S02]  /*44e0*/  @!P4 HADD2.F32 R24, -RZ, R24.H0_H0 ;  /* 0x20000018ff18c230 */ /* 0x000fe40000004100 */
[----:B----4-:R-:W-:-:S05]  /*44f0*/  @!P2 HADD2.F32 R13, -RZ, R36.H0_H0 ;  /* 0x20000024ff0da230 */ /* 0x010fca0000004100 */
[C---:B------:R-:W-:Y:S01]  /*4500*/  @!P2 FFMA R10, R17.reuse, R13, R10 ;  /* 0x0000000d110aa223 */ /* 0x040fe2000000000a */
[----:B------:R-:W-:Y:S02]  /*4510*/  @!P2 HADD2.F32 R40, -RZ, R40.H0_H0 ;  /* 0x20000028ff28a230 */ /* 0x000fe40000004100 */
[----:B---3--:R-:W-:Y:S02]  /*4520*/  @!P3 HADD2.F32 R27, -RZ, R27.H0_H0 ;  /* 0x2000001bff1bb230 */ /* 0x008fe40000004100 */
[----:B------:R-:W-:Y:S02]  /*4530*/  @!P4 HADD2.F32 R16, -RZ, R16.H0_H0 ;  /* 0x20000010ff10c230 */ /* 0x000fe40000004100 */
[----:B------:R-:W-:-:S03]  /*4540*/  @!P4 FFMA R5, R17, R24, R5 ;  /* 0x000000181105c223 */ /* 0x000fc60000000005 */
[C---:B------:R-:W-:Y:S01]  /*4550*/  @!P4 FFMA R9, R17.reuse, R16, R9 ;  /* 0x000000101109c223 */ /* 0x040fe20000000009 */
[C---:B------:R-:W-:Y:S01]  /*4560*/  @!P2 FFMA R6, R17.reuse, R40, R6 ;  /* 0x000000281106a223 */ /* 0x040fe20000000006 */
[----:B------:R-:W-:Y:S01]  /*4570*/  @!P3 FFMA R4, R17, R27, R4 ;  /* 0x0000001b1104b223 */ /* 0x000fe20000000004 */
[----:B------:R-:W-:Y:S02]  /*4580*/  @!P5 HADD2.F32 R26, -RZ, R26.H0_H0 ;  /* 0x2000001aff1ad230 */ /* 0x000fe40000004100 */
[----:B------:R-:W-:-:S05]  /*4590*/  @!P5 HADD2.F32 R14, -RZ, R41.H0_H0 ;  /* 0x20000029ff0ed230 */ /* 0x000fca0000004100 */
[----:B------:R-:W-:Y:S01]  /*45a0*/  @!P5 FFMA R11, R17, R14, R11 ;  /* 0x0000000e110bd223 */ /* 0x000fe2000000000b */
[----:B------:R-:W-:-:S03]  /*45b0*/  @!P3 HADD2.F32 R13, -RZ, R20.H0_H0 ;  /* 0x20000014ff0db230 */ /* 0x000fc60000004100 */
[----:B------:R-:W-:Y:S02]  /*45c0*/  @!P5 FFMA R11, R18, R26, R11 ;  /* 0x0000001a120bd223 */ /* 0x000fe4000000000b */
[----:B------:R-:W-:Y:S01]  /*45d0*/  @!P3 FFMA R8, R17, R13, R8 ;  /* 0x0000000d1108b223 */ /* 0x000fe20000000008 */
[----:B--2---:R-:W-:-:S05]  /*45e0*/  @!P5 HADD2.F32 R25, -RZ, R25.H0_H0 ;  /* 0x20000019ff19d230 */ /* 0x004fca0000004100 */
[----:B------:R-:W-:Y:S01]  /*45f0*/  @!P5 FFMA R7, R18, R25, R7 ;  /* 0x000000191207d223 */ /* 0x000fe20000000007 */
[----:B------:R-:W-:Y:S02]  /*4600*/  @!P2 HADD2.F32 R13, -RZ, R22.H0_H0 ;  /* 0x20000016ff0da230 */ /* 0x000fe40000004100 */
[----:B------:R-:W-:-:S03]  /*4610*/  @!P2 HADD2.F32 R23, -RZ, R23.H0_H0 ;  /* 0x20000017ff17a230 */ /* 0x000fc60000004100 */
[C---:B------:R-:W-:Y:S02]  /*4620*/  @!P2 FFMA R10, R18.reuse, R13, R10 ;  /* 0x0000000d120aa223 */ /* 0x040fe4000000000a */
[----:B------:R-:W-:Y:S01]  /*4630*/  @!P2 FFMA R6, R18, R23, R6 ;  /* 0x000000171206a223 */ /* 0x000fe20000000006 */
[----:B------:R-:W-:-:S05]  /*4640*/  @!P4 HADD2.F32 R14, -RZ, R15.H0_H0 ;  /* 0x2000000fff0ec230 */ /* 0x000fca0000004100 */
[----:B------:R-:W-:Y:S01]  /*4650*/  @!P4 FFMA R5, R18, R14, R5 ;  /* 0x0000000e1205c223 */ /* 0x000fe20000000005 */
[----:B------:R-:W-:Y:S02]  /*4660*/  @!P4 HADD2.F32 R16, -RZ, R21.H0_H0 ;  /* 0x20000015ff10c230 */ /* 0x000fe40000004100 */
[----:B------:R-:W-:Y:S02]  /*4670*/  @!P3 HADD2.F32 R37, -RZ, R37.H0_H0 ;  /* 0x20000025ff25b230 */ /* 0x000fe40000004100 */
[----:B------:R-:W-:Y:S02]  /*4680*/  @!P3 HADD2.F32 R13, -RZ, R38.H0_H0 ;  /* 0x20000026ff0db230 */ /* 0x000fe40000004100 */
[----:B------:R-:W-:-:S05]  /*4690*/  @!P5 HADD2.F32 R34, -RZ, R34.H0_H0 ;  /* 0x20000022ff22d230 */ /* 0x000fca0000004100 */
[----:B------:R-:W-:Y:S01]  /*46a0*/  @!P5 FFMA R7, R19, R34, R7 ;  /* 0x000000221307d223 */ /* 0x000fe20000000007 */
[----:B------:R-:W-:-:S05]  /*46b0*/  @!P5 HADD2.F32 R32, -RZ, R32.H0_H0 ;  /* 0x20000020ff20d230 */ /* 0x000fca0000004100 */
[----:B------:R-:W-:Y:S01]  /*46c0*/  @!P5 FFMA R11, R19, R32, R11 ;  /* 0x00000020130bd223 */ /* 0x000fe2000000000b */
[----:B------:R-:W-:Y:S01]  /*46d0*/  ISETP.NE.AND P5, PT, R12, R52, PT ;  /* 0x000000340c00720c */ /* 0x000fe20003fa5270 */
[C---:B------:R-:W-:Y:S01]  /*46e0*/  @!P4 FFMA R9, R18.reuse, R16, R9 ;  /* 0x000000101209c223 */ /* 0x040fe20000000009 */
[C---:B------:R-:W-:Y:S01]  /*46f0*/  @!P3 FFMA R8, R18.reuse, R13, R8 ;  /* 0x0000000d1208b223 */ /* 0x040fe20000000008 */
[----:B------:R-:W-:Y:S01]  /*4700*/  @!P3 FFMA R4, R18, R37, R4 ;  /* 0x000000251204b223 */ /* 0x000fe20000000004 */
[----:B------:R-:W-:Y:S02]  /*4710*/  @!P2 HADD2.F32 R33, -RZ, R33.H0_H0 ;  /* 0x20000021ff21a230 */ /* 0x000fe40000004100 */
[----:B------:R-:W-:-:S03]  /*4720*/  @!P2 HADD2.F32 R35, -RZ, R35.H0_H0 ;  /* 0x20000023ff23a230 */ /* 0x000fc60000004100 */
[C---:B------:R-:W-:Y:S02]  /*4730*/  @!P2 FFMA R6, R19.reuse, R33, R6 ;  /* 0x000000211306a223 */ /* 0x040fe40000000006 */
[----:B------:R-:W-:Y:S01]  /*4740*/  @!P2 FFMA R10, R19, R35, R10 ;  /* 0x00000023130aa223 */ /* 0x000fe2000000000a */
[----:B------:R-:W-:-:S05]  /*4750*/  @!P4 HADD2.F32 R14, -RZ, R39.H0_H0 ;  /* 0x20000027ff0ec230 */ /* 0x000fca0000004100 */
[----:B------:R-:W-:Y:S01]  /*4760*/  @!P4 FFMA R5, R19, R14, R5 ;  /* 0x0000000e1305c223 */ /* 0x000fe20000000005 */
[----:B------:R-:W-:-:S05]  /*4770*/  @!P4 HADD2.F32 R16, -RZ, R43.H0_H0 ;  /* 0x2000002bff10c230 */ /* 0x000fca0000004100 */
[----:B------:R-:W-:Y:S01]  /*4780*/  @!P4 FFMA R9, R19, R16, R9 ;  /* 0x000000101309c223 */ /* 0x000fe20000000009 */
[----:B------:R-:W-:-:S05]  /*4790*/  @!P3 HADD2.F32 R13, -RZ, R28.H0_H0 ;  /* 0x2000001cff0db230 */ /* 0x000fca0000004100 */
[----:B------:R-:W-:Y:S01]  /*47a0*/  @!P3 FFMA R4, R19, R13, R4 ;  /* 0x0000000d1304b223 */ /* 0x000fe20000000004 */
[----:B------:R-:W-:-:S05]  /*47b0*/  @!P3 HADD2.F32 R15, -RZ, R30.H0_H0 ;  /* 0x2000001eff0fb230 */ /* 0x000fca0000004100 */
[----:B------:R-:W-:Y:S01]  /*47c0*/  @!P3 FFMA R8, R19, R15, R8 ;  /* 0x0000000f1308b223 */ /* 0x000fe20000000008 */
[----:B------:R-:W-:Y:S06]  /*47d0*/  @P5 BRA `(.L_x_2826) ;  /* 0xffffffec00a45947 */ /* 0x000fec000383ffff */
[----:B------:R-:W-:-:S07]  /*47e0*/  IMAD.MOV.U32 R30, RZ, RZ, R52 ;  /* 0x000000ffff1e7224 */ /* 0x000fce00078e0034 */
.L_x_2825:
        /* <DEDUP_REMOVED lines=49> */
[C---:B-1----:R-:W-:Y:S01]  /*4b00*/  @!P3 IADD3 R18, P6, PT, R33.reuse, R18, RZ ;  /* 0x000000122112b210 */ /* 0x042fe20007fde0ff */
[----:B------:R-:W-:Y:S01]  /*4b10*/  @!P4 IMAD.SHL.U32 R11, R36, 0x2, RZ ;  /* 0x00000002240bc824 */ /* 0x000fe200078e00ff */
[----:B--2---:R-:W-:Y:S02]  /*4b20*/  @!P3 IADD3 R22, P5, PT, R33, R22, RZ ;  /* 0x000000162116b210 */ /* 0x004fe40007fbe0ff */
[----:B------:R-:W-:Y:S01]  /*4b30*/  @!P3 IADD3.X R19, PT, PT, R10, R19, RZ, P6, !PT ;  /* 0x000000130a13b210 */ /* 0x000fe200037fe4ff */
[----:B------:R-:W2:Y:S01]  /*4b40*/  @!P2 LDG.E.U16.CONSTANT R28, desc[UR10][R28.64+0x40] ;  /* 0x0000400a1c1ca981 */ /* 0x000ea2000c1e9500 */
[----:B------:R-:W-:Y:S01]  /*4b50*/  @!P4 SHF.L.U64.HI R32, R36, 0x1, R35 ;  /* 0x000000012420c819 */ /* 0x000fe20000010223 */
[----:B------:R-:W-:Y:S01]  /*4b60*/  @!P3 IMAD.X R23, R10, 0x1, R23, P5 ;  /* 0x000000010a17b824 */ /* 0x000fe200028e0617 */
[C---:B------:R-:W-:Y:S01]  /*4b70*/  @!P4 IADD3 R24, P6, PT, R11.reuse, R24, RZ ;  /* 0x000000180b18c210 */ /* 0x040fe20007fde0ff */
[----:B------:R-:W2:Y:S01]  /*4b80*/  @!P3 LDG.E.U16.CONSTANT R18, desc[UR10][R18.64+0x80] ;  /* 0x0000800a1212b981 */ /* 0x000ea2000c1e9500 */
[----:B------:R-:W-:-:S03]  /*4b90*/  @!P4 IADD3 R26, P5, PT, R11, R26, RZ ;  /* 0x0000001a0b1ac210 */ /* 0x000fc60007fbe0ff */
[C---:B------:R-:W-:Y:S01]  /*4ba0*/  @!P4 IMAD.X R25, R32.reuse, 0x1, R25, P6 ;  /* 0x000000012019c824 */ /* 0x040fe200030e0619 */
[----:B------:R-:W2:Y:S01]  /*4bb0*/  @!P3 LDG.E.U16.CONSTANT R22, desc[UR10][R22.64+0x80] ;  /* 0x0000800a1616b981 */ /* 0x000ea2000c1e9500 */
[----:B------:R-:W-:-:S03]  /*4bc0*/  @!P4 IADD3.X R27, PT, PT, R32, R27, RZ, P5, !PT ;  /* 0x0000001b201bc210 */ /* 0x000fc60002ffe4ff */
[----:B------:R-:W2:Y:S04]  /*4bd0*/  @!P4 LDG.E.U16.CONSTANT R24, desc[UR10][R24.64+0xc0] ;  /* 0x0000c00a1818c981 */ /* 0x000ea8000c1e9500 */
[----:B------:R-:W2:Y:S01]  /*4be0*/  @!P4 LDG.E.U16.CONSTANT R26, desc[UR10][R26.64+0xc0] ;  /* 0x0000c00a1a1ac981 */ /* 0x000ea2000c1e9500 */
[----:B0-----:R-:W-:-:S06]  /*4bf0*/  IMAD R8, R30, 0x4, R49 ;  /* 0x000000041e087824 */ /* 0x001fcc00078e0231 */
[----:B------:R-:W0:Y:S01]  /*4c00*/  LDS.128 R8, [R8] ;  /* 0x0000000008087984 */ /* 0x000e220000000c00 */
[----:B------:R-:W-:Y:S01]  /*4c10*/  ISETP.NE.AND P5, PT, R56, 0x1, PT ;  /* 0x000000013800780c */ /* 0x000fe20003fa5270 */
[----:B---3--:R-:W-:Y:S02]  /*4c20*/  @!P1 HADD2.F32 R16, -RZ, R16.H0_H0 ;  /* 0x20000010ff109230 */ /* 0x008fe40000004100 */
[----:B----4-:R-:W-:-:S03]  /*4c30*/  @!P1 HADD2.F32 R20, -RZ, R20.H0_H0 ;  /* 0x20000014ff149230 */ /* 0x010fc60000004100 */
[C---:B0-----:R-:W-:Y:S02]  /*4c40*/  @!P1 FFMA R7, R8.reuse, R16, R7 ;  /* 0x0000001008079223 */ /* 0x041fe40000000007 */
[----:B------:R-:W-:Y:S01]  /*4c50*/  @!P1 FFMA R15, R8, R20, R15 ;  /* 0x00000014080f9223 */ /* 0x000fe2000000000f */
[----:B------:R-:W-:-:S05]  /*4c60*/  @!P2 HADD2.F32 R17, -RZ, R17.H0_H0 ;  /* 0x20000011ff11a230 */ /* 0x000fca0000004100 */
[C---:B------:R-:W-:Y:S01]  /*4c70*/  @!P2 FFMA R6, R8.reuse, R17, R6 ;  /* 0x000000110806a223 */ /* 0x040fe20000000006 */
[----:B--2---:R-:W-:Y:S02]  /*4c80*/  @!P2 HADD2.F32 R11, -RZ, R28.H0_H0 ;  /* 0x2000001cff0ba230 */ /* 0x004fe40000004100 */
        /* <DEDUP_REMOVED lines=29> */
[----:B------:R1:W4:Y:S01]  /*4e60*/  @!P1 LDG.E.U16.CONSTANT R20, desc[UR10][R20.64] ;  /* 0x0000000a14149981 */ /* 0x000322000c1e9500 */
[----:B------:R-:W-:Y:S01]  /*4e70*/  @!P1 IMAD.X R25, R30, 0x1, R25, P5 ;  /* 0x000000011e199824 */ /* 0x000fe200028e0619 */
[----:B------:R-:W-:Y:S02]  /*4e80*/  @!P3 IADD3 R34, P5, PT, R2, R33, RZ ;  /* 0x000000210222b210 */ /* 0x000fe40007fbe0ff */
[----:B--2---:R-:W-:Y:S01]  /*4e90*/  @!P2 IADD3 R16, P6, PT, R35, R16, RZ ;  /* 0x000000102310a210 */ /* 0x004fe20007fde0ff */
[----:B------:R-:W2:Y:S01]  /*4ea0*/  @!P3 LDC.64 R26, c[0x0][0x390] ;  /* 0x0000e400ff1abb82 */ /* 0x000ea20000000a00 */
[----:B------:R-:W4:Y:S07]  /*4eb0*/  @!P1 LDG.E.U16.CONSTANT R24, desc[UR10][R24.64] ;  /* 0x0000000a18189981 */ /* 0x000f2e000c1e9500 */
[----:B------:R-:W2:Y:S01]  /*4ec0*/  @!P4 LDC.64 R28, c[0x0][0x388] ;  /* 0x0000e200ff1ccb82 */ /* 0x000ea20000000a00 */
[----:B------:R-:W-:-:S07]  /*4ed0*/  @!P2 IADD3.X R17, PT, PT, R32, R17, RZ, P6, !PT ;  /* 0x000000112011a210 */ /* 0x000fce00037fe4ff */
[----:B------:R-:W2:Y:S01]  /*4ee0*/  @!P4 LDC.64 R30, c[0x0][0x390] ;  /* 0x0000e400ff1ecb82 */ /* 0x000ea20000000a00 */
[----:B------:R-:W-:Y:S01]  /*4ef0*/  @!P4 IADD3 R36, P6, PT, R2, R33, RZ ;  /* 0x000000210224c210 */ /* 0x000fe20007fde0ff */
[--C-:B------:R-:W-:Y:S01]  /*4f00*/  @!P3 IMAD.X R33, RZ, RZ, R8.reuse, P5 ;  /* 0x000000ffff21b224 */ /* 0x100fe200028e0608 */
[----:B---3--:R-:W-:Y:S01]  /*4f10*/  @!P2 IADD3 R18, P5, PT, R35, R18, RZ ;  /* 0x000000122312a210 */ /* 0x008fe20007fbe0ff */
[----:B------:R-:W3:Y:S02]  /*4f20*/  @!P2 LDG.E.U16.CONSTANT R16, desc[UR10][R16.64+0x40] ;  /* 0x0000400a1010a981 */ /* 0x000ee4000c1e9500 */
[----:B------:R-:W-:Y:S01]  /*4f30*/  @!P4 IMAD.X R35, RZ, RZ, R8, P6 ;  /* 0x000000ffff23c224 */ /* 0x000fe200030e0608 */
[C---:B------:R-:W-:Y:S02]  /*4f40*/  @!P3 SHF.L.U64.HI R8, R34.reuse, 0x1, R33 ;  /* 0x000000012208b819 */ /* 0x040fe40000010221 */
[----:B------:R-:W-:Y:S01]  /*4f50*/  @!P3 SHF.L.U32 R33, R34, 0x1, RZ ;  /* 0x000000012221b819 */ /* 0x000fe200000006ff */
[----:B------:R-:W-:-:S02]  /*4f60*/  @!P2 IMAD.X R19, R32, 0x1, R19, P5 ;  /* 0x000000012013a824 */ /* 0x000fc400028e0613 */
[----:B-1----:R-:W-:Y:S01]  /*4f70*/  @!P4 IMAD.SHL.U32 R21, R36, 0x2, RZ ;  /* 0x000000022415c824 */ /* 0x002fe200078e00ff */
[C---:B0-----:R-:W-:Y:S02]  /*4f80*/  @!P3 IADD3 R22, P6, PT, R33.reuse, R22, RZ ;  /* 0x000000162116b210 */ /* 0x041fe40007fde0ff */
[----:B--2---:R-:W-:Y:S01]  /*4f90*/  @!P3 IADD3 R26, P5, PT, R33, R26, RZ ;  /* 0x0000001a211ab210 */ /* 0x004fe20007fbe0ff */
[----:B------:R-:W2:Y:S01]  /*4fa0*/  @!P2 LDG.E.U16.CONSTANT R18, desc[UR10][R18.64+0x40] ;  /* 0x0000400a1212a981 */ /* 0x000ea2000c1e9500 */
[----:B------:R-:W-:Y:S02]  /*4fb0*/  @!P3 IADD3.X R23, PT, PT, R8, R23, RZ, P6, !PT ;  /* 0x000000170817b210 */ /* 0x000fe400037fe4ff */
        /* <DEDUP_REMOVED lines=10> */
[----:B------:R-:W-:Y:S01]  /*5060*/  ISETP.NE.AND P5, PT, R56, 0x2, PT ;  /* 0x000000023800780c */ /* 0x000fe20003fa5270 */
[----:B----4-:R-:W-:Y:S02]  /*5070*/  @!P1 HADD2.F32 R20, -RZ, R20.H0_H0 ;  /* 0x20000014ff149230 */ /* 0x010fe40000004100 */
[----:B------:R-:W-:-:S03]  /*5080*/  @!P1 HADD2.F32 R24, -RZ, R24.H0_H0 ;  /* 0x20000018ff189230 */ /* 0x000fc60000004100 */
[C---:B------:R-:W-:Y:S02]  /*5090*/  @!P1 FFMA R7, R9.reuse, R20, R7 ;  /* 0x0000001409079223 */ /* 0x040fe40000000007 */
[----:B------:R-:W-:Y:S01]  /*50a0*/  @!P1 FFMA R15, R9, R24, R15 ;  /* 0x00000018090f9223 */ /* 0x000fe2000000000f */
[----:B---3--:R-:W-:-:S05]  /*50b0*/  @!P2 HADD2.F32 R17, -RZ, R16.H0_H0 ;  /* 0x20000010ff11a230 */ /* 0x008fca0000004100 */
        /* <DEDUP_REMOVED lines=42> */
[----:B------:R-:W-:-:S03]  /*5360*/  @!P3 IADD3.X R31, PT, PT, RZ, R11, RZ, P5, !PT ;  /* 0x0000000bff1fb210 */ /* 0x000fc60002ffe4ff */
[----:B------:R-:W-:Y:S01]  /*5370*/  @!P4 IMAD.X R36, RZ, RZ, R11, P6 ;  /* 0x000000ffff24c224 */ /* 0x000fe200030e060b */
[----:B0-----:R-:W-:Y:S01]  /*5380*/  @!P2 IADD3 R16, P5, PT, R33, R16, RZ ;  /* 0x000000102110a210 */ /* 0x001fe20007fbe0ff */
[C---:B------:R-:W-:Y:S01]  /*5390*/  @!P3 IMAD.SHL.U32 R11, R32.reuse, 0x2, RZ ;  /* 0x00000002200bb824 */ /* 0x040fe200078e00ff */
[----:B------:R-:W-:Y:S02]  /*53a0*/  @!P3 SHF.L.U64.HI R34, R32, 0x1, R31 ;  /* 0x000000012022b819 */ /* 0x000fe4000001021f */
[----:B------:R-:W-:Y:S02]  /*53b0*/  @!P2 IADD3.X R17, PT, PT, R30, R17, RZ, P5, !PT ;  /* 0x000000111e11a210 */ /* 0x000fe40002ffe4ff */
[C---:B------:R-:W-:Y:S01]  /*53c0*/  @!P4 SHF.L.U64.HI R36, R35.reuse, 0x1, R36 ;  /* 0x000000012324c819 */ /* 0x040fe20000010224 */
[----:B------:R-:W-:Y:S01]  /*53d0*/  @!P4 IMAD.SHL.U32 R35, R35, 0x2, RZ ;  /* 0x000000022323c824 */ /* 0x000fe200078e00ff */
[C---:B-1----:R-:W-:Y:S01]  /*53e0*/  @!P3 IADD3 R20, P6, PT, R11.reuse, R20, RZ ;  /* 0x000000140b14b210 */ /* 0x042fe20007fde0ff */
[----:B------:R-:W4:Y:S01]  /*53f0*/  @!P2 LDG.E.U16.CONSTANT R16, desc[UR10][R16.64+0x40] ;  /* 0x0000400a1010a981 */ /* 0x000f22000c1e9500 */
[----:B--2---:R-:W-:-:S03]  /*5400*/  @!P3 IADD3 R24, P5, PT, R11, R24, RZ ;  /* 0x000000180b18b210 */ /* 0x004fc60007fbe0ff */
[C---:B------:R-:W-:Y:S01]  /*5410*/  @!P3 IMAD.X R21, R34.reuse, 0x1, R21, P6 ;  /* 0x000000012215b824 */ /* 0x040fe200030e0615 */
[----:B------:R-:W-:Y:S02]  /*5420*/  @!P3 IADD3.X R25, PT, PT, R34, R25, RZ, P5, !PT ;  /* 0x000000192219b210 */ /* 0x000fe40002ffe4ff */
[C---:B------:R-:W-:Y:S02]  /*5430*/  @!P4 IADD3 R26, P6, PT, R35.reuse, R26, RZ ;  /* 0x0000001a231ac210 */ /* 0x040fe40007fde0ff */
[----:B------:R-:W-:Y:S01]  /*5440*/  @!P4 IADD3 R28, P5, PT, R35, R28, RZ ;  /* 0x0000001c231cc210 */ /* 0x000fe20007fbe0ff */
[----:B------:R-:W2:Y:S02]  /*5450*/  @!P3 LDG.E.U16.CONSTANT R20, desc[UR10][R20.64+0x80] ;  /* 0x0000800a1414b981 */ /* 0x000ea4000c1e9500 */
[C---:B------:R-:W-:Y:S02]  /*5460*/  @!P4 IMAD.X R27, R36.reuse, 0x1, R27, P6 ;  /* 0x00000001241bc824 */ /* 0x040fe400030e061b */
[----:B------:R-:W-:Y:S01]  /*5470*/  @!P4 IMAD.X R29, R36, 0x1, R29, P5 ;  /* 0x00000001241dc824 */ /* 0x000fe200028e061d */
[----:B------:R-:W2:Y:S04]  /*5480*/  @!P3 LDG.E.U16.CONSTANT R24, desc[UR10][R24.64+0x80] ;  /* 0x0000800a1818b981 */ /* 0x000ea8000c1e9500 */
[----:B------:R-:W2:Y:S04]  /*5490*/  @!P4 LDG.E.U16.CONSTANT R26, desc[UR10][R26.64+0xc0] ;  /* 0x0000c00a1a1ac981 */ /* 0x000ea8000c1e9500 */
[----:B------:R-:W2:Y:S01]  /*54a0*/  @!P4 LDG.E.U16.CONSTANT R28, desc[UR10][R28.64+0xc0] ;  /* 0x0000c00a1c1cc981 */ /* 0x000ea2000c1e9500 */
[----:B---3--:R-:W-:-:S02]  /*54b0*/  @!P1 HADD2.F32 R18, -RZ, R18.H0_H0 ;  /* 0x20000012ff129230 */ /* 0x008fc40000004100 */
[----:B----4-:R-:W-:-:S03]  /*54c0*/  @!P1 HADD2.F32 R22, -RZ, R22.H0_H0 ;  /* 0x20000016ff169230 */ /* 0x010fc60000004100 */
[C---:B------:R-:W-:Y:S02]  /*54d0*/  @!P1 FFMA R7, R10.reuse, R18, R7 ;  /* 0x000000120a079223 */ /* 0x040fe40000000007 */
[----:B------:R-:W-:Y:S01]  /*54e0*/  @!P1 FFMA R15, R10, R22, R15 ;  /* 0x000000160a0f9223 */ /* 0x000fe2000000000f */
[----:B------:R-:W-:-:S05]  /*54f0*/  @!P2 HADD2.F32 R9, -RZ, R8.H0_H0 ;  /* 0x20000008ff09a230 */ /* 0x000fca0000004100 */
[----:B------:R-:W-:Y:S01]  /*5500*/  @!P2 FFMA R6, R10, R9, R6 ;  /* 0x000000090a06a223 */ /* 0x000fe20000000006 */
[----:B------:R-:W-:-:S05]  /*5510*/  @!P2 HADD2.F32 R9, -RZ, R16.H0_H0 ;  /* 0x20000010ff09a230 */ /* 0x000fca0000004100 */
[C---:B------:R-:W-:Y:S01]  /*5520*/  @!P2 FFMA R14, R10.reuse, R9, R14 ;  /* 0x000000090a0ea223 */ /* 0x040fe2000000000e */
[----:B--2---:R-:W-:Y:S02]  /*5530*/  @!P3 HADD2.F32 R20, -RZ, R20.H0_H0 ;  /* 0x20000014ff14b230 */ /* 0x004fe40000004100 */
[----:B------:R-:W-:Y:S02]  /*5540*/  @!P3 HADD2.F32 R24, -RZ, R24.H0_H0 ;  /* 0x20000018ff18b230 */ /* 0x000fe40000004100 */
[----:B------:R-:W-:Y:S02]  /*5550*/  @!P4 HADD2.F32 R11, -RZ, R26.H0_H0 ;  /* 0x2000001aff0bc230 */ /* 0x000fe40000004100 */
[----:B------:R-:W-:Y:S02]  /*5560*/  @!P4 HADD2.F32 R17, -RZ, R28.H0_H0 ;  /* 0x2000001cff11c230 */ /* 0x000fe40000004100 */
[C---:B------:R-:W-:Y:S01]  /*5570*/  @!P3 FFMA R5, R10.reuse, R20, R5 ;  /* 0x000000140a05b223 */ /* 0x040fe20000000005 */
[C---:B------:R-:W-:Y:S01]  /*5580*/  @!P3 FFMA R13, R10.reuse, R24, R13 ;  /* 0x000000180a0db223 */ /* 0x040fe2000000000d */
[C---:B------:R-:W-:Y:S01]  /*5590*/  @!P4 FFMA R4, R10.reuse, R11, R4 ;  /* 0x0000000b0a04c223 */ /* 0x040fe20000000004 */
[----:B------:R-:W-:-:S07]  /*55a0*/  @!P4 FFMA R12, R10, R17, R12 ;  /* 0x000000110a0cc223 */ /* 0x000fce000000000c */
.L_x_2827:
[C---:B------:R-:W-:Y:S01]  /*55b0*/  IADD3 R8, PT, PT, R2.reuse, 0x20, RZ ;  /* 0x0000002002087810 */ /* 0x040fe20007ffe0ff */
[C---:B------:R-:W-:Y:S01]  /*55c0*/  VIADD R10, R2.reuse, 0x40 ;  /* 0x00000040020a7836 */ /* 0x040fe20000000000 */
[CC--:B------:R-:W-:Y:S01]  /*55d0*/  ISETP.GE.AND P1, PT, R2.reuse, R3.reuse, PT ;  /* 0x000000030200720c */ /* 0x0c0fe20003f26270 */
[----:B------:R-:W-:Y:S01]  /*55e0*/  VIADD R16, R2, 0x60 ;  /* 0x0000006002107836 */ /* 0x000fe20000000000 */
[-C--:B------:R-:W-:Y:S02]  /*55f0*/  ISETP.GE.AND P2, PT, R8, R3.reuse, PT ;  /* 0x000000030800720c */ /* 0x080fe40003f46270 */
[-C--:B------:R-:W-:Y:S02]  /*5600*/  ISETP.GE.AND P3, PT, R10, R3.reuse, PT ;  /* 0x000000030a00720c */ /* 0x080fe40003f66270 */
[----:B------:R-:W-:Y:S02]  /*5610*/  ISETP.GE.AND P4, PT, R16, R3, PT ;  /* 0x000000031000720c */ /* 0x000fe40003f86270 */
[----:B------:R-:W-:-:S05]  /*5620*/  LEA R2, R2, R55, 0x2 ;  /* 0x0000003702027211 */ /* 0x000fca00078e10ff */
        /* <DEDUP_REMOVED lines=14> */
.L_x_2824:
        /* <DEDUP_REMOVED lines=10> */
[----:B------:R-:W-:Y:S01]  /*57b0*/  IMAD.MOV.U32 R3, RZ, RZ, R50 ;  /* 0x000000ffff037224 */ /* 0x000fe200078e0032 */
[----:B------:R-:W-:Y:S02]  /*57c0*/  MOV R4, RZ ;  /* 0x000000ff00047202 */ /* 0x000fe40000000f00 */
[----:B0-----:R-:W-:-:S07]  /*57d0*/  LOP3.LUT R7, R2, 0x3, RZ, 0xc0, !PT ;  /* 0x0000000302077812 */ /* 0x001fce00078ec0ff */
.L_x_2831:
[----:B--2---:R-:W-:Y:S02]  /*57e0*/  IMAD.IADD R8, R54, 0x1, R3 ;  /* 0x0000000136087824 */ /* 0x004fe400078e0203 */
[----:B------:R-:W-:Y:S02]  /*57f0*/  VIADD R4, R4, 0x1 ;  /* 0x0000000104047836 */ /* 0x000fe40000000000 */
[C---:B------:R-:W-:Y:S01]  /*5800*/  VIADD R5, R8.reuse, 0x40 ;  /* 0x0000004008057836 */ /* 0x040fe20000000000 */
[C---:B------:R-:W-:Y:S01]  /*5810*/  IADD3 R2, PT, PT, R8.reuse, 0x20, RZ ;  /* 0x0000002008027810 */ /* 0x040fe20007ffe0ff */
[C---:B------:R-:W-:Y:S01]  /*5820*/  VIADD R6, R8.reuse, 0x60 ;  /* 0x0000006008067836 */ /* 0x040fe20000000000 */
[-C--:B-1----:R-:W-:Y:S01]  /*5830*/  ISETP.GE.AND P0, PT, R8, R9.reuse, PT ;  /* 0x000000090800720c */ /* 0x082fe20003f06270 */
[----:B------:R-:W-:Y:S01]  /*5840*/  VIADD R3, R3, 0x400 ;  /* 0x0000040003037836 */ /* 0x000fe20000000000 */
[-C--:B------:R-:W-:Y:S02]  /*5850*/  ISETP.GE.AND P1, PT, R2, R9.reuse, PT ;  /* 0x000000090200720c */ /* 0x080fe40003f26270 */
[----:B------:R-:W-:-:S02]  /*5860*/  ISETP.GE.AND P2, PT, R5, R9, PT ;  /* 0x000000090500720c */ /* 0x000fc40003f46270 */
[----:B------:R-:W-:Y:S02]  /*5870*/  ISETP.GE.AND P3, PT, R6, R9, PT ;  /* 0x000000090600720c */ /* 0x000fe40003f66270 */
[----:B------:R-:W-:-:S05]  /*5880*/  LEA R8, R8, R55, 0x2 ;  /* 0x0000003708087211 */ /* 0x000fca00078e10ff */
[----:B------:R2:W-:Y:S01]  /*5890*/  @!P0 STS [R8+0x4], RZ ;  /* 0x000004ff08008388 */ /* 0x0005e20000000800 */
[----:B------:R-:W-:-:S03]  /*58a0*/  ISETP.NE.AND P0, PT, R4, R7, PT ;  /* 0x000000070400720c */ /* 0x000fc60003f05270 */
[----:B------:R2:W-:Y:S04]  /*58b0*/  @!P1 STS [R8+0x84], RZ ;  /* 0x000084ff08009388 */ /* 0x0005e80000000800 */
[----:B------:R2:W-:Y:S04]  /*58c0*/  @!P2 STS [R8+0x104], RZ ;  /* 0x000104ff0800a388 */ /* 0x0005e80000000800 */
[----:B------:R2:W-:Y:S02]  /*58d0*/  @!P3 STS [R8+0x184], RZ ;  /* 0x000184ff0800b388 */ /* 0x0005e40000000800 */
[----:B------:R-:W-:Y:S05]  /*58e0*/  @P0 BRA `(.L_x_2831) ;  /* 0xfffffffc00bc0947 */ /* 0x000fea000383ffff */
.L_x_2830:
[----:B------:R-:W-:Y:S05]  /*58f0*/  BSYNC.RECONVERGENT B1 ;  /* 0x0000000000017941 */ /* 0x000fea0003800200 */
.L_x_2829:
[----:B------:R-:W-:Y:S04]  /*5900*/  BSSY.RECONVERGENT B1, `(.L_x_2832) ;  /* 0x0000037000017945 */ /* 0x000fe80003800200 */
[----:B------:R-:W-:Y:S05]  /*5910*/  @!P4 BRA `(.L_x_2833) ;  /* 0x0000000000d4c947 */ /* 0x000fea0003800000 */
.L_x_2834:
[----:B------:R-:W3:Y:S01]  /*5920*/  LDCU UR4, c[0x0][0x3cc] ;  /* 0x00007980ff0477ac */ /* 0x000ee20008000800 */
[----:B0-----:R-:W-:Y:S01]  /*5930*/  IADD3 R6, PT, PT, R54, R3, RZ ;  /* 0x0000000336067210 */ /* 0x001fe20007ffe0ff */
[----:B------:R-:W-:-:S03]  /*5940*/  VIADD R3, R3, 0x1000 ;  /* 0x0000100003037836 */ /* 0x000fc60000000000 */
[C---:B-1----:R-:W-:Y:S01]  /*5950*/  IADD3 R5, PT, PT, R6.reuse, 0x60, RZ ;  /* 0x0000006006057810 */ /* 0x042fe20007ffe0ff */
[C---:B------:R-:W-:Y:S01]  /*5960*/  VIADD R2, R6.reuse, 0x20 ;  /* 0x0000002006027836 */ /* 0x040fe20000000000 */
[C---:B------:R-:W-:Y:S01]  /*5970*/  IADD3 R7, PT, PT, R6.reuse, 0x800, RZ ;  /* 0x0000080006077810 */ /* 0x040fe20007ffe0ff */
[----:B------:R-:W-:-:S03]  /*5980*/  VIADD R4, R6, 0x40 ;  /* 0x0000004006047836 */ /* 0x000fc60000000000 */
[----:B---3--:R-:W-:Y:S01]  /*5990*/  ISETP.GE.AND P1, PT, R2, UR4, PT ;  /* 0x0000000402007c0c */ /* 0x008fe2000bf26270 */
[C---:B------:R-:W-:Y:S01]  /*59a0*/  VIADD R2, R6.reuse, 0x400 ;  /* 0x0000040006027836 */ /* 0x040fe20000000000 */
[----:B------:R-:W-:Y:S02]  /*59b0*/  ISETP.GE.AND P2, PT, R6, UR4, PT ;  /* 0x0000000406007c0c */ /* 0x000fe4000bf46270 */
[----:B------:R-:W-:Y:S01]  /*59c0*/  ISETP.GE.AND P0, PT, R4, UR4, PT ;  /* 0x0000000404007c0c */ /* 0x000fe2000bf06270 */
[----:B------:R-:W-:Y:S01]  /*59d0*/  VIADD R4, R6, 0x420 ;  /* 0x0000042006047836 */ /* 0x000fe20000000000 */
[----:B------:R-:W-:Y:S02]  /*59e0*/  ISETP.GE.AND P6, PT, R2, UR4, PT ;  /* 0x0000000402007c0c */ /* 0x000fe4000bfc6270 */
[C---:B------:R-:W-:Y:S02]  /*59f0*/  IADD3 R2, PT, PT, R6.reuse, 0x440, RZ ;  /* 0x0000044006027810 */ /* 0x040fe40007ffe0ff */
[----:B------:R-:W-:Y:S01]  /*5a00*/  ISETP.GE.AND P4, PT, R5, UR4, PT ;  /* 0x0000000405007c0c */ /* 0x000fe2000bf86270 */
[----:B------:R-:W-:Y:S01]  /*5a10*/  IMAD R5, R6, 0x4, R55 ;  /* 0x0000000406057824 */ /* 0x000fe200078e0237 */
        /* <DEDUP_REMOVED lines=37> */
.L_x_2833:
[----:B------:R-:W-:Y:S05]  /*5c70*/  BSYNC.RECONVERGENT B1 ;  /* 0x0000000000017941 */ /* 0x000fea0003800200 */
.L_x_2832:
[----:B------:R-:W-:Y:S05]  /*5c80*/  BRA `(.L_x_2795) ;  /* 0x0000002800707947 */ /* 0x000fea0003800000 */
.L_x_2796:
[----:B------:R-:W-:-:S13]  /*5c90*/  ISETP.GT.AND P0, PT, R52, RZ, PT ;  /* 0x000000ff3400720c */ /* 0x000fda0003f04270 */
[----:B------:R-:W-:Y:S05]  /*5ca0*/  @P0 BRA `(.L_x_2835) ;  /* 0x00000000004c0947 */ /* 0x000fea0003800000 */
[----:B0-----:R-:W0:Y:S01]  /*5cb0*/  LDC R7, c[0x0][0x3cc] ;  /* 0x0000f300ff077b82 */ /* 0x001e220000000800 */
[----:B------:R-:W-:-:S07]  /*5cc0*/  MOV R3, R50 ;  /* 0x0000003200037202 */ /* 0x000fce0000000f00 */
.L_x_2836:
[----:B--2---:R-:W-:Y:S01]  /*5cd0*/  IMAD.IADD R6, R54, 0x1, R3 ;  /* 0x0000000136067824 */ /* 0x004fe200078e0203 */
[----:B------:R-:W-:-:S03]  /*5ce0*/  IADD3 R3, PT, PT, R3, 0x400, RZ ;  /* 0x0000040003037810 */ /* 0x000fc60007ffe0ff */
[C---:B------:R-:W-:Y:S01]  /*5cf0*/  VIADD R2, R6.reuse, 0x20 ;  /* 0x0000002006027836 */ /* 0x040fe20000000000 */
[C---:B------:R-:W-:Y:S01]  /*5d00*/  IADD3 R4, PT, PT, R6.reuse, 0x40, RZ ;  /* 0x0000004006047810 */ /* 0x040fe20007ffe0ff */
[C---:B-1----:R-:W-:Y:S01]  /*5d10*/  VIADD R5, R6.reuse, 0x60 ;  /* 0x0000006006057836 */ /* 0x042fe20000000000 */
        /* <DEDUP_REMOVED lines=12> */
.L_x_2835:
[C---:B------:R-:W-:Y:S01]  /*5de0*/  VIADD R57, R52.reuse, 0xffffffff ;  /* 0xffffffff34397836 */ /* 0x040fe20000000000 */
[C---:B------:R-:W-:Y:S01]  /*5df0*/  LOP3.LUT R56, R52.reuse, 0x3, RZ, 0xc0, !PT ;  /* 0x0000000334387812 */ /* 0x040fe200078ec0ff */
[----:B------:R-:W-:Y:S01]  /*5e00*/  IMAD.MOV.U32 R47, RZ, RZ, R50 ;  /* 0x000000ffff2f7224 */ /* 0x000fe200078e0032 */
[----:B------:R-:W-:-:S07]  /*5e10*/  LOP3.LUT R52, R52, 0x7ffffffc, RZ, 0xc0, !PT ;  /* 0x7ffffffc34347812 */ /* 0x000fce00078ec0ff */
.L_x_2848:
[----:B--2---:R-:W2:Y:S01]  /*5e20*/  LDCU UR4, c[0x0][0x3cc] ;  /* 0x00007980ff0477ac */ /* 0x004ea20008000800 */
[----:B------:R-:W-:Y:S01]  /*5e30*/  ISETP.GE.U32.AND P1, PT, R57, 0x3, PT ;  /* 0x000000033900780c */ /* 0x000fe20003f26070 */
[----:B------:R-:W-:Y:S01]  /*5e40*/  HFMA2 R30, -RZ, RZ, 0, 0 ;  /* 0x00000000ff1e7431 */ /* 0x000fe200000001ff */
        /* <DEDUP_REMOVED lines=15> */
.L_x_2838:
        /* <DEDUP_REMOVED lines=280> */
.L_x_2837:
[----:B------:R-:W-:Y:S01]  /*70c0*/  ISETP.NE.AND P1, PT, R56, RZ, PT ;  /* 0x000000ff3800720c */ /* 0x000fe20003f25270 */
[----:B------:R-:W-:Y:S01]  /*70d0*/  IMAD.MOV.U32 R12, RZ, RZ, R8 ;  /* 0x000000ffff0c7224 */ /* 0x000fe200078e0008 */
[----:B------:R-:W-:Y:S01]  /*70e0*/  MOV R13, R9 ;  /* 0x00000009000d7202 */ /* 0x000fe20000000f00 */
[----:B------:R-:W-:Y:S01]  /*70f0*/  IMAD.MOV.U32 R14, RZ, RZ, R10 ;  /* 0x000000ffff0e7224 */ /* 0x000fe200078e000a */
[----:B------:R-:W-:-:S09]  /*7100*/  MOV R15, R11 ;  /* 0x0000000b000f7202 */ /* 0x000fd20000000f00 */
        /* <DEDUP_REMOVED lines=41> */
[----:B------:R-:W-:Y:S01]  /*73a0*/  @!P3 IMAD.SHL.U32 R33, R34, 0x2, RZ ;  /* 0x000000022221b824 */ /* 0x000fe200078e00ff */
[----:B------:R-:W-:Y:S02]  /*73b0*/  @!P4 IADD3.X R35, PT, PT, RZ, R29, RZ, P6, !PT ;  /* 0x0000001dff23c210 */ /* 0x000fe400037fe4ff */
[----:B------:R-:W-:Y:S01]  /*73c0*/  @!P2 IADD3.X R29, PT, PT, R32, R11, RZ, P5, !PT ;  /* 0x0000000b201da210 */ /* 0x000fe20002ffe4ff */
[C---:B------:R-:W-:Y:S01]  /*73d0*/  @!P4 IMAD.SHL.U32 R11, R36.reuse, 0x2, RZ ;  /* 0x00000002240bc824 */ /* 0x040fe200078e00ff */
[C---:B-1----:R-:W-:Y:S02]  /*73e0*/  @!P3 IADD3 R22, P5, PT, R33.reuse, R22, RZ ;  /* 0x000000162116b210 */ /* 0x042fe40007fbe0ff */
[----:B0-----:R-:W-:Y:S01]  /*73f0*/  @!P3 IADD3 R18, P6, PT, R33, R18, RZ ;  /* 0x000000122112b210 */ /* 0x001fe20007fde0ff */
[----:B------:R-:W2:Y:S01]  /*7400*/  @!P2 LDG.E.U16.CONSTANT R28, desc[UR10][R28.64+0x40] ;  /* 0x0000400a1c1ca981 */ /* 0x000ea2000c1e9500 */
[----:B------:R-:W-:Y:S01]  /*7410*/  @!P4 SHF.L.U64.HI R32, R36, 0x1, R35 ;  /* 0x000000012420c819 */ /* 0x000fe20000010223 */
[C---:B------:R-:W-:Y:S01]  /*7420*/  @!P3 IMAD.X R23, R10.reuse, 0x1, R23, P5 ;  /* 0x000000010a17b824 */ /* 0x040fe200028e0617 */
[----:B------:R-:W-:-:S02]  /*7430*/  @!P3 IADD3.X R19, PT, PT, R10, R19, RZ, P6, !PT ;  /* 0x000000130a13b210 */ /* 0x000fc400037fe4ff */
        /* <DEDUP_REMOVED lines=8> */
[----:B---3--:R-:W-:-:S06]  /*74c0*/  LEA R8, R30, R49, 0x2 ;  /* 0x000000311e087211 */ /* 0x008fcc00078e10ff */
[----:B------:R-:W0:Y:S01]  /*74d0*/  LDS.128 R8, [R8] ;  /* 0x0000000008087984 */ /* 0x000e220000000c00 */
[----:B------:R-:W-:Y:S01]  /*74e0*/  ISETP.NE.AND P5, PT, R56, 0x1, PT ;  /* 0x000000013800780c */ /* 0x000fe20003fa5270 */
[----:B----4-:R-:W-:Y:S02]  /*74f0*/  @!P1 HADD2.F32 R16, -RZ, R16.H0_H0 ;  /* 0x20000010ff109230 */ /* 0x010fe40000004100 */
[----:B--2---:R-:W-:-:S03]  /*7500*/  @!P1 HADD2.F32 R20, -RZ, R20.H0_H0 ;  /* 0x20000014ff149230 */ /* 0x004fc60000004100 */
[C---:B0-----:R-:W-:Y:S02]  /*7510*/  @!P1 FFMA R7, R8.reuse, R16, R7 ;  /* 0x0000001008079223 */ /* 0x041fe40000000007 */
[----:B------:R-:W-:Y:S01]  /*7520*/  @!P1 FFMA R15, R8, R20, R15 ;  /* 0x00000014080f9223 */ /* 0x000fe2000000000f */
[----:B------:R-:W-:-:S05]  /*7530*/  @!P2 HADD2.F32 R17, -RZ, R17.H0_H0 ;  /* 0x20000011ff11a230 */ /* 0x000fca0000004100 */
[----:B------:R-:W-:Y:S01]  /*7540*/  @!P2 FFMA R6, R8, R17, R6 ;  /* 0x000000110806a223 */ /* 0x000fe20000000006 */
[----:B------:R-:W-:Y:S02]  /*7550*/  @!P2 HADD2.F32 R11, -RZ, R28.H0_H0 ;  /* 0x2000001cff0ba230 */ /* 0x000fe40000004100 */
[----:B------:R-:W-:-:S03]  /*7560*/  @!P3 HADD2.F32 R22, -RZ, R22.H0_H0 ;  /* 0x20000016ff16b230 */ /* 0x000fc60000004100 */
[C---:B------:R-:W-:Y:S01]  /*7570*/  @!P2 FFMA R14, R8.reuse, R11, R14 ;  /* 0x0000000b080ea223 */ /* 0x040fe2000000000e */
[----:B------:R-:W-:Y:S02]  /*7580*/  @!P3 HADD2.F32 R18, -RZ, R18.H0_H0 ;  /* 0x20000012ff12b230 */ /* 0x000fe40000004100 */
[----:B------:R-:W-:Y:S02]  /*7590*/  @!P4 HADD2.F32 R19, -RZ, R26.H0_H0 ;  /* 0x2000001aff13c230 */ /* 0x000fe40000004100 */
[----:B------:R-:W-:Y:S02]  /*75a0*/  @!P4 HADD2.F32 R17, -RZ, R24.H0_H0 ;  /* 0x20000018ff11c230 */ /* 0x000fe40000004100 */
        /* <DEDUP_REMOVED lines=19> */
[C---:B0-----:R-:W-:Y:S02]  /*76e0*/  @!P1 IADD3 R20, P5, PT, R27.reuse, R20, RZ ;  /* 0x000000141b149210 */ /* 0x041fe40007fbe0ff */
[----:B------:R-:W-:Y:S02]  /*76f0*/  @!P2 SHF.L.U64.HI R32, R28, 0x1, R29 ;  /* 0x000000011c20a819 */ /* 0x000fe4000001021d */
[C---:B------:R-:W-:Y:S02]  /*7700*/  @!P1 IADD3.X R21, PT, PT, R30.reuse, R21, RZ, P5, !PT ;  /* 0x000000151e159210 */ /* 0x040fe40002ffe4ff */
[----:B-1----:R-:W-:Y:S01]  /*7710*/  @!P1 IADD3 R24, P5, PT, R27, R24, RZ ;  /* 0x000000181b189210 */ /* 0x002fe20007fbe0ff */
[----:B------:R-:W0:Y:S02]  /*7720*/  @!P3 LDC.64 R22, c[0x0][0x388] ;  /* 0x0000e200ff16bb82 */ /* 0x000e240000000a00 */
[----:B------:R1:W4:Y:S02]  /*7730*/  @!P1 LDG.E.U16.CONSTANT R20, desc[UR10][R20.64] ;  /* 0x0000000a14149981 */ /* 0x000324000c1e9500 */
[----:B------:R-:W-:Y:S01]  /*7740*/  @!P1 IMAD.X R25, R30, 0x1, R25, P5 ;  /* 0x000000011e199824 */ /* 0x000fe200028e0619 */
[----:B------:R-:W-:-:S02]  /*7750*/  @!P3 IADD3 R34, P5, PT, R2, R33, RZ ;  /* 0x000000210222b210 */ /* 0x000fc40007fbe0ff */
[----:B--2---:R-:W-:Y:S01]  /*7760*/  @!P2 IADD3 R16, P6, PT, R35, R16, RZ ;  /* 0x000000102310a210 */ /* 0x004fe20007fde0ff */
[----:B------:R-:W2:Y:S01]  /*7770*/  @!P3 LDC.64 R26, c[0x0][0x390] ;  /* 0x0000e400ff1abb82 */ /* 0x000ea20000000a00 */
[----:B------:R-:W4:Y:S02]  /*7780*/  @!P1 LDG.E.U16.CONSTANT R24, desc[UR10][R24.64] ;  /* 0x0000000a18189981 */ /* 0x000f24000c1e9500 */
[----:B------:R-:W-:-:S05]  /*7790*/  @!P2 IADD3.X R17, PT, PT, R32, R17, RZ, P6, !PT ;  /* 0x000000112011a210 */ /* 0x000fca00037fe4ff */
[----:B------:R-:W0:Y:S01]  /*77a0*/  @!P4 LDC.64 R30, c[0x0][0x390] ;  /* 0x0000e400ff1ecb82 */ /* 0x000e220000000a00 */
[----:B------:R-:W-:Y:S01]  /*77b0*/  @!P4 IADD3 R36, P6, PT, R2, R33, RZ ;  /* 0x000000210224c210 */ /* 0x000fe20007fde0ff */
[----:B------:R-:W-:-:S06]  /*77c0*/  @!P3 IMAD.X R33, RZ, RZ, R8, P5 ;  /* 0x000000ffff21b224 */ /* 0x000fcc00028e0608 */
[----:B------:R-:W0:Y:S01]  /*77d0*/  @!P4 LDC.64 R28, c[0x0][0x388] ;  /* 0x0000e200ff1ccb82 */ /* 0x000e220000000a00 */
[----:B---3--:R-:W-:Y:S01]  /*77e0*/  @!P2 IADD3 R18, P5, PT, R35, R18, RZ ;  /* 0x000000122312a210 */ /* 0x008fe20007fbe0ff */
[----:B------:R-:W3:Y:S01]  /*77f0*/  @!P2 LDG.E.U16.CONSTANT R16, desc[UR10][R16.64+0x40] ;  /* 0x0000400a1010a981 */ /* 0x000ee2000c1e9500 */
[----:B------:R-:W-:Y:S02]  /*7800*/  @!P4 IADD3.X R35, PT, PT, RZ, R8, RZ, P6, !PT ;  /* 0x00000008ff23c210 */ /* 0x000fe400037fe4ff */
[C---:B------:R-:W-:Y:S01]  /*7810*/  @!P3 SHF.L.U64.HI R8, R34.reuse, 0x1, R33 ;  /* 0x000000012208b819 */ /* 0x040fe20000010221 */
[----:B------:R-:W-:Y:S01]  /*7820*/  @!P3 IMAD.SHL.U32 R33, R34, 0x2, RZ ;  /* 0x000000022221b824 */ /* 0x000fe200078e00ff */
[----:B------:R-:W-:Y:S01]  /*7830*/  @!P2 IADD3.X R19, PT, PT, R32, R19, RZ, P5, !PT ;  /* 0x000000132013a210 */ /* 0x000fe20002ffe4ff */
[----:B-1----:R-:W-:-:S03]  /*7840*/  @!P4 IMAD.SHL.U32 R21, R36, 0x2, RZ ;  /* 0x000000022415c824 */ /* 0x002fc600078e00ff */
[C---:B--2---:R-:W-:Y:S01]  /*7850*/  @!P3 IADD3 R26, P5, PT, R33.reuse, R26, RZ ;  /* 0x0000001a211ab210 */ /* 0x044fe20007fbe0ff */
[----:B------:R-:W2:Y:S01]  /*7860*/  @!P2 LDG.E.U16.CONSTANT R18, desc[UR10][R18.64+0x40] ;  /* 0x0000400a1212a981 */ /* 0x000ea2000c1e9500 */
[----:B0-----:R-:W-:Y:S02]  /*7870*/  @!P3 IADD3 R22, P6, PT, R33, R22, RZ ;  /* 0x000000162116b210 */ /* 0x001fe40007fde0ff */
[----:B------:R-:W-:Y:S01]  /*7880*/  @!P4 SHF.L.U64.HI R32, R36, 0x1, R35 ;  /* 0x000000012420c819 */ /* 0x000fe20000010223 */
[C---:B------:R-:W-:Y:S01]  /*7890*/  @!P3 IMAD.X R27, R8.reuse, 0x1, R27, P5 ;  /* 0x00000001081bb824 */ /* 0x040fe200028e061b */
[----:B------:R-:W-:Y:S02]  /*78a0*/  @!P3 IADD3.X R23, PT, PT, R8, R23, RZ, P6, !PT ;  /* 0x000000170817b210 */ /* 0x000fe400037fe4ff */
        /* <DEDUP_REMOVED lines=32> */
[----:B------:R-:W-:Y:S02]  /*7ab0*/  @!P2 IADD3 R26, P6, PT, R2, R31, RZ ;  /* 0x0000001f021aa210 */ /* 0x000fe40007fde0ff */
[----:B------:R-:W-:Y:S01]  /*7ac0*/  @!P1 SHF.L.U32 R25, R28, 0x1, RZ ;  /* 0x000000011c199819 */ /* 0x000fe200000006ff */
[----:B------:R-:W2:Y:S01]  /*7ad0*/  @!P2 LDC.64 R8, c[0x0][0x388] ;  /* 0x0000e200ff08ab82 */ /* 0x000ea20000000a00 */
[----:B------:R-:W-:Y:S01]  /*7ae0*/  @!P1 IMAD.X R17, RZ, RZ, R11, P5 ;  /* 0x000000ffff119224 */ /* 0x000fe200028e060b */
[----:B------:R-:W-:Y:S01]  /*7af0*/  @!P2 IADD3.X R27, PT, PT, RZ, R11, RZ, P6, !PT ;  /* 0x0000000bff1ba210 */ /* 0x000fe200037fe4ff */
[----:B------:R-:W-:-:S03]  /*7b00*/  @!P2 IMAD.SHL.U32 R33, R26, 0x2, RZ ;  /* 0x000000021a21a824 */ /* 0x000fc600078e00ff */
        /* <DEDUP_REMOVED lines=8> */
[----:B------:R-:W-:Y:S02]  /*7b90*/  @!P1 IADD3.X R23, PT, PT, R28, R23, RZ, P5, !PT ;  /* 0x000000171c179210 */ /* 0x000fe40002ffe4ff */
[----:B------:R-:W-:Y:S02]  /*7ba0*/  @!P3 IADD3 R32, P5, PT, R2, R31, RZ ;  /* 0x0000001f0220b210 */ /* 0x000fe40007fbe0ff */
[----:B--2---:R-:W-:Y:S02]  /*7bb0*/  @!P2 IADD3 R8, P6, PT, R33, R8, RZ ;  /* 0x000000082108a210 */ /* 0x004fe40007fde0ff */
        /* <DEDUP_REMOVED lines=9> */
[----:B------:R-:W-:Y:S01]  /*7c50*/  @!P4 IMAD.X R36, RZ, RZ, R11, P6 ;  /* 0x000000ffff24c224 */ /* 0x000fe200030e060b */
[C---:B------:R-:W-:Y:S02]  /*7c60*/  @!P3 SHF.L.U32 R11, R32.reuse, 0x1, RZ ;  /* 0x00000001200bb819 */ /* 0x040fe400000006ff */
[----:B------:R-:W-:Y:S01]  /*7c70*/  @!P3 SHF.L.U64.HI R34, R32, 0x1, R31 ;  /* 0x000000012022b819 */ /* 0x000fe2000001021f */
[----:B------:R-:W-:Y:S01]  /*7c80*/  @!P2 IMAD.X R17, R30, 0x1, R17, P5 ;  /* 0x000000011e11a824 */ /* 0x000fe200028e0611 */
[----:B-1----:R-:W-:-:S02]  /*7c90*/  @!P3 IADD3 R20, P6, PT, R11, R20, RZ ;  /* 0x000000140b14b210 */ /* 0x002fc40007fde0ff */
[C---:B------:R-:W-:Y:S02]  /*7ca0*/  @!P4 SHF.L.U64.HI R36, R35.reuse, 0x1, R36 ;  /* 0x000000012324c819 */ /* 0x040fe40000010224 */
[----:B------:R-:W-:Y:S02]  /*7cb0*/  @!P4 SHF.L.U32 R35, R35, 0x1, RZ ;  /* 0x000000012323c819 */ /* 0x000fe400000006ff */
[----:B--2---:R-:W-:Y:S01]  /*7cc0*/  @!P3 IADD3 R24, P5, PT, R11, R24, RZ ;  /* 0x000000180b18b210 */ /* 0x004fe20007fbe0ff */
[C---:B------:R-:W-:Y:S01]  /*7cd0*/  @!P3 IMAD.X R21, R34.reuse, 0x1, R21, P6 ;  /* 0x000000012215b824 */ /* 0x040fe200030e0615 */
[C---:B------:R-:W-:Y:S01]  /*7ce0*/  @!P4 IADD3 R26, P6, PT, R35.reuse, R26, RZ ;  /* 0x0000001a231ac210 */ /* 0x040fe20007fde0ff */
[----:B------:R-:W2:Y:S01]  /*7cf0*/  @!P2 LDG.E.U16.CONSTANT R16, desc[UR10][R16.64+0x40] ;  /* 0x0000400a1010a981 */ /* 0x000ea2000c1e9500 */
[----:B------:R-:W-:Y:S02]  /*7d00*/  @!P3 IADD3.X R25, PT, PT, R34, R25, RZ, P5, !PT ;  /* 0x000000192219b210 */ /* 0x000fe40002ffe4ff */
[----:B------:R-:W-:Y:S01]  /*7d10*/  @!P4 IADD3 R28, P5, PT, R35, R28, RZ ;  /* 0x0000001c231cc210 */ /* 0x000fe20007fbe0ff */
[C---:B------:R-:W-:Y:S01]  /*7d20*/  @!P4 IMAD.X R27, R36.reuse, 0x1, R27, P6 ;  /* 0x00000001241bc824 */ /* 0x040fe200030e061b */
[----:B------:R-:W2:Y:S02]  /*7d30*/  @!P3 LDG.E.U16.CONSTANT R20, desc[UR10][R20.64+0x80] ;  /* 0x0000800a1414b981 */ /* 0x000ea4000c1e9500 */
[----:B------:R-:W-:-:S02]  /*7d40*/  @!P4 IADD3.X R29, PT, PT, R36, R29, RZ, P5, !PT ;  /* 0x0000001d241dc210 */ /* 0x000fc40002ffe4ff */
[----:B------:R-:W2:Y:S04]  /*7d50*/  @!P3 LDG.E.U16.CONSTANT R24, desc[UR10][R24.64+0x80] ;  /* 0x0000800a1818b981 */ /* 0x000ea8000c1e9500 */
[----:B------:R-:W2:Y:S04]  /*7d60*/  @!P4 LDG.E.U16.CONSTANT R26, desc[UR10][R26.64+0xc0] ;  /* 0x0000c00a1a1ac981 */ /* 0x000ea8000c1e9500 */
[----:B------:R-:W2:Y:S01]  /*7d70*/  @!P4 LDG.E.U16.CONSTANT R28, desc[UR10][R28.64+0xc0] ;  /* 0x0000c00a1c1cc981 */ /* 0x000ea2000c1e9500 */
[----:B---3--:R-:W-:Y:S02]  /*7d80*/  @!P1 HADD2.F32 R18, -RZ, R18.H0_H0 ;  /* 0x20000012ff129230 */ /* 0x008fe40000004100 */
[----:B----4-:R-:W-:-:S03]  /*7d90*/  @!P1 HADD2.F32 R22, -RZ, R22.H0_H0 ;  /* 0x20000016ff169230 */ /* 0x010fc60000004100 */
[C---:B------:R-:W-:Y:S02]  /*7da0*/  @!P1 FFMA R7, R10.reuse, R18, R7 ;  /* 0x000000120a079223 */ /* 0x040fe40000000007 */
        /* <DEDUP_REMOVED lines=13> */
.L_x_2839:
        /* <DEDUP_REMOVED lines=36> */
.L_x_2841:
[----:B------:R-:W-:Y:S05]  /*80c0*/  BSYNC.RECONVERGENT B1 ;  /* 0x0000000000017941 */ /* 0x000fea0003800200 */
.L_x_2840:
        /* <DEDUP_REMOVED lines=28> */
.L_x_2843:
[----:B------:R-:W-:Y:S05]  /*8290*/  BSYNC.RECONVERGENT B1 ;  /* 0x0000000000017941 */ /* 0x000fea0003800200 */
.L_x_2842:
        /* <DEDUP_REMOVED lines=28> */
.L_x_2845:
[----:B------:R-:W-:Y:S05]  /*8460*/  BSYNC.RECONVERGENT B1 ;  /* 0x0000000000017941 */ /* 0x000fea0003800200 */
.L_x_2844:
        /* <DEDUP_REMOVED lines=28> */
.L_x_2847:
[----:B------:R-:W-:Y:S05]  /*8630*/  BSYNC.RECONVERGENT B1 ;  /* 0x0000000000017941 */ /* 0x000fea0003800200 */
.L_x_2846:
[----:B------:R-:W-:Y:S05]  /*8640*/  @!P0 BRA `(.L_x_2848) ;  /* 0xffffffd400f48947 */ /* 0x000fea000383ffff */
.L_x_2795:
[----:B------:R-:W-:Y:S05]  /*8650*/  BSYNC.RECONVERGENT B0 ;  /* 0x0000000000007941 */ /* 0x000fea0003800200 */
.L_x_2794:
        /* <DEDUP_REMOVED lines=13> */
.L_x_2864:
[----:B0-----:R-:W0:Y:S01]  /*8730*/  LDCU UR6, c[0x0][0x3cc] ;  /* 0x00007980ff0677ac */ /* 0x001e220008000800 */
[----:B-1----:R-:W-:Y:S01]  /*8740*/  CS2R R10, SRZ ;  /* 0x00000000000a7805 */ /* 0x002fe2000001ff00 */
[----:B--2---:R-:W-:Y:S01]  /*8750*/  IMAD.MOV.U32 R8, RZ, RZ, RZ ;  /* 0x000000ffff087224 */ /* 0x004fe200078e00ff */
[----:B---3--:R-:W-:Y:S01]  /*8760*/  MOV R12, RZ ;  /* 0x000000ff000c7202 */ /* 0x008fe20000000f00 */
[----:B0-----:R-:W-:-:S09]  /*8770*/  UISETP.GE.AND UP1, UPT, UR6, 0x1, UPT ;  /* 0x000000010600788c */ /* 0x001fd2000bf26270 */
[----:B------:R-:W-:Y:S05]  /*8780*/  BRA.U !UP1, `(.L_x_2849) ;  /* 0x0000000909cc7547 */ /* 0x000fea000b800000 */
[----:B------:R-:W-:Y:S02]  /*8790*/  HFMA2 R4, -RZ, RZ, 0, 0 ;  /* 0x00000000ff047431 */ /* 0x000fe400000001ff */
[----:B------:R-:W-:Y:S02]  /*87a0*/  IMAD.IADD R9, R54, 0x1, R50 ;  /* 0x0000000136097824 */ /* 0x000fe400078e0232 */
[----:B------:R-:W-:Y:S01]  /*87b0*/  IMAD.MOV.U32 R11, RZ, RZ, RZ ;  /* 0x000000ffff0b7224 */ /* 0x000fe200078e00ff */
[----:B------:R-:W-:Y:S06]  /*87c0*/  BRA.U !UP0, `(.L_x_2850) ;  /* 0x0000000508987547 */ /* 0x000fec000b800000 */
[----:B------:R-:W0:Y:S01]  /*87d0*/  LDC R14, c[0x0][0x3c8] ;  /* 0x0000f200ff0e7b82 */ /* 0x000e220000000800 */
[----:B------:R-:W1:Y:S01]  /*87e0*/  LDCU UR14, c[0x0][0x3c8] ;  /* 0x00007900ff0e77ac */ /* 0x000e620008000800 */
[C---:B------:R-:W-:Y:S01]  /*87f0*/  IADD3 R13, PT, PT, R9.reuse, 0x20, RZ ;  /* 0x00000020090d7810 */ /* 0x040fe20007ffe0ff */
[----:B------:R-:W-:Y:S01]  /*8800*/  VIADD R15, R9, 0x40 ;  /* 0x00000040090f7836 */ /* 0x000fe20000000000 */
[----:B------:R-:W-:Y:S01]  /*8810*/  IADD3 R25, PT, PT, R49, 0x8, RZ ;  /* 0x0000000831197810 */ /* 0x000fe20007ffe0ff */
[----:B------:R-:W2:Y:S01]  /*8820*/  LDCU UR6, c[0x0][0x3c8] ;  /* 0x00007900ff0677ac */ /* 0x000ea20008000800 */
[C---:B------:R-:W-:Y:S01]  /*8830*/  VIADD R19, R9.reuse, 0x60 ;  /* 0x0000006009137836 */ /* 0x040fe20000000000 */
[----:B------:R-:W-:Y:S02]  /*8840*/  CS2R R10, SRZ ;  /* 0x00000000000a7805 */ /* 0x000fe4000001ff00 */
[----:B------:R-:W-:Y:S01]  /*8850*/  MOV R27, RZ ;  /* 0x000000ff001b7202 */ /* 0x000fe20000000f00 */
[----:B------:R-:W-:Y:S01]  /*8860*/  IMAD.U32 R17, RZ, RZ, UR5 ;  /* 0x00000005ff117e24 */ /* 0x000fe2000f8e00ff */
[----:B------:R-:W-:Y:S01]  /*8870*/  MOV R21, UR8 ;  /* 0x0000000800157c02 */ /* 0x000fe20008000f00 */
[----:B------:R-:W-:Y:S01]  /*8880*/  IMAD.U32 R38, RZ, RZ, UR9 ;  /* 0x00000009ff267e24 */ /* 0x000fe2000f8e00ff */
[----:B------:R-:W-:Y:S01]  /*8890*/  MOV R8, RZ ;  /* 0x000000ff00087202 */ /* 0x000fe20000000f00 */
[----:B------:R-:W-:Y:S01]  /*88a0*/  IMAD.MOV.U32 R12, RZ, RZ, RZ ;  /* 0x000000ffff0c7224 */ /* 0x000fe200078e00ff */
[----:B-1----:R-:W-:-:S02]  /*88b0*/  ISETP.GE.AND P0, PT, R9, UR14, PT ;  /* 0x0000000e09007c0c */ /* 0x002fc4000bf06270 */
[----:B--2---:R-:W-:-:S11]  /*88c0*/  MOV R23, UR6 ;  /* 0x0000000600177c02 */ /* 0x004fd60008000f00 */
.L_x_2851:
        /* <DEDUP_REMOVED lines=10> */
[-C--:B0-----:R-:W-:Y:S02]  /*8970*/  ISETP.GE.AND P2, PT, R13, R14.reuse, PT ;  /* 0x0000000e0d00720c */ /* 0x081fe40003f46270 */
[----:B------:R-:W-:Y:S02]  /*8980*/  ISETP.GE.AND P3, PT, R15, R14, PT ;  /* 0x0000000e0f00720c */ /* 0x000fe40003f66270 */
[----:B------:R-:W-:-:S02]  /*8990*/  SHF.R.S32.HI R5, RZ, 0x1f, R17 ;  /* 0x0000001fff057819 */ /* 0x000fc40000011411 */
[C---:B------:R-:W-:Y:S02]  /*89a0*/  IADD3 R31, P4, P5, R9.reuse, R17, R0 ;  /* 0x00000011091f7210 */ /* 0x040fe40007d9e000 */
[----:B------:R-:W-:Y:S02]  /*89b0*/  LEA.HI.X R3, R4, UR13, R3, 0x1, P6 ;  /* 0x0000000d04037c11 */ /* 0x000fe4000b0f0c03 */
        /* <DEDUP_REMOVED lines=30> */
[----:B------:R-:W-:Y:S01]  /*8ba0*/  IADD3 R38, PT, PT, R38, 0x4, RZ ;  /* 0x0000000426267810 */ /* 0x000fe20007ffe0ff */
[C---:B------:R-:W-:Y:S01]  /*8bb0*/  IMAD R27, R14.reuse, 0x4, R27 ;  /* 0x000000040e1b7824 */ /* 0x040fe200078e021b */
[C---:B------:R-:W-:Y:S01]  /*8bc0*/  LEA R21, R14.reuse, R21, 0x2 ;  /* 0x000000150e157211 */ /* 0x040fe200078e10ff */
[----:B------:R-:W-:Y:S01]  /*8bd0*/  VIADD R25, R25, 0x10 ;  /* 0x0000001019197836 */ /* 0x000fe20000000000 */
[C---:B------:R-:W-:Y:S01]  /*8be0*/  LEA R17, R14.reuse, R17, 0x2 ;  /* 0x000000110e117211 */ /* 0x040fe200078e10ff */
[----:B------:R-:W-:-:S02]  /*8bf0*/  IMAD R23, R14, 0x4, R23 ;  /* 0x000000040e177824 */ /* 0x000fc400078e0217 */
[----:B--2---:R-:W-:-:S05]  /*8c00*/  @!P0 HADD2.F32 R3, -RZ, R16.H0_H0 ;  /* 0x20000010ff038230 */ /* 0x004fca0000004100 */
[----:B-1----:R-:W-:Y:S01]  /*8c10*/  @!P0 FFMA R12, R41, R3, R12 ;  /* 0x00000003290c8223 */ /* 0x002fe2000000000c */
[----:B---3--:R-:W-:Y:S02]  /*8c20*/  @!P2 HADD2.F32 R7, -RZ, R18.H0_H0 ;  /* 0x20000012ff07a230 */ /* 0x008fe40000004100 */
[----:B----4-:R-:W-:-:S03]  /*8c30*/  @!P3 HADD2.F32 R3, -RZ, R20.H0_H0 ;  /* 0x20000014ff03b230 */ /* 0x010fc60000004100 */
[C---:B------:R-:W-:Y:S01]  /*8c40*/  @!P2 FFMA R10, R41.reuse, R7, R10 ;  /* 0x00000007290aa223 */ /* 0x040fe2000000000a */
[----:B------:R-:W-:Y:S02]  /*8c50*/  @!P2 HADD2.F32 R7, -RZ, R26.H0_H0 ;  /* 0x2000001aff07a230 */ /* 0x000fe40000004100 */
[----:B------:R-:W-:Y:S01]  /*8c60*/  @!P3 FFMA R8, R41, R3, R8 ;  /* 0x000000032908b223 */ /* 0x000fe20000000008 */
[----:B0-----:R-:W-:Y:S02]  /*8c70*/  @!P6 HADD2.F32 R5, -RZ, R24.H0_H0 ;  /* 0x20000018ff05e230 */ /* 0x001fe40000004100 */
[----:B------:R-:W-:-:S03]  /*8c80*/  @!P2 FFMA R10, R42, R7, R10 ;  /* 0x000000072a0aa223 */ /* 0x000fc6000000000a */
[----:B------:R-:W-:Y:S01]  /*8c90*/  @!P6 FFMA R12, R42, R5, R12 ;  /* 0x000000052a0ce223 */ /* 0x000fe2000000000c */
[----:B------:R-:W-:-:S05]  /*8ca0*/  @!P6 HADD2.F32 R3, -RZ, R32.H0_H0 ;  /* 0x20000020ff03e230 */ /* 0x000fca0000004100 */
[----:B------:R-:W-:Y:S01]  /*8cb0*/  @!P6 FFMA R12, R43, R3, R12 ;  /* 0x000000032b0ce223 */ /* 0x000fe2000000000c */
[----:B------:R-:W-:Y:S02]  /*8cc0*/  @!P2 HADD2.F32 R3, -RZ, R36.H0_H0 ;  /* 0x20000024ff03a230 */ /* 0x000fe40000004100 */
[----:B------:R-:W-:Y:S02]  /*8cd0*/  @!P2 HADD2.F32 R5, -RZ, R28.H0_H0 ;  /* 0x2000001cff05a230 */ /* 0x000fe40000004100 */
[----:B------:R-:W-:-:S03]  /*8ce0*/  @!P1 HADD2.F32 R22, -RZ, R22.H0_H0 ;  /* 0x20000016ff169230 */ /* 0x000fc60000004100 */
[----:B------:R-:W-:Y:S01]  /*8cf0*/  @!P2 FFMA R10, R43, R5, R10 ;  /* 0x000000052b0aa223 */ /* 0x000fe2000000000a */
[----:B------:R-:W-:-:S03]  /*8d00*/  @!P3 HADD2.F32 R29, -RZ, R30.H0_H0 ;  /* 0x2000001eff1db230 */ /* 0x000fc60000004100 */
[----:B------:R-:W-:Y:S01]  /*8d10*/  @!P2 FFMA R10, R45, R3, R10 ;  /* 0x000000032d0aa223 */ /* 0x000fe2000000000a */
[----:B------:R-:W-:Y:S01]  /*8d20*/  ISETP.NE.AND P2, PT, R38, RZ, PT ;  /* 0x000000ff2600720c */ /* 0x000fe20003f45270 */
[----:B------:R-:W-:Y:S02]  /*8d30*/  @!P1 HADD2.F32 R2, -RZ, R31.H0_H0 ;  /* 0x2000001fff029230 */ /* 0x000fe40000004100 */
[----:B------:R-:W-:Y:S01]  /*8d40*/  @!P1 FFMA R11, R41, R22, R11 ;  /* 0x00000016290b9223 */ /* 0x000fe2000000000b */
[----:B------:R-:W-:Y:S02]  /*8d50*/  @!P3 HADD2.F32 R33, -RZ, R33.H0_H0 ;  /* 0x20000021ff21b230 */ /* 0x000fe40000004100 */
[C---:B------:R-:W-:Y:S01]  /*8d60*/  @!P3 FFMA R8, R42.reuse, R29, R8 ;  /* 0x0000001d2a08b223 */ /* 0x040fe20000000008 */
[----:B------:R-:W-:Y:S02]  /*8d70*/  @!P1 HADD2.F32 R34, -RZ, R34.H0_H0 ;  /* 0x20000022ff229230 */ /* 0x000fe40000004100 */
[----:B------:R-:W-:Y:S01]  /*8d80*/  @!P1 FFMA R11, R42, R2, R11 ;  /* 0x000000022a0b9223 */ /* 0x000fe2000000000b */
[----:B------:R-:W-:-:S02]  /*8d90*/  @!P6 HADD2.F32 R35, -RZ, R35.H0_H0 ;  /* 0x20000023ff23e230 */ /* 0x000fc40000004100 */
[C---:B------:R-:W-:Y:S01]  /*8da0*/  @!P3 FFMA R8, R43.reuse, R33, R8 ;  /* 0x000000212b08b223 */ /* 0x040fe20000000008 */
[----:B------:R-:W-:Y:S02]  /*8db0*/  @!P3 HADD2.F32 R37, -RZ, R37.H0_H0 ;  /* 0x20000025ff25b230 */ /* 0x000fe40000004100 */
[----:B------:R-:W-:Y:S01]  /*8dc0*/  @!P1 FFMA R11, R43, R34, R11 ;  /* 0x000000222b0b9223 */ /* 0x000fe2000000000b */
[----:B------:R-:W-:Y:S02]  /*8dd0*/  @!P1 HADD2.F32 R2, -RZ, R39.H0_H0 ;  /* 0x20000027ff029230 */ /* 0x000fe40000004100 */
[C---:B------:R-:W-:Y:S01]  /*8de0*/  @!P6 FFMA R12, R45.reuse, R35, R12 ;  /* 0x000000232d0ce223 */ /* 0x040fe2000000000c */
[C---:B------:R-:W-:Y:S02]  /*8df0*/  @!P3 FFMA R8, R45.reuse, R37, R8 ;  /* 0x000000252d08b223 */ /* 0x040fe40000000008 */
[----:B------:R-:W-:Y:S01]  /*8e00*/  @!P1 FFMA R11, R45, R2, R11 ;  /* 0x000000022d0b9223 */ /* 0x000fe2000000000b */
[----:B------:R-:W-:Y:S06]  /*8e10*/  @P2 BRA `(.L_x_2851) ;  /* 0xfffffff800ac2947 */ /* 0x000fec000383ffff */
[----:B------:R-:W-:-:S07]  /*8e20*/  MOV R4, UR7 ;  /* 0x0000000700047c02 */ /* 0x000fce0008000f00 */
.L_x_2850:
[----:B------:R-:W-:-:S09]  /*8e30*/  UISETP.NE.AND UP1, UPT, UR4, URZ, UPT ;  /* 0x000000ff0400728c */ /* 0x000fd2000bf25270 */
[----:B------:R-:W-:Y:S05]  /*8e40*/  BRA.U !UP1, `(.L_x_2849) ;  /* 0x00000005091c7547 */ /* 0x000fea000b800000 */
[----:B------:R-:W0:Y:S01]  /*8e50*/  LDCU UR6, c[0x0][0x3c8] ;  /* 0x00007900ff0677ac */ /* 0x000e220008000800 */
[C---:B------:R-:W-:Y:S02]  /*8e60*/  VIADD R2, R9.reuse, 0x20 ;  /* 0x0000002009027836 */ /* 0x040fe40000000000 */
[C---:B------:R-:W-:Y:S01]  /*8e70*/  VIADD R6, R9.reuse, 0x60 ;  /* 0x0000006009067836 */ /* 0x040fe20000000000 */
[----:B------:R-:W1:Y:S01]  /*8e80*/  LDCU.64 UR14, c[0x0][0x398] ;  /* 0x00007300ff0e77ac */ /* 0x000e620008000a00 */
[----:B0-----:R-:W-:Y:S01]  /*8e90*/  IMAD R16, R4, UR6, RZ ;  /* 0x0000000604107c24 */ /* 0x001fe2000f8e02ff */
[----:B------:R-:W-:Y:S02]  /*8ea0*/  ISETP.GE.AND P0, PT, R2, UR6, PT ;  /* 0x0000000602007c0c */ /* 0x000fe4000bf06270 */
[----:B------:R-:W-:Y:S02]  /*8eb0*/  IADD3 R2, PT, PT, R9, 0x40, RZ ;  /* 0x0000004009027810 */ /* 0x000fe40007ffe0ff */
[----:B------:R-:W-:-:S02]  /*8ec0*/  SHF.R.S32.HI R3, RZ, 0x1f, R16 ;  /* 0x0000001fff037819 */ /* 0x000fc40000011410 */
[C---:B------:R-:W-:Y:S02]  /*8ed0*/  IADD3 R5, P4, P5, R9.reuse, R16, R0 ;  /* 0x0000001009057210 */ /* 0x040fe40007d9e000 */
[----:B------:R-:W-:Y:S02]  /*8ee0*/  ISETP.GE.AND P1, PT, R2, UR6, PT ;  /* 0x0000000602007c0c */ /* 0x000fe4000bf26270 */
        /* <DEDUP_REMOVED lines=9> */
[----:B------:R-:W-:Y:S01]  /*8f80*/  LEA R15, R4, R55, 0x2 ;  /* 0x00000037040f7211 */ /* 0x000fe200078e10ff */
[----:B------:R-:W-:-:S04]  /*8f90*/  UISETP.NE.AND UP1, UPT, UR4, 0x1, UPT ;  /* 0x000000010400788c */ /* 0x000fc8000bf25270 */
[----:B------:R-:W0:Y:S01]  /*8fa0*/  LDS R17, [R15+0x4] ;  /* 0x000004000f117984 */ /* 0x000e220000000800 */
        /* <DEDUP_REMOVED lines=8> */
[----:B------:R-:W-:Y:S06]  /*9030*/  BRA.U !UP1, `(.L_x_2849) ;  /* 0x0000000109a07547 */ /* 0x000fec000b800000 */
[----:B------:R-:W-:Y:S01]  /*9040*/  VIADD R16, R16, UR6 ;  /* 0x0000000610107c36 */ /* 0x000fe20008000000 */
[----:B------:R-:W0:Y:S04]  /*9050*/  LDS R17, [R15+0x8] ;  /* 0x000008000f117984 */ /* 0x000e280000000800 */
        /* <DEDUP_REMOVED lines=10> */
[----:B--2---:R-:W-:-:S02]  /*9100*/  @!P2 HADD2.F32 R5, -RZ, R4.H0_H0 ;  /* 0x20000004ff05a230 */ /* 0x004fc40000004100 */
        /* <DEDUP_REMOVED lines=8> */
[----:B------:R-:W-:Y:S01]  /*9190*/  IADD3 R2, PT, PT, R16, UR6, RZ ;  /* 0x0000000610027c10 */ /* 0x000fe2000fffe0ff */
[----:B------:R-:W0:Y:S03]  /*91a0*/  LDS R15, [R15+0xc] ;  /* 0x00000c000f0f7984 */ /* 0x000e260000000800 */
        /* <DEDUP_REMOVED lines=11> */
[C---:B0-----:R-:W-:Y:S01]  /*9260*/  @!P2 FFMA R12, R15.reuse, R5, R12 ;  /* 0x000000050f0ca223 */ /* 0x041fe2000000000c */
[----:B----4-:R-:W-:Y:S02]  /*9270*/  @!P1 HADD2.F32 R9, -RZ, R9.H0_H0 ;  /* 0x20000009ff099230 */ /* 0x010fe40000004100 */
[C---:B------:R-:W-:Y:S01]  /*9280*/  @!P0 FFMA R10, R15.reuse, R7, R10 ;  /* 0x000000070f0a8223 */ /* 0x040fe2000000000a */
[----:B------:R-:W-:Y:S02]  /*9290*/  @!P3 HADD2.F32 R4, -RZ, R13.H0_H0 ;  /* 0x2000000dff04b230 */ /* 0x000fe40000004100 */
[----:B------:R-:W-:-:S03]  /*92a0*/  @!P1 FFMA R8, R15, R9, R8 ;  /* 0x000000090f089223 */ /* 0x000fc60000000008 */
[----:B------:R-:W-:-:S07]  /*92b0*/  @!P3 FFMA R11, R15, R4, R11 ;  /* 0x000000040f0bb223 */ /* 0x000fce000000000b */
.L_x_2849:
[----:B------:R-:W0:Y:S01]  /*92c0*/  LDC R5, c[0x0][0x3c8] ;  /* 0x0000f200ff057b82 */ /* 0x000e220000000800 */
[----:B------:R-:W1:Y:S01]  /*92d0*/  LDCU.64 UR14, c[0x0][0x3b8] ;  /* 0x00007700ff0e77ac */ /* 0x000e620008000a00 */
[----:B------:R-:W-:Y:S01]  /*92e0*/  IMAD.IADD R6, R54, 0x1, R50 ;  /* 0x0000000136067824 */ /* 0x000fe200078e0232 */
[----:B------:R-:W-:Y:S03]  /*92f0*/  BSSY.RECONVERGENT B0, `(.L_x_2852) ;  /* 0x000001b000007945 */ /* 0x000fe60003800200 */
[C---:B------:R-:W-:Y:S01]  /*9300*/  VIADD R4, R6.reuse, 0x40 ;  /* 0x0000004006047836 */ /* 0x040fe20000000000 */
[C---:B------:R-:W-:Y:S02]  /*9310*/  IADD3 R2, PT, PT, R6.reuse, 0x20, RZ ;  /* 0x0000002006027810 */ /* 0x040fe40007ffe0ff */
[----:B------:R-:W-:Y:S02]  /*9320*/  IADD3 R3, P4, PT, R53, R6, RZ ;  /* 0x0000000635037210 */ /* 0x000fe40007f9e0ff */
[----:B0-----:R-:W-:-:S02]  /*9330*/  ISETP.GE.AND P3, PT, R6, R5, PT ;  /* 0x000000050600720c */ /* 0x001fc40003f66270 */
[-C--:B------:R-:W-:Y:S02]  /*9340*/  ISETP.GE.AND P2, PT, R2, R5.reuse, PT ;  /* 0x000000050200720c */ /* 0x080fe40003f46270 */
[----:B------:R-:W-:Y:S02]  /*9350*/  IADD3 R2, PT, PT, R6, 0x60, RZ ;  /* 0x0000006006027810 */ /* 0x000fe40007ffe0ff */
[-C--:B------:R-:W-:Y:S02]  /*9360*/  ISETP.GE.AND P1, PT, R4, R5.reuse, PT ;  /* 0x000000050400720c */ /* 0x080fe40003f26270 */
[----:B------:R-:W-:Y:S01]  /*9370*/  ISETP.GE.AND P0, PT, R2, R5, PT ;  /* 0x000000050200720c */ /* 0x000fe20003f06270 */
[----:B------:R-:W-:Y:S01]  /*9380*/  IMAD.X R2, RZ, RZ, R58, P4 ;  /* 0x000000ffff027224 */ /* 0x000fe200020e063a */
[----:B-1----:R-:W-:-:S04]  /*9390*/  LEA R13, P4, R3, UR14, 0x1 ;  /* 0x0000000e030d7c11 */ /* 0x002fc8000f8808ff */
[----:B------:R-:W-:Y:S01]  /*93a0*/  LEA.HI.X R3, R3, UR15, R2, 0x1, P4 ;  /* 0x0000000f03037c11 */ /* 0x000fe2000a0f0c02 */
[----:B------:R-:W-:Y:S08]  /*93b0*/  @P3 BRA `(.L_x_2853) ;  /* 0x0000000000383947 */ /* 0x000ff00003800000 */
[----:B------:R-:W-:Y:S01]  /*93c0*/  LOP3.LUT R2, R13, 0xfffffffd, RZ, 0xc0, !PT ;  /* 0xfffffffd0d027812 */ /* 0x000fe200078ec0ff */
[----:B-----5:R-:W-:Y:S01]  /*93d0*/  FMUL R12, R51, R12 ;  /* 0x0000000c330c7220 */ /* 0x020fe20000400000 */
[----:B------:R-:W-:-:S03]  /*93e0*/  LOP3.LUT R4, R13, 0x2, RZ, 0xc0, !PT ;  /* 0x000000020d047812 */ /* 0x000fc600078ec0ff */
[----:B------:R0:W5:Y:S01]  /*93f0*/  LD.E R7, desc[UR10][R2.64] ;  /* 0x0000000a02077980 */ /* 0x000162000c101900 */
[----:B------:R-:W-:Y:S02]  /*9400*/  ISETP.EQ.U32.AND P3, PT, R4, RZ, PT ;  /* 0x000000ff0400720c */ /* 0x000fe40003f62070 */
[----:B------:R-:W-:Y:S02]  /*9410*/  MOV R4, 0x3254 ;  /* 0x0000325400047802 */ /* 0x000fe40000000f00 */
[----:B------:R-:W-:Y:S02]  /*9420*/  F2FP.F16.F32.PACK_AB R12, RZ, R12 ;  /* 0x0000000cff0c723e */ /* 0x000fe400000000ff */
[----:B------:R-:W-:-:S07]  /*9430*/  SEL R6, R4, 0x7610, P3 ;  /* 0x0000761004067807 */ /* 0x000fce0001800000 */
.L_x_2854:
[----:B-----5:R-:W-:-:S05]  /*9440*/  HADD2 R4, R7, R12.H0_H0 ;  /* 0x2000000c07047230 */ /* 0x020fca0000000000 */
[----:B------:R-:W-:-:S06]  /*9450*/  PRMT R4, R7, R6, R4 ;  /* 0x0000000607047216 */ /* 0x000fcc0000000004 */
[----:B------:R-:W2:Y:S02]  /*9460*/  ATOM.E.CAS.STRONG.GPU PT, R4, [R2], R7, R4 ;  /* 0x000000070204738b */ /* 0x000ea400001ee104 */
[----:B--2---:R-:W-:Y:S01]  /*9470*/  ISETP.NE.U32.AND P3, PT, R4, R7, PT ;  /* 0x000000070400720c */ /* 0x004fe20003f65070 */
[----:B------:R-:W-:-:S12]  /*9480*/  IMAD.MOV.U32 R7, RZ, RZ, R4 ;  /* 0x000000ffff077224 */ /* 0x000fd800078e0004 */
[----:B------:R-:W-:Y:S05]  /*9490*/  @P3 BRA `(.L_x_2854) ;  /* 0xfffffffc00e83947 */ /* 0x000fea000383ffff */
.L_x_2853:
[----:B------:R-:W-:Y:S05]  /*94a0*/  BSYNC.RECONVERGENT B0 ;  /* 0x0000000000007941 */ /* 0x000fea0003800200 */
.L_x_2852:
        /* <DEDUP_REMOVED lines=12> */
.L_x_2857:
[----:B-----5:R-:W-:-:S05]  /*9570*/  HADD2 R4, R9, R10.H0_H0 ;  /* 0x2000000a09047230 */ /* 0x020fca0000000000 */
[----:B------:R-:W-:-:S06]  /*9580*/  PRMT R4, R9, R12, R4 ;  /* 0x0000000c09047216 */ /* 0x000fcc0000000004 */
[----:B------:R-:W2:Y:S02]  /*9590*/  ATOM.E.CAS.STRONG.GPU PT, R4, [R6], R9, R4 ;  /* 0x000000090604738b */ /* 0x000ea400001ee104 */
[----:B--2---:R-:W-:Y:S02]  /*95a0*/  ISETP.NE.U32.AND P2, PT, R4, R9, PT ;  /* 0x000000090400720c */ /* 0x004fe40003f45070 */
[----:B------:R-:W-:-:S11]  /*95b0*/  MOV R9, R4 ;  /* 0x0000000400097202 */ /* 0x000fd60000000f00 */
[----:B------:R-:W-:Y:S05]  /*95c0*/  @P2 BRA `(.L_x_2857) ;  /* 0xfffffffc00e82947 */ /* 0x000fea000383ffff */
.L_x_2856:
[----:B------:R-:W-:Y:S05]  /*95d0*/  BSYNC.RECONVERGENT B0 ;  /* 0x0000000000007941 */ /* 0x000fea0003800200 */
.L_x_2855:
[----:B------:R-:W-:Y:S04]  /*95e0*/  BSSY.RECONVERGENT B0, `(.L_x_2858) ;  /* 0x0000012000007945 */ /* 0x000fe80003800200 */
[----:B------:R-:W-:Y:S05]  /*95f0*/  @P1 BRA `(.L_x_2859) ;  /* 0x0000000000401947 */ /* 0x000fea0003800000 */
[----:B------:R-:W-:Y:S01]  /*9600*/  IADD3 R15, P1, PT, R13, 0x80, RZ ;  /* 0x000000800d0f7810 */ /* 0x000fe20007f3e0ff */
[----:B------:R-:W-:Y:S02]  /*9610*/  HFMA2 R10, -RZ, RZ, 0, 0.19775390625 ;  /* 0x00003254ff0a7431 */ /* 0x000fe400000001ff */
[----:B-----5:R-:W-:Y:S01]  /*9620*/  FMUL R8, R51, R8 ;  /* 0x0000000833087220 */ /* 0x020fe20000400000 */
[C---:B-1----:R-:W-:Y:S01]  /*9630*/  LOP3.LUT R6, R15.reuse, 0xfffffffd, RZ, 0xc0, !PT ;  /* 0xfffffffd0f067812 */ /* 0x042fe200078ec0ff */
[----:B------:R-:W-:Y:S01]  /*9640*/  IMAD.X R7, RZ, RZ, R3, P1 ;  /* 0x000000ffff077224 */ /* 0x000fe200008e0603 */
[----:B------:R-:W-:Y:S02]  /*9650*/  LOP3.LUT R4, R15, 0x2, RZ, 0xc0, !PT ;  /* 0x000000020f047812 */ /* 0x000fe400078ec0ff */
[----:B------:R-:W-:Y:S02]  /*9660*/  F2FP.F16.F32.PACK_AB R8, RZ, R8 ;  /* 0x00000008ff08723e */ /* 0x000fe400000000ff */
[----:B------:R1:W5:Y:S01]  /*9670*/  LD.E R9, desc[UR10][R6.64] ;  /* 0x0000000a06097980 */ /* 0x000362000c101900 */
[----:B------:R-:W-:-:S04]  /*9680*/  ISETP.EQ.U32.AND P1, PT, R4, RZ, PT ;  /* 0x000000ff0400720c */ /* 0x000fc80003f22070 */
[----:B------:R-:W-:-:S09]  /*9690*/  SEL R10, R10, 0x7610, P1 ;  /* 0x000076100a0a7807 */ /* 0x000fd20000800000 */
.L_x_2860:
[----:B-----5:R-:W-:-:S05]  /*96a0*/  HADD2 R4, R9, R8.H0_H0 ;  /* 0x2000000809047230 */ /* 0x020fca0000000000 */
[----:B------:R-:W-:-:S06]  /*96b0*/  PRMT R4, R9, R10, R4 ;  /* 0x0000000a09047216 */ /* 0x000fcc0000000004 */
[----:B------:R-:W2:Y:S02]  /*96c0*/  ATOM.E.CAS.STRONG.GPU PT, R4, [R6], R9, R4 ;  /* 0x000000090604738b */ /* 0x000ea400001ee104 */
[----:B--2---:R-:W-:Y:S01]  /*96d0*/  ISETP.NE.U32.AND P1, PT, R4, R9, PT ;  /* 0x000000090400720c */ /* 0x004fe20003f25070 */
[----:B------:R-:W-:-:S12]  /*96e0*/  IMAD.MOV.U32 R9, RZ, RZ, R4 ;  /* 0x000000ffff097224 */ /* 0x000fd800078e0004 */
[----:B------:R-:W-:Y:S05]  /*96f0*/  @P1 BRA `(.L_x_2860) ;  /* 0xfffffffc00e81947 */ /* 0x000fea000383ffff */
.L_x_2859:
[----:B------:R-:W-:Y:S05]  /*9700*/  BSYNC.RECONVERGENT B0 ;  /* 0x0000000000007941 */ /* 0x000fea0003800200 */
.L_x_2858:
        /* <DEDUP_REMOVED lines=12> */
.L_x_2863:
[----:B-----5:R-:W-:-:S05]  /*97d0*/  HADD2 R4, R7, R11.H0_H0 ;  /* 0x2000000b07047230 */ /* 0x020fca0000000000 */
[----:B------:R-:W-:-:S06]  /*97e0*/  PRMT R4, R7, R6, R4 ;  /* 0x0000000607047216 */ /* 0x000fcc0000000004 */
[----:B------:R-:W2:Y:S02]  /*97f0*/  ATOM.E.CAS.STRONG.GPU PT, R4, [R2], R7, R4 ;  /* 0x000000070204738b */ /* 0x000ea400001ee104 */
[----:B--2---:R-:W-:Y:S02]  /*9800*/  ISETP.NE.U32.AND P0, PT, R4, R7, PT ;  /* 0x000000070400720c */ /* 0x004fe40003f05070 */
[----:B------:R-:W-:-:S11]  /*9810*/  MOV R7, R4 ;  /* 0x0000000400077202 */ /* 0x000fd60000000f00 */
[----:B------:R-:W-:Y:S05]  /*9820*/  @P0 BRA `(.L_x_2863) ;  /* 0xfffffffc00e80947 */ /* 0x000fea000383ffff */
.L_x_2862:
[----:B------:R-:W-:Y:S05]  /*9830*/  BSYNC.RECONVERGENT B0 ;  /* 0x0000000000007941 */ /* 0x000fea0003800200 */
.L_x_2861:
[----:B------:R-:W-:-:S05]  /*9840*/  VIADD R50, R50, 0x400 ;  /* 0x0000040032327836 */ /* 0x000fca0000000000 */
[----:B------:R-:W-:-:S13]  /*9850*/  ISETP.GE.AND P0, PT, R50, R5, PT ;  /* 0x000000053200720c */ /* 0x000fda0003f06270 */
[----:B------:R-:W-:Y:S05]  /*9860*/  @!P0 BRA `(.L_x_2864) ;  /* 0xffffffec00b08947 */ /* 0x000fea000383ffff */
[----:B------:R-:W-:Y:S05]  /*9870*/  EXIT ;  /* 0x000000000000794d */ /* 0x000fea0003800000 */
        .weak           $__internal_23_$__cuda_sm3x_div_rn_noftz_f32_slowpath
        .type           $__internal_23_$__cuda_sm3x_div_rn_noftz_f32_slowpath,@function
        .size           $__internal_23_$__cuda_sm3x_div_rn_noftz_f32_slowpath,(.L_x_4645 - $__internal_23_$__cuda_sm3x_div_rn_noftz_f32_slowpath)
$__internal_23_$__cuda_sm3x_div_rn_noftz_f32_slowpath:
        /* <DEDUP_REMOVED lines=34> */
.L_x_2866:
        /* <DEDUP_REMOVED lines=51> */
.L_x_2873:
[----:B------:R-:W-:-:S04]  /*9dd0*/  LOP3.LUT R7, R7, 0x80000000, RZ, 0xc0, !PT ;  /* 0x8000000007077812 */ /* 0x000fc800078ec0ff */
[----:B------:R-:W-:Y:S01]  /*9de0*/  LOP3.LUT R7, R7, 0x7f800000, RZ, 0xfc, !PT ;  /* 0x7f80000007077812 */ /* 0x000fe200078efcff */
[----:B------:R-:W-:Y:S06]  /*9df0*/  BRA `(.L_x_2874) ;  /* 0x0000000000047947 */ /* 0x000fec0003800000 */
.L_x_2872:
[----:B------:R-:W-:-:S07]  /*9e00*/  LEA R7, R8, R7, 0x17 ;  /* 0x0000000708077211 */ /* 0x000fce00078eb8ff */
.L_x_2874:
[----:B------:R-:W-:Y:S05]  /*9e10*/  BSYNC.RECONVERGENT B4 ;  /* 0x0000000000047941 */ /* 0x000fea0003800200 */
.L_x_2871:
[----:B------:R-:W-:Y:S05]  /*9e20*/  BRA `(.L_x_2875) ;  /* 0x0000000000207947 */ /* 0x000fea0003800000 */
.L_x_2870:
[----:B------:R-:W-:-:S04]  /*9e30*/  LOP3.LUT R7, R8, 0x80000000, R7, 0x48, !PT ;  /* 0x8000000008077812 */ /* 0x000fc800078e4807 */
[----:B------:R-:W-:Y:S01]  /*9e40*/  LOP3.LUT R7, R7, 0x7f800000, RZ, 0xfc, !PT ;  /* 0x7f80000007077812 */ /* 0x000fe200078efcff */
[----:B------:R-:W-:Y:S06]  /*9e50*/  BRA `(.L_x_2875) ;  /* 0x0000000000147947 */ /* 0x000fec0003800000 */
.L_x_2869:
[----:B------:R-:W-:Y:S01]  /*9e60*/  LOP3.LUT R7, R8, 0x80000000, R7, 0x48, !PT ;  /* 0x8000000008077812 */ /* 0x000fe200078e4807 */
[----:B------:R-:W-:Y:S06]  /*9e70*/  BRA `(.L_x_2875) ;  /* 0x00000000000c7947 */ /* 0x000fec0003800000 */
.L_x_2868:
[----:B------:R-:W0:Y:S01]  /*9e80*/  MUFU.RSQ R7, -QNAN ;  /* 0xffc0000000077908 */ /* 0x000e220000001400 */
[----:B------:R-:W-:Y:S05]  /*9e90*/  BRA `(.L_x_2875) ;  /* 0x0000000000047947 */ /* 0x000fea0003800000 */
.L_x_2867:
[----:B------:R-:W-:-:S07]  /*9ea0*/  FADD.FTZ R7, R7, R8 ;  /* 0x0000000807077221 */ /* 0x000fce0000010000 */
.L_x_2875:
[----:B------:R-:W-:Y:S05]  /*9eb0*/  BSYNC.RECONVERGENT B3 ;  /* 0x0000000000037941 */ /* 0x000fea0003800200 */
.L_x_2865:
[----:B------:R-:W-:Y:S02]  /*9ec0*/  HFMA2 R11, -RZ, RZ, 0, 0 ;  /* 0x00000000ff0b7431 */ /* 0x000fe400000001ff */
[----:B0-----:R-:W-:Y:S02]  /*9ed0*/  IMAD.MOV.U32 R3, RZ, RZ, R7 ;  /* 0x000000ffff037224 */ /* 0x001fe400078e0007 */
[----:B------:R-:W-:Y:S05]  /*9ee0*/  RET.REL.NODEC R10 `(_Z17moe_expert_kernelI6__halfLb1EEvPKT_S3_S3_S3_PKfPKiS7_PS1_iiiiii) ;  /* 0xffffff600a447950 */ /* 0x000fea0003c3ffff */
.L_x_2876:
        /* <DEDUP_REMOVED lines=9> */
.L_x_4645:


//--------------------- .text._Z25moe_batched_expert_kernelIfLb0EEvPKT_S2_S2_S2_PKfPKiS6_PS0_iiiiii --------------------------
	.section	.text._Z25moe_batched_expert_kernelIfLb0EEvPKT_S2_S2_S2_PKfPKiS6_PS0_iiiiii,"ax",@progbits
	.align	128
        .global         _Z25moe_batched_expert_kernelIfLb0EEvPKT_S2_S2_S2_PKfPKiS6_PS0_iiiiii
        .type           _Z25moe_batched_expert_kernelIfLb0EEvPKT_S2_S2_S2_PKfPKiS6_PS0_iiiiii,@function
        .size           _Z25moe_batched_expert_kernelIfLb0EEvPKT_S2_S2_S2_PKfPKiS6_PS0_iiiiii,(.L_x_4646 - _Z25moe_batched_expert_kernelIfLb0EEvPKT_S2_S2_S2_PKfPKiS6_PS0_iiiiii)
        .other          _Z25moe_batched_expert_kernelIfLb0EEvPKT_S2_S2_S2_PKfPKiS6_PS0_iiiiii,@"STO_CUDA_ENTRY STV_DEFAULT"
_Z25moe_batched_expert_kernelIfLb0EEvPKT_S2_S2_S2_PKfPKiS6_PS0_iiiiii:
.text._Z25moe_batched_expert_kernelIfLb0EEvPKT_S2_S2_S2_PKfPKiS6_PS0_iiiiii:
[----:B------:R-:W-:Y:S01]  /*0000*/  LDC R1, c[0x0][0x37c] ;  /* 0x0000df00ff017b82 */ /* 0x000fe20000000800 */
[----:B------:R-:W0:Y:S01]  /*0010*/  S2R R6, SR_CTAID.X ;  /* 0x0000000000067919 */ /* 0x000e220000002500 */
[----:B------:R-:W1:Y:S06]  /*0020*/  LDCU UR10, c[0x0][0x3c8] ;  /* 0x00007900ff0a77ac */ /* 0x000e6c0008000800 */
[----:B------:R-:W2:Y:S01]  /*0030*/  LDC.64 R4, c[0x0][0x3a8] ;  /* 0x0000ea00ff047b82 */ /* 0x000ea20000000a00 */
[----:B------:R-:W3:Y:S01]  /*0040*/  S2R R0, SR_TID.X ;  /* 0x0000000000007919 */ /* 0x000ee20000002100 */
[----:B------:R-:W4:Y:S01]  /*0050*/  LDCU UR8, c[0x0][0x3c4] ;  /* 0x00007880ff0877ac */ /* 0x000f220008000800 */
[----:B------:R-:W0:Y:S01]  /*0060*/  LDCU.64 UR6, c[0x0][0x358] ;  /* 0x00006b00ff0677ac */ /* 0x000e220008000a00 */
[----:B-1----:R-:W-:-:S02]  /*0070*/  UIADD3 UR11, UPT, UPT, UR10, -0x1, URZ ;  /* 0xffffffff0a0b7890 */ /* 0x002fc4000fffe0ff */
[----:B------:R-:W-:Y:S01]  /*0080*/  USHF.L.U32 UR12, UR10, 0x2, URZ ;  /* 0x000000020a0c7899 */ /* 0x000fe200080006ff */
[----:B0-----:R-:W-:-:S04]  /*0090*/  SHF.L.U32 R6, R6, 0x2, RZ ;  /* 0x0000000206067819 */ /* 0x001fc800000006ff */
[C---:B----4-:R-:W-:Y:S01]  /*00a0*/  ISETP.GE.AND P0, PT, R6.reuse, UR8, PT ;  /* 0x0000000806007c0c */ /* 0x050fe2000bf06270 */
[----:B--2---:R-:W-:Y:S01]  /*00b0*/  IMAD.WIDE R4, R6, 0x4, R4 ;  /* 0x0000000406047825 */ /* 0x004fe200078e0204 */
[C---:B---3--:R-:W-:Y:S02]  /*00c0*/  IADD3 R31, PT, PT, -R0.reuse, UR11, RZ ;  /* 0x0000000b001f7c10 */ /* 0x048fe4000fffe1ff */
[----:B------:R-:W-:Y:S02]  /*00d0*/  SHF.R.U32.HI R7, RZ, 0x5, R0 ;  /* 0x00000005ff077819 */ /* 0x000fe40000011600 */
[----:B------:R-:W-:Y:S02]  /*00e0*/  LEA.HI R2, R31, 0x1, RZ, 0x18 ;  /* 0x000000011f027811 */ /* 0x000fe400078fc0ff */
[----:B------:R-:W-:Y:S02]  /*00f0*/  LOP3.LUT R8, R0, 0x1f, RZ, 0xc0, !PT ;  /* 0x0000001f00087812 */ /* 0x000fe400078ec0ff */
[----:B------:R-:W-:-:S02]  /*0100*/  LOP3.LUT R33, R2, 0x3, RZ, 0xc0, !PT ;  /* 0x0000000302217812 */ /* 0x000fc400078ec0ff */
[----:B------:R-:W-:Y:S02]  /*0110*/  LOP3.LUT R34, R2, 0x7, RZ, 0xc0, !PT ;  /* 0x0000000702227812 */ /* 0x000fe400078ec0ff */
[----:B------:R-:W-:Y:S01]  /*0120*/  IADD3 R32, PT, PT, R33, -0x1, RZ ;  /* 0xffffffff21207810 */ /* 0x000fe20007ffe0ff */
[----:B------:R-:W-:Y:S06]  /*0130*/  @P0 BRA `(.L_x_2877) ;  /* 0x0000000400840947 */ /* 0x000fec0003800000 */
        /* <DEDUP_REMOVED lines=9> */
[----:B--2---:R-:W-:-:S05]  /*01d0*/  IMAD R3, R3, UR10, RZ ;  /* 0x0000000a03037c24 */ /* 0x004fca000f8e02ff */
[----:B------:R-:W-:-:S03]  /*01e0*/  SHF.R.S32.HI R18, RZ, 0x1f, R3 ;  /* 0x0000001fff127819 */ /* 0x000fc60000011403 */
[----:B------:R-:W-:Y:S05]  /*01f0*/  @!P0 BRA `(.L_x_2880) ;  /* 0x00000000007c8947 */ /* 0x000fea0003800000 */
[----:B------:R-:W1:Y:S01]  /*0200*/  S2R R13, SR_CgaCtaId ;  /* 0x00000000000d7919 */ /* 0x000e620000008800 */
[----:B------:R-:W-:Y:S01]  /*0210*/  MOV R10, 0x400 ;  /* 0x00000400000a7802 */ /* 0x000fe20000000f00 */
[----:B------:R-:W-:Y:S01]  /*0220*/  HFMA2 R12, -RZ, RZ, 0, 0 ;  /* 0x00000000ff0c7431 */ /* 0x000fe200000001ff */
[----:B------:R-:W-:Y:S02]  /*0230*/  LOP3.LUT R9, R2, 0x1fffff8, RZ, 0xc0, !PT ;  /* 0x01fffff802097812 */ /* 0x000fe400078ec0ff */
[----:B------:R-:W-:Y:S02]  /*0240*/  MOV R14, R0 ;  /* 0x00000000000e7202 */ /* 0x000fe40000000f00 */
[----:B-1----:R-:W-:-:S07]  /*0250*/  LEA R13, R13, R10, 0x18 ;  /* 0x0000000a0d0d7211 */ /* 0x002fce00078ec0ff */
.L_x_2881:
        /* <DEDUP_REMOVED lines=25> */
.L_x_2880:
[----:B0-----:R-:W-:Y:S05]  /*03f0*/  BSYNC.RECONVERGENT B1 ;  /* 0x0000000000017941 */ /* 0x001fea0003800200 */
.L_x_2879:
        /* <DEDUP_REMOVED lines=23> */
.L_x_2883:
[----:B------:R-:W-:Y:S05]  /*0570*/  BSYNC.RECONVERGENT B1 ;  /* 0x0000000000017941 */ /* 0x000fea0003800200 */
.L_x_2882:
[----:B------:R-:W-:Y:S05]  /*0580*/  @!P1 BRA `(.L_x_2878) ;  /* 0x00000000006c9947 */ /* 0x000fea0003800000 */
[----:B------:R-:W-:Y:S02]  /*0590*/  ISETP.NE.AND P1, PT, R32, RZ, PT ;  /* 0x000000ff2000720c */ /* 0x000fe40003f25270 */
[----:B------:R-:W-:-:S11]  /*05a0*/  LOP3.LUT P0, RZ, R31, 0x100, RZ, 0xc0, !PT ;  /* 0x000001001fff7812 */ /* 0x000fd6000780c0ff */
[----:B------:R-:W2:Y:S01]  /*05b0*/  @P1 S2R R10, SR_CgaCtaId ;  /* 0x00000000000a1919 */ /* 0x000ea20000008800 */
[----:B0-----:R-:W0:Y:S01]  /*05c0*/  @P1 LDC.64 R12, c[0x0][0x380] ;  /* 0x0000e000ff0c1b82 */ /* 0x001e220000000a00 */
[----:B------:R-:W-:-:S07]  /*05d0*/  @P1 MOV R9, 0x400 ;  /* 0x0000040000091802 */ /* 0x000fce0000000f00 */
[----:B-1----:R-:W1:Y:S01]  /*05e0*/  @!P0 LDC.64 R22, c[0x0][0x380] ;  /* 0x0000e000ff168b82 */ /* 0x002e620000000a00 */
        /* <DEDUP_REMOVED lines=11> */
[----:B------:R-:W2:Y:S04]  /*06a0*/  @P1 LDG.E.CONSTANT R9, desc[UR6][R12.64] ;  /* 0x000000060c091981 */ /* 0x000ea8000c1e9900 */
[----:B------:R-:W3:Y:S04]  /*06b0*/  @P1 LDG.E.CONSTANT R15, desc[UR6][R12.64+0x400] ;  /* 0x000400060c0f1981 */ /* 0x000ee8000c1e9900 */
[----:B------:R-:W4:Y:S01]  /*06c0*/  @!P0 LDG.E.CONSTANT R10, desc[UR6][R10.64] ;  /* 0x000000060a0a8981 */ /* 0x000f22000c1e9900 */
[----:B------:R-:W-:Y:S01]  /*06d0*/  @!P0 MOV R3, 0x400 ;  /* 0x0000040000038802 */ /* 0x000fe20000000f00 */
[----:B------:R-:W0:Y:S03]  /*06e0*/  @!P0 S2R R16, SR_CgaCtaId ;  /* 0x0000000000108919 */ /* 0x000e260000008800 */
[----:B0-----:R-:W-:-:S04]  /*06f0*/  @!P0 LEA R3, R16, R3, 0x18 ;  /* 0x0000000310038211 */ /* 0x001fc800078ec0ff */
[----:B------:R-:W-:Y:S01]  /*0700*/  @!P0 LEA R3, R14, R3, 0x2 ;  /* 0x000000030e038211 */ /* 0x000fe200078e10ff */
[----:B--2---:R2:W-:Y:S04]  /*0710*/  @P1 STS [R20], R9 ;  /* 0x0000000914001388 */ /* 0x0045e80000000800 */
[----:B---3--:R2:W-:Y:S04]  /*0720*/  @P1 STS [R20+0x400], R15 ;  /* 0x0004000f14001388 */ /* 0x0085e80000000800 */
[----:B----4-:R2:W-:Y:S02]  /*0730*/  @!P0 STS [R3], R10 ;  /* 0x0000000a03008388 */ /* 0x0105e40000000800 */
.L_x_2878:
[----:B0-----:R-:W-:Y:S05]  /*0740*/  BSYNC.RECONVERGENT B0 ;  /* 0x0000000000007941 */ /* 0x001fea0003800200 */
.L_x_2877:
[----:B--2---:R-:W-:-:S04]  /*0750*/  IADD3 R9, PT, PT, R6, 0x1, RZ ;  /* 0x0000000106097810 */ /* 0x004fc80007ffe0ff */
[----:B------:R-:W-:-:S13]  /*0760*/  ISETP.GE.AND P0, PT, R9, UR8, PT ;  /* 0x0000000809007c0c */ /* 0x000fda000bf06270 */
        /* <DEDUP_REMOVED lines=13> */
[----:B------:R-:W2:Y:S01]  /*0840*/  S2R R11, SR_CgaCtaId ;  /* 0x00000000000b7919 */ /* 0x000ea20000008800 */
[----:B------:R-:W-:Y:S01]  /*0850*/  MOV R10, 0x400 ;  /* 0x00000400000a7802 */ /* 0x000fe20000000f00 */
[----:B------:R-:W-:Y:S01]  /*0860*/  HFMA2 R12, -RZ, RZ, 0, 0 ;  /* 0x00000000ff0c7431 */ /* 0x000fe200000001ff */
[----:B------:R-:W-:Y:S02]  /*0870*/  LOP3.LUT R35, R2, 0x1fffff8, RZ, 0xc0, !PT ;  /* 0x01fffff802237812 */ /* 0x000fe400078ec0ff */
[----:B------:R-:W-:Y:S02]  /*0880*/  MOV R14, R0 ;  /* 0x00000000000e7202 */ /* 0x000fe40000000f00 */
[----:B--2---:R-:W-:-:S07]  /*0890*/  LEA R18, R11, R10, 0x18 ;  /* 0x0000000a0b127211 */ /* 0x004fce00078ec0ff */
.L_x_2888:
[----:B------:R-:W-:-:S05]  /*08a0*/  IADD3 R11, P0, PT, R3, R14, RZ ;  /* 0x0000000e030b7210 */ /* 0x000fca0007f1e0ff */
[----:B-12---:R-:W-:Y:S01]  /*08b0*/  IMAD.X R16, RZ, RZ, R22, P0 ;  /* 0x000000ffff107224 */ /* 0x006fe200000e0616 */
        /* <DEDUP_REMOVED lines=10> */
[----:B------:R-:W-:Y:S01]  /*0960*/  IADD3 R15, PT, PT, R14, UR10, RZ ;  /* 0x0000000a0e0f7c10 */ /* 0x000fe2000fffe0ff */
[----:B------:R-:W-:Y:S01]  /*0970*/  VIADD R12, R12, 0x8 ;  /* 0x000000080c0c7836 */ /* 0x000fe20000000000 */
[----:B------:R-:W-:-:S02]  /*0980*/  IADD3 R14, PT, PT, R14, 0x800, RZ ;  /* 0x000008000e0e7810 */ /* 0x000fc40007ffe0ff */
        /* <DEDUP_REMOVED lines=11> */
.L_x_2887:
[----:B0-----:R-:W-:Y:S05]  /*0a40*/  BSYNC.RECONVERGENT B1 ;  /* 0x0000000000017941 */ /* 0x001fea0003800200 */
.L_x_2886:
        /* <DEDUP_REMOVED lines=16> */
[C---:B------:R-:W-:Y:S01]  /*0b50*/  VIADD R13, R14.reuse, UR10 ;  /* 0x0000000a0e0d7c36 */ /* 0x040fe20008000000 */
[----:B------:R-:W-:Y:S01]  /*0b60*/  IADD3 R14, PT, PT, R14, 0x400, RZ ;  /* 0x000004000e0e7810 */ /* 0x000fe20007ffe0ff */
[----:B0-----:R-:W-:-:S06]  /*0b70*/  ULEA UR4, UR5, UR4, 0x18 ;  /* 0x0000000405047291 */ /* 0x001fcc000f8ec0ff */
[----:B------:R-:W-:-:S05]  /*0b80*/  LEA R13, R13, UR4, 0x2 ;  /* 0x000000040d0d7c11 */ /* 0x000fca000f8e10ff */
[----:B---3--:R0:W-:Y:S04]  /*0b90*/  STS [R13+0x4], R12 ;  /* 0x0000040c0d007388 */ /* 0x0081e80000000800 */
[----:B--2---:R0:W-:Y:S04]  /*0ba0*/  STS [R13+0x404], R16 ;  /* 0x000404100d007388 */ /* 0x0041e80000000800 */
[----:B----4-:R0:W-:Y:S04]  /*0bb0*/  STS [R13+0x804], R18 ;  /* 0x000804120d007388 */ /* 0x0101e80000000800 */
[----:B-----5:R0:W-:Y:S02]  /*0bc0*/  STS [R13+0xc04], R20 ;  /* 0x000c04140d007388 */ /* 0x0201e40000000800 */
.L_x_2890:
[----:B------:R-:W-:Y:S05]  /*0bd0*/  BSYNC.RECONVERGENT B1 ;  /* 0x0000000000017941 */ /* 0x000fea0003800200 */
.L_x_2889:
[----:B------:R-:W-:Y:S05]  /*0be0*/  @!P1 BRA `(.L_x_2885) ;  /* 0x0000000000749947 */ /* 0x000fea0003800000 */
[----:B------:R-:W-:Y:S02]  /*0bf0*/  ISETP.NE.AND P1, PT, R32, RZ, PT ;  /* 0x000000ff2000720c */ /* 0x000fe40003f25270 */
[----:B------:R-:W-:-:S11]  /*0c00*/  LOP3.LUT P3, RZ, R31, 0x100, RZ, 0xc0, !PT ;  /* 0x000001001fff7812 */ /* 0x000fd6000786c0ff */
[----:B0-2---:R-:W0:Y:S01]  /*0c10*/  @P1 LDC.64 R12, c[0x0][0x380] ;  /* 0x0000e000ff0c1b82 */ /* 0x005e220000000a00 */
[----:B------:R-:W-:Y:S02]  /*0c20*/  @P1 IADD3 R11, P2, PT, R3, R14, RZ ;  /* 0x0000000e030b1210 */ /* 0x000fe40007f5e0ff */
[C---:B-1----:R-:W-:Y:S01]  /*0c30*/  @P1 IADD3 R17, PT, PT, R14.reuse, UR10, RZ ;  /* 0x0000000a0e111c10 */ /* 0x042fe2000fffe0ff */
[----:B------:R-:W-:Y:S01]  /*0c40*/  @P1 VIADD R14, R14, 0x200 ;  /* 0x000002000e0e1836 */ /* 0x000fe20000000000 */
[----:B------:R-:W-:-:S03]  /*0c50*/  @P1 IADD3.X R16, PT, PT, RZ, R22, RZ, P2, !PT ;  /* 0x00000016ff101210 */ /* 0x000fc600017fe4ff */
[----:B------:R-:W1:Y:S01]  /*0c60*/  @!P3 LDC.64 R18, c[0x0][0x380] ;  /* 0x0000e000ff12bb82 */ /* 0x000e620000000a00 */
[----:B------:R-:W-:-:S04]  /*0c70*/  @!P3 IADD3 R3, P0, PT, R3, R14, RZ ;  /* 0x0000000e0303b210 */ /* 0x000fc80007f1e0ff */
[----:B------:R-:W-:Y:S02]  /*0c80*/  @!P3 IADD3.X R22, PT, PT, RZ, R22, RZ, P0, !PT ;  /* 0x00000016ff16b210 */ /* 0x000fe400007fe4ff */
        /* <DEDUP_REMOVED lines=11> */
[----:B0-----:R-:W-:Y:S01]  /*0d40*/  @P1 LEA R16, R16, R3, 0x18 ;  /* 0x0000000310101211 */ /* 0x001fe200078ec0ff */
[----:B------:R-:W-:Y:S01]  /*0d50*/  @!P3 VIADD R3, R14, UR10 ;  /* 0x0000000a0e03bc36 */ /* 0x000fe20008000000 */
[----:B-1----:R-:W-:-:S02]  /*0d60*/  @!P3 LEA R18, R21, R18, 0x18 ;  /* 0x000000121512b211 */ /* 0x002fc400078ec0ff */
[----:B------:R-:W-:Y:S02]  /*0d70*/  @P1 LEA R16, R17, R16, 0x2 ;  /* 0x0000001011101211 */ /* 0x000fe400078e10ff */
[----:B------:R-:W-:-:S03]  /*0d80*/  @!P3 LEA R3, R3, R18, 0x2 ;  /* 0x000000120303b211 */ /* 0x000fc600078e10ff */
[----:B--2---:R0:W-:Y:S04]  /*0d90*/  @P1 STS [R16+0x4], R15 ;  /* 0x0000040f10001388 */ /* 0x0041e80000000800 */
[----:B---3--:R0:W-:Y:S04]  /*0da0*/  @P1 STS [R16+0x404], R19 ;  /* 0x0004041310001388 */ /* 0x0081e80000000800 */
[----:B----4-:R0:W-:Y:S02]  /*0db0*/  @!P3 STS [R3+0x4], R10 ;  /* 0x0000040a0300b388 */ /* 0x0101e40000000800 */
.L_x_2885:
[----:B0-----:R-:W-:Y:S05]  /*0dc0*/  BSYNC.RECONVERGENT B0 ;  /* 0x0000000000007941 */ /* 0x001fea0003800200 */
.L_x_2884:
[----:B------:R-:W-:Y:S01]  /*0dd0*/  VIADD R10, R6, 0x2 ;  /* 0x00000002060a7836 */ /* 0x000fe20000000000 */
[----:B------:R-:W-:-:S04]  /*0de0*/  UIADD3 UR13, UPT, UPT, UR10, 0x1, URZ ;  /* 0x000000010a0d7890 */ /* 0x000fc8000fffe0ff */
[----:B------:R-:W-:-:S13]  /*0df0*/  ISETP.GE.AND P0, PT, R10, UR8, PT ;  /* 0x000000080a007c0c */ /* 0x000fda000bf06270 */
        /* <DEDUP_REMOVED lines=8> */
[----:B------:R-:W-:Y:S02]  /*0e80*/  ISETP.NE.AND P1, PT, R34, RZ, PT ;  /* 0x000000ff2200720c */ /* 0x000fe40003f25270 */
[----:B-12---:R-:W-:Y:S01]  /*0e90*/  MOV R16, R0 ;  /* 0x0000000000107202 */ /* 0x006fe20000000f00 */
[----:B---3--:R-:W-:-:S05]  /*0ea0*/  IMAD R3, R3, UR10, RZ ;  /* 0x0000000a03037c24 */ /* 0x008fca000f8e02ff */
        /* <DEDUP_REMOVED lines=8> */
.L_x_2895:
        /* <DEDUP_REMOVED lines=13> */
[----:B------:R-:W-:-:S03]  /*1000*/  IADD3 R11, PT, PT, R11, 0x8, RZ ;  /* 0x000000080b0b7810 */ /* 0x000fc60007ffe0ff */
[----:B------:R-:W-:Y:S01]  /*1010*/  IMAD R15, R15, 0x2, R16 ;  /* 0x000000020f0f7824 */ /* 0x000fe200078e0210 */
[----:B------:R-:W-:Y:S01]  /*1020*/  ISETP.NE.AND P0, PT, R11, R36, PT ;  /* 0x000000240b00720c */ /* 0x000fe20003f05270 */
[----:B------:R-:W-:-:S03]  /*1030*/  VIADD R16, R16, 0x800 ;  /* 0x0000080010107836 */ /* 0x000fc60000000000 */
[----:B------:R-:W-:-:S05]  /*1040*/  LEA R15, R15, R38, 0x2 ;  /* 0x000000260f0f7211 */ /* 0x000fca00078e10ff */
        /* <DEDUP_REMOVED lines=9> */
.L_x_2894:
[----:B0-----:R-:W-:Y:S05]  /*10e0*/  BSYNC.RECONVERGENT B1 ;  /* 0x0000000000017941 */ /* 0x001fea0003800200 */
.L_x_2893:
        /* <DEDUP_REMOVED lines=10> */
[----:B------:R-:W2:Y:S04]  /*1190*/  LDG.E.CONSTANT R11, desc[UR6][R12.64] ;  /* 0x000000060c0b7981 */ /* 0x000ea8000c1e9900 */
[----:B------:R-:W3:Y:S04]  /*11a0*/  LDG.E.CONSTANT R15, desc[UR6][R12.64+0x400] ;  /* 0x000400060c0f7981 */ /* 0x000ee8000c1e9900 */
[----:B------:R-:W4:Y:S04]  /*11b0*/  LDG.E.CONSTANT R17, desc[UR6][R12.64+0x800] ;  /* 0x000800060c117981 */ /* 0x000f28000c1e9900 */
[----:B------:R-:W5:Y:S01]  /*11c0*/  LDG.E.CONSTANT R19, desc[UR6][R12.64+0xc00] ;  /* 0x000c00060c137981 */ /* 0x000f62000c1e9900 */
[----:B------:R-:W0:Y:S01]  /*11d0*/  S2UR UR5, SR_CgaCtaId ;  /* 0x00000000000579c3 */ /* 0x000e220000008800 */
[----:B------:R-:W-:Y:S01]  /*11e0*/  MOV R23, UR13 ;  /* 0x0000000d00177c02 */ /* 0x000fe20008000f00 */
[----:B------:R-:W-:-:S04]  /*11f0*/  UMOV UR4, 0x400 ;  /* 0x0000040000047882 */ /* 0x000fc80000000000 */
[----:B------:R-:W-:Y:S01]  /*1200*/  IMAD R14, R23, 0x2, R16 ;  /* 0x00000002170e7824 */ /* 0x000fe200078e0210 */
[----:B------:R-:W-:Y:S01]  /*1210*/  IADD3 R16, PT, PT, R16, 0x400, RZ ;  /* 0x0000040010107810 */ /* 0x000fe20007ffe0ff */
[----:B0-----:R-:W-:-:S06]  /*1220*/  ULEA UR4, UR5, UR4, 0x18 ;  /* 0x0000000405047291 */ /* 0x001fcc000f8ec0ff */
[----:B------:R-:W-:-:S05]  /*1230*/  LEA R14, R14, UR4, 0x2 ;  /* 0x000000040e0e7c11 */ /* 0x000fca000f8e10ff */
[----:B--2---:R0:W-:Y:S04]  /*1240*/  STS [R14], R11 ;  /* 0x0000000b0e007388 */ /* 0x0041e80000000800 */
[----:B---3--:R0:W-:Y:S04]  /*1250*/  STS [R14+0x400], R15 ;  /* 0x0004000f0e007388 */ /* 0x0081e80000000800 */
[----:B----4-:R0:W-:Y:S04]  /*1260*/  STS [R14+0x800], R17 ;  /* 0x000800110e007388 */ /* 0x0101e80000000800 */
[----:B-----5:R0:W-:Y:S02]  /*1270*/  STS [R14+0xc00], R19 ;  /* 0x000c00130e007388 */ /* 0x0201e40000000800 */
.L_x_2897:
[----:B------:R-:W-:Y:S05]  /*1280*/  BSYNC.RECONVERGENT B1 ;  /* 0x0000000000017941 */ /* 0x000fea0003800200 */
.L_x_2896:
        /* <DEDUP_REMOVED lines=25> */
[----:B-1----:R-:W-:Y:S02]  /*1420*/  @!P3 LEA R20, R21, R20, 0x18 ;  /* 0x000000141514b211 */ /* 0x002fe400078ec0ff */
[----:B------:R-:W-:-:S03]  /*1430*/  @P1 LEA R18, R17, R18, 0x2 ;  /* 0x0000001211121211 */ /* 0x000fc600078e10ff */
[----:B------:R-:W-:Y:S02]  /*1440*/  @!P3 IMAD R3, R3, 0x4, R20 ;  /* 0x000000040303b824 */ /* 0x000fe400078e0214 */
[----:B--2---:R0:W-:Y:S04]  /*1450*/  @P1 STS [R18], R11 ;  /* 0x0000000b12001388 */ /* 0x0041e80000000800 */
[----:B---3--:R0:W-:Y:S04]  /*1460*/  @P1 STS [R18+0x400], R19 ;  /* 0x0004001312001388 */ /* 0x0081e80000000800 */
[----:B----4-:R0:W-:Y:S02]  /*1470*/  @!P3 STS [R3], R12 ;  /* 0x0000000c0300b388 */ /* 0x0101e40000000800 */
.L_x_2892:
[----:B0-----:R-:W-:Y:S05]  /*1480*/  BSYNC.RECONVERGENT B0 ;  /* 0x0000000000007941 */ /* 0x001fea0003800200 */
.L_x_2891:
[----:B------:R-:W-:-:S04]  /*1490*/  IADD3 R11, PT, PT, R6, 0x3, RZ ;  /* 0x00000003060b7810 */ /* 0x000fc80007ffe0ff */
        /* <DEDUP_REMOVED lines=8> */
[----:B------:R-:W-:Y:S01]  /*1520*/  IMAD.U32 R12, RZ, RZ, UR10 ;  /* 0x0000000aff0c7e24 */ /* 0x000fe2000f8e00ff */
[----:B-12---:R-:W-:Y:S01]  /*1530*/  MOV R17, 0x3 ;  /* 0x0000000300117802 */ /* 0x006fe20000000f00 */
[----:B------:R-:W-:Y:S01]  /*1540*/  BSSY.RECONVERGENT B1, `(.L_x_2900) ;  /* 0x0000025000017945 */ /* 0x000fe20003800200 */
[----:B------:R-:W-:-:S03]  /*1550*/  ISETP.NE.AND P1, PT, R34, RZ, PT ;  /* 0x000000ff2200720c */ /* 0x000fc60003f25270 */
[----:B------:R-:W-:Y:S02]  /*1560*/  IMAD R17, R12, R17, 0x3 ;  /* 0x000000030c117424 */ /* 0x000fe400078e0211 */
[----:B---3--:R-:W-:-:S05]  /*1570*/  IMAD R13, R3, UR10, RZ ;  /* 0x0000000a030d7c24 */ /* 0x008fca000f8e02ff */
[----:B------:R-:W-:Y:S01]  /*1580*/  SHF.R.S32.HI R19, RZ, 0x1f, R13 ;  /* 0x0000001fff137819 */ /* 0x000fe2000001140d */
[----:B------:R-:W-:Y:S06]  /*1590*/  @!P0 BRA `(.L_x_2901) ;  /* 0x00000000007c8947 */ /* 0x000fec0003800000 */
[----:B------:R-:W1:Y:S01]  /*15a0*/  S2R R14, SR_CgaCtaId ;  /* 0x00000000000e7919 */ /* 0x000e620000008800 */
[----:B------:R-:W-:Y:S01]  /*15b0*/  MOV R3, 0x400 ;  /* 0x0000040000037802 */ /* 0x000fe20000000f00 */
[----:B------:R-:W-:Y:S01]  /*15c0*/  HFMA2 R12, -RZ, RZ, 0, 0 ;  /* 0x00000000ff0c7431 */ /* 0x000fe200000001ff */
[----:B------:R-:W-:Y:S02]  /*15d0*/  LOP3.LUT R21, R2, 0x1fffff8, RZ, 0xc0, !PT ;  /* 0x01fffff802157812 */ /* 0x000fe400078ec0ff */
[----:B-1----:R-:W-:-:S07]  /*15e0*/  LEA R30, R14, R3, 0x18 ;  /* 0x000000030e1e7211 */ /* 0x002fce00078ec0ff */
.L_x_2902:
        /* <DEDUP_REMOVED lines=12> */
[----:B------:R-:W-:Y:S01]  /*16b0*/  IMAD.IADD R15, R0, 0x1, R17 ;  /* 0x00000001000f7824 */ /* 0x000fe200078e0211 */
        /* <DEDUP_REMOVED lines=13> */
.L_x_2901:
[----:B0-----:R-:W-:Y:S05]  /*1790*/  BSYNC.RECONVERGENT B1 ;  /* 0x0000000000017941 */ /* 0x001fea0003800200 */
.L_x_2900:
        /* <DEDUP_REMOVED lines=24> */
.L_x_2904:
[----:B------:R-:W-:Y:S05]  /*1920*/  BSYNC.RECONVERGENT B1 ;  /* 0x0000000000017941 */ /* 0x000fea0003800200 */
.L_x_2903:
[----:B------:R-:W-:Y:S05]  /*1930*/  @!P1 BRA `(.L_x_2899) ;  /* 0x0000000000749947 */ /* 0x000fea0003800000 */
[----:B------:R-:W-:Y:S02]  /*1940*/  ISETP.NE.AND P1, PT, R32, RZ, PT ;  /* 0x000000ff2000720c */ /* 0x000fe40003f25270 */
[----:B------:R-:W-:-:S11]  /*1950*/  LOP3.LUT P3, RZ, R31, 0x100, RZ, 0xc0, !PT ;  /* 0x000001001fff7812 */ /* 0x000fd6000786c0ff */
[----:B01----:R-:W0:Y:S01]  /*1960*/  @P1 LDC.64 R20, c[0x0][0x380] ;  /* 0x0000e000ff141b82 */ /* 0x003e220000000a00 */
[C---:B------:R-:W-:Y:S02]  /*1970*/  @P1 IADD3 R15, P2, PT, R0.reuse, R13, RZ ;  /* 0x0000000d000f1210 */ /* 0x040fe40007f5e0ff */
[C---:B------:R-:W-:Y:S02]  /*1980*/  @P1 IADD3 R18, PT, PT, R0.reuse, R17, RZ ;  /* 0x0000001100121210 */ /* 0x040fe40007ffe0ff */
[----:B------:R-:W-:Y:S01]  /*1990*/  @P1 IADD3 R0, PT, PT, R0, 0x200, RZ ;  /* 0x0000020000001810 */ /* 0x000fe20007ffe0ff */
[----:B------:R-:W-:Y:S02]  /*19a0*/  @P1 IMAD.X R16, RZ, RZ, R19, P2 ;  /* 0x000000ffff101224 */ /* 0x000fe400010e0613 */
        /* <DEDUP_REMOVED lines=20> */
[----:B---3--:R0:W-:Y:S04]  /*1af0*/  @P1 STS [R17], R14 ;  /* 0x0000000e11001388 */ /* 0x0081e80000000800 */
[----:B----4-:R0:W-:Y:S02]  /*1b00*/  @!P3 STS [R15], R2 ;  /* 0x000000020f00b388 */ /* 0x0101e40000000800 */
.L_x_2899:
[----:B0-----:R-:W-:Y:S05]  /*1b10*/  BSYNC.RECONVERGENT B0 ;  /* 0x0000000000007941 */ /* 0x001fea0003800200 */
.L_x_2898:
[----:B------:R-:W0:Y:S01]  /*1b20*/  LDCU UR5, c[0x0][0x3cc] ;  /* 0x00007980ff0577ac */ /* 0x000e220008000800 */
[----:B-1----:R-:W-:Y:S01]  /*1b30*/  SHF.L.U32 R15, R7, 0x7, RZ ;  /* 0x00000007070f7819 */ /* 0x002fe200000006ff */
[----:B------:R-:W-:Y:S01]  /*1b40*/  BSSY.RECONVERGENT B1, `(.L_x_2905) ;  /* 0x0000538000017945 */ /* 0x000fe20003800200 */
[----:B------:R-:W1:Y:S01]  /*1b50*/  LDCU UR4, c[0x0][0x3c0] ;  /* 0x00007800ff0477ac */ /* 0x000e620008000800 */
[----:B------:R-:W3:Y:S01]  /*1b60*/  LDCU UR14, c[0x0][0x3cc] ;  /* 0x00007980ff0e77ac */ /* 0x000ee20008000800 */
[----:B------:R-:W4:Y:S01]  /*1b70*/  LDCU UR15, c[0x0][0x3c4] ;  /* 0x00007880ff0f77ac */ /* 0x000f220008000800 */
[----:B------:R-:W1:Y:S01]  /*1b80*/  LDCU UR16, c[0x0][0x3c8] ;  /* 0x00007900ff1077ac */ /* 0x000e620008000800 */
[----:B0-----:R-:W-:Y:S01]  /*1b90*/  IMAD.U32 R32, RZ, RZ, UR5 ;  /* 0x00000005ff207e24 */ /* 0x001fe2000f8e00ff */
[----:B------:R-:W0:Y:S01]  /*1ba0*/  LDCU.64 UR8, c[0x0][0x388] ;  /* 0x00007100ff0877ac */ /* 0x000e220008000a00 */
[----:B------:R-:W-:Y:S03]  /*1bb0*/  BAR.SYNC.DEFER_BLOCKING 0x0 ;  /* 0x0000000000007b1d */ /* 0x000fe60000010000 */
[----:B------:R-:W-:Y:S01]  /*1bc0*/  ISETP.GE.AND P0, PT, R15, R32, PT ;  /* 0x000000200f00720c */ /* 0x000fe20003f06270 */
[----:B-1----:R-:W-:-:S02]  /*1bd0*/  UIMAD UR4, UR10, UR4, URZ ;  /* 0x000000040a0472a4 */ /* 0x002fc4000f8e02ff */
[----:B------:R-:W-:-:S04]  /*1be0*/  ULEA UR17, UR10, 0x4, 0x2 ;  /* 0x000000040a117891 */ /* 0x000fc8000f8e10ff */
[----:B--2---:R-:W-:-:S05]  /*1bf0*/  IMAD R13, R32, UR4, RZ ;  /* 0x00000004200d7c24 */ /* 0x004fca000f8e02ff */
[----:B------:R-:W-:Y:S01]  /*1c00*/  SHF.R.S32.HI R12, RZ, 0x1f, R13 ;  /* 0x0000001fff0c7819 */ /* 0x000fe2000001140d */
[----:B---34-:R-:W-:Y:S06]  /*1c10*/  @P0 BRA `(.L_x_2906) ;  /* 0x0000005000a80947 */ /* 0x018fec0003800000 */
[----:B------:R-:W-:Y:S01]  /*1c20*/  MOV R3, 0x3 ;  /* 0x0000000300037802 */ /* 0x000fe20000000f00 */
[----:B------:R-:W-:Y:S01]  /*1c30*/  IMAD.U32 R17, RZ, RZ, UR10 ;  /* 0x0000000aff117e24 */ /* 0x000fe2000f8e00ff */
[----:B------:R-:W-:Y:S02]  /*1c40*/  MOV R2, UR10 ;  /* 0x0000000a00027c02 */ /* 0x000fe40008000f00 */
[----:B------:R-:W-:Y:S01]  /*1c50*/  LEA R16, R32, 0x2, 0x1 ;  /* 0x0000000220107811 */ /* 0x000fe200078e08ff */
[----:B------:R-:W-:Y:S01]  /*1c60*/  IMAD R14, R3, R32, 0x3 ;  /* 0x00000003030e7424 */ /* 0x000fe200078e0220 */
[----:B------:R-:W-:Y:S01]  /*1c70*/  LOP3.LUT R17, R17, 0x7ffffffe, RZ, 0xc0, !PT ;  /* 0x7ffffffe11117812 */ /* 0x000fe200078ec0ff */
[----:B------:R-:W-:-:S07]  /*1c80*/  IMAD R2, R2, R3, 0x3 ;  /* 0x0000000302027424 */ /* 0x000fce00078e0203 */
.L_x_3020:
[----:B------:R-:W1:Y:S01]  /*1c90*/  LDCU UR4, c[0x0][0x3c8] ;  /* 0x00007900ff0477ac */ /* 0x000e620008000800 */
[----:B------:R-:W-:Y:S01]  /*1ca0*/  HFMA2 R33, -RZ, RZ, 0, 0 ;  /* 0x00000000ff217431 */ /* 0x000fe200000001ff */
[----:B------:R-:W-:Y:S01]  /*1cb0*/  CS2R R28, SRZ ;  /* 0x00000000001c7805 */ /* 0x000fe2000001ff00 */
[----:B----4-:R-:W-:Y:S01]  /*1cc0*/  HFMA2 R39, -RZ, RZ, 0, 0 ;  /* 0x00000000ff277431 */ /* 0x010fe200000001ff */
[----:B------:R-:W-:Y:S01]  /*1cd0*/  CS2R R26, SRZ ;  /* 0x00000000001a7805 */ /* 0x000fe2000001ff00 */
[----:B------:R-:W-:Y:S01]  /*1ce0*/  HFMA2 R43, -RZ, RZ, 0, 0 ;  /* 0x00000000ff2b7431 */ /* 0x000fe200000001ff */
[----:B------:R-:W-:Y:S01]  /*1cf0*/  MOV R35, RZ ;  /* 0x000000ff00237202 */ /* 0x000fe20000000f00 */
[----:B------:R-:W-:Y:S02]  /*1d00*/  HFMA2 R19, -RZ, RZ, 0, 0 ;  /* 0x00000000ff137431 */ /* 0x000fe400000001ff */
[----:B------:R-:W-:Y:S01]  /*1d10*/  IMAD.MOV.U32 R37, RZ, RZ, RZ ;  /* 0x000000ffff257224 */ /* 0x000fe200078e00ff */
[----:B------:R-:W-:Y:S01]  /*1d20*/  MOV R30, RZ ;  /* 0x000000ff001e7202 */ /* 0x000fe20000000f00 */
[----:B------:R-:W-:Y:S01]  /*1d30*/  IMAD.MOV.U32 R41, RZ, RZ, RZ ;  /* 0x000000ffff297224 */ /* 0x000fe200078e00ff */
[----:B------:R-:W-:Y:S01]  /*1d40*/  CS2R R24, SRZ ;  /* 0x0000000000187805 */ /* 0x000fe2000001ff00 */
[----:B------:R-:W-:Y:S01]  /*1d50*/  IMAD.MOV.U32 R45, RZ, RZ, RZ ;  /* 0x000000ffff2d7224 */ /* 0x000fe200078e00ff */
[----:B------:R-:W-:-:S02]  /*1d60*/  MOV R23, RZ ;  /* 0x000000ff00177202 */ /* 0x000fc40000000f00 */
[----:B-1----:R-:W-:-:S04]  /*1d70*/  MOV R38, UR4 ;  /* 0x0000000400267c02 */ /* 0x002fc80008000f00 */
[----:B------:R-:W-:-:S13]  /*1d80*/  ISETP.GE.AND P0, PT, R38, 0x1, PT ;  /* 0x000000012600780c */ /* 0x000fda0003f06270 */
[----:B-----5:R-:W-:Y:S05]  /*1d90*/  @!P0 BRA `(.L_x_2907) ;  /* 0x0000000c00808947 */ /* 0x020fea0003800000 */
[----:B------:R-:W-:Y:S01]  /*1da0*/  UISETP.NE.AND UP0, UPT, UR11, URZ, UPT ;  /* 0x000000ff0b00728c */ /* 0x000fe2000bf05270 */
[----:B------:R-:W-:Y:S01]  /*1db0*/  IMAD.IADD R34, R8, 0x1, R15 ;  /* 0x0000000108227824 */ /* 0x000fe200078e020f */
[----:B------:R-:W-:Y:S02]  /*1dc0*/  MOV R3, RZ ;  /* 0x000000ff00037202 */ /* 0x000fe40000000f00 */
[----:B------:R-:W-:-:S05]  /*1dd0*/  MOV R29, RZ ;  /* 0x000000ff001d7202 */ /* 0x000fca0000000f00 */
[----:B------:R-:W-:Y:S05]  /*1de0*/  BRA.U !UP0, `(.L_x_2908) ;  /* 0x0000000908247547 */ /* 0x000fea000b800000 */
[----:B------:R-:W1:Y:S01]  /*1df0*/  LDCU UR4, c[0x0][0x3cc] ;  /* 0x00007980ff0477ac */ /* 0x000e620008000800 */
[----:B------:R-:W-:Y:S02]  /*1e00*/  HFMA2 R35, -RZ, RZ, 0, 0 ;  /* 0x00000000ff237431 */ /* 0x000fe400000001ff */
[C---:B------:R-:W-:Y:S02]  /*1e10*/  VIADD R44, R34.reuse, 0x20 ;  /* 0x00000020222c7836 */ /* 0x040fe40000000000 */
[----:B------:R-:W-:Y:S01]  /*1e20*/  HFMA2 R41, -RZ, RZ, 0, 0 ;  /* 0x00000000ff297431 */ /* 0x000fe200000001ff */
[C---:B------:R-:W-:Y:S01]  /*1e30*/  IADD3 R48, PT, PT, R34.reuse, 0x40, RZ ;  /* 0x0000004022307810 */ /* 0x040fe20007ffe0ff */
[----:B------:R-:W-:Y:S01]  /*1e40*/  HFMA2 R45, -RZ, RZ, 0, 0 ;  /* 0x00000000ff2d7431 */ /* 0x000fe200000001ff */
[----:B------:R-:W-:Y:S01]  /*1e50*/  IADD3 R49, PT, PT, R34, 0x60, RZ ;  /* 0x0000006022317810 */ /* 0x000fe20007ffe0ff */
[----:B------:R-:W-:Y:S01]  /*1e60*/  IMAD.MOV.U32 R0, RZ, RZ, RZ ;  /* 0x000000ffff007224 */ /* 0x000fe200078e00ff */
[----:B------:R-:W-:-:S02]  /*1e70*/  CS2R R28, SRZ ;  /* 0x00000000001c7805 */ /* 0x000fc4000001ff00 */
[----:B------:R-:W-:Y:S02]  /*1e80*/  CS2R R26, SRZ ;  /* 0x00000000001a7805 */ /* 0x000fe4000001ff00 */
[----:B------:R-:W-:Y:S01]  /*1e90*/  MOV R33, RZ ;  /* 0x000000ff00217202 */ /* 0x000fe20000000f00 */
[----:B------:R-:W-:Y:S01]  /*1ea0*/  IMAD.MOV.U32 R37, RZ, RZ, RZ ;  /* 0x000000ffff257224 */ /* 0x000fe200078e00ff */
[----:B------:R-:W-:Y:S01]  /*1eb0*/  MOV R39, RZ ;  /* 0x000000ff00277202 */ /* 0x000fe20000000f00 */
[----:B------:R-:W-:Y:S01]  /*1ec0*/  IMAD.MOV.U32 R30, RZ, RZ, RZ ;  /* 0x000000ffff1e7224 */ /* 0x000fe200078e00ff */
[----:B------:R-:W-:Y:S02]  /*1ed0*/  MOV R43, RZ ;  /* 0x000000ff002b7202 */ /* 0x000fe40000000f00 */
[----:B------:R-:W-:Y:S01]  /*1ee0*/  CS2R R24, SRZ ;  /* 0x0000000000187805 */ /* 0x000fe2000001ff00 */
[----:B------:R-:W-:Y:S01]  /*1ef0*/  IMAD.MOV.U32 R23, RZ, RZ, RZ ;  /* 0x000000ffff177224 */ /* 0x000fe200078e00ff */
[----:B------:R-:W-:-:S02]  /*1f00*/  MOV R19, RZ ;  /* 0x000000ff00137202 */ /* 0x000fc40000000f00 */
[----:B-1----:R-:W-:-:S04]  /*1f10*/  ISETP.GE.AND P0, PT, R34, UR4, PT ;  /* 0x0000000422007c0c */ /* 0x002fc8000bf06270 */
[----:B------:R-:W-:-:S09]  /*1f20*/  P2R R42, PR, RZ, 0x1 ;  /* 0x00000001ff2a7803 */ /* 0x000fd20000000000 */
.L_x_2917:
[----:B------:R-:W-:Y:S01]  /*1f30*/  IMAD R36, R0, UR14, RZ ;  /* 0x0000000e00247c24 */ /* 0x000fe2000f8e02ff */
[----:B------:R-:W-:Y:S02]  /*1f40*/  ISETP.NE.AND P5, PT, R42, RZ, PT ;  /* 0x000000ff2a00720c */ /* 0x000fe40003fa5270 */
[----:B------:R-:W-:Y:S02]  /*1f50*/  ISETP.GE.AND P0, PT, R48, UR14, PT ;  /* 0x0000000e30007c0c */ /* 0x000fe4000bf06270 */
[----:B------:R-:W-:Y:S02]  /*1f60*/  SHF.R.S32.HI R3, RZ, 0x1f, R36 ;  /* 0x0000001fff037819 */ /* 0x000fe40000011424 */
[----:B------:R-:W-:Y:S02]  /*1f70*/  IADD3 R31, P2, P3, R34, R36, R13 ;  /* 0x00000024221f7210 */ /* 0x000fe40007b5e00d */
[----:B------:R-:W-:Y:S02]  /*1f80*/  ISETP.GE.AND P1, PT, R49, UR14, PT ;  /* 0x0000000e31007c0c */ /* 0x000fe4000bf26270 */
[----:B------:R-:W-:-:S02]  /*1f90*/  IADD3.X R32, PT, PT, RZ, R3, R12, P2, P3 ;  /* 0x00000003ff207210 */ /* 0x000fc400017e640c */
[C---:B0-----:R-:W-:Y:S02]  /*1fa0*/  LEA R46, P2, R31.reuse, UR8, 0x2 ;  /* 0x000000081f2e7c11 */ /* 0x041fe4000f8410ff */
[----:B------:R-:W-:Y:S02]  /*1fb0*/  ISETP.GE.AND P4, PT, R44, UR14, PT ;  /* 0x0000000e2c007c0c */ /* 0x000fe4000bf86270 */
[----:B------:R-:W-:Y:S01]  /*1fc0*/  LEA.HI.X R47, R31, UR9, R32, 0x2, P2 ;  /* 0x000000091f2f7c11 */ /* 0x000fe200090f1420 */
[----:B------:R-:W0:Y:S01]  /*1fd0*/  S2R R38, SR_CgaCtaId ;  /* 0x0000000000267919 */ /* 0x000e220000008800 */
[----:B------:R-:W-:-:S03]  /*1fe0*/  P2R R40, PR, RZ, 0x10 ;  /* 0x00000010ff287803 */ /* 0x000fc60000000000 */
[----:B-----5:R1:W5:Y:S04]  /*1ff0*/  @!P5 LDG.E.CONSTANT R18, desc[UR6][R46.64] ;  /* 0x000000062e12d981 */ /* 0x020368000c1e9900 */
[----:B------:R1:W5:Y:S04]  /*2000*/  @!P0 LDG.E.CONSTANT R21, desc[UR6][R46.64+0x100] ;  /* 0x000100062e158981 */ /* 0x000368000c1e9900 */
[----:B------:R1:W5:Y:S01]  /*2010*/  @!P1 LDG.E.CONSTANT R22, desc[UR6][R46.64+0x180] ;  /* 0x000180062e169981 */ /* 0x000362000c1e9900 */
[----:B------:R-:W-:Y:S02]  /*2020*/  ISETP.GE.AND P2, PT, R6, UR15, PT ;  /* 0x0000000f06007c0c */ /* 0x000fe4000bf46270 */
[----:B------:R-:W-:Y:S01]  /*2030*/  IADD3 R32, PT, PT, R36, UR14, RZ ;  /* 0x0000000e24207c10 */ /* 0x000fe2000fffe0ff */
[----:B------:R1:W5:Y:S01]  /*2040*/  @!P4 LDG.E.CONSTANT R20, desc[UR6][R46.64+0x80] ;  /* 0x000080062e14c981 */ /* 0x000362000c1e9900 */
[----:B------:R-:W-:-:S02]  /*2050*/  MOV R31, 0x400 ;  /* 0x00000400001f7802 */ /* 0x000fc40000000f00 */
[----:B------:R-:W-:Y:S02]  /*2060*/  SHF.R.S32.HI R3, RZ, 0x1f, R32 ;  /* 0x0000001fff037819 */ /* 0x000fe40000011420 */
[----:B------:R-:W-:-:S04]  /*2070*/  IADD3 R32, P3, P4, R34, R32, R13 ;  /* 0x0000002022207210 */ /* 0x000fc80007c7e00d */
[----:B------:R-:W-:Y:S02]  /*2080*/  IADD3.X R3, PT, PT, RZ, R3, R12, P3, P4 ;  /* 0x00000003ff037210 */ /* 0x000fe40001fe840c */
[----:B0-----:R-:W-:-:S05]  /*2090*/  LEA R31, R38, R31, 0x18 ;  /* 0x0000001f261f7211 */ /* 0x001fca00078ec0ff */
[----:B------:R-:W-:Y:S01]  /*20a0*/  IMAD R36, R0, 0x4, R31 ;  /* 0x0000000400247824 */ /* 0x000fe200078e021f */
[----:B-1----:R-:W-:Y:S06]  /*20b0*/  @P2 BRA `(.L_x_2909) ;  /* 0x0000000000202947 */ /* 0x002fec0003800000 */
        /* <DEDUP_REMOVED lines=8> */
.L_x_2909:
[----:B------:R-:W-:Y:S02]  /*2140*/  ISETP.GE.AND P3, PT, R9, UR15, PT ;  /* 0x0000000f09007c0c */ /* 0x000fe4000bf66270 */
[C---:B------:R-:W-:Y:S02]  /*2150*/  LEA R46, P4, R32.reuse, UR8, 0x2 ;  /* 0x00000008202e7c11 */ /* 0x040fe4000f8810ff */
[----:B------:R-:W-:Y:S02]  /*2160*/  MOV R38, UR16 ;  /* 0x0000001000267c02 */ /* 0x000fe40008000f00 */
[----:B------:R-:W-:Y:S01]  /*2170*/  LEA.HI.X R47, R32, UR9, R3, 0x2, P4 ;  /* 0x00000009202f7c11 */ /* 0x000fe2000a0f1403 */
[----:B------:R-:W-:-:S06]  /*2180*/  HFMA2 R3, -RZ, RZ, 0, 7.152557373046875e-07 ;  /* 0x0000000cff037431 */ /* 0x000fcc00000001ff */
        /* <DEDUP_REMOVED lines=9> */
.L_x_2910:
[----:B------:R-:W-:Y:S01]  /*2220*/  ISETP.GE.AND P4, PT, R10, UR15, PT ;  /* 0x0000000f0a007c0c */ /* 0x000fe2000bf86270 */
        /* <DEDUP_REMOVED lines=13> */
.L_x_2911:
[----:B------:R-:W-:-:S13]  /*2300*/  ISETP.GE.AND P5, PT, R11, UR15, PT ;  /* 0x0000000f0b007c0c */ /* 0x000fda000bfa6270 */
        /* <DEDUP_REMOVED lines=9> */
.L_x_2912:
        /* <DEDUP_REMOVED lines=15> */
.L_x_2913:
        /* <DEDUP_REMOVED lines=9> */
.L_x_2914:
        /* <DEDUP_REMOVED lines=9> */
.L_x_2915:
        /* <DEDUP_REMOVED lines=9> */
.L_x_2916:
[----:B------:R-:W-:-:S05]  /*2640*/  VIADD R0, R0, 0x2 ;  /* 0x0000000200007836 */ /* 0x000fca0000000000 */
[----:B------:R-:W-:-:S13]  /*2650*/  ISETP.NE.AND P0, PT, R0, R17, PT ;  /* 0x000000110000720c */ /* 0x000fda0003f05270 */
[----:B------:R-:W-:Y:S05]  /*2660*/  @P0 BRA `(.L_x_2917) ;  /* 0xfffffff800300947 */ /* 0x000fea000383ffff */
[----:B------:R-:W-:-:S07]  /*2670*/  MOV R3, R17 ;  /* 0x0000001100037202 */ /* 0x000fce0000000f00 */
.L_x_2908:
[----:B------:R-:W-:-:S13]  /*2680*/  LOP3.LUT P0, RZ, R38, 0x1, RZ, 0xc0, !PT ;  /* 0x0000000126ff7812 */ /* 0x000fda000780c0ff */
[----:B------:R-:W-:Y:S05]  /*2690*/  @!P0 BRA `(.L_x_2907) ;  /* 0x0000000400408947 */ /* 0x000fea0003800000 */
[----:B------:R-:W1:Y:S01]  /*26a0*/  LDCU UR18, c[0x0][0x3cc] ;  /* 0x00007980ff1277ac */ /* 0x000e620008000800 */
[C---:B------:R-:W-:Y:S01]  /*26b0*/  IADD3 R31, PT, PT, R34.reuse, 0x60, RZ ;  /* 0x00000060221f7810 */ /* 0x040fe20007ffe0ff */
[C---:B------:R-:W-:Y:S01]  /*26c0*/  VIADD R36, R34.reuse, 0x20 ;  /* 0x0000002022247836 */ /* 0x040fe20000000000 */
[C---:B------:R-:W-:Y:S01]  /*26d0*/  IADD3 R40, PT, PT, R34.reuse, 0x40, RZ ;  /* 0x0000004022287810 */ /* 0x040fe20007ffe0ff */
        /* <DEDUP_REMOVED lines=8> */
[----:B0-----:R-:W-:Y:S01]  /*2760*/  LEA R46, P3, R0, UR4, 0x2 ;  /* 0x00000004002e7c11 */ /* 0x001fe2000f8610ff */
[----:B------:R-:W0:Y:S01]  /*2770*/  LDCU UR4, c[0x0][0x3c4] ;  /* 0x00007880ff0477ac */ /* 0x000e220008000800 */
[----:B------:R-:W-:Y:S02]  /*2780*/  ISETP.GE.AND P2, PT, R40, UR18, PT ;  /* 0x0000001228007c0c */ /* 0x000fe4000bf46270 */
[----:B------:R-:W-:-:S05]  /*2790*/  LEA.HI.X R47, R0, UR5, R31, 0x2, P3 ;  /* 0x00000005002f7c11 */ /* 0x000fca00098f141f */
[----:B-----5:R1:W5:Y:S04]  /*27a0*/  @!P5 LDG.E.CONSTANT R18, desc[UR6][R46.64] ;  /* 0x000000062e12d981 */ /* 0x020368000c1e9900 */
[----:B------:R1:W5:Y:S04]  /*27b0*/  @!P0 LDG.E.CONSTANT R22, desc[UR6][R46.64+0x180] ;  /* 0x000180062e168981 */ /* 0x000368000c1e9900 */
[----:B------:R1:W5:Y:S01]  /*27c0*/  @!P1 LDG.E.CONSTANT R20, desc[UR6][R46.64+0x80] ;  /* 0x000080062e149981 */ /* 0x000362000c1e9900 */
[----:B0-----:R-:W-:-:S03]  /*27d0*/  ISETP.GE.AND P4, PT, R6, UR4, PT ;  /* 0x0000000406007c0c */ /* 0x001fc6000bf86270 */
[----:B------:R1:W5:Y:S01]  /*27e0*/  @!P2 LDG.E.CONSTANT R21, desc[UR6][R46.64+0x100] ;  /* 0x000100062e15a981 */ /* 0x000362000c1e9900 */
[----:B------:R-:W-:Y:S02]  /*27f0*/  ISETP.GE.AND P1, PT, R9, UR4, PT ;  /* 0x0000000409007c0c */ /* 0x000fe4000bf26270 */
[----:B------:R-:W-:Y:S02]  /*2800*/  ISETP.GE.AND P2, PT, R10, UR4, PT ;  /* 0x000000040a007c0c */ /* 0x000fe4000bf46270 */
[----:B------:R-:W-:-:S05]  /*2810*/  ISETP.GE.AND P3, PT, R11, UR4, PT ;  /* 0x000000040b007c0c */ /* 0x000fca000bf66270 */
[----:B-1----:R-:W-:Y:S08]  /*2820*/  @P4 BRA `(.L_x_2918) ;  /* 0x0000000000304947 */ /* 0x002ff00003800000 */
        /* <DEDUP_REMOVED lines=12> */
.L_x_2918:
[----:B------:R-:W-:Y:S05]  /*28f0*/  @P1 BRA `(.L_x_2919) ;  /* 0x0000000000341947 */ /* 0x000fea0003800000 */
[----:B------:R-:W0:Y:S01]  /*2900*/  S2R R32, SR_CgaCtaId ;  /* 0x0000000000207919 */ /* 0x000e220000008800 */
        /* <DEDUP_REMOVED lines=12> */
.L_x_2919:
[----:B------:R-:W-:Y:S05]  /*29d0*/  @P2 BRA `(.L_x_2920) ;  /* 0x0000000000382947 */ /* 0x000fea0003800000 */
[----:B------:R-:W0:Y:S01]  /*29e0*/  S2R R31, SR_CgaCtaId ;  /* 0x00000000001f7919 */ /* 0x000e220000008800 */
        /* <DEDUP_REMOVED lines=13> */
.L_x_2920:
[----:B------:R-:W-:Y:S05]  /*2ac0*/  @P3 BRA `(.L_x_2907) ;  /* 0x0000000000343947 */ /* 0x000fea0003800000 */
[----:B------:R-:W0:Y:S01]  /*2ad0*/  S2R R32, SR_CgaCtaId ;  /* 0x0000000000207919 */ /* 0x000e220000008800 */
        /* <DEDUP_REMOVED lines=12> */
.L_x_2907:
[----:B------:R-:W1:Y:S01]  /*2ba0*/  LDCU UR4, c[0x0][0x3d4] ;  /* 0x00007a80ff0477ac */ /* 0x000e620008000800 */
[----:B------:R-:W-:Y:S01]  /*2bb0*/  BSSY.RECONVERGENT B0, `(.L_x_2921) ;  /* 0x000042b000007945 */ /* 0x000fe20003800200 */
[----:B------:R-:W-:Y:S01]  /*2bc0*/  IMAD.IADD R31, R8, 0x1, R15 ;  /* 0x00000001081f7824 */ /* 0x000fe200078e020f */
[----:B-1----:R-:W-:-:S09]  /*2bd0*/  UISETP.NE.AND UP0, UPT, UR4, 0x1, UPT ;  /* 0x000000010400788c */ /* 0x002fd2000bf05270 */
[----:B------:R-:W-:Y:S05]  /*2be0*/  BRA.U !UP0, `(.L_x_2922) ;  /* 0x0000002108b07547 */ /* 0x000fea000b800000 */
[----:B------:R-:W-:-:S09]  /*2bf0*/  UISETP.NE.AND UP0, UPT, UR4, URZ, UPT ;  /* 0x000000ff0400728c */ /* 0x000fd2000bf05270 */
[----:B------:R-:W-:Y:S05]  /*2c00*/  BRA.U UP0, `(.L_x_2923) ;  /* 0x0000001d002c7547 */ /* 0x000fea000b800000 */
[----:B------:R-:W1:Y:S02]  /*2c10*/  LDCU UR4, c[0x0][0x3c4] ;  /* 0x00007880ff0477ac */ /* 0x000e640008000800 */
[----:B-1----:R-:W-:-:S13]  /*2c20*/  ISETP.GE.AND P0, PT, R6, UR4, PT ;  /* 0x0000000406007c0c */ /* 0x002fda000bf06270 */
[----:B------:R-:W-:Y:S05]  /*2c30*/  @P0 BRA `(.L_x_2924) ;  /* 0x0000000400cc0947 */ /* 0x000fea0003800000 */
[----:B------:R-:W1:Y:S01]  /*2c40*/  S2UR UR5, SR_CgaCtaId ;  /* 0x00000000000579c3 */ /* 0x000e620000008800 */
[----:B------:R-:W2:Y:S01]  /*2c50*/  LDCU UR18, c[0x0][0x3cc] ;  /* 0x00007980ff1277ac */ /* 0x000ea20008000800 */
[C---:B------:R-:W-:Y:S01]  /*2c60*/  IADD3 R32, PT, PT, R31.reuse, UR12, RZ ;  /* 0x0000000c1f207c10 */ /* 0x040fe2000fffe0ff */
[----:B------:R-:W-:Y:S01]  /*2c70*/  BSSY.RECONVERGENT B4, `(.L_x_2925) ;  /* 0x000001c000047945 */ /* 0x000fe20003800200 */
[----:B------:R-:W-:Y:S01]  /*2c80*/  UMOV UR4, 0x400 ;  /* 0x0000040000047882 */ /* 0x000fe20000000000 */
[----:B--2---:R-:W-:Y:S01]  /*2c90*/  ISETP.GE.AND P0, PT, R31, UR18, PT ;  /* 0x000000121f007c0c */ /* 0x004fe2000bf06270 */
[----:B-1----:R-:W-:-:S06]  /*2ca0*/  ULEA UR4, UR5, UR4, 0x18 ;  /* 0x0000000405047291 */ /* 0x002fcc000f8ec0ff */
[----:B------:R-:W-:-:S06]  /*2cb0*/  LEA R32, R32, UR4, 0x2 ;  /* 0x0000000420207c11 */ /* 0x000fcc000f8e10ff */
        /* <DEDUP_REMOVED lines=19> */
[----:B-----5:R-:W-:Y:S05]  /*2df0*/  CALL.REL.NOINC `($__internal_24_$__cuda_sm3x_div_rn_noftz_f32_slowpath) ;  /* 0x0000006800e47944 */ /* 0x020fea0003c00000 */
[----:B------:R-:W-:-:S07]  /*2e00*/  MOV R47, R0 ;  /* 0x00000000002f7202 */ /* 0x000fce0000000f00 */
.L_x_2928:
[----:B------:R-:W-:Y:S05]  /*2e10*/  BSYNC.RECONVERGENT B5 ;  /* 0x0000000000057941 */ /* 0x000fea0003800200 */
.L_x_2927:
[----:B------:R1:W-:Y:S02]  /*2e20*/  STS [R32+0x10], R47 ;  /* 0x0000102f20007388 */ /* 0x0003e40000000800 */
.L_x_2926:
[----:B0-----:R-:W-:Y:S05]  /*2e30*/  BSYNC.RECONVERGENT B4 ;  /* 0x0000000000047941 */ /* 0x001fea0003800200 */
.L_x_2925:
        /* <DEDUP_REMOVED lines=23> */
[----:B-1---5:R-:W-:Y:S05]  /*2fb0*/  CALL.REL.NOINC `($__internal_24_$__cuda_sm3x_div_rn_noftz_f32_slowpath) ;  /* 0x0000006800747944 */ /* 0x022fea0003c00000 */
[----:B------:R-:W-:-:S07]  /*2fc0*/  MOV R45, R0 ;  /* 0x00000000002d7202 */ /* 0x000fce0000000f00 */
.L_x_2932:
[----:B------:R-:W-:Y:S05]  /*2fd0*/  BSYNC.RECONVERGENT B5 ;  /* 0x0000000000057941 */ /* 0x000fea0003800200 */
.L_x_2931:
[----:B------:R0:W-:Y:S02]  /*2fe0*/  STS [R32+0x90], R45 ;  /* 0x0000902d20007388 */ /* 0x0001e40000000800 */
.L_x_2930:
[----:B------:R-:W-:Y:S05]  /*2ff0*/  BSYNC.RECONVERGENT B4 ;  /* 0x0000000000047941 */ /* 0x000fea0003800200 */
.L_x_2929:
        /* <DEDUP_REMOVED lines=22> */
[----:B01---5:R-:W-:Y:S05]  /*3160*/  CALL.REL.NOINC `($__internal_24_$__cuda_sm3x_div_rn_noftz_f32_slowpath) ;  /* 0x0000006800087944 */ /* 0x023fea0003c00000 */
[----:B------:R-:W-:-:S07]  /*3170*/  MOV R43, R0 ;  /* 0x00000000002b7202 */ /* 0x000fce0000000f00 */
.L_x_2936:
[----:B------:R-:W-:Y:S05]  /*3180*/  BSYNC.RECONVERGENT B5 ;  /* 0x0000000000057941 */ /* 0x000fea0003800200 */
.L_x_2935:
[----:B------:R2:W-:Y:S02]  /*3190*/  STS [R32+0x110], R43 ;  /* 0x0001102b20007388 */ /* 0x0005e40000000800 */
.L_x_2934:
[----:B------:R-:W-:Y:S05]  /*31a0*/  BSYNC.RECONVERGENT B4 ;  /* 0x0000000000047941 */ /* 0x000fea0003800200 */
.L_x_2933:
        /* <DEDUP_REMOVED lines=23> */
[----:B01---5:R-:W-:Y:S05]  /*3320*/  CALL.REL.NOINC `($__internal_24_$__cuda_sm3x_div_rn_noftz_f32_slowpath) ;  /* 0x0000006400987944 */ /* 0x023fea0003c00000 */
[----:B------:R-:W-:-:S07]  /*3330*/  IMAD.MOV.U32 R43, RZ, RZ, R0 ;  /* 0x000000ffff2b7224 */ /* 0x000fce00078e0000 */
.L_x_2939:
[----:B------:R-:W-:Y:S05]  /*3340*/  BSYNC.RECONVERGENT B5 ;  /* 0x0000000000057941 */ /* 0x000fea0003800200 */
.L_x_2938:
[----:B------:R3:W-:Y:S02]  /*3350*/  STS [R32+0x190], R43 ;  /* 0x0001902b20007388 */ /* 0x0007e40000000800 */
.L_x_2937:
[----:B------:R-:W-:Y:S05]  /*3360*/  BSYNC.RECONVERGENT B4 ;  /* 0x0000000000047941 */ /* 0x000fea0003800200 */
.L_x_2924:
[----:B------:R-:W4:Y:S02]  /*3370*/  LDCU UR4, c[0x0][0x3c4] ;  /* 0x00007880ff0477ac */ /* 0x000f240008000800 */
[----:B----4-:R-:W-:-:S13]  /*3380*/  ISETP.GE.AND P0, PT, R9, UR4, PT ;  /* 0x0000000409007c0c */ /* 0x010fda000bf06270 */
        /* <DEDUP_REMOVED lines=28> */
[----:B-----5:R-:W-:Y:S05]  /*3550*/  CALL.REL.NOINC `($__internal_24_$__cuda_sm3x_div_rn_noftz_f32_slowpath) ;  /* 0x00000064000c7944 */ /* 0x020fea0003c00000 */
.L_x_2944:
[----:B------:R-:W-:Y:S05]  /*3560*/  BSYNC.RECONVERGENT B5 ;  /* 0x0000000000057941 */ /* 0x000fea0003800200 */
.L_x_2943:
[----:B------:R0:W-:Y:S02]  /*3570*/  STS [R43+0x4], R0 ;  /* 0x000004002b007388 */ /* 0x0001e40000000800 */
.L_x_2942:
[----:B------:R-:W-:Y:S05]  /*3580*/  BSYNC.RECONVERGENT B4 ;  /* 0x0000000000047941 */ /* 0x000fea0003800200 */
.L_x_2941:
[----:B------:R-:W2:Y:S01]  /*3590*/  LDCU UR4, c[0x0][0x3cc] ;  /* 0x00007980ff0477ac */ /* 0x000ea20008000800 */
[----:B0-----:R-:W-:Y:S01]  /*35a0*/  VIADD R0, R31, 0x20 ;  /* 0x000000201f007836 */ /* 0x001fe20000000000 */
[----:B------:R-:W-:Y:S04]  /*35b0*/  BSSY.RECONVERGENT B4, `(.L_x_2945) ;  /* 0x0000018000047945 */ /* 0x000fe80003800200 */
[----:B--2---:R-:W-:-:S13]  /*35c0*/  ISETP.GE.AND P0, PT, R0, UR4, PT ;  /* 0x0000000400007c0c */ /* 0x004fda000bf06270 */
        /* <DEDUP_REMOVED lines=20> */
.L_x_2948:
[----:B------:R-:W-:Y:S05]  /*3710*/  BSYNC.RECONVERGENT B5 ;  /* 0x0000000000057941 */ /* 0x000fea0003800200 */
.L_x_2947:
[----:B------:R0:W-:Y:S02]  /*3720*/  STS [R43+0x84], R0 ;  /* 0x000084002b007388 */ /* 0x0001e40000000800 */
.L_x_2946:
[----:B------:R-:W-:Y:S05]  /*3730*/  BSYNC.RECONVERGENT B4 ;  /* 0x0000000000047941 */ /* 0x000fea0003800200 */
.L_x_2945:
        /* <DEDUP_REMOVED lines=20> */
[----:B------:R-:W-:Y:S02]  /*3880*/  MOV R0, R28 ;  /* 0x0000001c00007202 */ /* 0x000fe40000000f00 */
[----:B------:R-:W-:-:S07]  /*3890*/  MOV R44, 0x38b0 ;  /* 0x000038b0002c7802 */ /* 0x000fce0000000f00 */
[----:B-1---5:R-:W-:Y:S05]  /*38a0*/  CALL.REL.NOINC `($__internal_24_$__cuda_sm3x_div_rn_noftz_f32_slowpath) ;  /* 0x0000006000387944 */ /* 0x022fea0003c00000 */
.L_x_2952:
[----:B------:R-:W-:Y:S05]  /*38b0*/  BSYNC.RECONVERGENT B5 ;  /* 0x0000000000057941 */ /* 0x000fea0003800200 */
.L_x_2951:
[----:B------:R0:W-:Y:S02]  /*38c0*/  STS [R43+0x104], R0 ;  /* 0x000104002b007388 */ /* 0x0001e40000000800 */
.L_x_2950:
[----:B------:R-:W-:Y:S05]  /*38d0*/  BSYNC.RECONVERGENT B4 ;  /* 0x0000000000047941 */ /* 0x000fea0003800200 */
.L_x_2949:
[----:B------:R-:W2:Y:S01]  /*38e0*/  LDCU UR4, c[0x0][0x3cc] ;  /* 0x00007980ff0477ac */ /* 0x000ea20008000800 */
[----:B0-----:R-:W-:Y:S01]  /*38f0*/  IADD3 R0, PT, PT, R31, 0x60, RZ ;  /* 0x000000601f007810 */ /* 0x001fe20007ffe0ff */
[----:B------:R-:W-:Y:S03]  /*3900*/  BSSY.RECONVERGENT B4, `(.L_x_2940) ;  /* 0x0000018000047945 */ /* 0x000fe60003800200 */
        /* <DEDUP_REMOVED lines=21> */
.L_x_2955:
[----:B------:R-:W-:Y:S05]  /*3a60*/  BSYNC.RECONVERGENT B5 ;  /* 0x0000000000057941 */ /* 0x000fea0003800200 */
.L_x_2954:
[----:B------:R0:W-:Y:S02]  /*3a70*/  STS [R43+0x184], R0 ;  /* 0x000184002b007388 */ /* 0x0001e40000000800 */
.L_x_2953:
[----:B------:R-:W-:Y:S05]  /*3a80*/  BSYNC.RECONVERGENT B4 ;  /* 0x0000000000047941 */ /* 0x000fea0003800200 */
.L_x_2940:
[----:B------:R-:W4:Y:S02]  /*3a90*/  LDCU UR4, c[0x0][0x3c4] ;  /* 0x00007880ff0477ac */ /* 0x000f240008000800 */
[----:B----4-:R-:W-:-:S13]  /*3aa0*/  ISETP.GE.AND P0, PT, R10, UR4, PT ;  /* 0x000000040a007c0c */ /* 0x010fda000bf06270 */
        /* <DEDUP_REMOVED lines=28> */
[----:B--23-5:R-:W-:Y:S05]  /*3c70*/  CALL.REL.NOINC `($__internal_24_$__cuda_sm3x_div_rn_noftz_f32_slowpath) ;  /* 0x0000005c00447944 */ /* 0x02cfea0003c00000 */
.L_x_2960:
[----:B------:R-:W-:Y:S05]  /*3c80*/  BSYNC.RECONVERGENT B5 ;  /* 0x0000000000057941 */ /* 0x000fea0003800200 */
.L_x_2959:
[----:B------:R0:W-:Y:S02]  /*3c90*/  STS [R37+0x10], R0 ;  /* 0x0000100025007388 */ /* 0x0001e40000000800 */
.L_x_2958:
[----:B------:R-:W-:Y:S05]  /*3ca0*/  BSYNC.RECONVERGENT B4 ;  /* 0x0000000000047941 */ /* 0x000fea0003800200 */
.L_x_2957:
        /* <DEDUP_REMOVED lines=24> */
.L_x_2964:
[----:B------:R-:W-:Y:S05]  /*3e30*/  BSYNC.RECONVERGENT B5 ;  /* 0x0000000000057941 */ /* 0x000fea0003800200 */
.L_x_2963:
[----:B------:R0:W-:Y:S02]  /*3e40*/  STS [R37+0x90], R0 ;  /* 0x0000900025007388 */ /* 0x0001e40000000800 */
.L_x_2962:
[----:B------:R-:W-:Y:S05]  /*3e50*/  BSYNC.RECONVERGENT B4 ;  /* 0x0000000000047941 */ /* 0x000fea0003800200 */
.L_x_2961:
        /* <DEDUP_REMOVED lines=22> */
[----:B--23-5:R-:W-:Y:S05]  /*3fc0*/  CALL.REL.NOINC `($__internal_24_$__cuda_sm3x_div_rn_noftz_f32_slowpath) ;  /* 0x0000005800707944 */ /* 0x02cfea0003c00000 */
.L_x_2968:
[----:B------:R-:W-:Y:S05]  /*3fd0*/  BSYNC.RECONVERGENT B5 ;  /* 0x0000000000057941 */ /* 0x000fea0003800200 */
.L_x_2967:
[----:B------:R0:W-:Y:S02]  /*3fe0*/  STS [R37+0x110], R0 ;  /* 0x0001100025007388 */ /* 0x0001e40000000800 */
.L_x_2966:
[----:B------:R-:W-:Y:S05]  /*3ff0*/  BSYNC.RECONVERGENT B4 ;  /* 0x0000000000047941 */ /* 0x000fea0003800200 */
.L_x_2965:
        /* <DEDUP_REMOVED lines=23> */
[----:B--23-5:R-:W-:Y:S05]  /*4170*/  CALL.REL.NOINC `($__internal_24_$__cuda_sm3x_div_rn_noftz_f32_slowpath) ;  /* 0x0000005800047944 */ /* 0x02cfea0003c00000 */
.L_x_2971:
[----:B------:R-:W-:Y:S05]  /*4180*/  BSYNC.RECONVERGENT B5 ;  /* 0x0000000000057941 */ /* 0x000fea0003800200 */
.L_x_2970:
[----:B------:R0:W-:Y:S02]  /*4190*/  STS [R37+0x190], R0 ;  /* 0x0001900025007388 */ /* 0x0001e40000000800 */
.L_x_2969:
[----:B------:R-:W-:Y:S05]  /*41a0*/  BSYNC.RECONVERGENT B4 ;  /* 0x0000000000047941 */ /* 0x000fea0003800200 */
.L_x_2956:
        /* <DEDUP_REMOVED lines=30> */
[----:B--23-5:R-:W-:Y:S05]  /*4390*/  CALL.REL.NOINC `($__internal_24_$__cuda_sm3x_div_rn_noftz_f32_slowpath) ;  /* 0x00000054007c7944 */ /* 0x02cfea0003c00000 */
.L_x_2976:
[----:B------:R-:W-:Y:S05]  /*43a0*/  BSYNC.RECONVERGENT B5 ;  /* 0x0000000000057941 */ /* 0x000fea0003800200 */
.L_x_2975:
[----:B------:R0:W-:Y:S02]  /*43b0*/  STS [R29+0x10], R0 ;  /* 0x000010001d007388 */ /* 0x0001e40000000800 */
.L_x_2974:
[----:B------:R-:W-:Y:S05]  /*43c0*/  BSYNC.RECONVERGENT B4 ;  /* 0x0000000000047941 */ /* 0x000fea0003800200 */
.L_x_2973:
        /* <DEDUP_REMOVED lines=24> */
.L_x_2980:
[----:B------:R-:W-:Y:S05]  /*4550*/  BSYNC.RECONVERGENT B5 ;  /* 0x0000000000057941 */ /* 0x000fea0003800200 */
.L_x_2979:
[----:B------:R0:W-:Y:S02]  /*4560*/  STS [R29+0x90], R0 ;  /* 0x000090001d007388 */ /* 0x0001e40000000800 */
.L_x_2978:
[----:B------:R-:W-:Y:S05]  /*4570*/  BSYNC.RECONVERGENT B4 ;  /* 0x0000000000047941 */ /* 0x000fea0003800200 */
.L_x_2977:
        /* <DEDUP_REMOVED lines=22> */
[----:B--23-5:R-:W-:Y:S05]  /*46e0*/  CALL.REL.NOINC `($__internal_24_$__cuda_sm3x_div_rn_noftz_f32_slowpath) ;  /* 0x0000005000a87944 */ /* 0x02cfea0003c00000 */
.L_x_2984:
[----:B------:R-:W-:Y:S05]  /*46f0*/  BSYNC.RECONVERGENT B5 ;  /* 0x0000000000057941 */ /* 0x000fea0003800200 */
.L_x_2983:
[----:B------:R0:W-:Y:S02]  /*4700*/  STS [R29+0x110], R0 ;  /* 0x000110001d007388 */ /* 0x0001e40000000800 */
.L_x_2982:
[----:B------:R-:W-:Y:S05]  /*4710*/  BSYNC.RECONVERGENT B4 ;  /* 0x0000000000047941 */ /* 0x000fea0003800200 */
.L_x_2981:
        /* <DEDUP_REMOVED lines=23> */
.L_x_2986:
[----:B------:R-:W-:Y:S05]  /*4890*/  BSYNC.RECONVERGENT B4 ;  /* 0x0000000000047941 */ /* 0x000fea0003800200 */
.L_x_2985:
[----:B------:R0:W-:Y:S01]  /*48a0*/  STS [R29+0x190], R0 ;  /* 0x000190001d007388 */ /* 0x0001e20000000800 */
[----:B------:R-:W-:Y:S05]  /*48b0*/  BRA `(.L_x_2972) ;  /* 0x0000002400687947 */ /* 0x000fea0003800000 */
.L_x_2923:
[----:B------:R-:W1:Y:S02]  /*48c0*/  LDCU UR4, c[0x0][0x3c4] ;  /* 0x00007880ff0477ac */ /* 0x000e640008000800 */
[----:B-1----:R-:W-:Y:S02]  /*48d0*/  ISETP.GE.AND P3, PT, R6, UR4, PT ;  /* 0x0000000406007c0c */ /* 0x002fe4000bf66270 */
[----:B------:R-:W-:Y:S02]  /*48e0*/  ISETP.GE.AND P0, PT, R9, UR4, PT ;  /* 0x0000000409007c0c */ /* 0x000fe4000bf06270 */
[----:B------:R-:W-:Y:S02]  /*48f0*/  ISETP.GE.AND P1, PT, R10, UR4, PT ;  /* 0x000000040a007c0c */ /* 0x000fe4000bf26270 */
[----:B------:R-:W-:-:S07]  /*4900*/  ISETP.GE.AND P2, PT, R11, UR4, PT ;  /* 0x000000040b007c0c */ /* 0x000fce000bf46270 */
[----:B------:R-:W-:Y:S06]  /*4910*/  @P3 BRA `(.L_x_2987) ;  /* 0x0000000000543947 */ /* 0x000fec0003800000 */
[----:B------:R-:W1:Y:S01]  /*4920*/  LDCU UR4, c[0x0][0x3cc] ;  /* 0x00007980ff0477ac */ /* 0x000e620008000800 */
[----:B------:R-:W2:Y:S01]  /*4930*/  S2UR UR5, SR_CgaCtaId ;  /* 0x00000000000579c3 */ /* 0x000ea20000008800 */
[C---:B------:R-:W-:Y:S01]  /*4940*/  VIADD R32, R31.reuse, 0x60 ;  /* 0x000000601f207836 */ /* 0x040fe20000000000 */
[C---:B------:R-:W-:Y:S02]  /*4950*/  IADD3 R0, PT, PT, R31.reuse, 0x20, RZ ;  /* 0x000000201f007810 */ /* 0x040fe40007ffe0ff */
[C---:B------:R-:W-:Y:S02]  /*4960*/  IADD3 R3, PT, PT, R31.reuse, 0x40, RZ ;  /* 0x000000401f037810 */ /* 0x040fe40007ffe0ff */
[----:B-1----:R-:W-:Y:S02]  /*4970*/  ISETP.GE.AND P3, PT, R31, UR4, PT ;  /* 0x000000041f007c0c */ /* 0x002fe4000bf66270 */
        /* <DEDUP_REMOVED lines=15> */
.L_x_2987:
[----:B------:R-:W-:Y:S05]  /*4a70*/  @P0 BRA `(.L_x_2988) ;  /* 0x0000000000540947 */ /* 0x000fea0003800000 */
[----:B-1----:R-:W1:Y:S01]  /*4a80*/  LDC R0, c[0x0][0x3cc] ;  /* 0x0000f300ff007b82 */ /* 0x002e620000000800 */
[C---:B------:R-:W-:Y:S01]  /*4a90*/  VIADD R41, R31.reuse, 0x40 ;  /* 0x000000401f297836 */ /* 0x040fe20000000000 */
[C---:B------:R-:W-:Y:S01]  /*4aa0*/  IADD3 R3, PT, PT, R31.reuse, 0x20, RZ ;  /* 0x000000201f037810 */ /* 0x040fe20007ffe0ff */
[----:B------:R-:W-:Y:S01]  /*4ab0*/  UMOV UR4, 0x400 ;  /* 0x0000040000047882 */ /* 0x000fe20000000000 */
[----:B------:R-:W-:-:S04]  /*4ac0*/  IADD3 R43, PT, PT, R31, 0x60, RZ ;  /* 0x000000601f2b7810 */ /* 0x000fc80007ffe0ff */
[----:B------:R-:W2:Y:S01]  /*4ad0*/  S2UR UR5, SR_CgaCtaId ;  /* 0x00000000000579c3 */ /* 0x000ea20000008800 */
[-C--:B-1----:R-:W-:Y:S02]  /*4ae0*/  ISETP.GE.AND P0, PT, R31, R0.reuse, PT ;  /* 0x000000001f00720c */ /* 0x082fe40003f06270 */
        /* <DEDUP_REMOVED lines=14> */
.L_x_2988:
[----:B------:R-:W-:Y:S05]  /*4bd0*/  @P1 BRA `(.L_x_2989) ;  /* 0x0000000000541947 */ /* 0x000fea0003800000 */
[----:B------:R-:W3:Y:S01]  /*4be0*/  LDCU UR4, c[0x0][0x3cc] ;  /* 0x00007980ff0477ac */ /* 0x000ee20008000800 */
[----:B------:R-:W4:Y:S01]  /*4bf0*/  S2UR UR5, SR_CgaCtaId ;  /* 0x00000000000579c3 */ /* 0x000f220000008800 */
[C---:B------:R-:W-:Y:S01]  /*4c00*/  VIADD R3, R31.reuse, 0x40 ;  /* 0x000000401f037836 */ /* 0x040fe20000000000 */
[C---:B-12---:R-:W-:Y:S02]  /*4c10*/  IADD3 R0, PT, PT, R31.reuse, 0x20, RZ ;  /* 0x000000201f007810 */ /* 0x046fe40007ffe0ff */
[C---:B------:R-:W-:Y:S02]  /*4c20*/  IADD3 R28, PT, PT, R31.reuse, 0x60, RZ ;  /* 0x000000601f1c7810 */ /* 0x040fe40007ffe0ff */
[----:B---3--:R-:W-:Y:S02]  /*4c30*/  ISETP.GE.AND P0, PT, R31, UR4, PT ;  /* 0x000000041f007c0c */ /* 0x008fe4000bf06270 */
[----:B------:R-:W-:Y:S02]  /*4c40*/  ISETP.GE.AND P1, PT, R0, UR4, PT ;  /* 0x0000000400007c0c */ /* 0x000fe4000bf26270 */
[----:B------:R-:W-:-:S02]  /*4c50*/  ISETP.GE.AND P3, PT, R3, UR4, PT ;  /* 0x0000000403007c0c */ /* 0x000fc4000bf66270 */
[----:B------:R-:W-:Y:S01]  /*4c60*/  ISETP.GE.AND P4, PT, R28, UR4, PT ;  /* 0x000000041c007c0c */ /* 0x000fe2000bf86270 */
[----:B------:R-:W-:Y:S01]  /*4c70*/  UMOV UR4, 0x400 ;  /* 0x0000040000047882 */ /* 0x000fe20000000000 */
[----:B------:R-:W-:Y:S01]  /*4c80*/  IADD3 R0, PT, PT, R31, UR12, R16 ;  /* 0x0000000c1f007c10 */ /* 0x000fe2000fffe010 */
        /* <DEDUP_REMOVED lines=10> */
.L_x_2989:
[----:B------:R-:W-:Y:S05]  /*4d30*/  @P2 BRA `(.L_x_2972) ;  /* 0x0000002000482947 */ /* 0x000fea0003800000 */
[----:B------:R-:W4:Y:S01]  /*4d40*/  LDCU UR18, c[0x0][0x3cc] ;  /* 0x00007980ff1277ac */ /* 0x000f220008000800 */
[----:B------:R-:W0:Y:S01]  /*4d50*/  S2UR UR5, SR_CgaCtaId ;  /* 0x00000000000579c3 */ /* 0x000e220000008800 */
[C---:B------:R-:W-:Y:S01]  /*4d60*/  VIADD R3, R31.reuse, 0x40 ;  /* 0x000000401f037836 */ /* 0x040fe20000000000 */
[----:B-123--:R-:W-:Y:S01]  /*4d70*/  IADD3 R0, PT, PT, R31, 0x20, RZ ;  /* 0x000000201f007810 */ /* 0x00efe20007ffe0ff */
[----:B------:R-:W-:-:S03]  /*4d80*/  UMOV UR4, 0x400 ;  /* 0x0000040000047882 */ /* 0x000fc60000000000 */
[----:B----4-:R-:W-:Y:S02]  /*4d90*/  ISETP.GE.AND P1, PT, R0, UR18, PT ;  /* 0x0000001200007c0c */ /* 0x010fe4000bf26270 */
[----:B------:R-:W-:Y:S02]  /*4da0*/  ISETP.GE.AND P2, PT, R3, UR18, PT ;  /* 0x0000001203007c0c */ /* 0x000fe4000bf46270 */
[C---:B------:R-:W-:Y:S02]  /*4db0*/  ISETP.GE.AND P0, PT, R31.reuse, UR18, PT ;  /* 0x000000121f007c0c */ /* 0x040fe4000bf06270 */
[C---:B------:R-:W-:Y:S01]  /*4dc0*/  IADD3 R0, PT, PT, R31.reuse, UR12, R14 ;  /* 0x0000000c1f007c10 */ /* 0x040fe2000fffe00e */
[----:B0-----:R-:W-:Y:S01]  /*4dd0*/  ULEA UR4, UR5, UR4, 0x18 ;  /* 0x0000000405047291 */ /* 0x001fe2000f8ec0ff */
        /* <DEDUP_REMOVED lines=13> */
.L_x_2922:
[----:B------:R-:W1:Y:S02]  /*4eb0*/  LDC R3, c[0x0][0x3c4] ;  /* 0x0000f100ff037b82 */ /* 0x000e640000000800 */
[----:B-1----:R-:W-:-:S13]  /*4ec0*/  ISETP.GE.AND P0, PT, R6, R3, PT ;  /* 0x000000030600720c */ /* 0x002fda0003f06270 */
[----:B------:R-:W-:Y:S05]  /*4ed0*/  @P0 BRA `(.L_x_2990) ;  /* 0x0000000400f40947 */ /* 0x000fea0003800000 */
[----:B------:R-:W1:Y:S01]  /*4ee0*/  LDC R0, c[0x0][0x3cc] ;  /* 0x0000f300ff007b82 */ /* 0x000e620000000800 */
[C---:B0-----:R-:W-:Y:S01]  /*4ef0*/  IADD3 R47, PT, PT, R31.reuse, 0x20, RZ ;  /* 0x000000201f2f7810 */ /* 0x041fe20007ffe0ff */
[C---:B------:R-:W-:Y:S01]  /*4f00*/  VIADD R49, R31.reuse, 0x40 ;  /* 0x000000401f317836 */ /* 0x040fe20000000000 */
[----:B------:R-:W-:Y:S01]  /*4f10*/  UMOV UR4, 0x400 ;  /* 0x0000040000047882 */ /* 0x000fe20000000000 */
[----:B------:R-:W-:Y:S04]  /*4f20*/  BSSY.RECONVERGENT B2, `(.L_x_2991) ;  /* 0x0000024000027945 */ /* 0x000fe80003800200 */
[----:B------:R-:W0:Y:S01]  /*4f30*/  S2UR UR5, SR_CgaCtaId ;  /* 0x00000000000579c3 */ /* 0x000e220000008800 */
[-C--:B-1----:R-:W-:Y:S02]  /*4f40*/  ISETP.GE.AND P2, PT, R31, R0.reuse, PT ;  /* 0x000000001f00720c */ /* 0x082fe40003f46270 */
[----:B------:R-:W-:-:S02]  /*4f50*/  ISETP.GE.AND P4, PT, R47, R0, PT ;  /* 0x000000002f00720c */ /* 0x000fc40003f86270 */
[----:B------:R-:W-:Y:S02]  /*4f60*/  IADD3 R47, PT, PT, R31, 0x60, RZ ;  /* 0x000000601f2f7810 */ /* 0x000fe40007ffe0ff */
[-C--:B------:R-:W-:Y:S01]  /*4f70*/  ISETP.GE.AND P1, PT, R49, R0.reuse, PT ;  /* 0x000000003100720c */ /* 0x080fe20003f26270 */
[----:B0-----:R-:W-:Y:S01]  /*4f80*/  ULEA UR4, UR5, UR4, 0x18 ;  /* 0x0000000405047291 */ /* 0x001fe2000f8ec0ff */
        /* <DEDUP_REMOVED lines=29> */
.L_x_2992:
[----:B------:R-:W-:Y:S05]  /*5160*/  BSYNC.RECONVERGENT B2 ;  /* 0x0000000000027941 */ /* 0x000fea0003800200 */
.L_x_2991:
        /* <DEDUP_REMOVED lines=27> */
.L_x_2994:
[----:B------:R-:W-:Y:S05]  /*5320*/  BSYNC.RECONVERGENT B2 ;  /* 0x0000000000027941 */ /* 0x000fea0003800200 */
.L_x_2993:
        /* <DEDUP_REMOVED lines=27> */
.L_x_2996:
[----:B------:R-:W-:Y:S05]  /*54e0*/  BSYNC.RECONVERGENT B2 ;  /* 0x0000000000027941 */ /* 0x000fea0003800200 */
.L_x_2995:
        /* <DEDUP_REMOVED lines=27> */
.L_x_2997:
[----:B------:R-:W-:Y:S05]  /*56a0*/  BSYNC.RECONVERGENT B2 ;  /* 0x0000000000027941 */ /* 0x000fea0003800200 */
.L_x_2990:
[----:B------:R-:W-:-:S13]  /*56b0*/  ISETP.GE.AND P0, PT, R9, R3, PT ;  /* 0x000000030900720c */ /* 0x000fda0003f06270 */
[----:B------:R-:W-:Y:S05]  /*56c0*/  @P0 BRA `(.L_x_2998) ;  /* 0x0000000400f40947 */ /* 0x000fea0003800000 */
[----:B01-3--:R-:W0:Y:S01]  /*56d0*/  LDC R0, c[0x0][0x3cc] ;  /* 0x0000f300ff007b82 */ /* 0x00be220000000800 */
        /* <DEDUP_REMOVED lines=39> */
.L_x_3000:
[----:B------:R-:W-:Y:S05]  /*5950*/  BSYNC.RECONVERGENT B2 ;  /* 0x0000000000027941 */ /* 0x000fea0003800200 */
.L_x_2999:
        /* <DEDUP_REMOVED lines=27> */
.L_x_3002:
[----:B------:R-:W-:Y:S05]  /*5b10*/  BSYNC.RECONVERGENT B2 ;  /* 0x0000000000027941 */ /* 0x000fea0003800200 */
.L_x_3001:
        /* <DEDUP_REMOVED lines=27> */
.L_x_3004:
[----:B------:R-:W-:Y:S05]  /*5cd0*/  BSYNC.RECONVERGENT B2 ;  /* 0x0000000000027941 */ /* 0x000fea0003800200 */
.L_x_3003:
        /* <DEDUP_REMOVED lines=27> */
.L_x_3005:
[----:B------:R-:W-:Y:S05]  /*5e90*/  BSYNC.RECONVERGENT B2 ;  /* 0x0000000000027941 */ /* 0x000fea0003800200 */
.L_x_2998:
[----:B------:R-:W-:-:S13]  /*5ea0*/  ISETP.GE.AND P0, PT, R10, R3, PT ;  /* 0x000000030a00720c */ /* 0x000fda0003f06270 */
[----:B------:R-:W-:Y:S05]  /*5eb0*/  @P0 BRA `(.L_x_3006) ;  /* 0x0000000400f40947 */ /* 0x000fea0003800000 */
[----:B01-34-:R-:W0:Y:S01]  /*5ec0*/  LDC R0, c[0x0][0x3cc] ;  /* 0x0000f300ff007b82 */ /* 0x01be220000000800 */
        /* <DEDUP_REMOVED lines=39> */
.L_x_3008:
[----:B------:R-:W-:Y:S05]  /*6140*/  BSYNC.RECONVERGENT B2 ;  /* 0x0000000000027941 */ /* 0x000fea0003800200 */
.L_x_3007:
        /* <DEDUP_REMOVED lines=27> */
.L_x_3010:
[----:B------:R-:W-:Y:S05]  /*6300*/  BSYNC.RECONVERGENT B2 ;  /* 0x0000000000027941 */ /* 0x000fea0003800200 */
.L_x_3009:
        /* <DEDUP_REMOVED lines=27> */
.L_x_3012:
[----:B------:R-:W-:Y:S05]  /*64c0*/  BSYNC.RECONVERGENT B2 ;  /* 0x0000000000027941 */ /* 0x000fea0003800200 */
.L_x_3011:
[----:B------:R-:W-:Y:S04]  /*64d0*/  BSSY.RECONVERGENT B2, `(.L_x_3006) ;  /* 0x000001b000027945 */ /* 0x000fe80003800200 */
[----:B------:R-:W-:Y:S05]  /*64e0*/  @P0 BRA `(.L_x_3013) ;  /* 0x0000000000640947 */ /* 0x000fea0003800000 */
[----:B01----:R-:W-:Y:S01]  /*64f0*/  FMUL R0, R29, 0.044714998453855514526 ;  /* 0x3d3727131d007820 */ /* 0x003fe20000400000 */
[----:B--2---:R-:W-:Y:S01]  /*6500*/  HFMA2 R30, -RZ, RZ, 1.125, -9232 ;  /* 0x3c80f082ff1e7431 */ /* 0x004fe200000001ff */
        /* <DEDUP_REMOVED lines=23> */
.L_x_3013:
[----:B------:R-:W-:Y:S05]  /*6680*/  BSYNC.RECONVERGENT B2 ;  /* 0x0000000000027941 */ /* 0x000fea0003800200 */
.L_x_3006:
[----:B------:R-:W-:-:S13]  /*6690*/  ISETP.GE.AND P0, PT, R11, R3, PT ;  /* 0x000000030b00720c */ /* 0x000fda0003f06270 */
[----:B------:R-:W-:Y:S05]  /*66a0*/  @P0 BRA `(.L_x_2972) ;  /* 0x0000000400ec0947 */ /* 0x000fea0003800000 */
[----:B01-34-:R-:W0:Y:S01]  /*66b0*/  LDC R0, c[0x0][0x3cc] ;  /* 0x0000f300ff007b82 */ /* 0x01be220000000800 */
[C---:B------:R-:W-:Y:S01]  /*66c0*/  VIADD R3, R31.reuse, 0x20 ;  /* 0x000000201f037836 */ /* 0x040fe20000000000 */
[----:B------:R-:W-:Y:S01]  /*66d0*/  UMOV UR4, 0x400 ;  /* 0x0000040000047882 */ /* 0x000fe20000000000 */
[C---:B------:R-:W-:Y:S01]  /*66e0*/  IADD3 R27, PT, PT, R31.reuse, 0x40, RZ ;  /* 0x000000401f1b7810 */ /* 0x040fe20007ffe0ff */
        /* <DEDUP_REMOVED lines=9> */
[----:B------:R-:W-:Y:S01]  /*6780*/  LEA R32, R31, UR4, 0x2 ;  /* 0x000000041f207c11 */ /* 0x000fe2000f8e10ff */
        /* <DEDUP_REMOVED lines=14> */
[----:B--2---:R-:W-:Y:S01]  /*6870*/  FFMA R30, R29, R28, 0.1331529766321182251 ;  /* 0x3e0859411d1e7423 */ /* 0x004fe2000000001c */
        /* <DEDUP_REMOVED lines=11> */
.L_x_3015:
[----:B------:R-:W-:Y:S05]  /*6930*/  BSYNC.RECONVERGENT B2 ;  /* 0x0000000000027941 */ /* 0x000fea0003800200 */
.L_x_3014:
        /* <DEDUP_REMOVED lines=27> */
.L_x_3017:
[----:B------:R-:W-:Y:S05]  /*6af0*/  BSYNC.RECONVERGENT B2 ;  /* 0x0000000000027941 */ /* 0x000fea0003800200 */
.L_x_3016:
        /* <DEDUP_REMOVED lines=27> */
.L_x_3019:
[----:B------:R-:W-:Y:S05]  /*6cb0*/  BSYNC.RECONVERGENT B2 ;  /* 0x0000000000027941 */ /* 0x000fea0003800200 */
.L_x_3018:
[----:B------:R-:W-:Y:S05]  /*6cc0*/  @P0 BRA `(.L_x_2972) ;  /* 0x0000000000640947 */ /* 0x000fea0003800000 */
[----:B------:R-:W-:Y:S01]  /*6cd0*/  FMUL R0, R19, 0.044714998453855514526 ;  /* 0x3d37271313007820 */ /* 0x000fe20000400000 */
[----:B------:R-:W-:Y:S02]  /*6ce0*/  IMAD.MOV.U32 R26, RZ, RZ, 0x3c80f082 ;  /* 0x3c80f082ff1a7424 */ /* 0x000fe400078e00ff */
[----:B------:R-:W-:Y:S02]  /*6cf0*/  HFMA2 R24, -RZ, RZ, 1.875, 0 ;  /* 0x3f800000ff187431 */ /* 0x000fe400000001ff */
[----:B------:R-:W-:-:S04]  /*6d00*/  FMUL R0, R0, R19 ;  /* 0x0000001300007220 */ /* 0x000fc80000400000 */
[----:B------:R-:W-:Y:S01]  /*6d10*/  FFMA R0, R0, R19, R19 ;  /* 0x0000001300007223 */ /* 0x000fe20000000013 */
[----:B------:R-:W-:-:S03]  /*6d20*/  FMUL R19, R19, 0.5 ;  /* 0x3f00000013137820 */ /* 0x000fc60000400000 */
[----:B---3--:R-:W-:-:S04]  /*6d30*/  FMUL R3, R0, 0.79788458347320556641 ;  /* 0x3f4c422a00037820 */ /* 0x008fc80000400000 */
        /* <DEDUP_REMOVED lines=18> */
.L_x_2972:
[----:B0-----:R-:W-:Y:S05]  /*6e60*/  BSYNC.RECONVERGENT B0 ;  /* 0x0000000000007941 */ /* 0x001fea0003800200 */
.L_x_2921:
[----:B------:R-:W1:Y:S01]  /*6e70*/  LDCU UR4, c[0x0][0x3cc] ;  /* 0x00007980ff0477ac */ /* 0x000e620008000800 */
[----:B------:R-:W-:Y:S01]  /*6e80*/  IADD3 R15, PT, PT, R15, 0x400, RZ ;  /* 0x000004000f0f7810 */ /* 0x000fe20007ffe0ff */
[----:B-123--:R-:W-:-:S05]  /*6e90*/  IMAD.U32 R32, RZ, RZ, UR4 ;  /* 0x00000004ff207e24 */ /* 0x00efca000f8e00ff */
[----:B------:R-:W-:-:S13]  /*6ea0*/  ISETP.GE.AND P0, PT, R15, R32, PT ;  /* 0x000000200f00720c */ /* 0x000fda0003f06270 */
[----:B------:R-:W-:Y:S05]  /*6eb0*/  @!P0 BRA `(.L_x_3020) ;  /* 0xffffffac00748947 */ /* 0x000fea000383ffff */
.L_x_2906:
[----:B0-----:R-:W-:Y:S05]  /*6ec0*/  BSYNC.RECONVERGENT B1 ;  /* 0x0000000000017941 */ /* 0x001fea0003800200 */
.L_x_2905:
[----:B----4-:R-:W0:Y:S08]  /*6ed0*/  LDC R0, c[0x0][0x3c4] ;  /* 0x0000f100ff007b82 */ /* 0x010e300000000800 */
[----:B------:R-:W1:Y:S08]  /*6ee0*/  LDC.64 R2, c[0x0][0x3b0] ;  /* 0x0000ec00ff027b82 */ /* 0x000e700000000a00 */
[----:B------:R-:W2:Y:S08]  /*6ef0*/  LDC.64 R14, c[0x0][0x3b0] ;  /* 0x0000ec00ff0e7b82 */ /* 0x000eb00000000a00 */
[----:B------:R-:W3:Y:S08]  /*6f00*/  LDC.64 R26, c[0x0][0x3b0] ;  /* 0x0000ec00ff1a7b82 */ /* 0x000ef00000000a00 */
[----:B------:R-:W-:Y:S01]  /*6f10*/  BAR.SYNC.DEFER_BLOCKING 0x0 ;  /* 0x0000000000007b1d */ /* 0x000fe20000010000 */
[----:B0-----:R-:W-:-:S02]  /*6f20*/  ISETP.GE.AND P1, PT, R6, R0, PT ;  /* 0x000000000600720c */ /* 0x001fc40003f26270 */
[-C--:B------:R-:W-:Y:S02]  /*6f30*/  ISETP.GE.AND P2, PT, R9, R0.reuse, PT ;  /* 0x000000000900720c */ /* 0x080fe40003f46270 */
[----:B------:R-:W-:-:S03]  /*6f40*/  ISETP.GE.AND P4, PT, R11, R0, PT ;  /* 0x000000000b00720c */ /* 0x000fc60003f86270 */
[----:B-----5:R-:W0:Y:S01]  /*6f50*/  LDC.64 R18, c[0x0][0x3b0] ;  /* 0x0000ec00ff127b82 */ /* 0x020e220000000a00 */
[----:B------:R-:W-:-:S05]  /*6f60*/  ISETP.GE.AND P3, PT, R10, R0, PT ;  /* 0x000000000a00720c */ /* 0x000fca0003f66270 */
[C---:B-1----:R-:W-:Y:S01]  /*6f70*/  @!P1 IMAD.WIDE R2, R6.reuse, 0x4, R2 ;  /* 0x0000000406029825 */ /* 0x042fe200078e0202 */
[----:B------:R-:W4:Y:S01]  /*6f80*/  @!P1 LDG.E.CONSTANT R34, desc[UR6][R4.64] ;  /* 0x0000000604229981 */ /* 0x000f22000c1e9900 */
[----:B------:R-:W4:Y:S02]  /*6f90*/  @!P1 LDC R25, c[0x0][0x3d0] ;  /* 0x0000f400ff199b82 */ /* 0x000f240000000800 */
[C---:B--2---:R-:W-:Y:S01]  /*6fa0*/  @!P2 IMAD.WIDE R16, R6.reuse, 0x4, R14 ;  /* 0x000000040610a825 */ /* 0x044fe200078e020e */
[----:B------:R-:W2:Y:S03]  /*6fb0*/  @!P2 LDG.E.CONSTANT R35, desc[UR6][R4.64+0x4] ;  /* 0x000004060423a981 */ /* 0x000ea6000c1e9900 */
[C---:B---3--:R-:W-:Y:S01]  /*6fc0*/  @!P4 IMAD.WIDE R28, R6.reuse, 0x4, R26 ;  /* 0x00000004061cc825 */ /* 0x048fe200078e021a */
[----:B------:R-:W4:Y:S01]  /*6fd0*/  @!P1 LDG.E.CONSTANT R2, desc[UR6][R2.64] ;  /* 0x0000000602029981 */ /* 0x000f22000c1e9900 */
[----:B------:R-:W2:Y:S03]  /*6fe0*/  @!P2 LDC R0, c[0x0][0x3d0] ;  /* 0x0000f400ff00ab82 */ /* 0x000ea60000000800 */
[----:B------:R-:W2:Y:S04]  /*6ff0*/  @!P2 LDG.E.CONSTANT R16, desc[UR6][R16.64+0x4] ;  /* 0x000004061010a981 */ /* 0x000ea8000c1e9900 */
[----:B------:R-:W3:Y:S01]  /*7000*/  @!P4 LDG.E.CONSTANT R40, desc[UR6][R4.64+0xc] ;  /* 0x00000c060428c981 */ /* 0x000ee2000c1e9900 */
[----:B0-----:R-:W-:Y:S01]  /*7010*/  @!P3 IMAD.WIDE R20, R6, 0x4, R18 ;  /* 0x000000040614b825 */ /* 0x001fe200078e0212 */
[----:B------:R-:W3:Y:S02]  /*7020*/  @!P4 LDC R37, c[0x0][0x3d0] ;  /* 0x0000f400ff25cb82 */ /* 0x000ee40000000800 */
[----:B------:R-:W3:Y:S04]  /*7030*/  @!P4 LDG.E.CONSTANT R28, desc[UR6][R28.64+0xc] ;  /* 0x00000c061c1cc981 */ /* 0x000ee8000c1e9900 */
[----:B------:R2:W3:Y:S02]  /*7040*/  @!P3 LDG.E.CONSTANT R36, desc[UR6][R4.64+0x8] ;  /* 0x000008060424b981 */ /* 0x0004e4000c1e9900 */
[----:B------:R-:W0:Y:S02]  /*7050*/  @!P1 LDC.64 R14, c[0x0][0x3a0] ;  /* 0x0000e800ff0e9b82 */ /* 0x000e240000000a00 */
[----:B------:R3:W3:Y:S06]  /*7060*/  @!P3 LDG.E.CONSTANT R20, desc[UR6][R20.64+0x8] ;  /* 0x000008061414b981 */ /* 0x0006ec000c1e9900 */
[----:B------:R-:W1:Y:S08]  /*7070*/  @!P2 LDC.64 R18, c[0x0][0x3a0] ;  /* 0x0000e800ff12ab82 */ /* 0x000e700000000a00 */
[----:B------:R-:W1:Y:S08]  /*7080*/  @!P4 LDC.64 R30, c[0x0][0x3a0] ;  /* 0x0000e800ff1ecb82 */ /* 0x000e700000000a00 */
[----:B------:R-:W1:Y:S08]  /*7090*/  @!P3 LDC R33, c[0x0][0x3d0] ;  /* 0x0000f400ff21bb82 */ /* 0x000e700000000800 */
[----:B------:R-:W1:Y:S01]  /*70a0*/  @!P3 LDC.64 R26, c[0x0][0x3a0] ;  /* 0x0000e800ff1abb82 */ /* 0x000e620000000a00 */
[----:B----4-:R-:W-:-:S07]  /*70b0*/  @!P1 IMAD R3, R34, R25, R2 ;  /* 0x0000001922039224 */ /* 0x010fce00078e0202 */
[----:B------:R-:W4:Y:S01]  /*70c0*/  LDC R25, c[0x0][0x3c8] ;  /* 0x0000f200ff197b82 */ /* 0x000f220000000800 */
[----:B--2---:R-:W-:Y:S02]  /*70d0*/  @!P2 IMAD R5, R35, R0, R16 ;  /* 0x000000002305a224 */ /* 0x004fe400078e0210 */
[----:B0-----:R-:W-:-:S04]  /*70e0*/  @!P1 IMAD.WIDE R2, R3, 0x4, R14 ;  /* 0x0000000403029825 */ /* 0x001fc800078e020e */
[----:B---3--:R-:W-:Y:S01]  /*70f0*/  @!P4 IMAD R21, R40, R37, R28 ;  /* 0x000000252815c224 */ /* 0x008fe200078e021c */
[----:B------:R0:W5:Y:S01]  /*7100*/  @!P1 LDG.E.CONSTANT R24, desc[UR6][R2.64] ;  /* 0x0000000602189981 */ /* 0x000162000c1e9900 */
[----:B-1----:R-:W-:Y:S01]  /*7110*/  @!P2 IMAD.WIDE R14, R5, 0x4, R18 ;  /* 0x00000004050ea825 */ /* 0x002fe200078e0212 */
[----:B------:R-:W1:Y:S03]  /*7120*/  LDC.64 R28, c[0x0][0x3b8] ;  /* 0x0000ee00ff1c7b82 */ /* 0x000e660000000a00 */
[----:B------:R-:W-:Y:S01]  /*7130*/  @!P4 IMAD.WIDE R18, R21, 0x4, R30 ;  /* 0x000000041512c825 */ /* 0x000fe200078e021e */
[----:B------:R2:W5:Y:S04]  /*7140*/  @!P2 LDG.E.CONSTANT R23, desc[UR6][R14.64] ;  /* 0x000000060e17a981 */ /* 0x000568000c1e9900 */
[----:B------:R-:W5:Y:S01]  /*7150*/  @!P4 LDG.E.CONSTANT R4, desc[UR6][R18.64] ;  /* 0x000000061204c981 */ /* 0x000f62000c1e9900 */
[----:B------:R-:W-:Y:S01]  /*7160*/  @!P3 IMAD R17, R36, R33, R20 ;  /* 0x000000212411b224 */ /* 0x000fe200078e0214 */
[----:B0-----:R-:W0:Y:S01]  /*7170*/  LDC.64 R2, c[0x0][0x3b8] ;  /* 0x0000ee00ff027b82 */ /* 0x001e220000000a00 */
[----:B------:R-:W3:Y:S02]  /*7180*/  @!P2 S2R R31, SR_CgaCtaId ;  /* 0x00000000001fa919 */ /* 0x000ee40000008800 */
[----:B------:R-:W-:Y:S01]  /*7190*/  @!P3 IMAD.WIDE R16, R17, 0x4, R26 ;  /* 0x000000041110b825 */ /* 0x000fe200078e021a */
[----:B------:R-:W0:Y:S04]  /*71a0*/  @!P3 S2R R38, SR_CgaCtaId ;  /* 0x000000000026b919 */ /* 0x000e280000008800 */
[----:B------:R-:W0:Y:S01]  /*71b0*/  LDC.64 R20, c[0x0][0x3b8] ;  /* 0x0000ee00ff147b82 */ /* 0x000e220000000a00 */
[----:B--2---:R-:W2:Y:S01]  /*71c0*/  @!P1 S2R R15, SR_CgaCtaId ;  /* 0x00000000000f9919 */ /* 0x004ea20000008800 */
[----:B------:R-:W0:Y:S06]  /*71d0*/  @!P4 S2R R42, SR_CgaCtaId ;  /* 0x00000000002ac919 */ /* 0x000e2c0000008800 */
[----:B------:R-:W0:Y:S01]  /*71e0*/  LDC.64 R26, c[0x0][0x3b8] ;  /* 0x0000ee00ff1a7b82 */ /* 0x000e220000000a00 */
[----:B----4-:R-:W-:Y:S01]  /*71f0*/  ISETP.GE.AND P0, PT, R7, R25, PT ;  /* 0x000000190700720c */ /* 0x010fe20003f06270 */
[----:B------:R4:W5:Y:S01]  /*7200*/  @!P3 LDG.E.CONSTANT R22, desc[UR6][R16.64] ;  /* 0x000000061016b981 */ /* 0x000962000c1e9900 */
[----:B------:R-:W-:-:S02]  /*7210*/  IADD3 R5, PT, PT, R32, 0x1, RZ ;  /* 0x0000000120057810 */ /* 0x000fc40007ffe0ff */
[----:B------:R-:W-:-:S05]  /*7220*/  MOV R0, UR12 ;  /* 0x0000000c00007c02 */ /* 0x000fca0008000f00 */
[C---:B------:R-:W-:Y:S01]  /*7230*/  @!P4 IMAD R14, R5.reuse, 0x3, R0 ;  /* 0x00000003050ec824 */ /* 0x040fe200078e0200 */
[----:B------:R-:W-:Y:S01]  /*7240*/  @!P3 LEA R5, R5, UR12, 0x1 ;  /* 0x0000000c0505bc11 */ /* 0x000fe2000f8e08ff */
[----:B------:R-:W-:Y:S01]  /*7250*/  @!P2 VIADD R0, R32, UR17 ;  /* 0x000000112000ac36 */ /* 0x000fe20008000000 */
[----:B----4-:R-:W-:Y:S02]  /*7260*/  @!P2 MOV R16, 0x400 ;  /* 0x000004000010a802 */ /* 0x010fe40000000f00 */
[----:B------:R-:W-:Y:S01]  /*7270*/  @!P3 MOV R17, 0x400 ;  /* 0x000004000011b802 */ /* 0x000fe20000000f00 */
[----:B------:R-:W-:Y:S06]  /*7280*/  @P0 EXIT ;  /* 0x000000000000094d */ /* 0x000fec0003800000 */
[----:B------:R-:W4:Y:S01]  /*7290*/  LDCU.64 UR4, c[0x0][0x390] ;  /* 0x00007200ff0477ac */ /* 0x000f220008000a00 */
[----:B------:R-:W-:Y:S02]  /*72a0*/  @!P4 MOV R39, 0x400 ;  /* 0x000004000027c802 */ /* 0x000fe40000000f00 */
[----:B------:R-:W-:Y:S02]  /*72b0*/  @!P1 MOV R30, 0x400 ;  /* 0x00000400001e9802 */ /* 0x000fe40000000f00 */
[----:B0-----:R-:W-:Y:S01]  /*72c0*/  @!P4 LEA R41, R42, R39, 0x18 ;  /* 0x000000272a29c211 */ /* 0x001fe200078ec0ff */
[----:B------:R-:W-:Y:S01]  /*72d0*/  @!P2 IMAD R39, R35, R25, RZ ;  /* 0x000000192327a224 */ /* 0x000fe200078e02ff */
[----:B---3--:R-:W-:Y:S02]  /*72e0*/  @!P2 LEA R37, R31, R16, 0x18 ;  /* 0x000000101f25a211 */ /* 0x008fe400078ec0ff */
[----:B------:R-:W-:Y:S01]  /*72f0*/  @!P3 LEA R38, R38, R17, 0x18 ;  /* 0x000000112626b211 */ /* 0x000fe200078ec0ff */
[----:B------:R-:W-:Y:S01]  /*7300*/  @!P2 IMAD.WIDE R16, R39, 0x4, R26 ;  /* 0x000000042710a825 */ /* 0x000fe200078e021a */
[----:B--2---:R-:W-:-:S02]  /*7310*/  @!P1 LEA R30, R15, R30, 0x18 ;  /* 0x0000001e0f1e9211 */ /* 0x004fc400078ec0ff */
[----:B------:R-:W-:Y:S01]  /*7320*/  @!P2 LEA R31, R0, R37, 0x2 ;  /* 0x00000025001fa211 */ /* 0x000fe200078e10ff */
[-C--:B------:R-:W-:Y:S01]  /*7330*/  @!P1 IMAD R37, R34, R25.reuse, RZ ;  /* 0x0000001922259224 */ /* 0x080fe200078e02ff */
[----:B------:R-:W-:Y:S01]  /*7340*/  @!P3 LEA R33, R5, R38, 0x2 ;  /* 0x000000260521b211 */ /* 0x000fe200078e10ff */
[----:B------:R-:W-:Y:S01]  /*7350*/  @!P1 IMAD R5, R25, 0x10, R30 ;  /* 0x0000001019059824 */ /* 0x000fe200078e021e */
[----:B------:R-:W-:Y:S01]  /*7360*/  LOP3.LUT R26, RZ, R8, RZ, 0x33, !PT ;  /* 0x00000008ff1a7212 */ /* 0x000fe200078e33ff */
[----:B------:R-:W-:Y:S01]  /*7370*/  @!P3 IMAD R27, R36, R25, RZ ;  /* 0x00000019241bb224 */ /* 0x000fe200078e02ff */
[----:B------:R-:W-:Y:S01]  /*7380*/  @!P4 LEA R35, R14, R41, 0x2 ;  /* 0x000000290e23c211 */ /* 0x000fe200078e10ff */
[----:B------:R-:W-:Y:S01]  /*7390*/  @!P4 IMAD R25, R40, R25, RZ ;  /* 0x000000192819c224 */ /* 0x000fe200078e02ff */
[----:B------:R-:W-:Y:S01]  /*73a0*/  IADD3 R26, PT, PT, R26, R32, RZ ;  /* 0x000000201a1a7210 */ /* 0x000fe20007ffe0ff */
[----:B------:R-:W-:Y:S01]  /*73b0*/  @!P1 IMAD.WIDE R14, R37, 0x4, R20 ;  /* 0x00000004250e9825 */ /* 0x000fe200078e0214 */
[----:B------:R-:W-:Y:S01]  /*73c0*/  IADD3 R30, PT, PT, R31, 0x104, RZ ;  /* 0x000001041f1e7810 */ /* 0x000fe20007ffe0ff */
[----:B----4-:R-:W-:Y:S01]  /*73d0*/  UIADD3 UR4, UP0, UPT, UR4, 0x100, URZ ;  /* 0x0000010004047890 */ /* 0x010fe2000ff1e0ff */
[----:B------:R-:W-:Y:S01]  /*73e0*/  IADD3 R32, PT, PT, R33, 0x110, RZ ;  /* 0x0000011021207810 */ /* 0x000fe20007ffe0ff */
[----:B------:R-:W-:Y:S01]  /*73f0*/  @!P3 IMAD.WIDE R18, R27, 0x4, R2 ;  /* 0x000000041b12b825 */ /* 0x000fe200078e0202 */
[----:B------:R-:W-:Y:S01]  /*7400*/  IADD3 R36, PT, PT, R35, 0x110, RZ ;  /* 0x0000011023247810 */ /* 0x000fe20007ffe0ff */
[----:B------:R-:W-:Y:S01]  /*7410*/  UIADD3.X UR5, UPT, UPT, URZ, UR5, URZ, UP0, !UPT ;  /* 0x00000005ff057290 */ /* 0x000fe200087fe4ff */
[C---:B------:R-:W-:Y:S01]  /*7420*/  LOP3.LUT R34, R8.reuse, 0x40, RZ, 0xfc, !PT ;  /* 0x0000004008227812 */ /* 0x040fe200078efcff */
[----:B-1----:R-:W-:Y:S01]  /*7430*/  @!P4 IMAD.WIDE R20, R25, 0x4, R28 ;  /* 0x000000041914c825 */ /* 0x002fe200078e021c */
[----:B------:R-:W-:-:S02]  /*7440*/  LEA R29, R8, R33, 0x2 ;  /* 0x00000021081d7211 */ /* 0x000fc400078e10ff */
[C---:B------:R-:W-:Y:S01]  /*7450*/  LEA R25, R8.reuse, R5, 0x2 ;  /* 0x0000000508197211 */ /* 0x040fe200078e10ff */
[C---:B------:R-:W-:Y:S01]  /*7460*/  IMAD R27, R8.reuse, 0x4, R31 ;  /* 0x00000004081b7824 */ /* 0x040fe200078e021f */
[----:B------:R-:W-:Y:S01]  /*7470*/  IADD3 R28, PT, PT, R5, 0x110, RZ ;  /* 0x00000110051c7810 */ /* 0x000fe20007ffe0ff */
[C---:B------:R-:W-:Y:S01]  /*7480*/  IMAD R31, R8.reuse, 0x4, R35 ;  /* 0x00000004081f7824 */ /* 0x040fe200078e0223 */
[C---:B------:R-:W-:Y:S02]  /*7490*/  LOP3.LUT R35, R8.reuse, 0x20, RZ, 0xfc, !PT ;  /* 0x0000002008237812 */ /* 0x040fe400078efcff */
[----:B------:R-:W-:Y:S02]  /*74a0*/  LOP3.LUT R33, R8, 0x60, RZ, 0xfc, !PT ;  /* 0x0000006008217812 */ /* 0x000fe400078efcff */
[----:B------:R-:W-:-:S07]  /*74b0*/  LOP3.LUT R58, R26, 0x60, RZ, 0xc0, !PT ;  /* 0x000000601a3a7812 */ /* 0x000fce00078ec0ff */
.L_x_3036:
[----:B0-----:R-:W0:Y:S01]  /*74c0*/  LDC R48, c[0x0][0x3cc] ;  /* 0x0000f300ff307b82 */ /* 0x001e220000000800 */
[----:B------:R-:W-:Y:S01]  /*74d0*/  BSSY.RECONVERGENT B0, `(.L_x_3021) ;  /* 0x000017f000007945 */ /* 0x000fe20003800200 */
[----:B------:R-:W-:Y:S01]  /*74e0*/  HFMA2 R40, -RZ, RZ, 0, 0 ;  /* 0x00000000ff287431 */ /* 0x000fe200000001ff */
[----:B------:R-:W-:Y:S02]  /*74f0*/  MOV R37, RZ ;  /* 0x000000ff00257202 */ /* 0x000fe40000000f00 */
[----:B------:R-:W-:Y:S02]  /*7500*/  CS2R R38, SRZ ;  /* 0x0000000000267805 */ /* 0x000fe4000001ff00 */
[----:B0-----:R-:W-:-:S13]  /*7510*/  ISETP.GE.AND P0, PT, R8, R48, PT ;  /* 0x000000300800720c */ /* 0x001fda0003f06270 */
[----:B-123--:R-:W-:Y:S05]  /*7520*/  @P0 BRA `(.L_x_3022) ;  /* 0x0000001400e40947 */ /* 0x00efea0003800000 */
        /* <DEDUP_REMOVED lines=9> */
[----:B------:R-:W-:-:S04]  /*75c0*/  IADD3 R0, P0, PT, R8, R41, RZ ;  /* 0x0000002908007210 */ /* 0x000fc80007f1e0ff */
[----:B------:R-:W-:Y:S02]  /*75d0*/  IADD3.X R3, PT, PT, RZ, R46, RZ, P0, !PT ;  /* 0x0000002eff037210 */ /* 0x000fe400007fe4ff */
[C---:B0-----:R-:W-:Y:S01]  /*75e0*/  LEA R44, P0, R0.reuse, UR8, 0x2 ;  /* 0x00000008002c7c11 */ /* 0x041fe2000f8010ff */
[----:B------:R-:W0:Y:S03]  /*75f0*/  LDCU UR8, c[0x0][0x3c4] ;  /* 0x00007880ff0877ac */ /* 0x000e260008000800 */
[----:B------:R-:W-:-:S05]  /*7600*/  LEA.HI.X R45, R0, UR9, R3, 0x2, P0 ;  /* 0x00000009002d7c11 */ /* 0x000fca00080f1403 */
[----:B------:R-:W2:Y:S01]  /*7610*/  LDG.E.CONSTANT R5, desc[UR6][R44.64] ;  /* 0x000000062c057981 */ /* 0x000ea2000c1e9900 */
[----:B------:R-:W-:Y:S02]  /*7620*/  ISETP.NE.AND P0, PT, R58, RZ, PT ;  /* 0x000000ff3a00720c */ /* 0x000fe40003f05270 */
[----:B------:R-:W-:Y:S02]  /*7630*/  CS2R R38, SRZ ;  /* 0x0000000000267805 */ /* 0x000fe4000001ff00 */
[----:B------:R-:W-:Y:S01]  /*7640*/  MOV R40, RZ ;  /* 0x000000ff00287202 */ /* 0x000fe20000000f00 */
[----:B------:R-:W-:Y:S01]  /*7650*/  IMAD.MOV.U32 R37, RZ, RZ, RZ ;  /* 0x000000ffff257224 */ /* 0x000fe200078e00ff */
[----:B------:R-:W-:Y:S02]  /*7660*/  MOV R43, R35 ;  /* 0x00000023002b7202 */ /* 0x000fe40000000f00 */
[----:B0-----:R-:W-:Y:S02]  /*7670*/  ISETP.GE.AND P1, PT, R6, UR8, PT ;  /* 0x0000000806007c0c */ /* 0x001fe4000bf26270 */
[----:B------:R-:W-:-:S02]  /*7680*/  ISETP.GE.AND P2, PT, R9, UR8, PT ;  /* 0x0000000809007c0c */ /* 0x000fc4000bf46270 */
[----:B------:R-:W-:Y:S02]  /*7690*/  ISETP.GE.AND P3, PT, R10, UR8, PT ;  /* 0x000000080a007c0c */ /* 0x000fe4000bf66270 */
[----:B------:R-:W-:-:S07]  /*76a0*/  ISETP.GE.AND P4, PT, R11, UR8, PT ;  /* 0x000000080b007c0c */ /* 0x000fce000bf86270 */
        /* <DEDUP_REMOVED lines=19> */
[----:B------:R-:W-:Y:S01]  /*77e0*/  MOV R43, R34 ;  /* 0x00000022002b7202 */ /* 0x000fe20000000f00 */
[----:B------:R-:W-:Y:S06]  /*77f0*/  @!P0 BRA `(.L_x_3024) ;  /* 0x00000000002c8947 */ /* 0x000fec0003800000 */
[----:B------:R-:W2:Y:S01]  /*7800*/  LDG.E.CONSTANT R45, desc[UR6][R44.64+0x100] ;  /* 0x000100062c2d7981 */ /* 0x000ea2000c1e9900 */
[----:B------:R-:W-:Y:S01]  /*7810*/  MOV R43, R33 ;  /* 0x00000021002b7202 */ /* 0x000fe20000000f00 */
[----:B------:R-:W-:Y:S02]  /*7820*/  @!P4 IMAD.MOV.U32 R43, RZ, RZ, R33 ;  /* 0x000000ffff2bc224 */ /* 0x000fe400078e0021 */
        /* <DEDUP_REMOVED lines=8> */
.L_x_3024:
[----:B------:R-:W-:Y:S05]  /*78b0*/  BSYNC.RECONVERGENT B1 ;  /* 0x0000000000017941 */ /* 0x000fea0003800200 */
.L_x_3023:
[----:B------:R-:W-:-:S13]  /*78c0*/  ISETP.GE.U32.AND P0, PT, R26, 0x60, PT ;  /* 0x000000601a00780c */ /* 0x000fda0003f06070 */
[----:B------:R-:W-:Y:S05]  /*78d0*/  @!P0 BRA `(.L_x_3022) ;  /* 0x0000001000f88947 */ /* 0x000fea0003800000 */
[----:B------:R-:W0:Y:S01]  /*78e0*/  LDC R44, c[0x0][0x3cc] ;  /* 0x0000f300ff2c7b82 */ /* 0x000e220000000800 */
[C---:B------:R-:W-:Y:S01]  /*78f0*/  IADD3 R5, PT, PT, -R43.reuse, R48, RZ ;  /* 0x000000302b057210 */ /* 0x040fe20007ffe1ff */
[----:B------:R-:W-:Y:S01]  /*7900*/  BSSY.RECONVERGENT B1, `(.L_x_3025) ;  /* 0x00000af000017945 */ /* 0x000fe20003800200 */
[C---:B------:R-:W-:Y:S01]  /*7910*/  IADD3 R0, P0, PT, R43.reuse, R41, RZ ;  /* 0x000000292b007210 */ /* 0x040fe20007f1e0ff */
[----:B------:R-:W-:Y:S01]  /*7920*/  IMAD R42, R43, 0x4, R28 ;  /* 0x000000042b2a7824 */ /* 0x000fe200078e021c */
[----:B------:R-:W-:Y:S02]  /*7930*/  ISETP.GT.AND P1, PT, R5, 0x180, PT ;  /* 0x000001800500780c */ /* 0x000fe40003f24270 */
        /* <DEDUP_REMOVED lines=8> */
[----:B------:R-:W1:Y:S01]  /*79c0*/  LDCU UR8, c[0x0][0x3c4] ;  /* 0x00007880ff0877ac */ /* 0x000e620008000800 */
[----:B------:R-:W-:Y:S02]  /*79d0*/  PLOP3.LUT P0, PT, PT, PT, PT, 0x8, 0x80 ;  /* 0x000000000080781c */ /* 0x000fe40003f0e170 */
[----:B------:R-:W-:Y:S02]  /*79e0*/  IADD3 R46, PT, PT, R48, -0x180, RZ ;  /* 0xfffffe80302e7810 */ /* 0x000fe40007ffe0ff */
[----:B-1----:R-:W-:-:S13]  /*79f0*/  ISETP.GE.AND P2, PT, R6, UR8, PT ;  /* 0x0000000806007c0c */ /* 0x002fda000bf46270 */
.L_x_3027:
[----:B------:R-:W2:Y:S01]  /*7a00*/  LDG.E.CONSTANT R74, desc[UR6][R2.64+-0x100] ;  /* 0xffff0006024a7981 */ /* 0x000ea2000c1e9900 */
[----:B------:R-:W1:Y:S03]  /*7a10*/  LDCU UR8, c[0x0][0x3c4] ;  /* 0x00007880ff0877ac */ /* 0x000e660008000800 */
        /* <DEDUP_REMOVED lines=15> */
[----:B-1----:R-:W-:-:S02]  /*7b10*/  ISETP.GE.AND P3, PT, R9, UR8, PT ;  /* 0x0000000809007c0c */ /* 0x002fc4000bf66270 */
[----:B------:R-:W-:Y:S01]  /*7b20*/  ISETP.GE.AND P5, PT, R11, UR8, PT ;  /* 0x000000080b007c0c */ /* 0x000fe2000bfa6270 */
[----:B------:R-:W2:Y:S01]  /*7b30*/  @!P2 LDS R65, [R42+-0x100] ;  /* 0xffff00002a41a984 */ /* 0x000ea20000000800 */
[----:B------:R-:W-:Y:S02]  /*7b40*/  ISETP.GE.AND P4, PT, R10, UR8, PT ;  /* 0x000000080a007c0c */ /* 0x000fe4000bf86270 */
[----:B------:R-:W-:Y:S02]  /*7b50*/  IADD3 R43, PT, PT, R43, 0x200, RZ ;  /* 0x000002002b2b7810 */ /* 0x000fe40007ffe0ff */
[----:B0-----:R-:W-:-:S05]  /*7b60*/  IADD3 R2, P1, PT, R2, 0x800, RZ ;  /* 0x0000080002027810 */ /* 0x001fca0007f3e0ff */
[----:B------:R-:W0:Y:S01]  /*7b70*/  @!P3 LDS R48, [R41+-0x100] ;  /* 0xffff00002930b984 */ /* 0x000e220000000800 */
[----:B------:R-:W-:Y:S01]  /*7b80*/  IMAD.X R93, RZ, RZ, R3, P1 ;  /* 0x000000ffff5d7224 */ /* 0x000fe200008e0603 */
[----:B------:R-:W-:Y:S02]  /*7b90*/  ISETP.GE.AND P1, PT, R43, R46, PT ;  /* 0x0000002e2b00720c */ /* 0x000fe40003f26270 */
[----:B------:R-:W1:Y:S04]  /*7ba0*/  @!P5 LDS R50, [R0+-0x100] ;  /* 0xffff00000032d984 */ /* 0x000e680000000800 */
[----:B------:R-:W3:Y:S04]  /*7bb0*/  @!P3 LDS R52, [R41+-0x80] ;  /* 0xffff80002934b984 */ /* 0x000ee80000000800 */
[----:B------:R-:W3:Y:S04]  /*7bc0*/  @!P5 LDS R54, [R0+-0x80] ;  /* 0xffff80000036d984 */ /* 0x000ee80000000800 */
[----:B------:R-:W4:Y:S04]  /*7bd0*/  @!P3 LDS R56, [R41] ;  /* 0x000000002938b984 */ /* 0x000f280000000800 */
[----:B------:R-:W4:Y:S04]  /*7be0*/  @!P5 LDS R60, [R0] ;  /* 0x00000000003cd984 */ /* 0x000f280000000800 */
[----:B------:R-:W4:Y:S04]  /*7bf0*/  @!P3 LDS R62, [R41+0x80] ;  /* 0x00008000293eb984 */ /* 0x000f280000000800 */
[----:B------:R-:W4:Y:S04]  /*7c00*/  @!P5 LDS R64, [R0+0x80] ;  /* 0x000080000040d984 */ /* 0x000f280000000800 */
[----:B------:R-:W-:Y:S04]  /*7c10*/  @!P4 LDS R69, [R5+-0x80] ;  /* 0xffff80000545c984 */ /* 0x000fe80000000800 */
[----:B------:R-:W4:Y:S04]  /*7c20*/  @!P3 LDS R66, [R41+0x100] ;  /* 0x000100002942b984 */ /* 0x000f280000000800 */
[----:B------:R-:W4:Y:S04]  /*7c30*/  @!P5 LDS R68, [R0+0x100] ;  /* 0x000100000044d984 */ /* 0x000f280000000800 */
[----:B------:R-:W4:Y:S04]  /*7c40*/  @!P3 LDS R70, [R41+0x180] ;  /* 0x000180002946b984 */ /* 0x000f280000000800 */
[----:B------:R-:W4:Y:S04]  /*7c50*/  @!P5 LDS R72, [R0+0x180] ;  /* 0x000180000048d984 */ /* 0x000f280000000800 */
[----:B------:R-:W-:Y:S04]  /*7c60*/  @!P4 LDS R73, [R5] ;  /* 0x000000000549c984 */ /* 0x000fe80000000800 */
        /* <DEDUP_REMOVED lines=13> */
[----:B--2---:R-:W-:Y:S01]  /*7d40*/  @!P2 FFMA R40, R74, R65, R40 ;  /* 0x000000414a28a223 */ /* 0x004fe20000000028 */
[----:B------:R-:W-:-:S02]  /*7d50*/  ISETP.GE.AND P2, PT, R6, UR8, PT ;  /* 0x0000000806007c0c */ /* 0x000fc4000bf46270 */
[----:B------:R-:W2:Y:S01]  /*7d60*/  @!P4 LDS R65, [R5+-0x100] ;  /* 0xffff00000541c984 */ /* 0x000ea20000000800 */
[C---:B0-----:R-:W-:Y:S01]  /*7d70*/  @!P3 FFMA R39, R74.reuse, R48, R39 ;  /* 0x000000304a27b223 */ /* 0x041fe20000000027 */
[----:B-1----:R-:W-:Y:S02]  /*7d80*/  @!P5 FFMA R37, R74, R50, R37 ;  /* 0x000000324a25d223 */ /* 0x002fe40000000025 */
[----:B------:R-:W0:Y:S01]  /*7d90*/  @!P3 LDS R48, [R41+0x200] ;  /* 0x000200002930b984 */ /* 0x000e220000000800 */
[C---:B---3--:R-:W-:Y:S01]  /*7da0*/  @!P3 FFMA R39, R87.reuse, R52, R39 ;  /* 0x000000345727b223 */ /* 0x048fe20000000027 */
[----:B------:R-:W-:Y:S02]  /*7db0*/  @!P5 FFMA R37, R87, R54, R37 ;  /* 0x000000365725d223 */ /* 0x000fe40000000025 */
[----:B------:R-:W1:Y:S01]  /*7dc0*/  @!P5 LDS R50, [R0+0x200] ;  /* 0x000200000032d984 */ /* 0x000e620000000800 */
[C---:B----4-:R-:W-:Y:S01]  /*7dd0*/  @!P3 FFMA R39, R89.reuse, R56, R39 ;  /* 0x000000385927b223 */ /* 0x050fe20000000027 */
[----:B------:R-:W-:-:S02]  /*7de0*/  @!P5 FFMA R37, R89, R60, R37 ;  /* 0x0000003c5925d223 */ /* 0x000fc40000000025 */
[----:B------:R-:W3:Y:S01]  /*7df0*/  @!P2 LDS R67, [R42+-0x80] ;  /* 0xffff80002a43a984 */ /* 0x000ee20000000800 */
[C---:B------:R-:W-:Y:S01]  /*7e00*/  @!P3 FFMA R39, R91.reuse, R62, R39 ;  /* 0x0000003e5b27b223 */ /* 0x040fe20000000027 */
[----:B------:R-:W-:Y:S02]  /*7e10*/  @!P5 FFMA R37, R91, R64, R37 ;  /* 0x000000405b25d223 */ /* 0x000fe40000000025 */
[----:B------:R-:W4:Y:S01]  /*7e20*/  @!P2 LDS R71, [R42] ;  /* 0x000000002a47a984 */ /* 0x000f220000000800 */
[C---:B------:R-:W-:Y:S01]  /*7e30*/  @!P3 FFMA R39, R95.reuse, R66, R39 ;  /* 0x000000425f27b223 */ /* 0x040fe20000000027 */
[----:B------:R-:W-:Y:S02]  /*7e40*/  @!P5 FFMA R37, R95, R68, R37 ;  /* 0x000000445f25d223 */ /* 0x000fe40000000025 */
[----:B------:R-:W4:Y:S01]  /*7e50*/  @!P2 LDS R75, [R42+0x80] ;  /* 0x000080002a4ba984 */ /* 0x000f220000000800 */
[C---:B------:R-:W-:Y:S01]  /*7e60*/  @!P3 FFMA R39, R97.reuse, R70, R39 ;  /* 0x000000466127b223 */ /* 0x040fe20000000027 */
[----:B------:R-:W-:-:S02]  /*7e70*/  @!P5 FFMA R37, R97, R72, R37 ;  /* 0x000000486125d223 */ /* 0x000fc40000000025 */
[----:B------:R-:W4:Y:S04]  /*7e80*/  @!P2 LDS R79, [R42+0x100] ;  /* 0x000100002a4fa984 */ /* 0x000f280000000800 */
[----:B------:R-:W4:Y:S04]  /*7e90*/  @!P2 LDS R83, [R42+0x180] ;  /* 0x000180002a53a984 */ /* 0x000f280000000800 */
[----:B------:R-:W4:Y:S04]  /*7ea0*/  @!P2 LDS R3, [R42+0x200] ;  /* 0x000200002a03a984 */ /* 0x000f280000000800 */
[----:B------:R-:W4:Y:S01]  /*7eb0*/  @!P2 LDS R52, [R42+0x280] ;  /* 0x000280002a34a984 */ /* 0x000f220000000800 */
[----:B--2---:R-:W-:-:S03]  /*7ec0*/  @!P4 FFMA R38, R74, R65, R38 ;  /* 0x000000414a26c223 */ /* 0x004fc60000000026 */
[----:B------:R-:W2:Y:S01]  /*7ed0*/  @!P3 LDS R54, [R41+0x280] ;  /* 0x000280002936b984 */ /* 0x000ea20000000800 */
[----:B------:R-:W-:-:S03]  /*7ee0*/  @!P4 FFMA R38, R87, R69, R38 ;  /* 0x000000455726c223 */ /* 0x000fc60000000026 */
[----:B------:R-:W2:Y:S01]  /*7ef0*/  @!P4 LDS R65, [R5+0x200] ;  /* 0x000200000541c984 */ /* 0x000ea20000000800 */
[----:B0-----:R-:W-:Y:S01]  /*7f00*/  @!P3 FFMA R39, R45, R48, R39 ;  /* 0x000000302d27b223 */ /* 0x001fe20000000027 */
[----:B------:R-:W-:Y:S02]  /*7f10*/  @!P4 FFMA R38, R89, R73, R38 ;  /* 0x000000495926c223 */ /* 0x000fe40000000026 */
[----:B------:R-:W0:Y:S01]  /*7f20*/  @!P5 LDS R56, [R0+0x280] ;  /* 0x000280000038d984 */ /* 0x000e220000000800 */
[----:B-1----:R-:W-:Y:S01]  /*7f30*/  @!P5 FFMA R37, R45, R50, R37 ;  /* 0x000000322d25d223 */ /* 0x002fe20000000025 */
[----:B---3--:R-:W-:Y:S02]  /*7f40*/  @!P2 FFMA R40, R87, R67, R40 ;  /* 0x000000435728a223 */ /* 0x008fe40000000028 */
[----:B------:R-:W1:Y:S01]  /*7f50*/  @!P2 LDS R60, [R42+0x300] ;  /* 0x000300002a3ca984 */ /* 0x000e620000000800 */
[----:B------:R-:W-:Y:S01]  /*7f60*/  @!P4 FFMA R38, R91, R77, R38 ;  /* 0x0000004d5b26c223 */ /* 0x000fe20000000026 */
[----:B----4-:R-:W-:-:S02]  /*7f70*/  @!P2 FFMA R40, R89, R71, R40 ;  /* 0x000000475928a223 */ /* 0x010fc40000000028 */
[----:B------:R-:W3:Y:S01]  /*7f80*/  @!P4 LDS R67, [R5+0x280] ;  /* 0x000280000543c984 */ /* 0x000ee20000000800 */
[----:B------:R-:W-:Y:S01]  /*7f90*/  @!P4 FFMA R38, R95, R81, R38 ;  /* 0x000000515f26c223 */ /* 0x000fe20000000026 */
[----:B------:R-:W-:Y:S02]  /*7fa0*/  @!P2 FFMA R40, R91, R75, R40 ;  /* 0x0000004b5b28a223 */ /* 0x000fe40000000028 */
[----:B------:R-:W4:Y:S01]  /*7fb0*/  @!P3 LDS R62, [R41+0x300] ;  /* 0x00030000293eb984 */ /* 0x000f220000000800 */
[----:B------:R-:W-:Y:S01]  /*7fc0*/  @!P4 FFMA R38, R97, R85, R38 ;  /* 0x000000556126c223 */ /* 0x000fe20000000026 */
[----:B------:R-:W-:Y:S02]  /*7fd0*/  @!P2 FFMA R40, R95, R79, R40 ;  /* 0x0000004f5f28a223 */ /* 0x000fe40000000028 */
[----:B------:R-:W4:Y:S02]  /*7fe0*/  @!P4 LDS R69, [R5+0x300] ;  /* 0x000300000545c984 */ /* 0x000f240000000800 */
[----:B------:R-:W-:-:S02]  /*7ff0*/  @!P2 FFMA R40, R97, R83, R40 ;  /* 0x000000536128a223 */ /* 0x000fc40000000028 */
[----:B------:R-:W4:Y:S02]  /*8000*/  @!P5 LDS R64, [R0+0x300] ;  /* 0x000300000040d984 */ /* 0x000f240000000800 */
[----:B------:R-:W-:Y:S02]  /*8010*/  @!P2 FFMA R40, R45, R3, R40 ;  /* 0x000000032d28a223 */ /* 0x000fe40000000028 */
[----:B------:R-:W4:Y:S02]  /*8020*/  @!P2 LDS R66, [R42+0x380] ;  /* 0x000380002a42a984 */ /* 0x000f240000000800 */
[C---:B------:R-:W-:Y:S02]  /*8030*/  @!P2 FFMA R40, R47.reuse, R52, R40 ;  /* 0x000000342f28a223 */ /* 0x040fe40000000028 */
[----:B------:R-:W4:Y:S04]  /*8040*/  @!P3 LDS R68, [R41+0x380] ;  /* 0x000380002944b984 */ /* 0x000f280000000800 */
[----:B------:R-:W4:Y:S01]  /*8050*/  @!P4 LDS R71, [R5+0x380] ;  /* 0x000380000547c984 */ /* 0x000f220000000800 */
[----:B--2---:R-:W-:-:S03]  /*8060*/  @!P3 FFMA R39, R47, R54, R39 ;  /* 0x000000362f27b223 */ /* 0x004fc60000000027 */
[----:B------:R-:W2:Y:S01]  /*8070*/  @!P5 LDS R70, [R0+0x380] ;  /* 0x000380000046d984 */ /* 0x000ea20000000800 */
[----:B------:R-:W-:-:S03]  /*8080*/  @!P4 FFMA R38, R45, R65, R38 ;  /* 0x000000412d26c223 */ /* 0x000fc60000000026 */
[----:B------:R-:W2:Y:S01]  /*8090*/  @!P2 LDS R72, [R42+0x400] ;  /* 0x000400002a48a984 */ /* 0x000ea20000000800 */
[----:B0-----:R-:W-:-:S03]  /*80a0*/  @!P5 FFMA R37, R47, R56, R37 ;  /* 0x000000382f25d223 */ /* 0x001fc60000000025 */
[----:B------:R0:W2:Y:S01]  /*80b0*/  @!P3 LDS R74, [R41+0x400] ;  /* 0x00040000294ab984 */ /* 0x0000a20000000800 */
[----:B-1----:R-:W-:-:S03]  /*80c0*/  @!P2 FFMA R40, R49, R60, R40 ;  /* 0x0000003c3128a223 */ /* 0x002fc60000000028 */
[----:B------:R-:W1:Y:S01]  /*80d0*/  @!P4 LDS R73, [R5+0x400] ;  /* 0x000400000549c984 */ /* 0x000e620000000800 */
[----:B---3--:R-:W-:-:S03]  /*80e0*/  @!P4 FFMA R38, R47, R67, R38 ;  /* 0x000000432f26c223 */ /* 0x008fc60000000026 */
[----:B------:R-:W3:Y:S01]  /*80f0*/  @!P2 LDS R75, [R42+0x480] ;  /* 0x000480002a4ba984 */ /* 0x000ee20000000800 */
[----:B----4-:R-:W-:Y:S01]  /*8100*/  @!P3 FFMA R39, R49, R62, R39 ;  /* 0x0000003e3127b223 */ /* 0x010fe20000000027 */
[----:B0-----:R-:W-:Y:S02]  /*8110*/  IADD3 R41, PT, PT, R41, 0x800, RZ ;  /* 0x0000080029297810 */ /* 0x001fe40007ffe0ff */
[----:B------:R-:W0:Y:S01]  /*8120*/  @!P4 LDS R77, [R5+0x480] ;  /* 0x00048000054dc984 */ /* 0x000e220000000800 */
        /* <DEDUP_REMOVED lines=12> */
[C---:B------:R-:W-:Y:S01]  /*81f0*/  @!P2 FFMA R40, R53.reuse, R72, R40 ;  /* 0x000000483528a223 */ /* 0x040fe20000000028 */
[C---:B------:R-:W-:Y:S02]  /*8200*/  @!P5 FFMA R37, R53.reuse, R76, R37 ;  /* 0x0000004c3525d223 */ /* 0x040fe40000000025 */
[----:B------:R-:W2:Y:S01]  /*8210*/  @!P2 LDS R3, [R42+0x680] ;  /* 0x000680002a03a984 */ /* 0x000ea20000000800 */
[----:B------:R-:W-:Y:S01]  /*8220*/  @!P3 FFMA R39, R53, R74, R39 ;  /* 0x0000004a3527b223 */ /* 0x000fe20000000027 */
[----:B------:R-:W-:Y:S02]  /*8230*/  @!P5 FFMA R37, R55, R80, R37 ;  /* 0x000000503725d223 */ /* 0x000fe40000000025 */
[----:B------:R0:W2:Y:S01]  /*8240*/  @!P4 LDS R91, [R5+0x680] ;  /* 0x00068000055bc984 */ /* 0x0000a20000000800 */
[----:B-1----:R-:W-:Y:S01]  /*8250*/  @!P4 FFMA R38, R53, R73, R38 ;  /* 0x000000493526c223 */ /* 0x002fe20000000026 */
[----:B------:R-:W-:Y:S01]  /*8260*/  @!P3 FFMA R39, R55, R78, R39 ;  /* 0x0000004e3727b223 */ /* 0x000fe20000000027 */
[----:B------:R-:W-:Y:S01]  /*8270*/  @!P5 FFMA R37, R57, R84, R37 ;  /* 0x000000543925d223 */ /* 0x000fe20000000025 */
[----:B------:R1:W2:Y:S01]  /*8280*/  @!P5 LDS R48, [R0+0x680] ;  /* 0x000680000030d984 */ /* 0x0002a20000000800 */
[----:B---3--:R-:W-:Y:S01]  /*8290*/  @!P2 FFMA R40, R55, R75, R40 ;  /* 0x0000004b3728a223 */ /* 0x008fe20000000028 */
[----:B------:R-:W-:Y:S01]  /*82a0*/  @!P3 FFMA R39, R57, R82, R39 ;  /* 0x000000523927b223 */ /* 0x000fe20000000027 */
[----:B------:R-:W-:Y:S01]  /*82b0*/  @!P5 FFMA R37, R59, R88, R37 ;  /* 0x000000583b25d223 */ /* 0x000fe20000000025 */
[----:B0-----:R-:W-:Y:S01]  /*82c0*/  @!P4 FFMA R38, R55, R77, R38 ;  /* 0x0000004d3726c223 */ /* 0x001fe20000000026 */
[----:B------:R-:W-:Y:S01]  /*82d0*/  IADD3 R5, PT, PT, R5, 0x800, RZ ;  /* 0x0000080005057810 */ /* 0x000fe20007ffe0ff */
[----:B------:R-:W-:Y:S01]  /*82e0*/  @!P3 FFMA R39, R59, R86, R39 ;  /* 0x000000563b27b223 */ /* 0x000fe20000000027 */
[----:B------:R-:W-:Y:S01]  /*82f0*/  @!P5 FFMA R37, R61, R92, R37 ;  /* 0x0000005c3d25d223 */ /* 0x000fe20000000025 */
[----:B----4-:R-:W-:Y:S01]  /*8300*/  @!P2 FFMA R40, R57, R79, R40 ;  /* 0x0000004f3928a223 */ /* 0x010fe20000000028 */
[----:B-1----:R-:W-:-:S02]  /*8310*/  VIADD R0, R0, 0x800 ;  /* 0x0000080000007836 */ /* 0x002fc40000000000 */
[----:B------:R-:W-:Y:S01]  /*8320*/  @!P3 FFMA R39, R61, R90, R39 ;  /* 0x0000005a3d27b223 */ /* 0x000fe20000000027 */
[----:B------:R-:W-:Y:S01]  /*8330*/  IADD3 R42, PT, PT, R42, 0x800, RZ ;  /* 0x000008002a2a7810 */ /* 0x000fe20007ffe0ff */
[----:B------:R-:W-:Y:S02]  /*8340*/  @!P4 FFMA R38, R57, R81, R38 ;  /* 0x000000513926c223 */ /* 0x000fe40000000026 */
[----:B------:R-:W-:Y:S01]  /*8350*/  @!P3 FFMA R39, R63, R94, R39 ;  /* 0x0000005e3f27b223 */ /* 0x000fe20000000027 */
[C---:B------:R-:W-:Y:S01]  /*8360*/  @!P2 FFMA R40, R59.reuse, R83, R40 ;  /* 0x000000533b28a223 */ /* 0x040fe20000000028 */
[----:B------:R-:W-:-:S03]  /*8370*/  @!P4 FFMA R38, R59, R85, R38 ;  /* 0x000000553b26c223 */ /* 0x000fc60000000026 */
[C---:B------:R-:W-:Y:S01]  /*8380*/  @!P2 FFMA R40, R61.reuse, R87, R40 ;  /* 0x000000573d28a223 */ /* 0x040fe20000000028 */
[----:B--2---:R-:W-:-:S03]  /*8390*/  @!P4 FFMA R38, R61, R89, R38 ;  /* 0x000000593d26c223 */ /* 0x004fc60000000026 */
[C---:B------:R-:W-:Y:S01]  /*83a0*/  @!P2 FFMA R40, R63.reuse, R3, R40 ;  /* 0x000000033f28a223 */ /* 0x040fe20000000028 */
[----:B------:R-:W-:Y:S01]  /*83b0*/  MOV R3, R93 ;  /* 0x0000005d00037202 */ /* 0x000fe20000000f00 */
[C---:B------:R-:W-:Y:S01]  /*83c0*/  @!P4 FFMA R38, R63.reuse, R91, R38 ;  /* 0x0000005b3f26c223 */ /* 0x040fe20000000026 */
[----:B------:R-:W-:Y:S01]  /*83d0*/  @!P5 FFMA R37, R63, R48, R37 ;  /* 0x000000303f25d223 */ /* 0x000fe20000000025 */
[----:B------:R-:W-:Y:S06]  /*83e0*/  @!P1 BRA `(.L_x_3027) ;  /* 0xfffffff400849947 */ /* 0x000fec000383ffff */
.L_x_3026:
[----:B------:R-:W-:Y:S05]  /*83f0*/  BSYNC.RECONVERGENT B1 ;  /* 0x0000000000017941 */ /* 0x000fea0003800200 */
.L_x_3025:
[----:B0-----:R-:W-:Y:S01]  /*8400*/  IADD3 R45, PT, PT, -R43, R44, RZ ;  /* 0x0000002c2b2d7210 */ /* 0x001fe20007ffe1ff */
[----:B------:R-:W-:Y:S03]  /*8410*/  BSSY.RECONVERGENT B1, `(.L_x_3028) ;  /* 0x000005f000017945 */ /* 0x000fe60003800200 */
[----:B------:R-:W-:-:S13]  /*8420*/  ISETP.GT.AND P1, PT, R45, 0x80, PT ;  /* 0x000000802d00780c */ /* 0x000fda0003f24270 */
[----:B------:R-:W-:Y:S05]  /*8430*/  @!P1 BRA `(.L_x_3029) ;  /* 0x0000000400709947 */ /* 0x000fea0003800000 */
[----:B------:R-:W2:Y:S04]  /*8440*/  LDG.E.CONSTANT R73, desc[UR6][R2.64+-0x100] ;  /* 0xffff000602497981 */ /* 0x000ea8000c1e9900 */
[----:B------:R-:W3:Y:S01]  /*8450*/  LDG.E.CONSTANT R75, desc[UR6][R2.64+-0x80] ;  /* 0xffff8006024b7981 */ /* 0x000ee2000c1e9900 */
[----:B------:R-:W-:Y:S01]  /*8460*/  IADD3 R46, P0, PT, R2, 0x200, RZ ;  /* 0x00000200022e7810 */ /* 0x000fe20007f1e0ff */
[----:B------:R-:W0:Y:S02]  /*8470*/  LDCU UR8, c[0x0][0x3c4] ;  /* 0x00007880ff0877ac */ /* 0x000e240008000800 */
[----:B------:R-:W4:Y:S04]  /*8480*/  LDG.E.CONSTANT R77, desc[UR6][R2.64] ;  /* 0x00000006024d7981 */ /* 0x000f28000c1e9900 */
[----:B------:R-:W4:Y:S01]  /*8490*/  LDG.E.CONSTANT R79, desc[UR6][R2.64+0x80] ;  /* 0x00008006024f7981 */ /* 0x000f22000c1e9900 */
[----:B------:R-:W-:-:S03]  /*84a0*/  IMAD.X R47, RZ, RZ, R3, P0 ;  /* 0x000000ffff2f7224 */ /* 0x000fc600000e0603 */
[----:B------:R1:W4:Y:S04]  /*84b0*/  LDG.E.CONSTANT R83, desc[UR6][R2.64+0x100] ;  /* 0x0001000602537981 */ /* 0x000328000c1e9900 */
[----:B------:R-:W4:Y:S04]  /*84c0*/  LDG.E.CONSTANT R85, desc[UR6][R46.64+-0x80] ;  /* 0xffff80062e557981 */ /* 0x000f28000c1e9900 */
[----:B------:R-:W4:Y:S04]  /*84d0*/  LDG.E.CONSTANT R87, desc[UR6][R46.64] ;  /* 0x000000062e577981 */ /* 0x000f28000c1e9900 */
[----:B------:R-:W4:Y:S01]  /*84e0*/  LDG.E.CONSTANT R89, desc[UR6][R46.64+0x80] ;  /* 0x000080062e597981 */ /* 0x000f22000c1e9900 */
[----:B0-----:R-:W-:Y:S01]  /*84f0*/  ISETP.GE.AND P1, PT, R9, UR8, PT ;  /* 0x0000000809007c0c */ /* 0x001fe2000bf26270 */
[----:B------:R-:W-:Y:S01]  /*8500*/  VIADD R78, R42, 0x200 ;  /* 0x000002002a4e7836 */ /* 0x000fe20000000000 */
[----:B------:R-:W-:-:S02]  /*8510*/  ISETP.GE.AND P0, PT, R6, UR8, PT ;  /* 0x0000000806007c0c */ /* 0x000fc4000bf06270 */
[----:B------:R-:W-:Y:S02]  /*8520*/  ISETP.GE.AND P2, PT, R10, UR8, PT ;  /* 0x000000080a007c0c */ /* 0x000fe4000bf46270 */
[----:B------:R-:W-:Y:S02]  /*8530*/  ISETP.GE.AND P3, PT, R11, UR8, PT ;  /* 0x000000080b007c0c */ /* 0x000fe4000bf66270 */
[----:B------:R-:W-:Y:S02]  /*8540*/  IADD3 R81, PT, PT, R41, 0x200, RZ ;  /* 0x0000020029517810 */ /* 0x000fe40007ffe0ff */
[----:B------:R-:W-:Y:S02]  /*8550*/  IADD3 R76, PT, PT, R0, 0x200, RZ ;  /* 0x00000200004c7810 */ /* 0x000fe40007ffe0ff */
[----:B------:R-:W-:Y:S01]  /*8560*/  IADD3 R80, PT, PT, R5, 0x200, RZ ;  /* 0x0000020005507810 */ /* 0x000fe20007ffe0ff */
[----:B-1----:R-:W2:Y:S01]  /*8570*/  @!P1 LDS R2, [R41+-0x100] ;  /* 0xffff000029029984 */ /* 0x002ea20000000800 */
        /* <DEDUP_REMOVED lines=72> */
.L_x_3029:
[----:B------:R-:W-:Y:S05]  /*8a00*/  BSYNC.RECONVERGENT B1 ;  /* 0x0000000000017941 */ /* 0x000fea0003800200 */
.L_x_3028:
[----:B------:R-:W-:-:S13]  /*8a10*/  ISETP.LT.OR P0, PT, R43, R44, P0 ;  /* 0x0000002c2b00720c */ /* 0x000fda0000701670 */
[----:B------:R-:W-:Y:S05]  /*8a20*/  @!P0 BRA `(.L_x_3022) ;  /* 0x0000000000a48947 */ /* 0x000fea0003800000 */
[----:B------:R-:W2:Y:S01]  /*8a30*/  LDG.E.CONSTANT R57, desc[UR6][R2.64+-0x100] ;  /* 0xffff000602397981 */ /* 0x000ea2000c1e9900 */
[----:B------:R-:W0:Y:S03]  /*8a40*/  LDCU UR8, c[0x0][0x3c4] ;  /* 0x00007880ff0877ac */ /* 0x000e260008000800 */
[----:B------:R-:W3:Y:S04]  /*8a50*/  LDG.E.CONSTANT R59, desc[UR6][R2.64+-0x80] ;  /* 0xffff8006023b7981 */ /* 0x000ee8000c1e9900 */
[----:B------:R-:W4:Y:S04]  /*8a60*/  LDG.E.CONSTANT R60, desc[UR6][R2.64] ;  /* 0x00000006023c7981 */ /* 0x000f28000c1e9900 */
[----:B------:R1:W4:Y:S01]  /*8a70*/  LDG.E.CONSTANT R61, desc[UR6][R2.64+0x80] ;  /* 0x00008006023d7981 */ /* 0x000322000c1e9900 */
[----:B0-----:R-:W-:-:S02]  /*8a80*/  ISETP.GE.AND P0, PT, R6, UR8, PT ;  /* 0x0000000806007c0c */ /* 0x001fc4000bf06270 */
[----:B------:R-:W-:Y:S02]  /*8a90*/  ISETP.GE.AND P1, PT, R9, UR8, PT ;  /* 0x0000000809007c0c */ /* 0x000fe4000bf26270 */
[----:B------:R-:W-:Y:S02]  /*8aa0*/  ISETP.GE.AND P2, PT, R10, UR8, PT ;  /* 0x000000080a007c0c */ /* 0x000fe4000bf46270 */
[----:B------:R-:W-:-:S07]  /*8ab0*/  ISETP.GE.AND P3, PT, R11, UR8, PT ;  /* 0x000000080b007c0c */ /* 0x000fce000bf66270 */
[----:B------:R-:W2:Y:S04]  /*8ac0*/  @!P0 LDS R43, [R42+-0x100] ;  /* 0xffff00002a2b8984 */ /* 0x000ea80000000800 */
[----:B------:R-:W0:Y:S04]  /*8ad0*/  @!P1 LDS R44, [R41+-0x100] ;  /* 0xffff0000292c9984 */ /* 0x000e280000000800 */
[----:B------:R-:W0:Y:S04]  /*8ae0*/  @!P2 LDS R45, [R5+-0x100] ;  /* 0xffff0000052da984 */ /* 0x000e280000000800 */
[----:B------:R-:W0:Y:S04]  /*8af0*/  @!P3 LDS R46, [R0+-0x100] ;  /* 0xffff0000002eb984 */ /* 0x000e280000000800 */
[----:B------:R-:W3:Y:S04]  /*8b00*/  @!P0 LDS R47, [R42+-0x80] ;  /* 0xffff80002a2f8984 */ /* 0x000ee80000000800 */
[----:B-1----:R-:W1:Y:S04]  /*8b10*/  @!P1 LDS R2, [R41+-0x80] ;  /* 0xffff800029029984 */ /* 0x002e680000000800 */
[----:B------:R-:W1:Y:S04]  /*8b20*/  @!P2 LDS R3, [R5+-0x80] ;  /* 0xffff80000503a984 */ /* 0x000e680000000800 */
[----:B------:R-:W1:Y:S04]  /*8b30*/  @!P3 LDS R48, [R0+-0x80] ;  /* 0xffff80000030b984 */ /* 0x000e680000000800 */
        /* <DEDUP_REMOVED lines=9> */
[-C--:B0-----:R-:W-:Y:S01]  /*8bd0*/  @!P1 FFMA R39, R44, R57.reuse, R39 ;  /* 0x000000392c279223 */ /* 0x081fe20000000027 */
[-C--:B------:R-:W-:Y:S01]  /*8be0*/  @!P2 FFMA R38, R45, R57.reuse, R38 ;  /* 0x000000392d26a223 */ /* 0x080fe20000000026 */
[----:B------:R-:W-:Y:S01]  /*8bf0*/  @!P3 FFMA R37, R46, R57, R37 ;  /* 0x000000392e25b223 */ /* 0x000fe20000000025 */
[-C--:B---3--:R-:W-:Y:S01]  /*8c00*/  @!P0 FFMA R40, R47, R59.reuse, R40 ;  /* 0x0000003b2f288223 */ /* 0x088fe20000000028 */
[-C--:B-1----:R-:W-:Y:S01]  /*8c10*/  @!P1 FFMA R39, R2, R59.reuse, R39 ;  /* 0x0000003b02279223 */ /* 0x082fe20000000027 */
[-C--:B------:R-:W-:Y:S01]  /*8c20*/  @!P2 FFMA R38, R3, R59.reuse, R38 ;  /* 0x0000003b0326a223 */ /* 0x080fe20000000026 */
        /* <DEDUP_REMOVED lines=9> */
.L_x_3022:
[----:B------:R-:W-:Y:S05]  /*8cc0*/  BSYNC.RECONVERGENT B0 ;  /* 0x0000000000007941 */ /* 0x000fea0003800200 */
.L_x_3021:
        /* <DEDUP_REMOVED lines=42> */
.L_x_3058:
[----:B------:R-:W-:Y:S01]  /*8f70*/  BSSY.RECONVERGENT B0, `(.L_x_3031) ;  /* 0x0000018000007945 */ /* 0x000fe20003800200 */
[----:B----4-:R-:W-:-:S03]  /*8f80*/  FADD R37, R5, R38 ;  /* 0x0000002605257221 */ /* 0x010fc60000000000 */
[----:B------:R-:W-:Y:S05]  /*8f90*/  @P0 BRA `(.L_x_3032) ;  /* 0x0000000000540947 */ /* 0x000fea0003800000 */
[----:B------:R-:W0:Y:S02]  /*8fa0*/  LDCU UR8, c[0x0][0x3c4] ;  /* 0x00007880ff0877ac */ /* 0x000e240008000800 */
[----:B0-----:R-:W-:Y:S02]  /*8fb0*/  ISETP.GE.AND P0, PT, R6, UR8, PT ;  /* 0x0000000806007c0c */ /* 0x001fe4000bf06270 */
[----:B------:R-:W-:Y:S02]  /*8fc0*/  ISETP.GE.AND P1, PT, R9, UR8, PT ;  /* 0x0000000809007c0c */ /* 0x000fe4000bf26270 */
[----:B------:R-:W-:Y:S02]  /*8fd0*/  ISETP.GE.AND P2, PT, R10, UR8, PT ;  /* 0x000000080a007c0c */ /* 0x000fe4000bf46270 */
[----:B------:R-:W-:-:S07]  /*8fe0*/  ISETP.GE.AND P3, PT, R11, UR8, PT ;  /* 0x000000080b007c0c */ /* 0x000fce000bf66270 */
[----:B------:R-:W-:Y:S06]  /*8ff0*/  @P0 BRA `(.L_x_3033) ;  /* 0x00000000000c0947 */ /* 0x000fec0003800000 */
[----:B-----5:R-:W-:Y:S01]  /*9000*/  FMUL R5, R24, R41 ;  /* 0x0000002918057220 */ /* 0x020fe20000400000 */
[----:B------:R-:W-:-:S05]  /*9010*/  IMAD.WIDE.U32 R2, R7, 0x4, R14 ;  /* 0x0000000407027825 */ /* 0x000fca00078e000e */
[----:B------:R0:W-:Y:S02]  /*9020*/  REDG.E.ADD.F32.FTZ.RN.STRONG.GPU desc[UR6][R2.64], R5 ;  /* 0x00000005020079a6 */ /* 0x0001e4000c12f306 */
.L_x_3033:
[----:B------:R-:W-:Y:S05]  /*9030*/  @P1 BRA `(.L_x_3034) ;  /* 0x00000000000c1947 */ /* 0x000fea0003800000 */
[----:B0----5:R-:W-:Y:S01]  /*9040*/  FMUL R5, R23, R42 ;  /* 0x0000002a17057220 */ /* 0x021fe20000400000 */
[----:B------:R-:W-:-:S05]  /*9050*/  IMAD.WIDE.U32 R2, R7, 0x4, R16 ;  /* 0x0000000407027825 */ /* 0x000fca00078e0010 */
[----:B------:R1:W-:Y:S02]  /*9060*/  REDG.E.ADD.F32.FTZ.RN.STRONG.GPU desc[UR6][R2.64], R5 ;  /* 0x00000005020079a6 */ /* 0x0003e4000c12f306 */
.L_x_3034:
[----:B------:R-:W-:Y:S05]  /*9070*/  @P2 BRA `(.L_x_3035) ;  /* 0x00000000000c2947 */ /* 0x000fea0003800000 */
[----:B01---5:R-:W-:Y:S01]  /*9080*/  FMUL R5, R22, R43 ;  /* 0x0000002b16057220 */ /* 0x023fe20000400000 */
[----:B------:R-:W-:-:S05]  /*9090*/  IMAD.WIDE.U32 R2, R7, 0x4, R18 ;  /* 0x0000000407027825 */ /* 0x000fca00078e0012 */
[----:B------:R2:W-:Y:S02]  /*90a0*/  REDG.E.ADD.F32.FTZ.RN.STRONG.GPU desc[UR6][R2.64], R5 ;  /* 0x00000005020079a6 */ /* 0x0005e4000c12f306 */
.L_x_3035:
[----:B------:R-:W-:Y:S05]  /*90b0*/  @P3 BRA `(.L_x_3032) ;  /* 0x00000000000c3947 */ /* 0x000fea0003800000 */
[----:B012--5:R-:W-:Y:S01]  /*90c0*/  FMUL R5, R4, R37 ;  /* 0x0000002504057220 */ /* 0x027fe20000400000 */
[----:B------:R-:W-:-:S05]  /*90d0*/  IMAD.WIDE.U32 R2, R7, 0x4, R20 ;  /* 0x0000000407027825 */ /* 0x000fca00078e0014 */
[----:B------:R3:W-:Y:S02]  /*90e0*/  REDG.E.ADD.F32.FTZ.RN.STRONG.GPU desc[UR6][R2.64], R5 ;  /* 0x00000005020079a6 */ /* 0x0007e4000c12f306 */
.L_x_3032:
[----:B------:R-:W-:Y:S05]  /*90f0*/  BSYNC.RECONVERGENT B0 ;  /* 0x0000000000007941 */ /* 0x000fea0003800200 */
.L_x_3031:
[----:B------:R-:W4:Y:S01]  /*9100*/  LDCU UR8, c[0x0][0x3c8] ;  /* 0x00007900ff0877ac */ /* 0x000f220008000800 */
[----:B------:R-:W-:-:S05]  /*9110*/  VIADD R7, R7, 0x8 ;  /* 0x0000000807077836 */ /* 0x000fca0000000000 */
[----:B----4-:R-:W-:-:S13]  /*9120*/  ISETP.GE.AND P0, PT, R7, UR8, PT ;  /* 0x0000000807007c0c */ /* 0x010fda000bf06270 */
[----:B------:R-:W-:Y:S05]  /*9130*/  @!P0 BRA `(.L_x_3036) ;  /* 0xffffffe000e08947 */ /* 0x000fea000383ffff */
[----:B------:R-:W-:Y:S05]  /*9140*/  EXIT ;  /* 0x000000000000794d */ /* 0x000fea0003800000 */
.L_x_3030:
        /* <DEDUP_REMOVED lines=8> */
.L_x_3038:
[----:B------:R-:W-:Y:S05]  /*91d0*/  BSYNC B0 ;  /* 0x0000000000007941 */ /* 0x000fea0003800000 */
.L_x_3037:
        /* <DEDUP_REMOVED lines=8> */
.L_x_3039:
[----:B------:R-:W-:Y:S01]  /*9260*/  FADD R3, R3, R40 ;  /* 0x0000002803037221 */ /* 0x000fe20000000000 */
[----:B------:R-:W-:Y:S02]  /*9270*/  MOV R48, R38 ;  /* 0x0000002600307202 */ /* 0x000fe40000000f00 */
[----:B------:R-:W-:-:S07]  /*9280*/  MOV R0, R46 ;  /* 0x0000002e00007202 */ /* 0x000fce0000000f00 */
[----:B------:R-:W-:Y:S05]  /*9290*/  WARPSYNC.COLLECTIVE R45, `(.L_x_3040) ;  /* 0x000000002d087348 */ /* 0x000fea0003c00000 */
[----:B------:R0:W1:Y:S02]  /*92a0*/  SHFL.BFLY P1, R46, R48, R47, R50 ;  /* 0x0c00002f302e7389 */ /* 0x0000640000020032 */
[----:B01----:R-:W-:Y:S05]  /*92b0*/  ENDCOLLECTIVE ;  /* 0x000000000000791b */ /* 0x003fea0003800000 */
.L_x_3040:
[----:B------:R-:W-:Y:S01]  /*92c0*/  FADD R0, R0, R39 ;  /* 0x0000002700007221 */ /* 0x000fe20000000000 */
[----:B------:R-:W-:Y:S01]  /*92d0*/  MOV R48, R37 ;  /* 0x0000002500307202 */ /* 0x000fe20000000f00 */
[----:B------:R-:W-:-:S07]  /*92e0*/  IMAD.MOV.U32 R5, RZ, RZ, R46 ;  /* 0x000000ffff057224 */ /* 0x000fce00078e002e */
[----:B------:R-:W-:Y:S05]  /*92f0*/  WARPSYNC.COLLECTIVE R45, `(.L_x_3041) ;  /* 0x000000002d087348 */ /* 0x000fea0003c00000 */
[----:B------:R0:W1:Y:S02]  /*9300*/  SHFL.BFLY P1, R46, R48, R47, R50 ;  /* 0x0c00002f302e7389 */ /* 0x0000640000020032 */
[----:B01----:R-:W-:Y:S05]  /*9310*/  ENDCOLLECTIVE ;  /* 0x000000000000791b */ /* 0x003fea0003800000 */
.L_x_3041:
[----:B------:R-:W-:Y:S01]  /*9320*/  FADD R5, R5, R38 ;  /* 0x0000002605057221 */ /* 0x000fe20000000000 */
[----:B------:R-:W-:Y:S01]  /*9330*/  MOV R48, R3 ;  /* 0x0000000300307202 */ /* 0x000fe20000000f00 */
[----:B------:R-:W-:Y:S01]  /*9340*/  IMAD.MOV.U32 R47, RZ, RZ, 0x8 ;  /* 0x00000008ff2f7424 */ /* 0x000fe200078e00ff */
[----:B------:R-:W-:-:S07]  /*9350*/  MOV R2, R46 ;  /* 0x0000002e00027202 */ /* 0x000fce0000000f00 */
[----:B------:R-:W-:Y:S05]  /*9360*/  WARPSYNC.COLLECTIVE R45, `(.L_x_3042) ;  /* 0x000000002d087348 */ /* 0x000fea0003c00000 */
[----:B------:R0:W1:Y:S02]  /*9370*/  SHFL.BFLY P1, R46, R48, R47, R50 ;  /* 0x0c00002f302e7389 */ /* 0x0000640000020032 */
[----:B01----:R-:W-:Y:S05]  /*9380*/  ENDCOLLECTIVE ;  /* 0x000000000000791b */ /* 0x003fea0003800000 */
.L_x_3042:
[----:B------:R-:W-:Y:S01]  /*9390*/  FADD R2, R2, R37 ;  /* 0x0000002502027221 */ /* 0x000fe20000000000 */
[----:B------:R-:W-:Y:S02]  /*93a0*/  MOV R48, R0 ;  /* 0x0000000000307202 */ /* 0x000fe40000000f00 */
[----:B------:R-:W-:-:S07]  /*93b0*/  MOV R42, R46 ;  /* 0x0000002e002a7202 */ /* 0x000fce0000000f00 */
[----:B------:R-:W-:Y:S05]  /*93c0*/  WARPSYNC.COLLECTIVE R45, `(.L_x_3043) ;  /* 0x000000002d087348 */ /* 0x000fea0003c00000 */
[----:B------:R0:W1:Y:S02]  /*93d0*/  SHFL.BFLY P1, R46, R48, R47, R50 ;  /* 0x0c00002f302e7389 */ /* 0x0000640000020032 */
[----:B01----:R-:W-:Y:S05]  /*93e0*/  ENDCOLLECTIVE ;  /* 0x000000000000791b */ /* 0x003fea0003800000 */
.L_x_3043:
[----:B------:R-:W-:Y:S01]  /*93f0*/  FADD R42, R3, R42 ;  /* 0x0000002a032a7221 */ /* 0x000fe20000000000 */
[----:B------:R-:W-:Y:S01]  /*9400*/  IMAD.MOV.U32 R48, RZ, RZ, R5 ;  /* 0x000000ffff307224 */ /* 0x000fe200078e0005 */
[----:B------:R-:W-:-:S07]  /*9410*/  MOV R41, R46 ;  /* 0x0000002e00297202 */ /* 0x000fce0000000f00 */
[----:B------:R-:W-:Y:S05]  /*9420*/  WARPSYNC.COLLECTIVE R45, `(.L_x_3044) ;  /* 0x000000002d087348 */ /* 0x000fea0003c00000 */
[----:B------:R0:W1:Y:S02]  /*9430*/  SHFL.BFLY P1, R46, R48, R47, R50 ;  /* 0x0c00002f302e7389 */ /* 0x0000640000020032 */
[----:B01----:R-:W-:Y:S05]  /*9440*/  ENDCOLLECTIVE ;  /* 0x000000000000791b */ /* 0x003fea0003800000 */
.L_x_3044:
[----:B------:R-:W-:Y:S01]  /*9450*/  FADD R41, R0, R41 ;  /* 0x0000002900297221 */ /* 0x000fe20000000000 */
[----:B------:R-:W-:Y:S02]  /*9460*/  MOV R48, R2 ;  /* 0x0000000200307202 */ /* 0x000fe40000000f00 */
[----:B------:R-:W-:-:S07]  /*9470*/  MOV R44, R46 ;  /* 0x0000002e002c7202 */ /* 0x000fce0000000f00 */
[----:B------:R-:W-:Y:S05]  /*9480*/  WARPSYNC.COLLECTIVE R45, `(.L_x_3045) ;  /* 0x000000002d087348 */ /* 0x000fea0003c00000 */
[----:B------:R0:W1:Y:S02]  /*9490*/  SHFL.BFLY P1, R46, R48, R47, R50 ;  /* 0x0c00002f302e7389 */ /* 0x0000640000020032 */
[----:B01----:R-:W-:Y:S05]  /*94a0*/  ENDCOLLECTIVE ;  /* 0x000000000000791b */ /* 0x003fea0003800000 */
.L_x_3045:
[----:B------:R-:W-:Y:S01]  /*94b0*/  FADD R44, R5, R44 ;  /* 0x0000002c052c7221 */ /* 0x000fe20000000000 */
[----:B------:R-:W-:Y:S02]  /*94c0*/  HFMA2 R47, -RZ, RZ, 0, 2.384185791015625e-07 ;  /* 0x00000004ff2f7431 */ /* 0x000fe400000001ff */
[----:B------:R-:W-:Y:S01]  /*94d0*/  IMAD.MOV.U32 R48, RZ, RZ, R42 ;  /* 0x000000ffff307224 */ /* 0x000fe200078e002a */
[----:B------:R-:W-:-:S07]  /*94e0*/  MOV R43, R46 ;  /* 0x0000002e002b7202 */ /* 0x000fce0000000f00 */
[----:B------:R-:W-:Y:S05]  /*94f0*/  WARPSYNC.COLLECTIVE R45, `(.L_x_3046) ;  /* 0x000000002d087348 */ /* 0x000fea0003c00000 */
[----:B------:R0:W1:Y:S02]  /*9500*/  SHFL.BFLY P1, R46, R48, R47, R50 ;  /* 0x0c00002f302e7389 */ /* 0x0000640000020032 */
[----:B01----:R-:W-:Y:S05]  /*9510*/  ENDCOLLECTIVE ;  /* 0x000000000000791b */ /* 0x003fea0003800000 */
.L_x_3046:
[----:B------:R-:W-:Y:S01]  /*9520*/  FADD R43, R2, R43 ;  /* 0x0000002b022b7221 */ /* 0x000fe20000000000 */
[----:B------:R-:W-:Y:S02]  /*9530*/  MOV R48, R41 ;  /* 0x0000002900307202 */ /* 0x000fe40000000f00 */
[----:B------:R-:W-:-:S07]  /*9540*/  MOV R37, R46 ;  /* 0x0000002e00257202 */ /* 0x000fce0000000f00 */
[----:B------:R-:W-:Y:S05]  /*9550*/  WARPSYNC.COLLECTIVE R45, `(.L_x_3047) ;  /* 0x000000002d087348 */ /* 0x000fea0003c00000 */
[----:B------:R0:W1:Y:S02]  /*9560*/  SHFL.BFLY P1, R46, R48, R47, R50 ;  /* 0x0c00002f302e7389 */ /* 0x0000640000020032 */
[----:B01----:R-:W-:Y:S05]  /*9570*/  ENDCOLLECTIVE ;  /* 0x000000000000791b */ /* 0x003fea0003800000 */
.L_x_3047:
[----:B------:R-:W-:Y:S01]  /*9580*/  FADD R37, R42, R37 ;  /* 0x000000252a257221 */ /* 0x000fe20000000000 */
[----:B------:R-:W-:Y:S01]  /*9590*/  MOV R48, R44 ;  /* 0x0000002c00307202 */ /* 0x000fe20000000f00 */
[----:B------:R-:W-:-:S07]  /*95a0*/  IMAD.MOV.U32 R38, RZ, RZ, R46 ;  /* 0x000000ffff267224 */ /* 0x000fce00078e002e */
[----:B------:R-:W-:Y:S05]  /*95b0*/  WARPSYNC.COLLECTIVE R45, `(.L_x_3048) ;  /* 0x000000002d087348 */ /* 0x000fea0003c00000 */
[----:B------:R0:W1:Y:S02]  /*95c0*/  SHFL.BFLY P1, R46, R48, R47, R50 ;  /* 0x0c00002f302e7389 */ /* 0x0000640000020032 */
[----:B01----:R-:W-:Y:S05]  /*95d0*/  ENDCOLLECTIVE ;  /* 0x000000000000791b */ /* 0x003fea0003800000 */
.L_x_3048:
[----:B------:R-:W-:Y:S01]  /*95e0*/  FADD R38, R41, R38 ;  /* 0x0000002629267221 */ /* 0x000fe20000000000 */
[----:B------:R-:W-:Y:S02]  /*95f0*/  MOV R48, R43 ;  /* 0x0000002b00307202 */ /* 0x000fe40000000f00 */
[----:B------:R-:W-:-:S07]  /*9600*/  MOV R39, R46 ;  /* 0x0000002e00277202 */ /* 0x000fce0000000f00 */
[----:B------:R-:W-:Y:S05]  /*9610*/  WARPSYNC.COLLECTIVE R45, `(.L_x_3049) ;  /* 0x000000002d087348 */ /* 0x000fea0003c00000 */
[----:B------:R0:W1:Y:S02]  /*9620*/  SHFL.BFLY P1, R46, R48, R47, R50 ;  /* 0x0c00002f302e7389 */ /* 0x0000640000020032 */
[----:B01----:R-:W-:Y:S05]  /*9630*/  ENDCOLLECTIVE ;  /* 0x000000000000791b */ /* 0x003fea0003800000 */
.L_x_3049:
[----:B------:R-:W-:Y:S01]  /*9640*/  FADD R39, R44, R39 ;  /* 0x000000272c277221 */ /* 0x000fe20000000000 */
[----:B------:R-:W-:Y:S01]  /*9650*/  HFMA2 R47, -RZ, RZ, 0, 1.1920928955078125e-07 ;  /* 0x00000002ff2f7431 */ /* 0x000fe200000001ff */
[----:B------:R-:W-:Y:S01]  /*9660*/  MOV R48, R37 ;  /* 0x0000002500307202 */ /* 0x000fe20000000f00 */
[----:B------:R-:W-:-:S07]  /*9670*/  IMAD.MOV.U32 R0, RZ, RZ, R46 ;  /* 0x000000ffff007224 */ /* 0x000fce00078e002e */
[----:B------:R-:W-:Y:S05]  /*9680*/  WARPSYNC.COLLECTIVE R45, `(.L_x_3050) ;  /* 0x000000002d087348 */ /* 0x000fea0003c00000 */
[----:B------:R0:W1:Y:S02]  /*9690*/  SHFL.BFLY P1, R46, R48, R47, R50 ;  /* 0x0c00002f302e7389 */ /* 0x0000640000020032 */
[----:B01----:R-:W-:Y:S05]  /*96a0*/  ENDCOLLECTIVE ;  /* 0x000000000000791b */ /* 0x003fea0003800000 */
.L_x_3050:
[----:B------:R-:W-:Y:S01]  /*96b0*/  FADD R0, R43, R0 ;  /* 0x000000002b007221 */ /* 0x000fe20000000000 */
[----:B------:R-:W-:Y:S01]  /*96c0*/  IMAD.MOV.U32 R48, RZ, RZ, R38 ;  /* 0x000000ffff307224 */ /* 0x000fe200078e0026 */
[----:B------:R-:W-:-:S07]  /*96d0*/  MOV R2, R46 ;  /* 0x0000002e00027202 */ /* 0x000fce0000000f00 */
[----:B------:R-:W-:Y:S05]  /*96e0*/  WARPSYNC.COLLECTIVE R45, `(.L_x_3051) ;  /* 0x000000002d087348 */ /* 0x000fea0003c00000 */
[----:B------:R0:W1:Y:S02]  /*96f0*/  SHFL.BFLY P1, R46, R48, R47, R50 ;  /* 0x0c00002f302e7389 */ /* 0x0000640000020032 */
[----:B01----:R-:W-:Y:S05]  /*9700*/  ENDCOLLECTIVE ;  /* 0x000000000000791b */ /* 0x003fea0003800000 */
.L_x_3051:
[----:B------:R-:W-:Y:S01]  /*9710*/  FADD R2, R37, R2 ;  /* 0x0000000225027221 */ /* 0x000fe20000000000 */
[----:B------:R-:W-:Y:S02]  /*9720*/  MOV R48, R39 ;  /* 0x0000002700307202 */ /* 0x000fe40000000f00 */
[----:B------:R-:W-:-:S07]  /*9730*/  MOV R3, R46 ;  /* 0x0000002e00037202 */ /* 0x000fce0000000f00 */
[----:B------:R-:W-:Y:S05]  /*9740*/  WARPSYNC.COLLECTIVE R45, `(.L_x_3052) ;  /* 0x000000002d087348 */ /* 0x000fea0003c00000 */
[----:B------:R0:W1:Y:S02]  /*9750*/  SHFL.BFLY P1, R46, R48, R47, R50 ;  /* 0x0c00002f302e7389 */ /* 0x0000640000020032 */
[----:B01----:R-:W-:Y:S05]  /*9760*/  ENDCOLLECTIVE ;  /* 0x000000000000791b */ /* 0x003fea0003800000 */
.L_x_3052:
[----:B------:R-:W-:Y:S01]  /*9770*/  FADD R3, R38, R3 ;  /* 0x0000000326037221 */ /* 0x000fe20000000000 */
[----:B------:R-:W-:Y:S01]  /*9780*/  IMAD.MOV.U32 R48, RZ, RZ, R0 ;  /* 0x000000ffff307224 */ /* 0x000fe200078e0000 */
[----:B------:R-:W-:-:S07]  /*9790*/  MOV R40, R46 ;  /* 0x0000002e00287202 */ /* 0x000fce0000000f00 */
[----:B------:R-:W-:Y:S05]  /*97a0*/  WARPSYNC.COLLECTIVE R45, `(.L_x_3053) ;  /* 0x000000002d087348 */ /* 0x000fea0003c00000 */
[----:B------:R0:W1:Y:S02]  /*97b0*/  SHFL.BFLY P1, R46, R48, R47, R50 ;  /* 0x0c00002f302e7389 */ /* 0x0000640000020032 */
[----:B01----:R-:W-:Y:S05]  /*97c0*/  ENDCOLLECTIVE ;  /* 0x000000000000791b */ /* 0x003fea0003800000 */
.L_x_3053:
[----:B------:R-:W-:Y:S01]  /*97d0*/  FADD R40, R39, R40 ;  /* 0x0000002827287221 */ /* 0x000fe20000000000 */
[----:B------:R-:W-:Y:S01]  /*97e0*/  HFMA2 R47, -RZ, RZ, 0, 5.9604644775390625e-08 ;  /* 0x00000001ff2f7431 */ /* 0x000fe200000001ff */
[----:B------:R-:W-:Y:S02]  /*97f0*/  MOV R48, R2 ;  /* 0x0000000200307202 */ /* 0x000fe40000000f00 */
[----:B------:R-:W-:-:S07]  /*9800*/  MOV R5, R46 ;  /* 0x0000002e00057202 */ /* 0x000fce0000000f00 */
[----:B------:R-:W-:Y:S05]  /*9810*/  WARPSYNC.COLLECTIVE R45, `(.L_x_3054) ;  /* 0x000000002d087348 */ /* 0x000fea0003c00000 */
[----:B------:R0:W1:Y:S02]  /*9820*/  SHFL.BFLY P1, R46, R48, R47, R50 ;  /* 0x0c00002f302e7389 */ /* 0x0000640000020032 */
[----:B01----:R-:W-:Y:S05]  /*9830*/  ENDCOLLECTIVE ;  /* 0x000000000000791b */ /* 0x003fea0003800000 */
.L_x_3054:
[----:B------:R-:W-:Y:S01]  /*9840*/  FADD R5, R0, R5 ;  /* 0x0000000500057221 */ /* 0x000fe20000000000 */
[----:B------:R-:W-:Y:S01]  /*9850*/  MOV R48, R3 ;  /* 0x0000000300307202 */ /* 0x000fe20000000f00 */
[----:B------:R-:W-:-:S07]  /*9860*/  IMAD.MOV.U32 R41, RZ, RZ, R46 ;  /* 0x000000ffff297224 */ /* 0x000fce00078e002e */
[----:B------:R-:W-:Y:S05]  /*9870*/  WARPSYNC.COLLECTIVE R45, `(.L_x_3055) ;  /* 0x000000002d087348 */ /* 0x000fea0003c00000 */
[----:B------:R0:W1:Y:S02]  /*9880*/  SHFL.BFLY P1, R46, R48, R47, R50 ;  /* 0x0c00002f302e7389 */ /* 0x0000640000020032 */
[----:B01----:R-:W-:Y:S05]  /*9890*/  ENDCOLLECTIVE ;  /* 0x000000000000791b */ /* 0x003fea0003800000 */
.L_x_3055:
[----:B------:R-:W-:Y:S01]  /*98a0*/  FADD R41, R2, R41 ;  /* 0x0000002902297221 */ /* 0x000fe20000000000 */
[----:B------:R-:W-:Y:S02]  /*98b0*/  MOV R48, R40 ;  /* 0x0000002800307202 */ /* 0x000fe40000000f00 */
[----:B------:R-:W-:-:S07]  /*98c0*/  MOV R42, R46 ;  /* 0x0000002e002a7202 */ /* 0x000fce0000000f00 */
[----:B------:R-:W-:Y:S05]  /*98d0*/  WARPSYNC.COLLECTIVE R45, `(.L_x_3056) ;  /* 0x000000002d087348 */ /* 0x000fea0003c00000 */
[----:B------:R0:W1:Y:S02]  /*98e0*/  SHFL.BFLY P1, R46, R48, R47, R50 ;  /* 0x0c00002f302e7389 */ /* 0x0000640000020032 */
[----:B01----:R-:W-:Y:S05]  /*98f0*/  ENDCOLLECTIVE ;  /* 0x000000000000791b */ /* 0x003fea0003800000 */
.L_x_3056:
[----:B------:R-:W-:Y:S01]  /*9900*/  FADD R42, R3, R42 ;  /* 0x0000002a032a7221 */ /* 0x000fe20000000000 */
[----:B------:R-:W-:Y:S01]  /*9910*/  MOV R48, R5 ;  /* 0x0000000500307202 */ /* 0x000fe20000000f00 */
[----:B------:R-:W-:-:S07]  /*9920*/  IMAD.MOV.U32 R43, RZ, RZ, R46 ;  /* 0x000000ffff2b7224 */ /* 0x000fce00078e002e */
[----:B------:R-:W-:Y:S05]  /*9930*/  WARPSYNC.COLLECTIVE R45, `(.L_x_3057) ;  /* 0x000000002d087348 */ /* 0x000fea0003c00000 */
[----:B------:R0:W1:Y:S02]  /*9940*/  SHFL.BFLY P1, R46, R48, R47, R50 ;  /* 0x0c00002f302e7389 */ /* 0x0000640000020032 */
[----:B01----:R-:W-:Y:S05]  /*9950*/  ENDCOLLECTIVE ;  /* 0x000000000000791b */ /* 0x003fea0003800000 */
.L_x_3057:
[----:B------:R-:W-:Y:S01]  /*9960*/  FADD R43, R40, R43 ;  /* 0x0000002b282b7221 */ /* 0x000fe20000000000 */
[----:B------:R-:W-:Y:S01]  /*9970*/  MOV R38, R46 ;  /* 0x0000002e00267202 */ /* 0x000fe20000000f00 */
[----:B------:R-:W-:Y:S06]  /*9980*/  BRA `(.L_x_3058) ;  /* 0xfffffff400787947 */ /* 0x000fec000383ffff */
        .weak           $__internal_24_$__cuda_sm3x_div_rn_noftz_f32_slowpath
        .type           $__internal_24_$__cuda_sm3x_div_rn_noftz_f32_slowpath,@function
        .size           $__internal_24_$__cuda_sm3x_div_rn_noftz_f32_slowpath,(.L_x_4646 - $__internal_24_$__cuda_sm3x_div_rn_noftz_f32_slowpath)
$__internal_24_$__cuda_sm3x_div_rn_noftz_f32_slowpath:
        /* <DEDUP_REMOVED lines=34> */
.L_x_3060:
        /* <DEDUP_REMOVED lines=51> */
.L_x_3067:
[----:B------:R-:W-:-:S04]  /*9ee0*/  LOP3.LUT R38, R38, 0x80000000, RZ, 0xc0, !PT ;  /* 0x8000000026267812 */ /* 0x000fc800078ec0ff */
[----:B------:R-:W-:Y:S01]  /*9ef0*/  LOP3.LUT R38, R38, 0x7f800000, RZ, 0xfc, !PT ;  /* 0x7f80000026267812 */ /* 0x000fe200078efcff */
[----:B------:R-:W-:Y:S06]  /*9f00*/  BRA `(.L_x_3068) ;  /* 0x0000000000047947 */ /* 0x000fec0003800000 */
.L_x_3066:
[----:B------:R-:W-:-:S07]  /*9f10*/  LEA R38, R3, R38, 0x17 ;  /* 0x0000002603267211 */ /* 0x000fce00078eb8ff */
.L_x_3068:
[----:B------:R-:W-:Y:S05]  /*9f20*/  BSYNC.RECONVERGENT B3 ;  /* 0x0000000000037941 */ /* 0x000fea0003800200 */
.L_x_3065:
[----:B------:R-:W-:Y:S05]  /*9f30*/  BRA `(.L_x_3069) ;  /* 0x0000000000207947 */ /* 0x000fea0003800000 */
.L_x_3064:
[----:B------:R-:W-:-:S04]  /*9f40*/  LOP3.LUT R0, R3, 0x80000000, R0, 0x48, !PT ;  /* 0x8000000003007812 */ /* 0x000fc800078e4800 */
[----:B------:R-:W-:Y:S01]  /*9f50*/  LOP3.LUT R38, R0, 0x7f800000, RZ, 0xfc, !PT ;  /* 0x7f80000000267812 */ /* 0x000fe200078efcff */
[----:B------:R-:W-:Y:S06]  /*9f60*/  BRA `(.L_x_3069) ;  /* 0x0000000000147947 */ /* 0x000fec0003800000 */
.L_x_3063:
[----:B------:R-:W-:Y:S01]  /*9f70*/  LOP3.LUT R38, R3, 0x80000000, R0, 0x48, !PT ;  /* 0x8000000003267812 */ /* 0x000fe200078e4800 */
[----:B------:R-:W-:Y:S06]  /*9f80*/  BRA `(.L_x_3069) ;  /* 0x00000000000c7947 */ /* 0x000fec0003800000 */
.L_x_3062:
[----:B------:R-:W0:Y:S01]  /*9f90*/  MUFU.RSQ R38, -QNAN ;  /* 0xffc0000000267908 */ /* 0x000e220000001400 */
[----:B------:R-:W-:Y:S05]  /*9fa0*/  BRA `(.L_x_3069) ;  /* 0x0000000000047947 */ /* 0x000fea0003800000 */
.L_x_3061:
[----:B------:R-:W-:-:S07]  /*9fb0*/  FADD.FTZ R38, R0, R3 ;  /* 0x0000000300267221 */ /* 0x000fce0000010000 */
.L_x_3069:
[----:B------:R-:W-:Y:S05]  /*9fc0*/  BSYNC.RECONVERGENT B2 ;  /* 0x0000000000027941 */ /* 0x000fea0003800200 */
.L_x_3059:
[----:B------:R-:W-:Y:S01]  /*9fd0*/  HFMA2 R45, -RZ, RZ, 0, 0 ;  /* 0x00000000ff2d7431 */ /* 0x000fe200000001ff */
[----:B0-----:R-:W-:-:S03]  /*9fe0*/  MOV R0, R38 ;  /* 0x0000002600007202 */ /* 0x001fc60000000f00 */
[----:B------:R-:W-:Y:S05]  /*9ff0*/  RET.REL.NODEC R44 `(_Z25moe_batched_expert_kernelIfLb0EEvPKT_S2_S2_S2_PKfPKiS6_PS0_iiiiii) ;  /* 0xffffff602c007950 */ /* 0x000fea0003c3ffff */
.L_x_3070:
        /* <DEDUP_REMOVED lines=16> */
.L_x_4646:


//--------------------- .text._Z25moe_batched_expert_kernelIfLb1EEvPKT_S2_S2_S2_PKfPKiS6_PS0_iiiiii --------------------------
	.section	.text._Z25moe_batched_expert_kernelIfLb1EEvPKT_S2_S2_S2_PKfPKiS6_PS0_iiiiii,"ax",@progbits
	.align	128
        .global         _Z25moe_batched_expert_kernelIfLb1EEvPKT_S2_S2_S2_PKfPKiS6_PS0_iiiiii
        .type           _Z25moe_batched_expert_kernelIfLb1EEvPKT_S2_S2_S2_PKfPKiS6_PS0_iiiiii,@function
        .size           _Z25moe_batched_expert_kernelIfLb1EEvPKT_S2_S2_S2_PKfPKiS6_PS0_iiiiii,(.L_x_4647 - _Z25moe_batched_expert_kernelIfLb1EEvPKT_S2_S2_S2_PKfPKiS6_PS0_iiiiii)
        .other          _Z25moe_batched_expert_kernelIfLb1EEvPKT_S2_S2_S2_PKfPKiS6_PS0_iiiiii,@"STO_CUDA_ENTRY STV_DEFAULT"
_Z25moe_batched_expert_kernelIfLb1EEvPKT_S2_S2_S2_PKfPKiS6_PS0_iiiiii:
.text._Z25moe_batched_expert_kernelIfLb1EEvPKT_S2_S2_S2_PKfPKiS6_PS0_iiiiii:
[----:B------:R-:W-:Y:S01]  /*0000*/  LDC R1, c[0x0][0x37c] ;  /* 0x0000df00ff017b82 */ /* 0x000fe20000000800 */
[----:B------:R-:W0:Y:S07]  /*0010*/  S2R R70, SR_CTAID.X ;  /* 0x0000000000467919 */ /* 0x000e2e0000002500 */
[----:B------:R-:W1:Y:S01]  /*0020*/  LDC R61, c[0x0][0x3c8] ;  /* 0x0000f200ff3d7b82 */ /* 0x000e620000000800 */
[----:B------:R-:W2:Y:S01]  /*0030*/  LDCU UR8, c[0x0][0x3c4] ;  /* 0x00007880ff0877ac */ /* 0x000ea20008000800 */
[----:B------:R-:W3:Y:S01]  /*0040*/  S2R R0, SR_TID.X ;  /* 0x0000000000007919 */ /* 0x000ee20000002100 */
[----:B------:R-:W4:Y:S05]  /*0050*/  LDCU.64 UR6, c[0x0][0x358] ;  /* 0x00006b00ff0677ac */ /* 0x000f2a0008000a00 */
[----:B------:R-:W5:Y:S01]  /*0060*/  LDC.64 R74, c[0x0][0x3a8] ;  /* 0x0000ea00ff4a7b82 */ /* 0x000f620000000a00 */
[----:B-1----:R-:W-:-:S02]  /*0070*/  IADD3 R68, PT, PT, R61, -0x1, RZ ;  /* 0xffffffff3d447810 */ /* 0x002fc40007ffe0ff */
[----:B0-----:R-:W-:-:S04]  /*0080*/  SHF.L.U32 R70, R70, 0x2, RZ ;  /* 0x0000000246467819 */ /* 0x001fc800000006ff */
[----:B--2---:R-:W-:Y:S01]  /*0090*/  ISETP.GE.AND P0, PT, R70, UR8, PT ;  /* 0x0000000846007c0c */ /* 0x004fe2000bf06270 */
[----:B---3--:R-:W-:Y:S01]  /*00a0*/  IMAD.IADD R25, R68, 0x1, -R0 ;  /* 0x0000000144197824 */ /* 0x008fe200078e0a00 */
[----:B------:R-:W-:Y:S01]  /*00b0*/  LOP3.LUT R69, R0, 0x1f, RZ, 0xc0, !PT ;  /* 0x0000001f00457812 */ /* 0x000fe200078ec0ff */
[----:B-----5:R-:W-:-:S03]  /*00c0*/  IMAD.WIDE R74, R70, 0x4, R74 ;  /* 0x00000004464a7825 */ /* 0x020fc600078e024a */
[----:B------:R-:W-:-:S04]  /*00d0*/  LEA.HI R2, R25, 0x1, RZ, 0x18 ;  /* 0x0000000119027811 */ /* 0x000fc800078fc0ff */
[C---:B------:R-:W-:Y:S02]  /*00e0*/  LOP3.LUT R26, R2.reuse, 0x3, RZ, 0xc0, !PT ;  /* 0x00000003021a7812 */ /* 0x040fe400078ec0ff */
[----:B------:R-:W-:-:S03]  /*00f0*/  LOP3.LUT R28, R2, 0x7, RZ, 0xc0, !PT ;  /* 0x00000007021c7812 */ /* 0x000fc600078ec0ff */
[----:B------:R-:W-:Y:S01]  /*0100*/  VIADD R27, R26, 0xffffffff ;  /* 0xffffffff1a1b7836 */ /* 0x000fe20000000000 */
[----:B----4-:R-:W-:Y:S06]  /*0110*/  @P0 BRA `(.L_x_3071) ;  /* 0x0000000400840947 */ /* 0x010fec0003800000 */
        /* <DEDUP_REMOVED lines=16> */
[----:B------:R-:W-:Y:S02]  /*0220*/  MOV R8, R0 ;  /* 0x0000000000087202 */ /* 0x000fe40000000f00 */
[----:B-1----:R-:W-:-:S07]  /*0230*/  LEA R7, R7, R4, 0x18 ;  /* 0x0000000407077211 */ /* 0x002fce00078ec0ff */
.L_x_3075:
        /* <DEDUP_REMOVED lines=25> */
.L_x_3074:
[----:B0-----:R-:W-:Y:S05]  /*03d0*/  BSYNC.RECONVERGENT B1 ;  /* 0x0000000000017941 */ /* 0x001fea0003800200 */
.L_x_3073:
        /* <DEDUP_REMOVED lines=23> */
.L_x_3077:
[----:B------:R-:W-:Y:S05]  /*0550*/  BSYNC.RECONVERGENT B1 ;  /* 0x0000000000017941 */ /* 0x000fea0003800200 */
.L_x_3076:
        /* <DEDUP_REMOVED lines=10> */
[----:B------:R-:W-:Y:S01]  /*0600*/  @P1 IADD3 R8, PT, PT, R8, 0x200, RZ ;  /* 0x0000020008081810 */ /* 0x000fe20007ffe0ff */
[----:B------:R-:W-:Y:S01]  /*0610*/  @P1 IMAD.X R12, RZ, RZ, R13, P3 ;  /* 0x000000ffff0c1224 */ /* 0x000fe200018e060d */
[----:B0-----:R-:W-:Y:S02]  /*0620*/  @P1 LEA R6, P3, R5, R6, 0x2 ;  /* 0x0000000605061211 */ /* 0x001fe400078610ff */
[----:B------:R-:W-:Y:S02]  /*0630*/  @!P0 IADD3 R3, P2, PT, R3, R8, RZ ;  /* 0x0000000803038210 */ /* 0x000fe40007f5e0ff */
[----:B------:R-:W-:Y:S02]  /*0640*/  @P1 LEA.HI.X R7, R5, R7, R12, 0x2, P3 ;  /* 0x0000000705071211 */ /* 0x000fe400018f140c */
[----:B------:R-:W-:Y:S02]  /*0650*/  @!P0 IADD3.X R10, PT, PT, RZ, R13, RZ, P2, !PT ;  /* 0x0000000dff0a8210 */ /* 0x000fe400017fe4ff */
[C---:B-1----:R-:W-:Y:S01]  /*0660*/  @!P0 LEA R4, P2, R3.reuse, R16, 0x2 ;  /* 0x0000001003048211 */ /* 0x042fe200078410ff */
[----:B------:R-:W2:Y:S03]  /*0670*/  @P1 LDG.E.CONSTANT R9, desc[UR6][R6.64] ;  /* 0x0000000606091981 */ /* 0x000ea6000c1e9900 */
[----:B------:R-:W-:Y:S01]  /*0680*/  @!P0 LEA.HI.X R5, R3, R17, R10, 0x2, P2 ;  /* 0x0000001103058211 */ /* 0x000fe200010f140a */
[----:B------:R-:W3:Y:S04]  /*0690*/  @P1 LDG.E.CONSTANT R11, desc[UR6][R6.64+0x400] ;  /* 0x00040006060b1981 */ /* 0x000ee8000c1e9900 */
[----:B------:R-:W4:Y:S01]  /*06a0*/  @!P0 LDG.E.CONSTANT R4, desc[UR6][R4.64] ;  /* 0x0000000604048981 */ /* 0x000f22000c1e9900 */
[----:B------:R-:W0:Y:S01]  /*06b0*/  @!P0 S2R R10, SR_CgaCtaId ;  /* 0x00000000000a8919 */ /* 0x000e220000008800 */
[----:B------:R-:W-:-:S04]  /*06c0*/  @!P0 MOV R3, 0x400 ;  /* 0x0000040000038802 */ /* 0x000fc80000000f00 */
[----:B0-----:R-:W-:-:S05]  /*06d0*/  @!P0 LEA R3, R10, R3, 0x18 ;  /* 0x000000030a038211 */ /* 0x001fca00078ec0ff */
[----:B------:R-:W-:Y:S01]  /*06e0*/  @!P0 IMAD R3, R8, 0x4, R3 ;  /* 0x0000000408038824 */ /* 0x000fe200078e0203 */
[----:B--2---:R2:W-:Y:S04]  /*06f0*/  @P1 STS [R14], R9 ;  /* 0x000000090e001388 */ /* 0x0045e80000000800 */
[----:B---3--:R2:W-:Y:S04]  /*0700*/  @P1 STS [R14+0x400], R11 ;  /* 0x0004000b0e001388 */ /* 0x0085e80000000800 */
[----:B----4-:R2:W-:Y:S02]  /*0710*/  @!P0 STS [R3], R4 ;  /* 0x0000000403008388 */ /* 0x0105e40000000800 */
.L_x_3072:
[----:B0-----:R-:W-:Y:S05]  /*0720*/  BSYNC.RECONVERGENT B0 ;  /* 0x0000000000007941 */ /* 0x001fea0003800200 */
.L_x_3071:
[----:B------:R-:W-:-:S04]  /*0730*/  IADD3 R67, PT, PT, R70, 0x1, RZ ;  /* 0x0000000146437810 */ /* 0x000fc80007ffe0ff */
[----:B------:R-:W-:-:S13]  /*0740*/  ISETP.GE.AND P0, PT, R67, UR8, PT ;  /* 0x0000000843007c0c */ /* 0x000fda000bf06270 */
        /* <DEDUP_REMOVED lines=19> */
.L_x_3082:
        /* <DEDUP_REMOVED lines=26> */
.L_x_3081:
[----:B0-----:R-:W-:Y:S05]  /*0a20*/  BSYNC.RECONVERGENT B1 ;  /* 0x0000000000017941 */ /* 0x001fea0003800200 */
.L_x_3080:
        /* <DEDUP_REMOVED lines=24> */
.L_x_3084:
[----:B------:R-:W-:Y:S05]  /*0bb0*/  BSYNC.RECONVERGENT B1 ;  /* 0x0000000000017941 */ /* 0x000fea0003800200 */
.L_x_3083:
        /* <DEDUP_REMOVED lines=30> */
.L_x_3079:
[----:B0-----:R-:W-:Y:S05]  /*0da0*/  BSYNC.RECONVERGENT B0 ;  /* 0x0000000000007941 */ /* 0x001fea0003800200 */
.L_x_3078:
[----:B------:R-:W-:Y:S01]  /*0db0*/  VIADD R66, R70, 0x2 ;  /* 0x0000000246427836 */ /* 0x000fe20000000000 */
        /* <DEDUP_REMOVED lines=16> */
[----:B------:R-:W-:Y:S02]  /*0ec0*/  MOV R3, 0x400 ;  /* 0x0000040000037802 */ /* 0x000fe40000000f00 */
[----:B------:R-:W-:Y:S02]  /*0ed0*/  LOP3.LUT R29, R2, 0x1fffff8, RZ, 0xc0, !PT ;  /* 0x01fffff8021d7812 */ /* 0x000fe400078ec0ff */
[----:B------:R-:W-:Y:S02]  /*0ee0*/  MOV R8, RZ ;  /* 0x000000ff00087202 */ /* 0x000fe40000000f00 */
[----:B-1----:R-:W-:Y:S01]  /*0ef0*/  LEA R31, R6, R3, 0x18 ;  /* 0x00000003061f7211 */ /* 0x002fe200078ec0ff */
[----:B------:R-:W-:-:S07]  /*0f00*/  IMAD.MOV.U32 R3, RZ, RZ, R0 ;  /* 0x000000ffff037224 */ /* 0x000fce00078e0000 */
.L_x_3089:
        /* <DEDUP_REMOVED lines=26> */
.L_x_3088:
[----:B0-----:R-:W-:Y:S05]  /*10b0*/  BSYNC.RECONVERGENT B1 ;  /* 0x0000000000017941 */ /* 0x001fea0003800200 */
.L_x_3087:
        /* <DEDUP_REMOVED lines=24> */
.L_x_3091:
[----:B------:R-:W-:Y:S05]  /*1240*/  BSYNC.RECONVERGENT B1 ;  /* 0x0000000000017941 */ /* 0x000fea0003800200 */
.L_x_3090:
        /* <DEDUP_REMOVED lines=22> */
[----:B------:R-:W-:-:S02]  /*13b0*/  @!P3 LEA R3, R5, R3, 0x1 ;  /* 0x000000030503b211 */ /* 0x000fc400078e08ff */
[----:B0-----:R-:W-:Y:S02]  /*13c0*/  @P1 LEA R10, R13, R10, 0x18 ;  /* 0x0000000a0d0a1211 */ /* 0x001fe400078ec0ff */
[----:B-1----:R-:W-:-:S03]  /*13d0*/  @!P3 LEA R14, R15, R14, 0x18 ;  /* 0x0000000e0f0eb211 */ /* 0x002fc600078ec0ff */
[----:B------:R-:W-:Y:S01]  /*13e0*/  @P1 IMAD R11, R11, 0x4, R10 ;  /* 0x000000040b0b1824 */ /* 0x000fe200078e020a */
[----:B------:R-:W-:-:S04]  /*13f0*/  @!P3 LEA R3, R3, R14, 0x2 ;  /* 0x0000000e0303b211 */ /* 0x000fc800078e10ff */
[----:B--2---:R0:W-:Y:S04]  /*1400*/  @P1 STS [R11+0x400], R12 ;  /* 0x0004000c0b001388 */ /* 0x0041e80000000800 */
[----:B---3--:R0:W-:Y:S04]  /*1410*/  @P1 STS [R11], R4 ;  /* 0x000000040b001388 */ /* 0x0081e80000000800 */
[----:B----4-:R0:W-:Y:S02]  /*1420*/  @!P3 STS [R3], R6 ;  /* 0x000000060300b388 */ /* 0x0101e40000000800 */
.L_x_3086:
[----:B0-----:R-:W-:Y:S05]  /*1430*/  BSYNC.RECONVERGENT B0 ;  /* 0x0000000000007941 */ /* 0x001fea0003800200 */
.L_x_3085:
[----:B------:R-:W-:-:S05]  /*1440*/  VIADD R65, R70, 0x3 ;  /* 0x0000000346417836 */ /* 0x000fca0000000000 */
        /* <DEDUP_REMOVED lines=8> */
[----:B-1----:R-:W-:Y:S01]  /*14d0*/  HFMA2 R14, -RZ, RZ, 0, 1.78813934326171875e-07 ;  /* 0x00000003ff0e7431 */ /* 0x002fe200000001ff */
[----:B------:R-:W-:Y:S01]  /*14e0*/  BSSY.RECONVERGENT B1, `(.L_x_3094) ;  /* 0x0000027000017945 */ /* 0x000fe20003800200 */
[----:B------:R-:W-:Y:S01]  /*14f0*/  ISETP.NE.AND P1, PT, R28, RZ, PT ;  /* 0x000000ff1c00720c */ /* 0x000fe20003f25270 */
[----:B------:R-:W-:Y:S02]  /*1500*/  IMAD.MOV.U32 R9, RZ, RZ, R0 ;  /* 0x000000ffff097224 */ /* 0x000fe400078e0000 */
[----:B------:R-:W-:Y:S02]  /*1510*/  IMAD R14, R61, R14, 0x3 ;  /* 0x000000033d0e7424 */ /* 0x000fe400078e020e */
[----:B--2---:R-:W-:-:S05]  /*1520*/  IMAD R4, R4, R61, RZ ;  /* 0x0000003d04047224 */ /* 0x004fca00078e02ff */
        /* <DEDUP_REMOVED lines=8> */
.L_x_3096:
        /* <DEDUP_REMOVED lines=26> */
.L_x_3095:
[----:B0-----:R-:W-:Y:S05]  /*1750*/  BSYNC.RECONVERGENT B1 ;  /* 0x0000000000017941 */ /* 0x001fea0003800200 */
.L_x_3094:
        /* <DEDUP_REMOVED lines=24> */
.L_x_3098:
[----:B------:R-:W-:Y:S05]  /*18e0*/  BSYNC.RECONVERGENT B1 ;  /* 0x0000000000017941 */ /* 0x000fea0003800200 */
.L_x_3097:
        /* <DEDUP_REMOVED lines=30> */
.L_x_3093:
[----:B0-----:R-:W-:Y:S05]  /*1ad0*/  BSYNC.RECONVERGENT B0 ;  /* 0x0000000000007941 */ /* 0x001fea0003800200 */
.L_x_3092:
[----:B-12---:R-:W0:Y:S01]  /*1ae0*/  S2R R9, SR_CgaCtaId ;  /* 0x0000000000097919 */ /* 0x006e220000008800 */
[----:B------:R-:W1:Y:S01]  /*1af0*/  LDCU UR9, c[0x0][0x3cc] ;  /* 0x00007980ff0977ac */ /* 0x000e620008000800 */
[----:B------:R-:W-:Y:S01]  /*1b00*/  IMAD.SHL.U32 R0, R0, 0x4, RZ ;  /* 0x0000000400007824 */ /* 0x000fe200078e00ff */
[----:B------:R-:W-:Y:S01]  /*1b10*/  MOV R4, 0x400 ;  /* 0x0000040000047802 */ /* 0x000fe20000000f00 */
[----:B------:R-:W-:Y:S01]  /*1b20*/  BSSY.RECONVERGENT B1, `(.L_x_3099) ;  /* 0x00005e6000017945 */ /* 0x000fe20003800200 */
[----:B------:R-:W2:Y:S02]  /*1b30*/  LDCU UR4, c[0x0][0x3c0] ;  /* 0x00007800ff0477ac */ /* 0x000ea40008000800 */
[----:B------:R-:W-:Y:S01]  /*1b40*/  LOP3.LUT R62, R0, 0x380, RZ, 0xc0, !PT ;  /* 0x00000380003e7812 */ /* 0x000fe200078ec0ff */
[----:B------:R-:W3:Y:S01]  /*1b50*/  LDCU UR5, c[0x0][0x3cc] ;  /* 0x00007980ff0577ac */ /* 0x000ee20008000800 */
[----:B------:R-:W4:Y:S01]  /*1b60*/  LDCU UR10, c[0x0][0x3c8] ;  /* 0x00007900ff0a77ac */ /* 0x000f220008000800 */
[----:B------:R-:W0:Y:S01]  /*1b70*/  LDCU UR8, c[0x0][0x3c4] ;  /* 0x00007880ff0877ac */ /* 0x000e220008000800 */
[----:B-1----:R-:W-:Y:S01]  /*1b80*/  MOV R7, UR9 ;  /* 0x0000000900077c02 */ /* 0x002fe20008000f00 */
[----:B------:R-:W-:Y:S03]  /*1b90*/  BAR.SYNC.DEFER_BLOCKING 0x0 ;  /* 0x0000000000007b1d */ /* 0x000fe60000010000 */
[----:B------:R-:W-:Y:S01]  /*1ba0*/  ISETP.GE.AND P0, PT, R62, R7, PT ;  /* 0x000000073e00720c */ /* 0x000fe20003f06270 */
[----:B--2---:R-:W-:-:S04]  /*1bb0*/  IMAD R3, R61, UR4, RZ ;  /* 0x000000043d037c24 */ /* 0x004fc8000f8e02ff */
[----:B------:R-:W-:Y:S01]  /*1bc0*/  IMAD R3, R3, R7, RZ ;  /* 0x0000000703037224 */ /* 0x000fe200078e02ff */
[----:B0-----:R-:W-:-:S04]  /*1bd0*/  LEA R4, R9, R4, 0x18 ;  /* 0x0000000409047211 */ /* 0x001fc800078ec0ff */
[----:B------:R-:W-:Y:S01]  /*1be0*/  SHF.R.S32.HI R2, RZ, 0x1f, R3 ;  /* 0x0000001fff027819 */ /* 0x000fe20000011403 */
[----:B------:R-:W-:Y:S02]  /*1bf0*/  IMAD R64, R61, 0x10, R4 ;  /* 0x000000103d407824 */ /* 0x000fe400078e0204 */
[----:B---34-:R-:W-:Y:S05]  /*1c00*/  @P0 BRA `(.L_x_3100) ;  /* 0x0000005c005c0947 */ /* 0x018fea0003800000 */
[----:B------:R-:W-:Y:S01]  /*1c10*/  MOV R0, 0x3 ;  /* 0x0000000300007802 */ /* 0x000fe20000000f00 */
[----:B------:R-:W-:Y:S01]  /*1c20*/  VIADD R63, R64, 0x10 ;  /* 0x00000010403f7836 */ /* 0x000fe20000000000 */
[----:B------:R-:W-:Y:S02]  /*1c30*/  LEA R60, R7, 0x2, 0x1 ;  /* 0x00000002073c7811 */ /* 0x000fe400078e08ff */
[----:B------:R-:W-:Y:S01]  /*1c40*/  MOV R58, R62 ;  /* 0x0000003e003a7202 */ /* 0x000fe20000000f00 */
[----:B------:R-:W-:Y:S02]  /*1c50*/  IMAD R59, R0, R7, 0x3 ;  /* 0x00000003003b7424 */ /* 0x000fe400078e0207 */
[C---:B------:R-:W-:Y:S01]  /*1c60*/  IMAD R0, R61.reuse, R0, 0x3 ;  /* 0x000000033d007424 */ /* 0x040fe200078e0200 */
[----:B------:R-:W-:-:S07]  /*1c70*/  LOP3.LUT R61, R61, 0x7ffffffe, RZ, 0xc0, !PT ;  /* 0x7ffffffe3d3d7812 */ /* 0x000fce00078ec0ff */
.L_x_3214:
[----:B0-----:R-:W0:Y:S01]  /*1c80*/  LDCU UR4, c[0x0][0x3c8] ;  /* 0x00007900ff0477ac */ /* 0x001e220008000800 */
[----:B------:R-:W-:Y:S01]  /*1c90*/  IMAD.MOV.U32 R73, RZ, RZ, RZ ;  /* 0x000000ffff497224 */ /* 0x000fe200078e00ff */
[----:B---3--:R-:W-:Y:S02]  /*1ca0*/  CS2R R6, SRZ ;  /* 0x0000000000067805 */ /* 0x008fe4000001ff00 */
[----:B------:R-:W-:Y:S02]  /*1cb0*/  CS2R R8, SRZ ;  /* 0x0000000000087805 */ /* 0x000fe4000001ff00 */
[----:B------:R-:W-:Y:S02]  /*1cc0*/  CS2R R10, SRZ ;  /* 0x00000000000a7805 */ /* 0x000fe4000001ff00 */
[----:B------:R-:W-:Y:S02]  /*1cd0*/  CS2R R12, SRZ ;  /* 0x00000000000c7805 */ /* 0x000fe4000001ff00 */
[----:B----4-:R-:W-:-:S02]  /*1ce0*/  CS2R R14, SRZ ;  /* 0x00000000000e7805 */ /* 0x010fc4000001ff00 */
        /* <DEDUP_REMOVED lines=10> */
[----:B------:R-:W-:Y:S01]  /*1d90*/  IMAD.MOV.U32 R36, RZ, RZ, RZ ;  /* 0x000000ffff247224 */ /* 0x000fe200078e00ff */
[----:B0-----:R-:W-:-:S04]  /*1da0*/  MOV R72, UR4 ;  /* 0x0000000400487c02 */ /* 0x001fc80008000f00 */
[----:B------:R-:W-:-:S13]  /*1db0*/  ISETP.GE.AND P0, PT, R72, 0x1, PT ;  /* 0x000000014800780c */ /* 0x000fda0003f06270 */
[----:B-----5:R-:W-:Y:S05]  /*1dc0*/  @!P0 BRA `(.L_x_3101) ;  /* 0x0000001800008947 */ /* 0x020fea0003800000 */
[----:B------:R-:W-:Y:S01]  /*1dd0*/  ISETP.NE.AND P0, PT, R68, RZ, PT ;  /* 0x000000ff4400720c */ /* 0x000fe20003f05270 */
[----:B------:R-:W-:Y:S01]  /*1de0*/  HFMA2 R73, -RZ, RZ, 0, 0 ;  /* 0x00000000ff497431 */ /* 0x000fe200000001ff */
[----:B------:R-:W-:Y:S01]  /*1df0*/  IADD3 R37, PT, PT, R69, R58, RZ ;  /* 0x0000003a45257210 */ /* 0x000fe20007ffe0ff */
[----:B------:R-:W-:-:S10]  /*1e00*/  IMAD.MOV.U32 R79, RZ, RZ, RZ ;  /* 0x000000ffff4f7224 */ /* 0x000fd400078e00ff */
[----:B------:R-:W-:Y:S05]  /*1e10*/  @!P0 BRA `(.L_x_3102) ;  /* 0x0000000c00f88947 */ /* 0x000fea0003800000 */
[----:B------:R-:W0:Y:S01]  /*1e20*/  LDCU UR4, c[0x0][0x3cc] ;  /* 0x00007980ff0477ac */ /* 0x000e220008000800 */
[C---:B------:R-:W-:Y:S01]  /*1e30*/  VIADD R52, R37.reuse, 0x20 ;  /* 0x0000002025347836 */ /* 0x040fe20000000000 */
[C---:B------:R-:W-:Y:S01]  /*1e40*/  IADD3 R50, PT, PT, R37.reuse, 0x40, RZ ;  /* 0x0000004025327810 */ /* 0x040fe20007ffe0ff */
[----:B------:R-:W-:Y:S01]  /*1e50*/  VIADD R51, R37, 0x60 ;  /* 0x0000006025337836 */ /* 0x000fe20000000000 */
[----:B------:R-:W-:Y:S01]  /*1e60*/  MOV R53, RZ ;  /* 0x000000ff00357202 */ /* 0x000fe20000000f00 */
[----:B------:R-:W-:Y:S01]  /*1e70*/  IMAD.MOV.U32 R73, RZ, RZ, RZ ;  /* 0x000000ffff497224 */ /* 0x000fe200078e00ff */
[----:B------:R-:W-:Y:S02]  /*1e80*/  CS2R R6, SRZ ;  /* 0x0000000000067805 */ /* 0x000fe4000001ff00 */
        /* <DEDUP_REMOVED lines=14> */
[----:B------:R-:W-:Y:S02]  /*1f70*/  CS2R R34, SRZ ;  /* 0x0000000000227805 */ /* 0x000fe4000001ff00 */
[----:B------:R-:W-:-:S07]  /*1f80*/  MOV R36, RZ ;  /* 0x000000ff00247202 */ /* 0x000fce0000000f00 */
.L_x_3111:
[----:B------:R-:W-:Y:S01]  /*1f90*/  ISETP.GE.AND P1, PT, R52, UR5, PT ;  /* 0x0000000534007c0c */ /* 0x000fe2000bf26270 */
[----:B------:R-:W-:-:S05]  /*1fa0*/  IMAD R72, R53, UR5, RZ ;  /* 0x0000000535487c24 */ /* 0x000fca000f8e02ff */
[----:B------:R-:W-:-:S04]  /*1fb0*/  IADD3 R82, P2, PT, R72, R3, RZ ;  /* 0x0000000348527210 */ /* 0x000fc80007f5e0ff */
[----:B------:R-:W-:-:S03]  /*1fc0*/  LEA.HI.X.SX32 R80, R72, R2, 0x1, P2 ;  /* 0x0000000248507211 */ /* 0x000fc600010f0eff */
[----:B------:R-:W0:Y:S01]  /*1fd0*/  @!P1 LDC.64 R42, c[0x0][0x388] ;  /* 0x0000e200ff2a9b82 */ /* 0x000e220000000a00 */
[----:B------:R-:W-:-:S04]  /*1fe0*/  @!P1 IADD3 R46, P2, PT, R37, R82, RZ ;  /* 0x00000052252e9210 */ /* 0x000fc80007f5e0ff */
[C---:B------:R-:W-:Y:S01]  /*1ff0*/  @!P1 SHF.L.U32 R49, R46.reuse, 0x2, RZ ;  /* 0x000000022e319819 */ /* 0x040fe200000006ff */
[----:B------:R-:W-:Y:S02]  /*2000*/  @!P1 IMAD.X R47, RZ, RZ, R80, P2 ;  /* 0x000000ffff2f9224 */ /* 0x000fe400010e0650 */
[----:B------:R-:W1:Y:S03]  /*2010*/  @!P1 LDC.64 R44, c[0x0][0x390] ;  /* 0x0000e400ff2c9b82 */ /* 0x000e660000000a00 */
[----:B------:R-:W-:Y:S02]  /*2020*/  @!P1 SHF.L.U64.HI R76, R46, 0x2, R47 ;  /* 0x000000022e4c9819 */ /* 0x000fe4000001022f */
[C---:B0-----:R-:W-:Y:S02]  /*2030*/  @!P1 IADD3 R48, P2, PT, R49.reuse, R42, RZ ;  /* 0x0000002a31309210 */ /* 0x041fe40007f5e0ff */
[----:B-1----:R-:W-:-:S03]  /*2040*/  @!P1 IADD3 R46, P3, PT, R49, R44, RZ ;  /* 0x0000002c312e9210 */ /* 0x002fc60007f7e0ff */
[----:B------:R-:W-:Y:S01]  /*2050*/  @!P1 IMAD.X R49, R76, 0x1, R43, P2 ;  /* 0x000000014c319824 */ /* 0x000fe200010e062b */
[----:B------:R-:W-:Y:S02]  /*2060*/  ISETP.GE.AND P2, PT, R50, UR5, PT ;  /* 0x0000000532007c0c */ /* 0x000fe4000bf46270 */
[----:B------:R-:W-:Y:S02]  /*2070*/  @!P1 IADD3.X R47, PT, PT, R76, R45, RZ, P3, !PT ;  /* 0x0000002d4c2f9210 */ /* 0x000fe40001ffe4ff */
[----:B-----5:R-:W5:Y:S04]  /*2080*/  @!P1 LDG.E.CONSTANT R38, desc[UR6][R48.64+0x80] ;  /* 0x0000800630269981 */ /* 0x020f68000c1e9900 */
[----:B------:R0:W5:Y:S05]  /*2090*/  @!P1 LDG.E.CONSTANT R40, desc[UR6][R46.64+0x80] ;  /* 0x000080062e289981 */ /* 0x00016a000c1e9900 */
[----:B------:R-:W1:Y:S01]  /*20a0*/  @!P2 LDC.64 R42, c[0x0][0x388] ;  /* 0x0000e200ff2aab82 */ /* 0x000e620000000a00 */
[----:B------:R-:W-:-:S04]  /*20b0*/  @!P2 IADD3 R76, P3, PT, R37, R82, RZ ;  /* 0x00000052254ca210 */ /* 0x000fc80007f7e0ff */
[C---:B------:R-:W-:Y:S01]  /*20c0*/  @!P2 SHF.L.U32 R79, R76.reuse, 0x2, RZ ;  /* 0x000000024c4fa819 */ /* 0x040fe200000006ff */
[----:B------:R-:W-:Y:S02]  /*20d0*/  @!P2 IMAD.X R77, RZ, RZ, R80, P3 ;  /* 0x000000ffff4da224 */ /* 0x000fe400018e0650 */
[----:B------:R-:W2:Y:S03]  /*20e0*/  @!P2 LDC.64 R44, c[0x0][0x390] ;  /* 0x0000e400ff2cab82 */ /* 0x000ea60000000a00 */
[----:B------:R-:W-:-:S05]  /*20f0*/  @!P2 SHF.L.U64.HI R84, R76, 0x2, R77 ;  /* 0x000000024c54a819 */ /* 0x000fca000001024d */
[----:B0-----:R-:W0:Y:S01]  /*2100*/  @!P0 LDC.64 R46, c[0x0][0x388] ;  /* 0x0000e200ff2e8b82 */ /* 0x001e220000000a00 */
[----:B-1----:R-:W-:-:S07]  /*2110*/  @!P2 IADD3 R78, P3, PT, R79, R42, RZ ;  /* 0x0000002a4f4ea210 */ /* 0x002fce0007f7e0ff */
[----:B------:R-:W1:Y:S01]  /*2120*/  @!P0 LDC.64 R48, c[0x0][0x390] ;  /* 0x0000e400ff308b82 */ /* 0x000e620000000a00 */
[----:B--2---:R-:W-:Y:S01]  /*2130*/  @!P2 IADD3 R76, P4, PT, R79, R44, RZ ;  /* 0x0000002c4f4ca210 */ /* 0x004fe20007f9e0ff */
[C---:B------:R-:W-:Y:S01]  /*2140*/  @!P2 IMAD.X R79, R84.reuse, 0x1, R43, P3 ;  /* 0x00000001544fa824 */ /* 0x040fe200018e062b */
[----:B------:R-:W-:Y:S02]  /*2150*/  ISETP.GE.AND P3, PT, R51, UR5, PT ;  /* 0x0000000533007c0c */ /* 0x000fe4000bf66270 */
[----:B------:R-:W-:Y:S02]  /*2160*/  @!P2 IADD3.X R77, PT, PT, R84, R45, RZ, P4, !PT ;  /* 0x0000002d544da210 */ /* 0x000fe400027fe4ff */
[----:B------:R2:W5:Y:S09]  /*2170*/  @!P2 LDG.E.CONSTANT R39, desc[UR6][R78.64+0x100] ;  /* 0x000100064e27a981 */ /* 0x000572000c1e9900 */
[----:B------:R-:W3:Y:S01]  /*2180*/  @!P3 LDC.64 R42, c[0x0][0x388] ;  /* 0x0000e200ff2abb82 */ /* 0x000ee20000000a00 */
[CC--:B------:R-:W-:Y:S01]  /*2190*/  @!P3 IADD3 R83, P5, PT, R37.reuse, R82.reuse, RZ ;  /* 0x000000522553b210 */ /* 0x0c0fe20007fbe0ff */
[----:B------:R4:W5:Y:S01]  /*21a0*/  @!P2 LDG.E.CONSTANT R41, desc[UR6][R76.64+0x100] ;  /* 0x000100064c29a981 */ /* 0x000962000c1e9900 */
[----:B------:R-:W-:-:S02]  /*21b0*/  @!P0 IADD3 R81, P4, PT, R37, R82, RZ ;  /* 0x0000005225518210 */ /* 0x000fc40007f9e0ff */
[C---:B------:R-:W-:Y:S01]  /*21c0*/  @!P3 SHF.L.U32 R85, R83.reuse, 0x2, RZ ;  /* 0x000000025355b819 */ /* 0x040fe200000006ff */
[--C-:B------:R-:W-:Y:S02]  /*21d0*/  @!P3 IMAD.X R82, RZ, RZ, R80.reuse, P5 ;  /* 0x000000ffff52b224 */ /* 0x100fe400028e0650 */
[----:B------:R-:W0:Y:S01]  /*21e0*/  @!P3 LDC.64 R44, c[0x0][0x390] ;  /* 0x0000e400ff2cbb82 */ /* 0x000e220000000a00 */
[----:B------:R-:W-:Y:S02]  /*21f0*/  @!P0 IMAD.X R80, RZ, RZ, R80, P4 ;  /* 0x000000ffff508224 */ /* 0x000fe400020e0650 */
[----:B--2---:R-:W-:Y:S02]  /*2200*/  @!P3 SHF.L.U64.HI R78, R83, 0x2, R82 ;  /* 0x00000002534eb819 */ /* 0x004fe40000010252 */
[----:B----4-:R-:W-:-:S04]  /*2210*/  @!P0 SHF.L.U32 R77, R81, 0x2, RZ ;  /* 0x00000002514d8819 */ /* 0x010fc800000006ff */
[----:B-1----:R-:W-:Y:S02]  /*2220*/  @!P0 IADD3 R48, P6, PT, R77, R48, RZ ;  /* 0x000000304d308210 */ /* 0x002fe40007fde0ff */
[----:B---3--:R-:W-:Y:S02]  /*2230*/  @!P3 IADD3 R82, P5, PT, R85, R42, RZ ;  /* 0x0000002a5552b210 */ /* 0x008fe40007fbe0ff */
[----:B------:R-:W-:-:S03]  /*2240*/  @!P0 SHF.L.U64.HI R42, R81, 0x2, R80 ;  /* 0x00000002512a8819 */ /* 0x000fc60000010250 */
[----:B------:R-:W-:Y:S01]  /*2250*/  @!P3 IMAD.X R83, R78, 0x1, R43, P5 ;  /* 0x000000014e53b824 */ /* 0x000fe200028e062b */
[----:B0-----:R-:W-:Y:S02]  /*2260*/  @!P0 IADD3 R84, P5, PT, R77, R46, RZ ;  /* 0x0000002e4d548210 */ /* 0x001fe40007fbe0ff */
[----:B------:R-:W-:Y:S02]  /*2270*/  @!P3 IADD3 R76, P4, PT, R85, R44, RZ ;  /* 0x0000002c554cb210 */ /* 0x000fe40007f9e0ff */
[C---:B------:R-:W-:Y:S01]  /*2280*/  @!P0 IADD3.X R49, PT, PT, R42.reuse, R49, RZ, P6, !PT ;  /* 0x000000312a318210 */ /* 0x040fe200037fe4ff */
[----:B------:R-:W-:Y:S01]  /*2290*/  @!P0 IMAD.X R85, R42, 0x1, R47, P5 ;  /* 0x000000012a558824 */ /* 0x000fe200028e062f */
[----:B------:R-:W-:Y:S01]  /*22a0*/  @!P3 IADD3.X R77, PT, PT, R78, R45, RZ, P4, !PT ;  /* 0x0000002d4e4db210 */ /* 0x000fe200027fe4ff */
[----:B------:R-:W0:Y:S01]  /*22b0*/  @!P1 LDC.64 R42, c[0x0][0x388] ;  /* 0x0000e200ff2a9b82 */ /* 0x000e220000000a00 */
[----:B------:R-:W-:Y:S01]  /*22c0*/  VIADD R72, R72, UR5 ;  /* 0x0000000548487c36 */ /* 0x000fe20008000000 */
[----:B------:R-:W-:Y:S01]  /*22d0*/  LOP3.LUT R71, R71, 0xfffffffd, RZ, 0xc0, !PT ;  /* 0xfffffffd47477812 */ /* 0x000fe200078ec0ff */
[----:B------:R-:W5:Y:S04]  /*22e0*/  @!P0 LDG.E.CONSTANT R55, desc[UR6][R84.64] ;  /* 0x0000000654378981 */ /* 0x000f68000c1e9900 */
[----:B------:R-:W5:Y:S01]  /*22f0*/  @!P3 LDG.E.CONSTANT R54, desc[UR6][R82.64+0x180] ;  /* 0x000180065236b981 */ /* 0x000f62000c1e9900 */
[----:B------:R-:W1:Y:S01]  /*2300*/  @!P1 LDC.64 R44, c[0x0][0x390] ;  /* 0x0000e400ff2c9b82 */ /* 0x000e620000000a00 */
[----:B------:R-:W-:-:S02]  /*2310*/  ISETP.GE.AND P5, PT, R70, UR8, PT ;  /* 0x0000000846007c0c */ /* 0x000fc4000bfa6270 */
[----:B------:R-:W5:Y:S05]  /*2320*/  @!P0 LDG.E.CONSTANT R57, desc[UR6][R48.64] ;  /* 0x0000000630398981 */ /* 0x000f6a000c1e9900 */
[----:B------:R-:W2:Y:S01]  /*2330*/  @!P2 LDC.64 R46, c[0x0][0x388] ;  /* 0x0000e200ff2eab82 */ /* 0x000ea20000000a00 */
[C---:B------:R-:W-:Y:S01]  /*2340*/  IADD3 R80, P4, PT, R72.reuse, R3, RZ ;  /* 0x0000000348507210 */ /* 0x040fe20007f9e0ff */
[----:B------:R3:W5:Y:S03]  /*2350*/  @!P3 LDG.E.CONSTANT R56, desc[UR6][R76.64+0x180] ;  /* 0x000180064c38b981 */ /* 0x000766000c1e9900 */
[----:B------:R-:W-:-:S02]  /*2360*/  LEA.HI.X.SX32 R79, R72, R2, 0x1, P4 ;  /* 0x00000002484f7211 */ /* 0x000fc400020f0eff */
[----:B------:R-:W-:-:S04]  /*2370*/  @!P1 IADD3 R72, P4, PT, R37, R80, RZ ;  /* 0x0000005025489210 */ /* 0x000fc80007f9e0ff */
[-C--:B---3--:R-:W-:Y:S02]  /*2380*/  @!P1 IADD3.X R77, PT, PT, RZ, R79.reuse, RZ, P4, !PT ;  /* 0x0000004fff4d9210 */ /* 0x088fe400027fe4ff */
[----:B------:R-:W-:Y:S01]  /*2390*/  @!P2 IADD3 R81, P4, PT, R37, R80, RZ ;  /* 0x000000502551a210 */ /* 0x000fe20007f9e0ff */
[C---:B------:R-:W-:Y:S01]  /*23a0*/  @!P1 IMAD.SHL.U32 R49, R72.reuse, 0x4, RZ ;  /* 0x0000000448319824 */ /* 0x040fe200078e00ff */
[----:B------:R-:W-:Y:S01]  /*23b0*/  @!P1 SHF.L.U64.HI R82, R72, 0x2, R77 ;  /* 0x0000000248529819 */ /* 0x000fe2000001024d */
[----:B------:R-:W-:Y:S01]  /*23c0*/  IMAD R78, R53, 0x4, R4 ;  /* 0x00000004354e7824 */ /* 0x000fe200078e0204 */
[----:B------:R-:W-:Y:S02]  /*23d0*/  @P5 LOP3.LUT R71, R71, 0x2, RZ, 0xfc, !PT ;  /* 0x0000000247475812 */ /* 0x000fe400078efcff */
[----:B------:R-:W-:Y:S01]  /*23e0*/  @!P2 IADD3.X R72, PT, PT, RZ, R79, RZ, P4, !PT ;  /* 0x0000004fff48a210 */ /* 0x000fe200027fe4ff */
[----:B------:R-:W-:Y:S06]  /*23f0*/  @P5 BRA `(.L_x_3103) ;  /* 0x0000000000305947 */ /* 0x000fec0003800000 */
[----:B------:R-:W3:Y:S01]  /*2400*/  LDS R48, [R78] ;  /* 0x000000004e307984 */ /* 0x000ee20000000800 */
[----:B------:R-:W-:Y:S02]  /*2410*/  ISETP.GE.AND P5, PT, R37, UR5, PT ;  /* 0x0000000525007c0c */ /* 0x000fe4000bfa6270 */
[----:B------:R-:W-:-:S11]  /*2420*/  ISETP.GE.AND P4, PT, R52, UR5, PT ;  /* 0x0000000534007c0c */ /* 0x000fd6000bf86270 */
[-C--:B---3-5:R-:W-:Y:S01]  /*2430*/  @!P5 FFMA R20, R55, R48.reuse, R20 ;  /* 0x000000303714d223 */ /* 0x0a8fe20000000014 */
        /* <DEDUP_REMOVED lines=8> */
.L_x_3103:
[----:B------:R-:W-:Y:S01]  /*24c0*/  ISETP.GE.AND P6, PT, R67, UR8, PT ;  /* 0x0000000843007c0c */ /* 0x000fe2000bfc6270 */
[----:B------:R-:W-:Y:S01]  /*24d0*/  IMAD.MOV.U32 R83, RZ, RZ, 0xc ;  /* 0x0000000cff537424 */ /* 0x000fe200078e00ff */
[----:B-1----:R-:W-:Y:S02]  /*24e0*/  @!P1 IADD3 R48, P4, PT, R49, R44, RZ ;  /* 0x0000002c31309210 */ /* 0x002fe40007f9e0ff */
[----:B------:R-:W-:Y:S02]  /*24f0*/  @!P2 SHF.L.U32 R85, R81, 0x2, RZ ;  /* 0x000000025155a819 */ /* 0x000fe400000006ff */
[----:B0-----:R-:W-:Y:S02]  /*2500*/  @!P1 IADD3 R76, P5, PT, R49, R42, RZ ;  /* 0x0000002a314c9210 */ /* 0x001fe40007fbe0ff */
[----:B------:R-:W-:Y:S01]  /*2510*/  @!P2 SHF.L.U64.HI R44, R81, 0x2, R72 ;  /* 0x00000002512ca819 */ /* 0x000fe20000010248 */
[----:B------:R-:W-:Y:S01]  /*2520*/  IMAD.U32 R72, RZ, RZ, UR10 ;  /* 0x0000000aff487e24 */ /* 0x000fe2000f8e00ff */
[C---:B------:R-:W-:Y:S01]  /*2530*/  @!P1 IADD3.X R49, PT, PT, R82.reuse, R45, RZ, P4, !PT ;  /* 0x0000002d52319210 */ /* 0x040fe200027fe4ff */
[----:B------:R-:W-:Y:S01]  /*2540*/  @!P1 IMAD.X R77, R82, 0x1, R43, P5 ;  /* 0x00000001524d9824 */ /* 0x000fe200028e062b */
[----:B--2---:R-:W-:-:S02]  /*2550*/  @!P2 IADD3 R46, P4, PT, R85, R46, RZ ;  /* 0x0000002e552ea210 */ /* 0x004fc40007f9e0ff */
[----:B------:R-:W-:Y:S02]  /*2560*/  LOP3.LUT R71, R71, 0xfffffffe, RZ, 0xc0, !PT ;  /* 0xfffffffe47477812 */ /* 0x000fe400078ec0ff */
[----:B------:R-:W-:Y:S02]  /*2570*/  @!P2 IADD3.X R47, PT, PT, R44, R47, RZ, P4, !PT ;  /* 0x0000002f2c2fa210 */ /* 0x000fe400027fe4ff */
[----:B------:R-:W-:Y:S02]  /*2580*/  @P6 LOP3.LUT R71, R71, 0x1, RZ, 0xfc, !PT ;  /* 0x0000000147476812 */ /* 0x000fe400078efcff */
[----:B------:R-:W-:Y:S01]  /*2590*/  LEA R81, R72, R78, 0x2 ;  /* 0x0000004e48517211 */ /* 0x000fe200078e10ff */
        /* <DEDUP_REMOVED lines=13> */
.L_x_3104:
[----:B------:R-:W-:Y:S01]  /*2670*/  ISETP.GE.AND P4, PT, R66, UR8, PT ;  /* 0x0000000842007c0c */ /* 0x000fe2000bf86270 */
[----:B------:R-:W-:Y:S02]  /*2680*/  IMAD R83, R72, R83, 0xc ;  /* 0x0000000c48537424 */ /* 0x000fe400078e0253 */
[----:B------:R-:W-:-:S03]  /*2690*/  IMAD R82, R5, 0x8, R78 ;  /* 0x0000000805527824 */ /* 0x000fc600078e024e */
[----:B------:R-:W-:-:S07]  /*26a0*/  IADD3 R83, PT, PT, R78, R83, RZ ;  /* 0x000000534e537210 */ /* 0x000fce0007ffe0ff */
        /* <DEDUP_REMOVED lines=13> */
.L_x_3105:
[----:B------:R-:W-:-:S13]  /*2780*/  ISETP.GE.AND P5, PT, R65, UR8, PT ;  /* 0x0000000841007c0c */ /* 0x000fda000bfa6270 */
        /* <DEDUP_REMOVED lines=13> */
.L_x_3106:
[----:B------:R-:W0:Y:S01]  /*2860*/  @!P2 LDC.64 R42, c[0x0][0x390] ;  /* 0x0000e400ff2aab82 */ /* 0x000e220000000a00 */
[----:B-----5:R-:W5:Y:S04]  /*2870*/  @!P1 LDG.E.CONSTANT R38, desc[UR6][R76.64+0x80] ;  /* 0x000080064c269981 */ /* 0x020f68000c1e9900 */
[----:B------:R1:W5:Y:S04]  /*2880*/  @!P1 LDG.E.CONSTANT R40, desc[UR6][R48.64+0x80] ;  /* 0x0000800630289981 */ /* 0x000368000c1e9900 */
[----:B------:R2:W5:Y:S01]  /*2890*/  @!P2 LDG.E.CONSTANT R39, desc[UR6][R46.64+0x100] ;  /* 0x000100062e27a981 */ /* 0x000562000c1e9900 */
[----:B0-----:R-:W-:-:S05]  /*28a0*/  @!P2 IADD3 R84, P1, PT, R85, R42, RZ ;  /* 0x0000002a5554a210 */ /* 0x001fca0007f3e0ff */
[----:B------:R-:W-:Y:S01]  /*28b0*/  @!P2 IMAD.X R85, R44, 0x1, R43, P1 ;  /* 0x000000012c55a824 */ /* 0x000fe200008e062b */
[----:B------:R-:W-:Y:S01]  /*28c0*/  @!P3 IADD3 R86, P1, PT, R37, R80, RZ ;  /* 0x000000502556b210 */ /* 0x000fe20007f3e0ff */
[----:B------:R-:W1:Y:S03]  /*28d0*/  @!P3 LDC.64 R42, c[0x0][0x388] ;  /* 0x0000e200ff2abb82 */ /* 0x000e660000000a00 */
[----:B------:R-:W-:Y:S01]  /*28e0*/  @!P3 IADD3.X R87, PT, PT, RZ, R79, RZ, P1, !PT ;  /* 0x0000004fff57b210 */ /* 0x000fe20000ffe4ff */
[----:B------:R0:W5:Y:S03]  /*28f0*/  @!P2 LDG.E.CONSTANT R41, desc[UR6][R84.64+0x100] ;  /* 0x000100065429a981 */ /* 0x000166000c1e9900 */
[C---:B------:R-:W-:Y:S01]  /*2900*/  @!P3 SHF.L.U64.HI R88, R86.reuse, 0x2, R87 ;  /* 0x000000025658b819 */ /* 0x040fe20000010257 */
[----:B------:R-:W3:Y:S01]  /*2910*/  @!P3 LDC.64 R44, c[0x0][0x390] ;  /* 0x0000e400ff2cbb82 */ /* 0x000ee20000000a00 */
[----:B------:R-:W-:-:S05]  /*2920*/  @!P3 IMAD.SHL.U32 R87, R86, 0x4, RZ ;  /* 0x000000045657b824 */ /* 0x000fca00078e00ff */
[----:B-1----:R-:W-:-:S04]  /*2930*/  @!P3 IADD3 R48, P1, PT, R87, R42, RZ ;  /* 0x0000002a5730b210 */ /* 0x002fc80007f3e0ff */
[----:B------:R-:W-:Y:S02]  /*2940*/  @!P3 IADD3.X R49, PT, PT, R88, R43, RZ, P1, !PT ;  /* 0x0000002b5831b210 */ /* 0x000fe40000ffe4ff */
[----:B---3--:R-:W-:-:S03]  /*2950*/  @!P3 IADD3 R44, P1, PT, R87, R44, RZ ;  /* 0x0000002c572cb210 */ /* 0x008fc60007f3e0ff */
[----:B------:R0:W5:Y:S02]  /*2960*/  @!P3 LDG.E.CONSTANT R54, desc[UR6][R48.64+0x180] ;  /* 0x000180063036b981 */ /* 0x000164000c1e9900 */
[----:B------:R-:W-:Y:S01]  /*2970*/  @!P3 IMAD.X R45, R88, 0x1, R45, P1 ;  /* 0x00000001582db824 */ /* 0x000fe200008e062d */
[----:B------:R-:W-:-:S04]  /*2980*/  ISETP.GE.AND P1, PT, R37, UR5, PT ;  /* 0x0000000525007c0c */ /* 0x000fc8000bf26270 */
[----:B------:R0:W5:Y:S09]  /*2990*/  @!P3 LDG.E.CONSTANT R56, desc[UR6][R44.64+0x180] ;  /* 0x000180062c38b981 */ /* 0x000172000c1e9900 */
[----:B------:R-:W2:Y:S01]  /*29a0*/  @!P1 LDC.64 R42, c[0x0][0x388] ;  /* 0x0000e200ff2a9b82 */ /* 0x000ea20000000a00 */
[----:B------:R-:W-:-:S04]  /*29b0*/  @!P1 IADD3 R76, P2, PT, R37, R80, RZ ;  /* 0x00000050254c9210 */ /* 0x000fc80007f5e0ff */
[----:B------:R-:W-:Y:S01]  /*29c0*/  @!P1 IADD3.X R79, PT, PT, RZ, R79, RZ, P2, !PT ;  /* 0x0000004fff4f9210 */ /* 0x000fe200017fe4ff */
[----:B------:R-:W-:-:S03]  /*29d0*/  @!P1 IMAD.SHL.U32 R77, R76, 0x4, RZ ;  /* 0x000000044c4d9824 */ /* 0x000fc600078e00ff */
[----:B------:R-:W-:Y:S02]  /*29e0*/  @!P1 SHF.L.U64.HI R76, R76, 0x2, R79 ;  /* 0x000000024c4c9819 */ /* 0x000fe4000001024f */
[----:B--2---:R-:W-:-:S04]  /*29f0*/  @!P1 IADD3 R46, P2, PT, R77, R42, RZ ;  /* 0x0000002a4d2e9210 */ /* 0x004fc80007f5e0ff */
[----:B------:R-:W-:Y:S02]  /*2a00*/  @!P1 IADD3.X R47, PT, PT, R76, R43, RZ, P2, !PT ;  /* 0x0000002b4c2f9210 */ /* 0x000fe400017fe4ff */
[----:B------:R-:W1:Y:S03]  /*2a10*/  @!P1 LDC.64 R42, c[0x0][0x390] ;  /* 0x0000e400ff2a9b82 */ /* 0x000e660000000a00 */
[----:B------:R0:W5:Y:S01]  /*2a20*/  @!P1 LDG.E.CONSTANT R55, desc[UR6][R46.64] ;  /* 0x000000062e379981 */ /* 0x000162000c1e9900 */
[----:B-1----:R-:W-:-:S05]  /*2a30*/  @!P1 IADD3 R42, P2, PT, R77, R42, RZ ;  /* 0x0000002a4d2a9210 */ /* 0x002fca0007f5e0ff */
[----:B------:R-:W-:-:S05]  /*2a40*/  @!P1 IMAD.X R43, R76, 0x1, R43, P2 ;  /* 0x000000014c2b9824 */ /* 0x000fca00010e062b */
[----:B------:R0:W5:Y:S01]  /*2a50*/  @!P1 LDG.E.CONSTANT R57, desc[UR6][R42.64] ;  /* 0x000000062a399981 */ /* 0x000162000c1e9900 */
[----:B------:R-:W-:-:S13]  /*2a60*/  ISETP.GE.AND P6, PT, R70, UR8, PT ;  /* 0x0000000846007c0c */ /* 0x000fda000bfc6270 */
[----:B0-----:R-:W-:Y:S05]  /*2a70*/  @P6 BRA `(.L_x_3107) ;  /* 0x0000000000306947 */ /* 0x001fea0003800000 */
[----:B------:R-:W0:Y:S01]  /*2a80*/  LDS R78, [R78+0x4] ;  /* 0x000004004e4e7984 */ /* 0x000e220000000800 */
[----:B------:R-:W-:Y:S02]  /*2a90*/  ISETP.GE.AND P2, PT, R37, UR5, PT ;  /* 0x0000000525007c0c */ /* 0x000fe4000bf46270 */
[----:B------:R-:W-:-:S11]  /*2aa0*/  ISETP.GE.AND P1, PT, R52, UR5, PT ;  /* 0x0000000534007c0c */ /* 0x000fd6000bf26270 */
[-C--:B0----5:R-:W-:Y:S01]  /*2ab0*/  @!P2 FFMA R20, R55, R78.reuse, R20 ;  /* 0x0000004e3714a223 */ /* 0x0a1fe20000000014 */
        /* <DEDUP_REMOVED lines=8> */
.L_x_3107:
[----:B------:R-:W-:-:S13]  /*2b40*/  ISETP.GE.AND P1, PT, R67, UR8, PT ;  /* 0x0000000843007c0c */ /* 0x000fda000bf26270 */
        /* <DEDUP_REMOVED lines=13> */
.L_x_3108:
        /* <DEDUP_REMOVED lines=13> */
.L_x_3109:
        /* <DEDUP_REMOVED lines=13> */
.L_x_3110:
[----:B------:R-:W-:-:S04]  /*2dc0*/  IADD3 R53, PT, PT, R53, 0x2, RZ ;  /* 0x0000000235357810 */ /* 0x000fc80007ffe0ff */
[----:B------:R-:W-:-:S13]  /*2dd0*/  ISETP.NE.AND P1, PT, R53, R61, PT ;  /* 0x0000003d3500720c */ /* 0x000fda0003f25270 */
[----:B------:R-:W-:Y:S05]  /*2de0*/  @P1 BRA `(.L_x_3111) ;  /* 0xfffffff000681947 */ /* 0x000fea000383ffff */
[----:B------:R-:W-:-:S07]  /*2df0*/  IMAD.MOV.U32 R79, RZ, RZ, R61 ;  /* 0x000000ffff4f7224 */ /* 0x000fce00078e003d */
.L_x_3102:
[----:B------:R-:W-:-:S13]  /*2e00*/  LOP3.LUT P0, RZ, R72, 0x1, RZ, 0xc0, !PT ;  /* 0x0000000148ff7812 */ /* 0x000fda000780c0ff */
[----:B------:R-:W-:Y:S05]  /*2e10*/  @!P0 BRA `(.L_x_3101) ;  /* 0x0000000400ec8947 */ /* 0x000fea0003800000 */
[----:B------:R-:W0:Y:S01]  /*2e20*/  LDCU UR4, c[0x0][0x3cc] ;  /* 0x00007980ff0477ac */ /* 0x000e220008000800 */
[C---:B------:R-:W-:Y:S01]  /*2e30*/  IADD3 R78, PT, PT, R37.reuse, 0x20, RZ ;  /* 0x00000020254e7810 */ /* 0x040fe20007ffe0ff */
[C---:B------:R-:W-:Y:S01]  /*2e40*/  VIADD R80, R37.reuse, 0x40 ;  /* 0x0000004025507836 */ /* 0x040fe20000000000 */
[C---:B------:R-:W-:Y:S01]  /*2e50*/  IADD3 R42, PT, PT, R37.reuse, 0x60, RZ ;  /* 0x00000060252a7810 */ /* 0x040fe20007ffe0ff */
[----:B------:R-:W1:Y:S01]  /*2e60*/  LDCU UR9, c[0x0][0x3c4] ;  /* 0x00007880ff0977ac */ /* 0x000e620008000800 */
        /* <DEDUP_REMOVED lines=9> */
[----:B------:R-:W-:Y:S01]  /*2f00*/  @!P2 SHF.L.U32 R77, R86, 0x2, RZ ;  /* 0x00000002564da819 */ /* 0x000fe200000006ff */
[----:B------:R-:W-:Y:S01]  /*2f10*/  @!P2 IMAD.X R47, RZ, RZ, R81, P0 ;  /* 0x000000ffff2fa224 */ /* 0x000fe200000e0651 */
[----:B------:R-:W-:Y:S01]  /*2f20*/  ISETP.GE.AND P0, PT, R42, UR4, PT ;  /* 0x000000042a007c0c */ /* 0x000fe2000bf06270 */
[----:B------:R-:W2:Y:S03]  /*2f30*/  @!P2 LDC.64 R52, c[0x0][0x390] ;  /* 0x0000e400ff34ab82 */ /* 0x000ea60000000a00 */
[----:B------:R-:W-:-:S05]  /*2f40*/  @!P2 SHF.L.U64.HI R86, R86, 0x2, R47 ;  /* 0x000000025656a819 */ /* 0x000fca000001022f */
[----:B------:R-:W3:Y:S01]  /*2f50*/  @!P1 LDC.64 R42, c[0x0][0x388] ;  /* 0x0000e200ff2a9b82 */ /* 0x000ee20000000a00 */
[----:B0-----:R-:W-:-:S07]  /*2f60*/  @!P2 IADD3 R82, P4, PT, R77, R44, RZ ;  /* 0x0000002c4d52a210 */ /* 0x001fce0007f9e0ff */
[----:B------:R-:W0:Y:S01]  /*2f70*/  @!P1 LDC.64 R50, c[0x0][0x390] ;  /* 0x0000e400ff329b82 */ /* 0x000e220000000a00 */
[----:B------:R-:W-:Y:S01]  /*2f80*/  @!P2 IMAD.X R83, R86, 0x1, R45, P4 ;  /* 0x000000015653a824 */ /* 0x000fe200020e062d */
[----:B--2---:R-:W-:-:S06]  /*2f90*/  @!P2 IADD3 R76, P4, PT, R77, R52, RZ ;  /* 0x000000344d4ca210 */ /* 0x004fcc0007f9e0ff */
[----:B------:R-:W2:Y:S01]  /*2fa0*/  @!P3 LDC.64 R44, c[0x0][0x388] ;  /* 0x0000e200ff2cbb82 */ /* 0x000ea20000000a00 */
[----:B------:R-:W-:Y:S01]  /*2fb0*/  @!P1 IADD3.X R88, PT, PT, RZ, R81, RZ, P5, !PT ;  /* 0x00000051ff589210 */ /* 0x000fe20002ffe4ff */
[----:B-----5:R4:W5:Y:S01]  /*2fc0*/  @!P2 LDG.E.CONSTANT R55, desc[UR6][R82.64] ;  /* 0x000000065237a981 */ /* 0x020962000c1e9900 */
[----:B------:R-:W-:Y:S01]  /*2fd0*/  @!P2 IMAD.X R77, R86, 0x1, R53, P4 ;  /* 0x00000001564da824 */ /* 0x000fe200020e0635 */
[----:B------:R-:W-:Y:S02]  /*2fe0*/  @!P3 IADD3 R87, P4, PT, R37, R84, RZ ;  /* 0x000000542557b210 */ /* 0x000fe40007f9e0ff */
[C---:B------:R-:W-:Y:S02]  /*2ff0*/  @!P1 SHF.L.U64.HI R86, R85.reuse, 0x2, R88 ;  /* 0x0000000255569819 */ /* 0x040fe40000010258 */
[----:B------:R-:W1:Y:S01]  /*3000*/  @!P0 LDC.64 R46, c[0x0][0x388] ;  /* 0x0000e200ff2e8b82 */ /* 0x000e620000000a00 */
[----:B------:R-:W-:Y:S01]  /*3010*/  @!P1 SHF.L.U32 R85, R85, 0x2, RZ ;  /* 0x0000000255559819 */ /* 0x000fe200000006ff */
[----:B------:R2:W5:Y:S06]  /*3020*/  @!P2 LDG.E.CONSTANT R57, desc[UR6][R76.64] ;  /* 0x000000064c39a981 */ /* 0x00056c000c1e9900 */
[----:B------:R-:W1:Y:S01]  /*3030*/  @!P0 LDC.64 R52, c[0x0][0x390] ;  /* 0x0000e400ff348b82 */ /* 0x000e620000000a00 */
[----:B----4-:R-:W-:Y:S01]  /*3040*/  @!P3 IMAD.X R82, RZ, RZ, R81, P4 ;  /* 0x000000ffff52b224 */ /* 0x010fe200020e0651 */
[----:B---3--:R-:W-:-:S02]  /*3050*/  @!P1 IADD3 R42, P2, PT, R85, R42, RZ ;  /* 0x0000002a552a9210 */ /* 0x008fc40007f5e0ff */
[----:B------:R-:W-:Y:S02]  /*3060*/  @!P0 IADD3 R84, P5, PT, R37, R84, RZ ;  /* 0x0000005425548210 */ /* 0x000fe40007fbe0ff */
[----:B------:R-:W-:Y:S02]  /*3070*/  @!P3 SHF.L.U64.HI R82, R87, 0x2, R82 ;  /* 0x000000025752b819 */ /* 0x000fe40000010252 */
[----:B0-----:R-:W-:Y:S01]  /*3080*/  @!P1 IADD3 R50, P4, PT, R85, R50, RZ ;  /* 0x0000003255329210 */ /* 0x001fe20007f9e0ff */
[----:B------:R-:W0:Y:S01]  /*3090*/  @!P3 LDC.64 R48, c[0x0][0x390] ;  /* 0x0000e400ff30bb82 */ /* 0x000e220000000a00 */
[----:B------:R-:W-:Y:S02]  /*30a0*/  @!P3 SHF.L.U32 R87, R87, 0x2, RZ ;  /* 0x000000025757b819 */ /* 0x000fe400000006ff */
[C---:B------:R-:W-:Y:S01]  /*30b0*/  @!P1 IADD3.X R43, PT, PT, R86.reuse, R43, RZ, P2, !PT ;  /* 0x0000002b562b9210 */ /* 0x040fe200017fe4ff */
[----:B------:R-:W-:Y:S01]  /*30c0*/  @!P0 IMAD.X R81, RZ, RZ, R81, P5 ;  /* 0x000000ffff518224 */ /* 0x000fe200028e0651 */
[----:B--2---:R-:W-:Y:S01]  /*30d0*/  @!P3 IADD3 R44, P2, PT, R87, R44, RZ ;  /* 0x0000002c572cb210 */ /* 0x004fe20007f5e0ff */
[----:B------:R-:W-:Y:S01]  /*30e0*/  @!P1 IMAD.X R51, R86, 0x1, R51, P4 ;  /* 0x0000000156339824 */ /* 0x000fe200020e0633 */
[C---:B------:R-:W-:Y:S01]  /*30f0*/  @!P0 SHF.L.U32 R77, R84.reuse, 0x2, RZ ;  /* 0x00000002544d8819 */ /* 0x040fe200000006ff */
[----:B------:R2:W5:Y:S01]  /*3100*/  @!P1 LDG.E.CONSTANT R38, desc[UR6][R42.64+0x80] ;  /* 0x000080062a269981 */ /* 0x000562000c1e9900 */
[----:B------:R-:W-:Y:S01]  /*3110*/  @!P0 SHF.L.U64.HI R86, R84, 0x2, R81 ;  /* 0x0000000254568819 */ /* 0x000fe20000010251 */
[----:B------:R-:W-:Y:S01]  /*3120*/  @!P3 IMAD.X R45, R82, 0x1, R45, P2 ;  /* 0x00000001522db824 */ /* 0x000fe200010e062d */
[C---:B-1----:R-:W-:Y:S01]  /*3130*/  @!P0 IADD3 R46, P2, PT, R77.reuse, R46, RZ ;  /* 0x0000002e4d2e8210 */ /* 0x042fe20007f5e0ff */
[----:B------:R2:W5:Y:S01]  /*3140*/  @!P1 LDG.E.CONSTANT R40, desc[UR6][R50.64+0x80] ;  /* 0x0000800632289981 */ /* 0x000562000c1e9900 */
[----:B------:R-:W-:-:S03]  /*3150*/  @!P0 IADD3 R52, P1, PT, R77, R52, RZ ;  /* 0x000000344d348210 */ /* 0x000fc60007f3e0ff */
[C---:B------:R-:W-:Y:S01]  /*3160*/  @!P0 IMAD.X R47, R86.reuse, 0x1, R47, P2 ;  /* 0x00000001562f8824 */ /* 0x040fe200010e062f */
[----:B------:R2:W5:Y:S01]  /*3170*/  @!P3 LDG.E.CONSTANT R39, desc[UR6][R44.64+0x100] ;  /* 0x000100062c27b981 */ /* 0x000562000c1e9900 */
[----:B------:R-:W-:-:S03]  /*3180*/  @!P0 IADD3.X R53, PT, PT, R86, R53, RZ, P1, !PT ;  /* 0x0000003556358210 */ /* 0x000fc60000ffe4ff */
[----:B------:R2:W5:Y:S04]  /*3190*/  @!P0 LDG.E.CONSTANT R54, desc[UR6][R46.64+0x180] ;  /* 0x000180062e368981 */ /* 0x000568000c1e9900 */
[----:B------:R2:W5:Y:S01]  /*31a0*/  @!P0 LDG.E.CONSTANT R56, desc[UR6][R52.64+0x180] ;  /* 0x0001800634388981 */ /* 0x000562000c1e9900 */
[----:B0-----:R-:W-:-:S04]  /*31b0*/  @!P3 IADD3 R48, P4, PT, R87, R48, RZ ;  /* 0x000000305730b210 */ /* 0x001fc80007f9e0ff */
[----:B------:R-:W-:Y:S02]  /*31c0*/  @!P3 IADD3.X R49, PT, PT, R82, R49, RZ, P4, !PT ;  /* 0x000000315231b210 */ /* 0x000fe400027fe4ff */
[----:B------:R-:W-:Y:S02]  /*31d0*/  ISETP.GE.AND P4, PT, R70, UR9, PT ;  /* 0x0000000946007c0c */ /* 0x000fe4000bf86270 */
[----:B------:R-:W-:Y:S01]  /*31e0*/  ISETP.GE.AND P1, PT, R67, UR9, PT ;  /* 0x0000000943007c0c */ /* 0x000fe2000bf26270 */
[----:B------:R2:W5:Y:S01]  /*31f0*/  @!P3 LDG.E.CONSTANT R41, desc[UR6][R48.64+0x100] ;  /* 0x000100063029b981 */ /* 0x000562000c1e9900 */
[----:B------:R-:W-:Y:S02]  /*3200*/  ISETP.GE.AND P2, PT, R66, UR9, PT ;  /* 0x0000000942007c0c */ /* 0x000fe4000bf46270 */
[----:B------:R-:W-:-:S07]  /*3210*/  ISETP.GE.AND P3, PT, R65, UR9, PT ;  /* 0x0000000941007c0c */ /* 0x000fce000bf66270 */
[----:B--2---:R-:W-:Y:S06]  /*3220*/  @P4 BRA `(.L_x_3112) ;  /* 0x0000000000344947 */ /* 0x004fec0003800000 */
        /* <DEDUP_REMOVED lines=13> */
.L_x_3112:
[----:B------:R-:W-:Y:S05]  /*3300*/  @P1 BRA `(.L_x_3113) ;  /* 0x0000000000381947 */ /* 0x000fea0003800000 */
[----:B------:R-:W-:Y:S02]  /*3310*/  IADD3 R43, PT, PT, R79, R72, RZ ;  /* 0x000000484f2b7210 */ /* 0x000fe40007ffe0ff */
[----:B------:R-:W-:Y:S02]  /*3320*/  ISETP.GE.AND P5, PT, R37, UR4, PT ;  /* 0x0000000425007c0c */ /* 0x000fe4000bfa6270 */
[----:B------:R-:W-:Y:S01]  /*3330*/  ISETP.GE.AND P4, PT, R78, UR4, PT ;  /* 0x000000044e007c0c */ /* 0x000fe2000bf86270 */
[----:B------:R-:W-:Y:S01]  /*3340*/  IMAD R43, R43, 0x4, R4 ;  /* 0x000000042b2b7824 */ /* 0x000fe200078e0204 */
[----:B------:R-:W-:-:S05]  /*3350*/  ISETP.GE.AND P1, PT, R80, UR4, PT ;  /* 0x0000000450007c0c */ /* 0x000fca000bf26270 */
[----:B------:R-:W0:Y:S04]  /*3360*/  LDS R43, [R43+0x4] ;  /* 0x000004002b2b7984 */ /* 0x000e280000000800 */
        /* <DEDUP_REMOVED lines=8> */
.L_x_3113:
[----:B------:R-:W-:Y:S05]  /*33f0*/  @P2 BRA `(.L_x_3114) ;  /* 0x0000000000382947 */ /* 0x000fea0003800000 */
[----:B------:R-:W-:Y:S02]  /*3400*/  LEA R43, R5, R79, 0x1 ;  /* 0x0000004f052b7211 */ /* 0x000fe400078e08ff */
[----:B------:R-:W-:Y:S02]  /*3410*/  ISETP.GE.AND P4, PT, R37, UR4, PT ;  /* 0x0000000425007c0c */ /* 0x000fe4000bf86270 */
[----:B------:R-:W-:Y:S01]  /*3420*/  ISETP.GE.AND P2, PT, R78, UR4, PT ;  /* 0x000000044e007c0c */ /* 0x000fe2000bf46270 */
[----:B------:R-:W-:Y:S01]  /*3430*/  IMAD R43, R43, 0x4, R4 ;  /* 0x000000042b2b7824 */ /* 0x000fe200078e0204 */
[----:B------:R-:W-:-:S05]  /*3440*/  ISETP.GE.AND P1, PT, R80, UR4, PT ;  /* 0x0000000450007c0c */ /* 0x000fca000bf26270 */
[----:B------:R-:W0:Y:S04]  /*3450*/  LDS R43, [R43] ;  /* 0x000000002b2b7984 */ /* 0x000e280000000800 */
        /* <DEDUP_REMOVED lines=8> */
.L_x_3114:
[----:B------:R-:W-:Y:S05]  /*34e0*/  @P3 BRA `(.L_x_3101) ;  /* 0x0000000000383947 */ /* 0x000fea0003800000 */
[----:B------:R-:W-:Y:S02]  /*34f0*/  IADD3 R43, PT, PT, R79, R0, RZ ;  /* 0x000000004f2b7210 */ /* 0x000fe40007ffe0ff */
        /* <DEDUP_REMOVED lines=13> */
.L_x_3101:
[----:B------:R-:W0:Y:S01]  /*35d0*/  LDCU UR4, c[0x0][0x3d4] ;  /* 0x00007a80ff0477ac */ /* 0x000e220008000800 */
[----:B------:R-:W-:Y:S01]  /*35e0*/  BSSY.RECONVERGENT B0, `(.L_x_3115) ;  /* 0x0000434000007945 */ /* 0x000fe20003800200 */
[----:B------:R-:W-:Y:S01]  /*35f0*/  IADD3 R45, PT, PT, R69, R58, RZ ;  /* 0x0000003a452d7210 */ /* 0x000fe20007ffe0ff */
[----:B0-----:R-:W-:-:S09]  /*3600*/  UISETP.NE.AND UP0, UPT, UR4, 0x1, UPT ;  /* 0x000000010400788c */ /* 0x001fd2000bf05270 */
[----:B------:R-:W-:Y:S05]  /*3610*/  BRA.U !UP0, `(.L_x_3116) ;  /* 0x0000002108c87547 */ /* 0x000fea000b800000 */
[----:B------:R-:W-:-:S09]  /*3620*/  UISETP.NE.AND UP0, UPT, UR4, URZ, UPT ;  /* 0x000000ff0400728c */ /* 0x000fd2000bf05270 */
[----:B------:R-:W-:Y:S05]  /*3630*/  BRA.U UP0, `(.L_x_3117) ;  /* 0x0000001d00387547 */ /* 0x000fea000b800000 */
[----:B------:R-:W0:Y:S02]  /*3640*/  LDCU UR4, c[0x0][0x3c4] ;  /* 0x00007880ff0477ac */ /* 0x000e240008000800 */
[----:B0-----:R-:W-:-:S13]  /*3650*/  ISETP.GE.AND P0, PT, R70, UR4, PT ;  /* 0x0000000446007c0c */ /* 0x001fda000bf06270 */
        /* <DEDUP_REMOVED lines=23> */
[----:B-----5:R-:W-:Y:S05]  /*37d0*/  CALL.REL.NOINC `($__internal_25_$__cuda_sm3x_div_rn_noftz_f32_slowpath) ;  /* 0x0000005c00047944 */ /* 0x020fea0003c00000 */
[----:B------:R-:W-:-:S07]  /*37e0*/  IMAD.MOV.U32 R37, RZ, RZ, R20 ;  /* 0x000000ffff257224 */ /* 0x000fce00078e0014 */
.L_x_3122:
[----:B------:R-:W-:Y:S05]  /*37f0*/  BSYNC.RECONVERGENT B5 ;  /* 0x0000000000057941 */ /* 0x000fea0003800200 */
.L_x_3121:
[----:B------:R-:W-:-:S05]  /*3800*/  FMUL R37, R37, R36 ;  /* 0x0000002425257220 */ /* 0x000fca0000400000 */
[----:B------:R0:W-:Y:S02]  /*3810*/  STS [R44+0x10], R37 ;  /* 0x000010252c007388 */ /* 0x0001e40000000800 */
.L_x_3120:
[----:B------:R-:W-:Y:S05]  /*3820*/  BSYNC.RECONVERGENT B4 ;  /* 0x0000000000047941 */ /* 0x000fea0003800200 */
.L_x_3119:
        /* <DEDUP_REMOVED lines=23> */
[----:B-----5:R-:W-:Y:S05]  /*39a0*/  CALL.REL.NOINC `($__internal_25_$__cuda_sm3x_div_rn_noftz_f32_slowpath) ;  /* 0x0000005800907944 */ /* 0x020fea0003c00000 */
.L_x_3126:
[----:B------:R-:W-:Y:S05]  /*39b0*/  BSYNC.RECONVERGENT B5 ;  /* 0x0000000000057941 */ /* 0x000fea0003800200 */
.L_x_3125:
[----:B------:R-:W-:-:S05]  /*39c0*/  FMUL R35, R20, R35 ;  /* 0x0000002314237220 */ /* 0x000fca0000400000 */
[----:B------:R1:W-:Y:S02]  /*39d0*/  STS [R44+0x90], R35 ;  /* 0x000090232c007388 */ /* 0x0003e40000000800 */
.L_x_3124:
[----:B------:R-:W-:Y:S05]  /*39e0*/  BSYNC.RECONVERGENT B4 ;  /* 0x0000000000047941 */ /* 0x000fea0003800200 */
.L_x_3123:
        /* <DEDUP_REMOVED lines=22> */
[----:B-----5:R-:W-:Y:S05]  /*3b50*/  CALL.REL.NOINC `($__internal_25_$__cuda_sm3x_div_rn_noftz_f32_slowpath) ;  /* 0x0000005800247944 */ /* 0x020fea0003c00000 */
[----:B------:R-:W-:-:S07]  /*3b60*/  IMAD.MOV.U32 R19, RZ, RZ, R20 ;  /* 0x000000ffff137224 */ /* 0x000fce00078e0014 */
.L_x_3130:
[----:B------:R-:W-:Y:S05]  /*3b70*/  BSYNC.RECONVERGENT B5 ;  /* 0x0000000000057941 */ /* 0x000fea0003800200 */
.L_x_3129:
[----:B------:R-:W-:-:S05]  /*3b80*/  FMUL R19, R19, R34 ;  /* 0x0000002213137220 */ /* 0x000fca0000400000 */
[----:B------:R2:W-:Y:S02]  /*3b90*/  STS [R44+0x110], R19 ;  /* 0x000110132c007388 */ /* 0x0005e40000000800 */
.L_x_3128:
[----:B------:R-:W-:Y:S05]  /*3ba0*/  BSYNC.RECONVERGENT B4 ;  /* 0x0000000000047941 */ /* 0x000fea0003800200 */
.L_x_3127:
        /* <DEDUP_REMOVED lines=22> */
[----:B-----5:R-:W-:Y:S05]  /*3d10*/  CALL.REL.NOINC `($__internal_25_$__cuda_sm3x_div_rn_noftz_f32_slowpath) ;  /* 0x0000005400b47944 */ /* 0x020fea0003c00000 */
[----:B------:R-:W-:-:S07]  /*3d20*/  MOV R18, R20 ;  /* 0x0000001400127202 */ /* 0x000fce0000000f00 */
.L_x_3133:
[----:B------:R-:W-:Y:S05]  /*3d30*/  BSYNC.RECONVERGENT B5 ;  /* 0x0000000000057941 */ /* 0x000fea0003800200 */
.L_x_3132:
[----:B------:R-:W-:-:S05]  /*3d40*/  FMUL R33, R18, R33 ;  /* 0x0000002112217220 */ /* 0x000fca0000400000 */
[----:B------:R3:W-:Y:S02]  /*3d50*/  STS [R44+0x190], R33 ;  /* 0x000190212c007388 */ /* 0x0007e40000000800 */
.L_x_3131:
[----:B------:R-:W-:Y:S05]  /*3d60*/  BSYNC.RECONVERGENT B4 ;  /* 0x0000000000047941 */ /* 0x000fea0003800200 */
.L_x_3118:
[----:B------:R-:W4:Y:S02]  /*3d70*/  LDCU UR4, c[0x0][0x3c4] ;  /* 0x00007880ff0477ac */ /* 0x000f240008000800 */
[----:B----4-:R-:W-:-:S13]  /*3d80*/  ISETP.GE.AND P0, PT, R67, UR4, PT ;  /* 0x0000000443007c0c */ /* 0x010fda000bf06270 */
        /* <DEDUP_REMOVED lines=24> */
[----:B-1---5:R-:W-:Y:S05]  /*3f10*/  CALL.REL.NOINC `($__internal_25_$__cuda_sm3x_div_rn_noftz_f32_slowpath) ;  /* 0x0000005400347944 */ /* 0x022fea0003c00000 */
[----:B------:R-:W-:-:S07]  /*3f20*/  MOV R17, R20 ;  /* 0x0000001400117202 */ /* 0x000fce0000000f00 */
.L_x_3138:
[----:B------:R-:W-:Y:S05]  /*3f30*/  BSYNC.RECONVERGENT B5 ;  /* 0x0000000000057941 */ /* 0x000fea0003800200 */
.L_x_3137:
[----:B------:R-:W-:-:S05]  /*3f40*/  FMUL R17, R17, R32 ;  /* 0x0000002011117220 */ /* 0x000fca0000400000 */
[----:B------:R4:W-:Y:S02]  /*3f50*/  STS [R18+0x4], R17 ;  /* 0x0000041112007388 */ /* 0x0009e40000000800 */
.L_x_3136:
[----:B------:R-:W-:Y:S05]  /*3f60*/  BSYNC.RECONVERGENT B4 ;  /* 0x0000000000047941 */ /* 0x000fea0003800200 */
.L_x_3135:
[----:B------:R-:W0:Y:S01]  /*3f70*/  LDCU UR4, c[0x0][0x3cc] ;  /* 0x00007980ff0477ac */ /* 0x000e220008000800 */
[----:B------:R-:W-:Y:S01]  /*3f80*/  VIADD R16, R45, 0x20 ;  /* 0x000000202d107836 */ /* 0x000fe20000000000 */
[----:B------:R-:W-:Y:S04]  /*3f90*/  BSSY.RECONVERGENT B4, `(.L_x_3139) ;  /* 0x0000019000047945 */ /* 0x000fe80003800200 */
        /* <DEDUP_REMOVED lines=19> */
[----:B-1-3-5:R-:W-:Y:S05]  /*40d0*/  CALL.REL.NOINC `($__internal_25_$__cuda_sm3x_div_rn_noftz_f32_slowpath) ;  /* 0x0000005000c47944 */ /* 0x02afea0003c00000 */
[----:B------:R-:W-:-:S07]  /*40e0*/  IMAD.MOV.U32 R16, RZ, RZ, R20 ;  /* 0x000000ffff107224 */ /* 0x000fce00078e0014 */
.L_x_3142:
[----:B------:R-:W-:Y:S05]  /*40f0*/  BSYNC.RECONVERGENT B5 ;  /* 0x0000000000057941 */ /* 0x000fea0003800200 */
.L_x_3141:
[----:B------:R-:W-:-:S05]  /*4100*/  FMUL R31, R16, R31 ;  /* 0x0000001f101f7220 */ /* 0x000fca0000400000 */
[----:B------:R0:W-:Y:S02]  /*4110*/  STS [R18+0x84], R31 ;  /* 0x0000841f12007388 */ /* 0x0001e40000000800 */
.L_x_3140:
[----:B------:R-:W-:Y:S05]  /*4120*/  BSYNC.RECONVERGENT B4 ;  /* 0x0000000000047941 */ /* 0x000fea0003800200 */
.L_x_3139:
        /* <DEDUP_REMOVED lines=22> */
[----:B--23-5:R-:W-:Y:S05]  /*4290*/  CALL.REL.NOINC `($__internal_25_$__cuda_sm3x_div_rn_noftz_f32_slowpath) ;  /* 0x0000005000547944 */ /* 0x02cfea0003c00000 */
[----:B------:R-:W-:-:S07]  /*42a0*/  MOV R15, R20 ;  /* 0x00000014000f7202 */ /* 0x000fce0000000f00 */
.L_x_3146:
[----:B------:R-:W-:Y:S05]  /*42b0*/  BSYNC.RECONVERGENT B5 ;  /* 0x0000000000057941 */ /* 0x000fea0003800200 */
.L_x_3145:
[----:B------:R-:W-:-:S05]  /*42c0*/  FMUL R15, R15, R30 ;  /* 0x0000001e0f0f7220 */ /* 0x000fca0000400000 */
[----:B------:R1:W-:Y:S02]  /*42d0*/  STS [R18+0x104], R15 ;  /* 0x0001040f12007388 */ /* 0x0003e40000000800 */
.L_x_3144:
[----:B------:R-:W-:Y:S05]  /*42e0*/  BSYNC.RECONVERGENT B4 ;  /* 0x0000000000047941 */ /* 0x000fea0003800200 */
.L_x_3143:
        /* <DEDUP_REMOVED lines=20> */
[----:B------:R-:W-:Y:S02]  /*4430*/  MOV R20, R13 ;  /* 0x0000000d00147202 */ /* 0x000fe40000000f00 */
[----:B------:R-:W-:-:S07]  /*4440*/  MOV R42, 0x4460 ;  /* 0x00004460002a7802 */ /* 0x000fce0000000f00 */
[----:B--23-5:R-:W-:Y:S05]  /*4450*/  CALL.REL.NOINC `($__internal_25_$__cuda_sm3x_div_rn_noftz_f32_slowpath) ;  /* 0x0000004c00e47944 */ /* 0x02cfea0003c00000 */
[----:B------:R-:W-:-:S07]  /*4460*/  IMAD.MOV.U32 R14, RZ, RZ, R20 ;  /* 0x000000ffff0e7224 */ /* 0x000fce00078e0014 */
.L_x_3149:
[----:B------:R-:W-:Y:S05]  /*4470*/  BSYNC.RECONVERGENT B5 ;  /* 0x0000000000057941 */ /* 0x000fea0003800200 */
.L_x_3148:
[----:B------:R-:W-:-:S05]  /*4480*/  FMUL R29, R14, R29 ;  /* 0x0000001d0e1d7220 */ /* 0x000fca0000400000 */
[----:B------:R0:W-:Y:S02]  /*4490*/  STS [R18+0x184], R29 ;  /* 0x0001841d12007388 */ /* 0x0001e40000000800 */
.L_x_3147:
[----:B------:R-:W-:Y:S05]  /*44a0*/  BSYNC.RECONVERGENT B4 ;  /* 0x0000000000047941 */ /* 0x000fea0003800200 */
.L_x_3134:
[----:B------:R-:W1:Y:S02]  /*44b0*/  LDCU UR4, c[0x0][0x3c4] ;  /* 0x00007880ff0477ac */ /* 0x000e640008000800 */
[----:B-1----:R-:W-:-:S13]  /*44c0*/  ISETP.GE.AND P0, PT, R66, UR4, PT ;  /* 0x0000000442007c0c */ /* 0x002fda000bf06270 */
[----:B------:R-:W-:Y:S05]  /*44d0*/  @P0 BRA `(.L_x_3150) ;  /* 0x0000000400c40947 */ /* 0x000fea0003800000 */
[----:B------:R-:W1:Y:S01]  /*44e0*/  LDCU UR4, c[0x0][0x3cc] ;  /* 0x00007980ff0477ac */ /* 0x000e620008000800 */
[----:B------:R-:W-:Y:S01]  /*44f0*/  IADD3 R13, PT, PT, R60, R45, RZ ;  /* 0x0000002d3c0d7210 */ /* 0x000fe20007ffe0ff */
[----:B------:R-:W-:Y:S04]  /*4500*/  BSSY.RECONVERGENT B4, `(.L_x_3151) ;  /* 0x000001a000047945 */ /* 0x000fe80003800200 */
[----:B------:R-:W-:Y:S01]  /*4510*/  IMAD R14, R13, 0x4, R64 ;  /* 0x000000040d0e7824 */ /* 0x000fe200078e0240 */
        /* <DEDUP_REMOVED lines=8> */
[----:B0-----:R-:W-:-:S04]  /*45a0*/  FADD R37, R13, 1 ;  /* 0x3f8000000d257421 */ /* 0x001fc80000000000 */
[----:B------:R-:W0:Y:S08]  /*45b0*/  MUFU.RCP R13, R37 ;  /* 0x00000025000d7308 */ /* 0x000e300000001000 */
[----:B------:R-:W1:Y:S01]  /*45c0*/  FCHK P0, R12, R37 ;  /* 0x000000250c007302 */ /* 0x000e620000000000 */
[----:B0-----:R-:W-:-:S04]  /*45d0*/  FFMA R16, -R37, R13, 1 ;  /* 0x3f80000025107423 */ /* 0x001fc8000000010d */
[----:B------:R-:W-:-:S04]  /*45e0*/  FFMA R13, R13, R16, R13 ;  /* 0x000000100d0d7223 */ /* 0x000fc8000000000d */
[----:B------:R-:W-:-:S04]  /*45f0*/  FFMA R16, R13, R12, RZ ;  /* 0x0000000c0d107223 */ /* 0x000fc800000000ff */
[----:B----4-:R-:W-:-:S04]  /*4600*/  FFMA R17, -R37, R16, R12 ;  /* 0x0000001025117223 */ /* 0x010fc8000000010c */
[----:B------:R-:W-:Y:S01]  /*4610*/  FFMA R13, R13, R17, R16 ;  /* 0x000000110d0d7223 */ /* 0x000fe20000000010 */
[----:B-1----:R-:W-:Y:S06]  /*4620*/  @!P0 BRA `(.L_x_3154) ;  /* 0x0000000000108947 */ /* 0x002fec0003800000 */
[----:B------:R-:W-:Y:S02]  /*4630*/  MOV R20, R12 ;  /* 0x0000000c00147202 */ /* 0x000fe40000000f00 */
[----:B------:R-:W-:-:S07]  /*4640*/  MOV R42, 0x4660 ;  /* 0x00004660002a7802 */ /* 0x000fce0000000f00 */
[----:B--23-5:R-:W-:Y:S05]  /*4650*/  CALL.REL.NOINC `($__internal_25_$__cuda_sm3x_div_rn_noftz_f32_slowpath) ;  /* 0x0000004c00647944 */ /* 0x02cfea0003c00000 */
[----:B------:R-:W-:-:S07]  /*4660*/  IMAD.MOV.U32 R13, RZ, RZ, R20 ;  /* 0x000000ffff0d7224 */ /* 0x000fce00078e0014 */
.L_x_3154:
[----:B------:R-:W-:Y:S05]  /*4670*/  BSYNC.RECONVERGENT B5 ;  /* 0x0000000000057941 */ /* 0x000fea0003800200 */
.L_x_3153:
[----:B------:R-:W-:-:S05]  /*4680*/  FMUL R13, R13, R28 ;  /* 0x0000001c0d0d7220 */ /* 0x000fca0000400000 */
[----:B------:R1:W-:Y:S02]  /*4690*/  STS [R14+0x10], R13 ;  /* 0x0000100d0e007388 */ /* 0x0003e40000000800 */
.L_x_3152:
[----:B------:R-:W-:Y:S05]  /*46a0*/  BSYNC.RECONVERGENT B4 ;  /* 0x0000000000047941 */ /* 0x000fea0003800200 */
.L_x_3151:
[----:B------:R-:W0:Y:S01]  /*46b0*/  LDCU UR4, c[0x0][0x3cc] ;  /* 0x00007980ff0477ac */ /* 0x000e220008000800 */
[----:B------:R-:W-:Y:S01]  /*46c0*/  IADD3 R12, PT, PT, R45, 0x20, RZ ;  /* 0x000000202d0c7810 */ /* 0x000fe20007ffe0ff */
[----:B------:R-:W-:Y:S03]  /*46d0*/  BSSY.RECONVERGENT B4, `(.L_x_3155) ;  /* 0x0000019000047945 */ /* 0x000fe60003800200 */
        /* <DEDUP_REMOVED lines=19> */
[----:B--2345:R-:W-:Y:S05]  /*4810*/  CALL.REL.NOINC `($__internal_25_$__cuda_sm3x_div_rn_noftz_f32_slowpath) ;  /* 0x0000004800f47944 */ /* 0x03cfea0003c00000 */
[----:B------:R-:W-:-:S07]  /*4820*/  MOV R12, R20 ;  /* 0x00000014000c7202 */ /* 0x000fce0000000f00 */
.L_x_3158:
[----:B------:R-:W-:Y:S05]  /*4830*/  BSYNC.RECONVERGENT B5 ;  /* 0x0000000000057941 */ /* 0x000fea0003800200 */
.L_x_3157:
[----:B------:R-:W-:-:S05]  /*4840*/  FMUL R27, R12, R27 ;  /* 0x0000001b0c1b7220 */ /* 0x000fca0000400000 */
[----:B------:R0:W-:Y:S02]  /*4850*/  STS [R14+0x90], R27 ;  /* 0x0000901b0e007388 */ /* 0x0001e40000000800 */
.L_x_3156:
[----:B------:R-:W-:Y:S05]  /*4860*/  BSYNC.RECONVERGENT B4 ;  /* 0x0000000000047941 */ /* 0x000fea0003800200 */
.L_x_3155:
        /* <DEDUP_REMOVED lines=22> */
[----:B--2345:R-:W-:Y:S05]  /*49d0*/  CALL.REL.NOINC `($__internal_25_$__cuda_sm3x_div_rn_noftz_f32_slowpath) ;  /* 0x0000004800847944 */ /* 0x03cfea0003c00000 */
[----:B------:R-:W-:-:S07]  /*49e0*/  IMAD.MOV.U32 R11, RZ, RZ, R20 ;  /* 0x000000ffff0b7224 */ /* 0x000fce00078e0014 */
.L_x_3162:
[----:B------:R-:W-:Y:S05]  /*49f0*/  BSYNC.RECONVERGENT B5 ;  /* 0x0000000000057941 */ /* 0x000fea0003800200 */
.L_x_3161:
[----:B------:R-:W-:-:S05]  /*4a00*/  FMUL R11, R11, R26 ;  /* 0x0000001a0b0b7220 */ /* 0x000fca0000400000 */
[----:B------:R1:W-:Y:S02]  /*4a10*/  STS [R14+0x110], R11 ;  /* 0x0001100b0e007388 */ /* 0x0003e40000000800 */
.L_x_3160:
[----:B------:R-:W-:Y:S05]  /*4a20*/  BSYNC.RECONVERGENT B4 ;  /* 0x0000000000047941 */ /* 0x000fea0003800200 */
.L_x_3159:
        /* <DEDUP_REMOVED lines=24> */
.L_x_3165:
[----:B------:R-:W-:Y:S05]  /*4bb0*/  BSYNC.RECONVERGENT B5 ;  /* 0x0000000000057941 */ /* 0x000fea0003800200 */
.L_x_3164:
[----:B------:R-:W-:-:S05]  /*4bc0*/  FMUL R25, R10, R25 ;  /* 0x000000190a197220 */ /* 0x000fca0000400000 */
[----:B------:R0:W-:Y:S02]  /*4bd0*/  STS [R14+0x190], R25 ;  /* 0x000190190e007388 */ /* 0x0001e40000000800 */
.L_x_3163:
[----:B------:R-:W-:Y:S05]  /*4be0*/  BSYNC.RECONVERGENT B4 ;  /* 0x0000000000047941 */ /* 0x000fea0003800200 */
.L_x_3150:
[----:B------:R-:W1:Y:S02]  /*4bf0*/  LDCU UR4, c[0x0][0x3c4] ;  /* 0x00007880ff0477ac */ /* 0x000e640008000800 */
[----:B-1----:R-:W-:-:S13]  /*4c00*/  ISETP.GE.AND P0, PT, R65, UR4, PT ;  /* 0x0000000441007c0c */ /* 0x002fda000bf06270 */
[----:B------:R-:W-:Y:S05]  /*4c10*/  @P0 BRA `(.L_x_3166) ;  /* 0x0000002c00400947 */ /* 0x000fea0003800000 */
[----:B------:R-:W1:Y:S01]  /*4c20*/  LDCU UR4, c[0x0][0x3cc] ;  /* 0x00007980ff0477ac */ /* 0x000e620008000800 */
[----:B------:R-:W-:Y:S01]  /*4c30*/  IMAD.IADD R9, R59, 0x1, R45 ;  /* 0x000000013b097824 */ /* 0x000fe200078e022d */
[----:B------:R-:W-:Y:S04]  /*4c40*/  BSSY.RECONVERGENT B4, `(.L_x_3167) ;  /* 0x000001a000047945 */ /* 0x000fe80003800200 */
[----:B------:R-:W-:Y:S02]  /*4c50*/  LEA R10, R9, R64, 0x2 ;  /* 0x00000040090a7211 */ /* 0x000fe400078e10ff */
        /* <DEDUP_REMOVED lines=21> */
.L_x_3170:
[----:B------:R-:W-:Y:S05]  /*4db0*/  BSYNC.RECONVERGENT B5 ;  /* 0x0000000000057941 */ /* 0x000fea0003800200 */
.L_x_3169:
[----:B------:R-:W-:-:S05]  /*4dc0*/  FMUL R9, R9, R24 ;  /* 0x0000001809097220 */ /* 0x000fca0000400000 */
[----:B------:R1:W-:Y:S02]  /*4dd0*/  STS [R10+0x10], R9 ;  /* 0x000010090a007388 */ /* 0x0003e40000000800 */
.L_x_3168:
[----:B------:R-:W-:Y:S05]  /*4de0*/  BSYNC.RECONVERGENT B4 ;  /* 0x0000000000047941 */ /* 0x000fea0003800200 */
.L_x_3167:
        /* <DEDUP_REMOVED lines=22> */
[----:B--2345:R-:W-:Y:S05]  /*4f50*/  CALL.REL.NOINC `($__internal_25_$__cuda_sm3x_div_rn_noftz_f32_slowpath) ;  /* 0x0000004400247944 */ /* 0x03cfea0003c00000 */
[----:B------:R-:W-:-:S07]  /*4f60*/  IMAD.MOV.U32 R8, RZ, RZ, R20 ;  /* 0x000000ffff087224 */ /* 0x000fce00078e0014 */
.L_x_3174:
[----:B------:R-:W-:Y:S05]  /*4f70*/  BSYNC.RECONVERGENT B5 ;  /* 0x0000000000057941 */ /* 0x000fea0003800200 */
.L_x_3173:
[----:B------:R-:W-:-:S05]  /*4f80*/  FMUL R23, R8, R23 ;  /* 0x0000001708177220 */ /* 0x000fca0000400000 */
[----:B------:R0:W-:Y:S02]  /*4f90*/  STS [R10+0x90], R23 ;  /* 0x000090170a007388 */ /* 0x0001e40000000800 */
.L_x_3172:
[----:B------:R-:W-:Y:S05]  /*4fa0*/  BSYNC.RECONVERGENT B4 ;  /* 0x0000000000047941 */ /* 0x000fea0003800200 */
.L_x_3171:
        /* <DEDUP_REMOVED lines=22> */
[----:B--2345:R-:W-:Y:S05]  /*5110*/  CALL.REL.NOINC `($__internal_25_$__cuda_sm3x_div_rn_noftz_f32_slowpath) ;  /* 0x0000004000b47944 */ /* 0x03cfea0003c00000 */
[----:B------:R-:W-:-:S07]  /*5120*/  MOV R7, R20 ;  /* 0x0000001400077202 */ /* 0x000fce0000000f00 */
.L_x_3178:
[----:B------:R-:W-:Y:S05]  /*5130*/  BSYNC.RECONVERGENT B5 ;  /* 0x0000000000057941 */ /* 0x000fea0003800200 */
.L_x_3177:
[----:B------:R-:W-:-:S05]  /*5140*/  FMUL R7, R7, R22 ;  /* 0x0000001607077220 */ /* 0x000fca0000400000 */
[----:B------:R1:W-:Y:S02]  /*5150*/  STS [R10+0x110], R7 ;  /* 0x000110070a007388 */ /* 0x0003e40000000800 */
.L_x_3176:
[----:B------:R-:W-:Y:S05]  /*5160*/  BSYNC.RECONVERGENT B4 ;  /* 0x0000000000047941 */ /* 0x000fea0003800200 */
.L_x_3175:
[----:B------:R-:W0:Y:S01]  /*5170*/  LDCU UR4, c[0x0][0x3cc] ;  /* 0x00007980ff0477ac */ /* 0x000e220008000800 */
[----:B------:R-:W-:-:S05]  /*5180*/  VIADD R45, R45, 0x60 ;  /* 0x000000602d2d7836 */ /* 0x000fca0000000000 */
        /* <DEDUP_REMOVED lines=21> */
.L_x_3180:
[----:B------:R-:W-:Y:S05]  /*52e0*/  BSYNC.RECONVERGENT B4 ;  /* 0x0000000000047941 */ /* 0x000fea0003800200 */
.L_x_3179:
[----:B------:R-:W-:-:S05]  /*52f0*/  FMUL R21, R6, R21 ;  /* 0x0000001506157220 */ /* 0x000fca0000400000 */
[----:B------:R0:W-:Y:S01]  /*5300*/  STS [R10+0x190], R21 ;  /* 0x000190150a007388 */ /* 0x0001e20000000800 */
[----:B------:R-:W-:Y:S05]  /*5310*/  BRA `(.L_x_3166) ;  /* 0x0000002400807947 */ /* 0x000fea0003800000 */
.L_x_3117:
[----:B------:R-:W0:Y:S02]  /*5320*/  LDCU UR4, c[0x0][0x3c4] ;  /* 0x00007880ff0477ac */ /* 0x000e240008000800 */
[----:B0-----:R-:W-:Y:S02]  /*5330*/  ISETP.GE.AND P3, PT, R70, UR4, PT ;  /* 0x0000000446007c0c */ /* 0x001fe4000bf66270 */
[----:B------:R-:W-:Y:S02]  /*5340*/  ISETP.GE.AND P0, PT, R67, UR4, PT ;  /* 0x0000000443007c0c */ /* 0x000fe4000bf06270 */
[----:B------:R-:W-:Y:S02]  /*5350*/  ISETP.GE.AND P1, PT, R66, UR4, PT ;  /* 0x0000000442007c0c */ /* 0x000fe4000bf26270 */
[----:B------:R-:W-:-:S07]  /*5360*/  ISETP.GE.AND P2, PT, R65, UR4, PT ;  /* 0x0000000441007c0c */ /* 0x000fce000bf46270 */
        /* <DEDUP_REMOVED lines=22> */
.L_x_3181:
        /* <DEDUP_REMOVED lines=23> */
.L_x_3182:
[----:B------:R-:W-:Y:S05]  /*5640*/  @P1 BRA `(.L_x_3183) ;  /* 0x0000000000581947 */ /* 0x000fea0003800000 */
[----:B------:R-:W2:Y:S01]  /*5650*/  LDCU UR4, c[0x0][0x3cc] ;  /* 0x00007980ff0477ac */ /* 0x000ea20008000800 */
[C---:B------:R-:W-:Y:S01]  /*5660*/  VIADD R13, R45.reuse, 0x20 ;  /* 0x000000202d0d7836 */ /* 0x040fe20000000000 */
[C---:B-1----:R-:W-:Y:S01]  /*5670*/  IADD3 R14, PT, PT, R45.reuse, 0x40, RZ ;  /* 0x000000402d0e7810 */ /* 0x042fe20007ffe0ff */
[C---:B------:R-:W-:Y:S01]  /*5680*/  VIADD R15, R45.reuse, 0x60 ;  /* 0x000000602d0f7836 */ /* 0x040fe20000000000 */
[----:B--2---:R-:W-:Y:S02]  /*5690*/  ISETP.GE.AND P0, PT, R45, UR4, PT ;  /* 0x000000042d007c0c */ /* 0x004fe4000bf06270 */
[----:B------:R-:W-:Y:S02]  /*56a0*/  ISETP.GE.AND P1, PT, R13, UR4, PT ;  /* 0x000000040d007c0c */ /* 0x000fe4000bf26270 */
[----:B------:R-:W-:Y:S02]  /*56b0*/  ISETP.GE.AND P3, PT, R14, UR4, PT ;  /* 0x000000040e007c0c */ /* 0x000fe4000bf66270 */
[----:B------:R-:W-:-:S02]  /*56c0*/  ISETP.GE.AND P4, PT, R15, UR4, PT ;  /* 0x000000040f007c0c */ /* 0x000fc4000bf86270 */
[----:B------:R-:W-:-:S05]  /*56d0*/  IADD3 R15, PT, PT, R60, R45, RZ ;  /* 0x0000002d3c0f7210 */ /* 0x000fca0007ffe0ff */
        /* <DEDUP_REMOVED lines=13> */
.L_x_3183:
[----:B------:R-:W-:Y:S05]  /*57b0*/  @P2 BRA `(.L_x_3166) ;  /* 0x0000002000582947 */ /* 0x000fea0003800000 */
[----:B------:R-:W3:Y:S01]  /*57c0*/  LDCU UR4, c[0x0][0x3cc] ;  /* 0x00007980ff0477ac */ /* 0x000ee20008000800 */
[C---:B------:R-:W-:Y:S01]  /*57d0*/  IADD3 R9, PT, PT, R45.reuse, 0x20, RZ ;  /* 0x000000202d097810 */ /* 0x040fe20007ffe0ff */
[----:B--2---:R-:W-:Y:S01]  /*57e0*/  VIADD R10, R45, 0x40 ;  /* 0x000000402d0a7836 */ /* 0x004fe20000000000 */
[----:B------:R-:W-:-:S05]  /*57f0*/  IADD3 R11, PT, PT, R59, R45, RZ ;  /* 0x0000002d3b0b7210 */ /* 0x000fca0007ffe0ff */
[----:B------:R-:W-:Y:S01]  /*5800*/  IMAD R11, R11, 0x4, R64 ;  /* 0x000000040b0b7824 */ /* 0x000fe200078e0240 */
[----:B---3--:R-:W-:Y:S02]  /*5810*/  ISETP.GE.AND P0, PT, R45, UR4, PT ;  /* 0x000000042d007c0c */ /* 0x008fe4000bf06270 */
[----:B------:R-:W-:Y:S02]  /*5820*/  ISETP.GE.AND P1, PT, R9, UR4, PT ;  /* 0x0000000409007c0c */ /* 0x000fe4000bf26270 */
[----:B------:R-:W-:Y:S02]  /*5830*/  ISETP.GE.AND P2, PT, R10, UR4, PT ;  /* 0x000000040a007c0c */ /* 0x000fe4000bf46270 */
[----:B------:R-:W-:-:S07]  /*5840*/  IADD3 R45, PT, PT, R45, 0x60, RZ ;  /* 0x000000602d2d7810 */ /* 0x000fce0007ffe0ff */
        /* <DEDUP_REMOVED lines=15> */
.L_x_3116:
[----:B------:R-:W0:Y:S02]  /*5940*/  LDC R42, c[0x0][0x3c4] ;  /* 0x0000f100ff2a7b82 */ /* 0x000e240000000800 */
[----:B0-----:R-:W-:-:S13]  /*5950*/  ISETP.GE.AND P0, PT, R70, R42, PT ;  /* 0x0000002a4600720c */ /* 0x001fda0003f06270 */
        /* <DEDUP_REMOVED lines=38> */
.L_x_3186:
[----:B------:R-:W-:Y:S05]  /*5bc0*/  BSYNC.RECONVERGENT B2 ;  /* 0x0000000000027941 */ /* 0x000fea0003800200 */
.L_x_3185:
        /* <DEDUP_REMOVED lines=28> */
.L_x_3188:
[----:B------:R-:W-:Y:S05]  /*5d90*/  BSYNC.RECONVERGENT B2 ;  /* 0x0000000000027941 */ /* 0x000fea0003800200 */
.L_x_3187:
        /* <DEDUP_REMOVED lines=28> */
.L_x_3190:
[----:B------:R-:W-:Y:S05]  /*5f60*/  BSYNC.RECONVERGENT B2 ;  /* 0x0000000000027941 */ /* 0x000fea0003800200 */
.L_x_3189:
        /* <DEDUP_REMOVED lines=28> */
.L_x_3191:
[----:B------:R-:W-:Y:S05]  /*6130*/  BSYNC.RECONVERGENT B2 ;  /* 0x0000000000027941 */ /* 0x000fea0003800200 */
.L_x_3184:
        /* <DEDUP_REMOVED lines=9> */
[-C--:B------:R-:W-:Y:S02]  /*61d0*/  ISETP.GE.AND P1, PT, R19, R18.reuse, PT ;  /* 0x000000121300720c */ /* 0x080fe40003f26270 */
[----:B------:R-:W-:-:S02]  /*61e0*/  ISETP.GE.AND P0, PT, R33, R18, PT ;  /* 0x000000122100720c */ /* 0x000fc40003f06270 */
[----:B------:R-:W-:-:S05]  /*61f0*/  IADD3 R18, PT, PT, R45, R18, RZ ;  /* 0x000000122d127210 */ /* 0x000fca0007ffe0ff */
[----:B------:R-:W-:Y:S01]  /*6200*/  IMAD R18, R18, 0x4, R63 ;  /* 0x0000000412127824 */ /* 0x000fe200078e023f */
        /* <DEDUP_REMOVED lines=27> */
.L_x_3194:
[----:B------:R-:W-:Y:S05]  /*63c0*/  BSYNC.RECONVERGENT B2 ;  /* 0x0000000000027941 */ /* 0x000fea0003800200 */
.L_x_3193:
        /* <DEDUP_REMOVED lines=28> */
.L_x_3196:
[----:B------:R-:W-:Y:S05]  /*6590*/  BSYNC.RECONVERGENT B2 ;  /* 0x0000000000027941 */ /* 0x000fea0003800200 */
.L_x_3195:
        /* <DEDUP_REMOVED lines=28> */
.L_x_3198:
[----:B------:R-:W-:Y:S05]  /*6760*/  BSYNC.RECONVERGENT B2 ;  /* 0x0000000000027941 */ /* 0x000fea0003800200 */
.L_x_3197:
[----:B------:R-:W-:Y:S04]  /*6770*/  BSSY.RECONVERGENT B2, `(.L_x_3192) ;  /* 0x000001c000027945 */ /* 0x000fe80003800200 */
[----:B------:R-:W-:Y:S05]  /*6780*/  @P0 BRA `(.L_x_3199) ;  /* 0x0000000000680947 */ /* 0x000fea0003800000 */
[----:B------:R-:W-:Y:S01]  /*6790*/  FMUL R14, R13, 0.044714998453855514526 ;  /* 0x3d3727130d0e7820 */ /* 0x000fe20000400000 */
[----:B-1----:R-:W-:Y:S01]  /*67a0*/  MOV R20, 0x3c80f082 ;  /* 0x3c80f08200147802 */ /* 0x002fe20000000f00 */
[----:B----4-:R-:W-:Y:S02]  /*67b0*/  IMAD.MOV.U32 R17, RZ, RZ, 0x3f800000 ;  /* 0x3f800000ff117424 */ /* 0x010fe400078e00ff */
        /* <DEDUP_REMOVED lines=23> */
.L_x_3199:
[----:B------:R-:W-:Y:S05]  /*6930*/  BSYNC.RECONVERGENT B2 ;  /* 0x0000000000027941 */ /* 0x000fea0003800200 */
.L_x_3192:
[----:B------:R-:W-:-:S13]  /*6940*/  ISETP.GE.AND P0, PT, R66, R42, PT ;  /* 0x0000002a4200720c */ /* 0x000fda0003f06270 */
[----:B------:R-:W-:Y:S05]  /*6950*/  @P0 BRA `(.L_x_3200) ;  /* 0x0000000400f80947 */ /* 0x000fea0003800000 */
[----:B------:R-:W0:Y:S01]  /*6960*/  LDC R14, c[0x0][0x3cc] ;  /* 0x0000f300ff0e7b82 */ /* 0x000e220000000800 */
[C---:B------:R-:W-:Y:S01]  /*6970*/  IADD3 R13, PT, PT, R45.reuse, 0x20, RZ ;  /* 0x000000202d0d7810 */ /* 0x040fe20007ffe0ff */
[C---:B------:R-:W-:Y:S01]  /*6980*/  VIADD R15, R45.reuse, 0x40 ;  /* 0x000000402d0f7836 */ /* 0x040fe20000000000 */
[C---:B----4-:R-:W-:Y:S01]  /*6990*/  IADD3 R17, PT, PT, R45.reuse, 0x60, RZ ;  /* 0x000000602d117810 */ /* 0x050fe20007ffe0ff */
[----:B------:R-:W-:Y:S01]  /*69a0*/  BSSY.RECONVERGENT B2, `(.L_x_3201) ;  /* 0x0000022000027945 */ /* 0x000fe20003800200 */
[-C--:B0-----:R-:W-:Y:S02]  /*69b0*/  ISETP.GE.AND P2, PT, R45, R14.reuse, PT ;  /* 0x0000000e2d00720c */ /* 0x081fe40003f46270 */
        /* <DEDUP_REMOVED lines=32> */
.L_x_3202:
[----:B------:R-:W-:Y:S05]  /*6bc0*/  BSYNC.RECONVERGENT B2 ;  /* 0x0000000000027941 */ /* 0x000fea0003800200 */
.L_x_3201:
[----:B------:R-:W-:Y:S04]  /*6bd0*/  BSSY.RECONVERGENT B2, `(.L_x_3203) ;  /* 0x000001c000027945 */ /* 0x000fe80003800200 */
[----:B------:R-:W-:Y:S05]  /*6be0*/  @P4 BRA `(.L_x_3204) ;  /* 0x0000000000684947 */ /* 0x000fea0003800000 */
[----:B------:R-:W-:Y:S01]  /*6bf0*/  FMUL R12, R11, 0.044714998453855514526 ;  /* 0x3d3727130b0c7820 */ /* 0x000fe20000400000 */
[----:B-1----:R-:W-:Y:S01]  /*6c00*/  IMAD.MOV.U32 R18, RZ, RZ, 0x3c80f082 ;  /* 0x3c80f082ff127424 */ /* 0x002fe200078e00ff */
        /* <DEDUP_REMOVED lines=24> */
.L_x_3204:
[----:B------:R-:W-:Y:S05]  /*6d90*/  BSYNC.RECONVERGENT B2 ;  /* 0x0000000000027941 */ /* 0x000fea0003800200 */
.L_x_3203:
[----:B------:R-:W-:Y:S04]  /*6da0*/  BSSY.RECONVERGENT B2, `(.L_x_3205) ;  /* 0x000001c000027945 */ /* 0x000fe80003800200 */
[----:B------:R-:W-:Y:S05]  /*6db0*/  @P1 BRA `(.L_x_3206) ;  /* 0x0000000000681947 */ /* 0x000fea0003800000 */
[----:B------:R-:W-:Y:S01]  /*6dc0*/  FMUL R11, R10, 0.044714998453855514526 ;  /* 0x3d3727130a0b7820 */ /* 0x000fe20000400000 */
[----:B------:R-:W-:Y:S02]  /*6dd0*/  IMAD.MOV.U32 R17, RZ, RZ, 0x3c80f082 ;  /* 0x3c80f082ff117424 */ /* 0x000fe400078e00ff */
        /* <DEDUP_REMOVED lines=24> */
.L_x_3206:
[----:B------:R-:W-:Y:S05]  /*6f60*/  BSYNC.RECONVERGENT B2 ;  /* 0x0000000000027941 */ /* 0x000fea0003800200 */
.L_x_3205:
        /* <DEDUP_REMOVED lines=15> */
[----:B-1----:R-:W-:Y:S01]  /*7060*/  FFMA R18, R15, R16, 0.1331529766321182251 ;  /* 0x3e0859410f127423 */ /* 0x002fe20000000010 */
        /* <DEDUP_REMOVED lines=12> */
.L_x_3207:
[----:B------:R-:W-:Y:S05]  /*7130*/  BSYNC.RECONVERGENT B2 ;  /* 0x0000000000027941 */ /* 0x000fea0003800200 */
.L_x_3200:
[----:B------:R-:W-:-:S13]  /*7140*/  ISETP.GE.AND P0, PT, R65, R42, PT ;  /* 0x0000002a4100720c */ /* 0x000fda0003f06270 */
[----:B------:R-:W-:Y:S05]  /*7150*/  @P0 BRA `(.L_x_3166) ;  /* 0x0000000400f00947 */ /* 0x000fea0003800000 */
[----:B------:R-:W1:Y:S01]  /*7160*/  LDC R10, c[0x0][0x3cc] ;  /* 0x0000f300ff0a7b82 */ /* 0x000e620000000800 */
[C---:B------:R-:W-:Y:S01]  /*7170*/  VIADD R9, R45.reuse, 0x20 ;  /* 0x000000202d097836 */ /* 0x040fe20000000000 */
[C---:B------:R-:W-:Y:S01]  /*7180*/  IADD3 R11, PT, PT, R45.reuse, 0x40, RZ ;  /* 0x000000402d0b7810 */ /* 0x040fe20007ffe0ff */
[C---:B0-----:R-:W-:Y:S01]  /*7190*/  VIADD R13, R45.reuse, 0x60 ;  /* 0x000000602d0d7836 */ /* 0x041fe20000000000 */
[----:B------:R-:W-:Y:S01]  /*71a0*/  BSSY.RECONVERGENT B2, `(.L_x_3208) ;  /* 0x0000022000027945 */ /* 0x000fe20003800200 */
[-C--:B-1----:R-:W-:Y:S02]  /*71b0*/  ISETP.GE.AND P2, PT, R45, R10.reuse, PT ;  /* 0x0000000a2d00720c */ /* 0x082fe40003f46270 */
[----:B------:R-:W-:Y:S02]  /*71c0*/  IADD3 R45, PT, PT, R59, R45, RZ ;  /* 0x0000002d3b2d7210 */ /* 0x000fe40007ffe0ff */
        /* <DEDUP_REMOVED lines=24> */
[----:B----4-:R-:W-:-:S04]  /*7350*/  FSEL R14, R13, 1, !P2 ;  /* 0x3f8000000d0e7808 */ /* 0x010fc80005000000 */
[--C-:B------:R-:W-:Y:S01]  /*7360*/  LOP3.LUT R14, R14, 0x80000000, R11.reuse, 0xb8, !PT ;  /* 0x800000000e0e7812 */ /* 0x100fe200078eb80b */
[----:B------:R-:W-:-:S04]  /*7370*/  @!P3 FFMA R14, R11, R16, R11 ;  /* 0x000000100b0eb223 */ /* 0x000fc8000000000b */
[----:B------:R-:W-:-:S04]  /*7380*/  FADD R9, R14, 1 ;  /* 0x3f8000000e097421 */ /* 0x000fc80000000000 */
[----:B------:R-:W-:-:S04]  /*7390*/  FMUL R9, R8, R9 ;  /* 0x0000000908097220 */ /* 0x000fc80000400000 */
[----:B------:R-:W-:-:S05]  /*73a0*/  FMUL R9, R9, R24 ;  /* 0x0000001809097220 */ /* 0x000fca0000400000 */
[----:B------:R0:W-:Y:S02]  /*73b0*/  STS [R10+0x10], R9 ;  /* 0x000010090a007388 */ /* 0x0001e40000000800 */
.L_x_3209:
[----:B------:R-:W-:Y:S05]  /*73c0*/  BSYNC.RECONVERGENT B2 ;  /* 0x0000000000027941 */ /* 0x000fea0003800200 */
.L_x_3208:
[----:B------:R-:W-:Y:S04]  /*73d0*/  BSSY.RECONVERGENT B2, `(.L_x_3210) ;  /* 0x000001c000027945 */ /* 0x000fe80003800200 */
[----:B------:R-:W-:Y:S05]  /*73e0*/  @P4 BRA `(.L_x_3211) ;  /* 0x0000000000684947 */ /* 0x000fea0003800000 */
[----:B------:R-:W-:Y:S01]  /*73f0*/  FMUL R8, R7, 0.044714998453855514526 ;  /* 0x3d37271307087820 */ /* 0x000fe20000400000 */
[----:B----4-:R-:W-:Y:S01]  /*7400*/  MOV R14, 0x3c80f082 ;  /* 0x3c80f082000e7802 */ /* 0x010fe20000000f00 */
        /* <DEDUP_REMOVED lines=24> */
.L_x_3211:
[----:B------:R-:W-:Y:S05]  /*7590*/  BSYNC.RECONVERGENT B2 ;  /* 0x0000000000027941 */ /* 0x000fea0003800200 */
.L_x_3210:
[----:B------:R-:W-:Y:S04]  /*75a0*/  BSSY.RECONVERGENT B2, `(.L_x_3212) ;  /* 0x000001c000027945 */ /* 0x000fe80003800200 */
[----:B------:R-:W-:Y:S05]  /*75b0*/  @P1 BRA `(.L_x_3213) ;  /* 0x0000000000681947 */ /* 0x000fea0003800000 */
[----:B------:R-:W-:Y:S01]  /*75c0*/  FMUL R7, R6, 0.044714998453855514526 ;  /* 0x3d37271306077820 */ /* 0x000fe20000400000 */
[----:B------:R-:W-:Y:S02]  /*75d0*/  HFMA2 R13, -RZ, RZ, 1.125, -9232 ;  /* 0x3c80f082ff0d7431 */ /* 0x000fe400000001ff */
        /* <DEDUP_REMOVED lines=24> */
.L_x_3213:
[----:B------:R-:W-:Y:S05]  /*7760*/  BSYNC.RECONVERGENT B2 ;  /* 0x0000000000027941 */ /* 0x000fea0003800200 */
.L_x_3212:
        /* <DEDUP_REMOVED lines=14> */
[----:B----4-:R-:W-:Y:S01]  /*7850*/  FFMA R14, R11, R12, 0.1331529766321182251 ;  /* 0x3e0859410b0e7423 */ /* 0x010fe2000000000c */
        /* <DEDUP_REMOVED lines=12> */
.L_x_3166:
[----:B------:R-:W-:Y:S05]  /*7920*/  BSYNC.RECONVERGENT B0 ;  /* 0x0000000000007941 */ /* 0x000fea0003800200 */
.L_x_3115:
[----:B------:R-:W1:Y:S01]  /*7930*/  LDCU UR4, c[0x0][0x3cc] ;  /* 0x00007980ff0477ac */ /* 0x000e620008000800 */
[----:B------:R-:W-:Y:S01]  /*7940*/  IADD3 R58, PT, PT, R58, 0x400, RZ ;  /* 0x000004003a3a7810 */ /* 0x000fe20007ffe0ff */
[----:B-12---:R-:W-:-:S05]  /*7950*/  IMAD.U32 R7, RZ, RZ, UR4 ;  /* 0x00000004ff077e24 */ /* 0x006fca000f8e00ff */
[----:B------:R-:W-:-:S13]  /*7960*/  ISETP.GE.AND P0, PT, R58, R7, PT ;  /* 0x000000073a00720c */ /* 0x000fda0003f06270 */
[----:B------:R-:W-:Y:S05]  /*7970*/  @!P0 BRA `(.L_x_3214) ;  /* 0xffffffa000c08947 */ /* 0x000fea000383ffff */
.L_x_3100:
[----:B------:R-:W-:Y:S05]  /*7980*/  BSYNC.RECONVERGENT B1 ;  /* 0x0000000000017941 */ /* 0x000fea0003800200 */
.L_x_3099:
[----:B------:R-:W1:Y:S01]  /*7990*/  LDCU UR4, c[0x0][0x3c8] ;  /* 0x00007900ff0477ac */ /* 0x000e620008000800 */
[----:B------:R-:W-:Y:S01]  /*79a0*/  BAR.SYNC.DEFER_BLOCKING 0x0 ;  /* 0x0000000000007b1d */ /* 0x000fe20000010000 */
[----:B-1----:R-:W-:-:S13]  /*79b0*/  ISETP.GE.AND P0, PT, R62, UR4, PT ;  /* 0x000000043e007c0c */ /* 0x002fda000bf06270 */
[----:B------:R-:W-:Y:S05]  /*79c0*/  @P0 EXIT ;  /* 0x000000000000094d */ /* 0x000fea0003800000 */
[----:B------:R-:W1:Y:S01]  /*79d0*/  LDC.64 R4, c[0x0][0x3b0] ;  /* 0x0000ec00ff047b82 */ /* 0x000e620000000a00 */
[----:B0-----:R-:W-:Y:S02]  /*79e0*/  HFMA2 R10, -RZ, RZ, 0, 1.78813934326171875e-07 ;  /* 0x00000003ff0a7431 */ /* 0x001fe400000001ff */
[----:B---3--:R-:W-:Y:S01]  /*79f0*/  IMAD.MOV.U32 R6, RZ, RZ, 0xc ;  /* 0x0000000cff067424 */ /* 0x008fe200078e00ff */
[C---:B------:R-:W-:Y:S01]  /*7a00*/  LOP3.LUT R0, R7.reuse, 0x7ffffffe, RZ, 0xc0, !PT ;  /* 0x7ffffffe07007812 */ /* 0x040fe200078ec0ff */
[----:B------:R-:W0:Y:S01]  /*7a10*/  LDCU UR10, c[0x0][0x3c4] ;  /* 0x00007880ff0a77ac */ /* 0x000e220008000800 */
[C---:B------:R-:W-:Y:S01]  /*7a20*/  LEA R8, R7.reuse, 0x2, 0x1 ;  /* 0x0000000207087811 */ /* 0x040fe200078e08ff */
[C---:B------:R-:W-:Y:S01]  /*7a30*/  IMAD R11, R7.reuse, R6, 0x20 ;  /* 0x00000020070b7424 */ /* 0x040fe200078e0206 */
[C---:B------:R-:W-:Y:S01]  /*7a40*/  LEA R9, R7.reuse, 0x14, 0x2 ;  /* 0x0000001407097811 */ /* 0x040fe200078e10ff */
[----:B------:R-:W2:Y:S01]  /*7a50*/  LDCU.64 UR4, c[0x0][0x398] ;  /* 0x00007300ff0477ac */ /* 0x000ea20008000a00 */
[----:B------:R-:W-:Y:S01]  /*7a60*/  LEA R12, R7, 0x1c, 0x3 ;  /* 0x0000001c070c7811 */ /* 0x000fe200078e18ff */
[----:B------:R-:W-:Y:S01]  /*7a70*/  IMAD R10, R10, R7, 0x3 ;  /* 0x000000030a0a7424 */ /* 0x000fe200078e0207 */
[----:B------:R-:W-:Y:S01]  /*7a80*/  IADD3 R13, PT, PT, -R0, RZ, RZ ;  /* 0x000000ff000d7210 */ /* 0x000fe20007ffe1ff */
[----:B012---:R-:W-:-:S07]  /*7a90*/  IMAD.WIDE R4, R70, 0x4, R4 ;  /* 0x0000000446047825 */ /* 0x007fce00078e0204 */
.L_x_3262:
[----:B0-----:R-:W0:Y:S01]  /*7aa0*/  LDCU UR8, c[0x0][0x3cc] ;  /* 0x00007980ff0877ac */ /* 0x001e220008000800 */
[----:B------:R-:W-:Y:S02]  /*7ab0*/  CS2R R24, SRZ ;  /* 0x0000000000187805 */ /* 0x000fe4000001ff00 */
[----:B-12-4-:R-:W-:Y:S01]  /*7ac0*/  CS2R R14, SRZ ;  /* 0x00000000000e7805 */ /* 0x016fe2000001ff00 */
[----:B------:R-:W-:Y:S01]  /*7ad0*/  IMAD.MOV.U32 R16, RZ, RZ, RZ ;  /* 0x000000ffff107224 */ /* 0x000fe200078e00ff */
[----:B---3-5:R-:W-:Y:S02]  /*7ae0*/  MOV R21, RZ ;  /* 0x000000ff00157202 */ /* 0x028fe40000000f00 */
[----:B------:R-:W-:Y:S02]  /*7af0*/  CS2R R22, SRZ ;  /* 0x0000000000167805 */ /* 0x000fe4000001ff00 */
[----:B------:R-:W-:Y:S02]  /*7b00*/  CS2R R26, SRZ ;  /* 0x00000000001a7805 */ /* 0x000fe4000001ff00 */
[----:B------:R-:W-:-:S02]  /*7b10*/  CS2R R28, SRZ ;  /* 0x00000000001c7805 */ /* 0x000fc4000001ff00 */
[----:B------:R-:W-:Y:S02]  /*7b20*/  CS2R R32, SRZ ;  /* 0x0000000000207805 */ /* 0x000fe4000001ff00 */
[----:B------:R-:W-:Y:S01]  /*7b30*/  CS2R R34, SRZ ;  /* 0x0000000000227805 */ /* 0x000fe2000001ff00 */
[----:B0-----:R-:W-:-:S09]  /*7b40*/  UISETP.GE.AND UP0, UPT, UR8, 0x1, UPT ;  /* 0x000000010800788c */ /* 0x001fd2000bf06270 */
[----:B------:R-:W-:Y:S05]  /*7b50*/  BRA.U !UP0, `(.L_x_3215) ;  /* 0x0000000d08587547 */ /* 0x000fea000b800000 */
[----:B------:R-:W-:Y:S01]  /*7b60*/  UISETP.NE.AND UP0, UPT, UR8, 0x1, UPT ;  /* 0x000000010800788c */ /* 0x000fe2000bf05270 */
[----:B------:R-:W-:Y:S02]  /*7b70*/  HFMA2 R25, -RZ, RZ, 0, 0 ;  /* 0x00000000ff197431 */ /* 0x000fe400000001ff */
[----:B------:R-:W-:Y:S01]  /*7b80*/  IMAD.IADD R36, R69, 0x1, R62 ;  /* 0x0000000145247824 */ /* 0x000fe200078e023e */
[----:B------:R-:W-:-:S05]  /*7b90*/  MOV R31, RZ ;  /* 0x000000ff001f7202 */ /* 0x000fca0000000f00 */
[----:B------:R-:W-:Y:S05]  /*7ba0*/  BRA.U !UP0, `(.L_x_3216) ;  /* 0x00000009082c7547 */ /* 0x000fea000b800000 */
[----:B------:R-:W0:Y:S01]  /*7bb0*/  LDCU UR9, c[0x0][0x3c8] ;  /* 0x00007900ff0977ac */ /* 0x000e220008000800 */
[----:B------:R-:W1:Y:S01]  /*7bc0*/  LDC R47, c[0x0][0x3c8] ;  /* 0x0000f200ff2f7b82 */ /* 0x000e620000000800 */
[----:B------:R-:W-:Y:S01]  /*7bd0*/  LOP3.LUT R71, R71, 0xfffffffd, RZ, 0xc0, !PT ;  /* 0xfffffffd47477812 */ /* 0x000fe200078ec0ff */
[----:B------:R-:W-:Y:S01]  /*7be0*/  BSSY.RECONVERGENT B0, `(.L_x_3217) ;  /* 0x0000086000007945 */ /* 0x000fe20003800200 */
[----:B------:R-:W2:Y:S01]  /*7bf0*/  LDCU UR8, c[0x0][0x3c8] ;  /* 0x00007900ff0877ac */ /* 0x000ea20008000800 */
[C---:B------:R-:W-:Y:S01]  /*7c00*/  VIADD R43, R36.reuse, 0x20 ;  /* 0x00000020242b7836 */ /* 0x040fe20000000000 */
[C---:B------:R-:W-:Y:S02]  /*7c10*/  IADD3 R44, PT, PT, R36.reuse, 0x40, RZ ;  /* 0x00000040242c7810 */ /* 0x040fe40007ffe0ff */
[----:B------:R-:W-:Y:S02]  /*7c20*/  CS2R R24, SRZ ;  /* 0x0000000000187805 */ /* 0x000fe4000001ff00 */
[----:B------:R-:W-:Y:S01]  /*7c30*/  IADD3 R45, PT, PT, R36, 0x60, RZ ;  /* 0x00000060242d7810 */ /* 0x000fe20007ffe0ff */
[----:B------:R-:W-:Y:S01]  /*7c40*/  IMAD.MOV.U32 R37, RZ, RZ, RZ ;  /* 0x000000ffff257224 */ /* 0x000fe200078e00ff */
[----:B-----5:R-:W-:-:S02]  /*7c50*/  MOV R40, R64 ;  /* 0x0000004000287202 */ /* 0x020fc40000000f00 */
[----:B------:R-:W-:Y:S02]  /*7c60*/  CS2R R14, SRZ ;  /* 0x00000000000e7805 */ /* 0x000fe4000001ff00 */
[----:B------:R-:W-:Y:S01]  /*7c70*/  MOV R39, R13 ;  /* 0x0000000d00277202 */ /* 0x000fe20000000f00 */
[----:B------:R-:W-:Y:S01]  /*7c80*/  IMAD.MOV.U32 R16, RZ, RZ, RZ ;  /* 0x000000ffff107224 */ /* 0x000fe200078e00ff */
[----:B------:R-:W-:Y:S02]  /*7c90*/  MOV R21, RZ ;  /* 0x000000ff00157202 */ /* 0x000fe40000000f00 */
[----:B------:R-:W-:Y:S02]  /*7ca0*/  CS2R R22, SRZ ;  /* 0x0000000000167805 */ /* 0x000fe4000001ff00 */
[----:B------:R-:W-:Y:S02]  /*7cb0*/  CS2R R26, SRZ ;  /* 0x00000000001a7805 */ /* 0x000fe4000001ff00 */
[----:B------:R-:W-:-:S02]  /*7cc0*/  CS2R R28, SRZ ;  /* 0x00000000001c7805 */ /* 0x000fc4000001ff00 */
[----:B0-----:R-:W-:Y:S02]  /*7cd0*/  ISETP.GE.AND P0, PT, R36, UR9, PT ;  /* 0x0000000924007c0c */ /* 0x001fe4000bf06270 */
[----:B------:R-:W-:Y:S02]  /*7ce0*/  CS2R R32, SRZ ;  /* 0x0000000000207805 */ /* 0x000fe4000001ff00 */
[----:B------:R-:W-:Y:S02]  /*7cf0*/  CS2R R34, SRZ ;  /* 0x0000000000227805 */ /* 0x000fe4000001ff00 */
[----:B--2---:R-:W-:-:S07]  /*7d00*/  MOV R38, UR8 ;  /* 0x0000000800267c02 */ /* 0x004fce0008000f00 */
[----:B------:R-:W-:-:S07]  /*7d10*/  @P0 LOP3.LUT R71, R71, 0x2, RZ, 0xfc, !PT ;  /* 0x0000000247470812 */ /* 0x000fce00078efcff */
.L_x_3226:
[----:B0-----:R-:W-:Y:S02]  /*7d20*/  SHF.R.S32.HI R7, RZ, 0x1f, R37 ;  /* 0x0000001fff077819 */ /* 0x001fe40000011425 */
[----:B------:R-:W-:Y:S02]  /*7d30*/  IADD3 R6, P2, P3, R36, R37, R3 ;  /* 0x0000002524067210 */ /* 0x000fe40007b5e003 */
[----:B------:R-:W-:Y:S02]  /*7d40*/  LOP3.LUT P5, RZ, R71, 0x2, RZ, 0xc0, !PT ;  /* 0x0000000247ff7812 */ /* 0x000fe400078ac0ff */
[-C--:B-1----:R-:W-:Y:S02]  /*7d50*/  ISETP.GE.AND P0, PT, R44, R47.reuse, PT ;  /* 0x0000002f2c00720c */ /* 0x082fe40003f06270 */
[----:B------:R-:W-:Y:S02]  /*7d60*/  ISETP.GE.AND P1, PT, R45, R47, PT ;  /* 0x0000002f2d00720c */ /* 0x000fe40003f26270 */
[----:B------:R-:W-:-:S02]  /*7d70*/  IADD3.X R7, PT, PT, RZ, R7, R2, P2, P3 ;  /* 0x00000007ff077210 */ /* 0x000fc400017e6402 */
[C---:B------:R-:W-:Y:S02]  /*7d80*/  LEA R30, P2, R6.reuse, UR4, 0x2 ;  /* 0x00000004061e7c11 */ /* 0x040fe4000f8410ff */
[----:B------:R-:W-:Y:S02]  /*7d90*/  ISETP.GE.AND P4, PT, R43, R47, PT ;  /* 0x0000002f2b00720c */ /* 0x000fe40003f86270 */
[----:B------:R-:W-:Y:S02]  /*7da0*/  LEA.HI.X R31, R6, UR5, R7, 0x2, P2 ;  /* 0x00000005061f7c11 */ /* 0x000fe400090f1407 */
[----:B------:R-:W-:-:S03]  /*7db0*/  LOP3.LUT R71, R71, 0xfffffffe, RZ, 0xc0, !PT ;  /* 0xfffffffe47477812 */ /* 0x000fc600078ec0ff */
[----:B-----5:R0:W5:Y:S04]  /*7dc0*/  @!P5 LDG.E.CONSTANT R17, desc[UR6][R30.64] ;  /* 0x000000061e11d981 */ /* 0x020168000c1e9900 */
[----:B------:R0:W5:Y:S01]  /*7dd0*/  @!P0 LDG.E.CONSTANT R19, desc[UR6][R30.64+0x100] ;  /* 0x000100061e138981 */ /* 0x000162000c1e9900 */
[----:B------:R-:W-:Y:S02]  /*7de0*/  ISETP.GE.AND P2, PT, R70, UR10, PT ;  /* 0x0000000a46007c0c */ /* 0x000fe4000bf46270 */
[----:B------:R-:W-:Y:S01]  /*7df0*/  @P4 LOP3.LUT R71, R71, 0x1, RZ, 0xfc, !PT ;  /* 0x0000000147474812 */ /* 0x000fe200078efcff */
[----:B------:R0:W5:Y:S01]  /*7e00*/  @!P1 LDG.E.CONSTANT R20, desc[UR6][R30.64+0x180] ;  /* 0x000180061e149981 */ /* 0x000162000c1e9900 */
[----:B------:R-:W-:-:S03]  /*7e10*/  SHF.R.S32.HI R7, RZ, 0x1f, R38 ;  /* 0x0000001fff077819 */ /* 0x000fc60000011426 */
[----:B------:R0:W5:Y:S01]  /*7e20*/  @!P4 LDG.E.CONSTANT R18, desc[UR6][R30.64+0x80] ;  /* 0x000080061e12c981 */ /* 0x000162000c1e9900 */
[----:B------:R-:W-:-:S04]  /*7e30*/  IADD3 R41, P3, P4, R36, R38, R3 ;  /* 0x0000002624297210 */ /* 0x000fc80007c7e003 */
[----:B------:R-:W-:Y:S02]  /*7e40*/  IADD3.X R42, PT, PT, RZ, R7, R2, P3, P4 ;  /* 0x00000007ff2a7210 */ /* 0x000fe40001fe8402 */
[----:B------:R-:W-:Y:S02]  /*7e50*/  LEA R6, P4, R41, UR4, 0x2 ;  /* 0x0000000429067c11 */ /* 0x000fe4000f8810ff */
[----:B------:R-:W-:Y:S02]  /*7e60*/  ISETP.GE.AND P3, PT, R67, UR10, PT ;  /* 0x0000000a43007c0c */ /* 0x000fe4000bf66270 */
[----:B------:R-:W-:Y:S01]  /*7e70*/  LEA.HI.X R7, R41, UR5, R42, 0x2, P4 ;  /* 0x0000000529077c11 */ /* 0x000fe2000a0f142a */
[----:B0-----:R-:W-:Y:S10]  /*7e80*/  @P2 BRA `(.L_x_3218) ;  /* 0x0000000000202947 */ /* 0x001ff40003800000 */
[----:B------:R-:W0:Y:S01]  /*7e90*/  LDS R30, [R40+0x10] ;  /* 0x00001000281e7984 */ /* 0x000e220000000800 */
[----:B------:R-:W-:-:S13]  /*7ea0*/  ISETP.GE.AND P4, PT, R36, R47, PT ;  /* 0x0000002f2400720c */ /* 0x000fda0003f86270 */
[-C--:B0----5:R-:W-:Y:S01]  /*7eb0*/  @!P4 FFMA R34, R17, R30.reuse, R34 ;  /* 0x0000001e1122c223 */ /* 0x0a1fe20000000022 */
[----:B------:R-:W-:Y:S01]  /*7ec0*/  ISETP.GE.AND P4, PT, R43, R47, PT ;  /* 0x0000002f2b00720c */ /* 0x000fe20003f86270 */
[----:B------:R-:W-:-:S12]  /*7ed0*/  @!P1 FFMA R33, R20, R30, R33 ;  /* 0x0000001e14219223 */ /* 0x000fd80000000021 */
[----:B------:R-:W-:Y:S01]  /*7ee0*/  @!P4 FFMA R35, R18, R30, R35 ;  /* 0x0000001e1223c223 */ /* 0x000fe20000000023 */
[----:B------:R-:W-:-:S13]  /*7ef0*/  ISETP.GE.AND P4, PT, R44, R47, PT ;  /* 0x0000002f2c00720c */ /* 0x000fda0003f86270 */
[----:B------:R-:W-:-:S07]  /*7f00*/  @!P4 FFMA R32, R19, R30, R32 ;  /* 0x0000001e1320c223 */ /* 0x000fce0000000020 */
.L_x_3218:
[----:B------:R-:W-:Y:S01]  /*7f10*/  ISETP.GE.AND P4, PT, R66, UR10, PT ;  /* 0x0000000a42007c0c */ /* 0x000fe2000bf86270 */
[----:B------:R-:W-:-:S12]  /*7f20*/  @P3 BRA `(.L_x_3219) ;  /* 0x0000000000243947 */ /* 0x000fd80003800000 */
[----:B------:R-:W-:Y:S01]  /*7f30*/  IMAD.IADD R30, R9, 0x1, R40 ;  /* 0x00000001091e7824 */ /* 0x000fe200078e0228 */
[----:B------:R-:W-:-:S05]  /*7f40*/  ISETP.GE.AND P5, PT, R36, R47, PT ;  /* 0x0000002f2400720c */ /* 0x000fca0003fa6270 */
[----:B------:R-:W0:Y:S08]  /*7f50*/  LDS R30, [R30] ;  /* 0x000000001e1e7984 */ /* 0x000e300000000800 */
[-C--:B0----5:R-:W-:Y:S01]  /*7f60*/  @!P5 FFMA R28, R17, R30.reuse, R28 ;  /* 0x0000001e111cd223 */ /* 0x0a1fe2000000001c */
[----:B------:R-:W-:Y:S01]  /*7f70*/  ISETP.GE.AND P5, PT, R43, R47, PT ;  /* 0x0000002f2b00720c */ /* 0x000fe20003fa6270 */
[----:B------:R-:W-:-:S12]  /*7f80*/  @!P1 FFMA R27, R20, R30, R27 ;  /* 0x0000001e141b9223 */ /* 0x000fd8000000001b */
[----:B------:R-:W-:Y:S01]  /*7f90*/  @!P5 FFMA R29, R18, R30, R29 ;  /* 0x0000001e121dd223 */ /* 0x000fe2000000001d */
[----:B------:R-:W-:-:S13]  /*7fa0*/  ISETP.GE.AND P5, PT, R44, R47, PT ;  /* 0x0000002f2c00720c */ /* 0x000fda0003fa6270 */
[----:B------:R-:W-:-:S07]  /*7fb0*/  @!P5 FFMA R26, R19, R30, R26 ;  /* 0x0000001e131ad223 */ /* 0x000fce000000001a */
.L_x_3219:
[----:B------:R-:W-:Y:S05]  /*7fc0*/  @P4 BRA `(.L_x_3220) ;  /* 0x0000000000244947 */ /* 0x000fea0003800000 */
[----:B------:R-:W-:Y:S02]  /*7fd0*/  IADD3 R30, PT, PT, R12, R40, RZ ;  /* 0x000000280c1e7210 */ /* 0x000fe40007ffe0ff */
[----:B------:R-:W-:-:S04]  /*7fe0*/  ISETP.GE.AND P5, PT, R36, R47, PT ;  /* 0x0000002f2400720c */ /* 0x000fc80003fa6270 */
[----:B------:R-:W0:Y:S09]  /*7ff0*/  LDS R30, [R30+-0x4] ;  /* 0xfffffc001e1e7984 */ /* 0x000e320000000800 */
[-C--:B0----5:R-:W-:Y:S01]  /*8000*/  @!P5 FFMA R24, R17, R30.reuse, R24 ;  /* 0x0000001e1118d223 */ /* 0x0a1fe20000000018 */
[----:B------:R-:W-:Y:S01]  /*8010*/  ISETP.GE.AND P5, PT, R43, R47, PT ;  /* 0x0000002f2b00720c */ /* 0x000fe20003fa6270 */
[----:B------:R-:W-:-:S12]  /*8020*/  @!P1 FFMA R21, R20, R30, R21 ;  /* 0x0000001e14159223 */ /* 0x000fd80000000015 */
[----:B------:R-:W-:Y:S01]  /*8030*/  @!P5 FFMA R23, R18, R30, R23 ;  /* 0x0000001e1217d223 */ /* 0x000fe20000000017 */
[----:B------:R-:W-:-:S13]  /*8040*/  ISETP.GE.AND P5, PT, R44, R47, PT ;  /* 0x0000002f2c00720c */ /* 0x000fda0003fa6270 */
[----:B------:R-:W-:-:S07]  /*8050*/  @!P5 FFMA R22, R19, R30, R22 ;  /* 0x0000001e1316d223 */ /* 0x000fce0000000016 */
.L_x_3220:
[----:B------:R-:W-:-:S13]  /*8060*/  ISETP.GE.AND P5, PT, R65, UR10, PT ;  /* 0x0000000a41007c0c */ /* 0x000fda000bfa6270 */
        /* <DEDUP_REMOVED lines=10> */
.L_x_3221:
        /* <DEDUP_REMOVED lines=11> */
[-C--:B0----5:R-:W-:Y:S01]  /*81c0*/  @!P2 FFMA R34, R17, R6.reuse, R34 ;  /* 0x000000061122a223 */ /* 0x0a1fe20000000022 */
[----:B------:R-:W-:Y:S01]  /*81d0*/  ISETP.GE.AND P2, PT, R43, R47, PT ;  /* 0x0000002f2b00720c */ /* 0x000fe20003f46270 */
[----:B------:R-:W-:-:S12]  /*81e0*/  @!P1 FFMA R33, R20, R6, R33 ;  /* 0x0000000614219223 */ /* 0x000fd80000000021 */
[----:B------:R-:W-:Y:S01]  /*81f0*/  @!P2 FFMA R35, R18, R6, R35 ;  /* 0x000000061223a223 */ /* 0x000fe20000000023 */
[----:B------:R-:W-:-:S13]  /*8200*/  ISETP.GE.AND P2, PT, R44, R47, PT ;  /* 0x0000002f2c00720c */ /* 0x000fda0003f46270 */
[----:B------:R-:W-:-:S07]  /*8210*/  @!P2 FFMA R32, R19, R6, R32 ;  /* 0x000000061320a223 */ /* 0x000fce0000000020 */
.L_x_3222:
[----:B------:R-:W-:Y:S05]  /*8220*/  @P3 BRA `(.L_x_3223) ;  /* 0x0000000000243947 */ /* 0x000fea0003800000 */
[----:B0-----:R-:W-:Y:S02]  /*8230*/  IADD3 R6, PT, PT, R9, R40, RZ ;  /* 0x0000002809067210 */ /* 0x001fe40007ffe0ff */
[-C--:B------:R-:W-:Y:S02]  /*8240*/  ISETP.GE.AND P3, PT, R36, R47.reuse, PT ;  /* 0x0000002f2400720c */ /* 0x080fe40003f66270 */
[-C--:B------:R-:W-:Y:S02]  /*8250*/  ISETP.GE.AND P2, PT, R43, R47.reuse, PT ;  /* 0x0000002f2b00720c */ /* 0x080fe40003f46270 */
[----:B------:R-:W0:Y:S09]  /*8260*/  LDS R6, [R6+0x4] ;  /* 0x0000040006067984 */ /* 0x000e320000000800 */
[-C--:B0----5:R-:W-:Y:S01]  /*8270*/  @!P3 FFMA R28, R17, R6.reuse, R28 ;  /* 0x00000006111cb223 */ /* 0x0a1fe2000000001c */
[----:B------:R-:W-:Y:S01]  /*8280*/  ISETP.GE.AND P3, PT, R44, R47, PT ;  /* 0x0000002f2c00720c */ /* 0x000fe20003f66270 */
[-C--:B------:R-:W-:Y:S01]  /*8290*/  @!P2 FFMA R29, R18, R6.reuse, R29 ;  /* 0x00000006121da223 */ /* 0x080fe2000000001d */
[----:B------:R-:W-:-:S11]  /*82a0*/  @!P1 FFMA R27, R20, R6, R27 ;  /* 0x00000006141b9223 */ /* 0x000fd6000000001b */
[----:B------:R-:W-:-:S07]  /*82b0*/  @!P3 FFMA R26, R19, R6, R26 ;  /* 0x00000006131ab223 */ /* 0x000fce000000001a */
.L_x_3223:
        /* <DEDUP_REMOVED lines=10> */
.L_x_3224:
        /* <DEDUP_REMOVED lines=10> */
.L_x_3225:
[C---:B------:R-:W-:Y:S01]  /*8400*/  LEA R37, R47.reuse, R37, 0x1 ;  /* 0x000000252f257211 */ /* 0x040fe200078e08ff */
[----:B------:R-:W-:Y:S01]  /*8410*/  IMAD R38, R47, 0x2, R38 ;  /* 0x000000022f267824 */ /* 0x000fe200078e0226 */
[----:B------:R-:W-:Y:S01]  /*8420*/  IADD3 R40, PT, PT, R40, 0x8, RZ ;  /* 0x0000000828287810 */ /* 0x000fe20007ffe0ff */
[----:B------:R-:W-:Y:S06]  /*8430*/  @P0 BRA `(.L_x_3226) ;  /* 0xfffffff800380947 */ /* 0x000fec000383ffff */
[----:B------:R-:W-:Y:S05]  /*8440*/  BSYNC.RECONVERGENT B0 ;  /* 0x0000000000007941 */ /* 0x000fea0003800200 */
.L_x_3217:
[----:B------:R-:W-:-:S07]  /*8450*/  MOV R31, R0 ;  /* 0x00000000001f7202 */ /* 0x000fce0000000f00 */
.L_x_3216:
[----:B------:R-:W1:Y:S02]  /*8460*/  LDCU UR8, c[0x0][0x3cc] ;  /* 0x00007980ff0877ac */ /* 0x000e640008000800 */
[----:B-1----:R-:W-:-:S09]  /*8470*/  ULOP3.LUT UP0, URZ, UR8, 0x1, URZ, 0xc0, !UPT ;  /* 0x0000000108ff7892 */ /* 0x002fd2000f80c0ff */
[----:B------:R-:W-:Y:S05]  /*8480*/  BRA.U !UP0, `(.L_x_3215) ;  /* 0x00000005080c7547 */ /* 0x000fea000b800000 */
[----:B------:R-:W1:Y:S01]  /*8490*/  LDCU UR9, c[0x0][0x3c8] ;  /* 0x00007900ff0977ac */ /* 0x000e620008000800 */
[C---:B0-----:R-:W-:Y:S01]  /*84a0*/  IADD3 R7, PT, PT, R36.reuse, 0x60, RZ ;  /* 0x0000006024077810 */ /* 0x041fe20007ffe0ff */
[C---:B------:R-:W-:Y:S01]  /*84b0*/  VIADD R37, R36.reuse, 0x20 ;  /* 0x0000002024257836 */ /* 0x040fe20000000000 */
[C---:B-----5:R-:W-:Y:S01]  /*84c0*/  IADD3 R38, PT, PT, R36.reuse, 0x40, RZ ;  /* 0x0000004024267810 */ /* 0x060fe20007ffe0ff */
[----:B------:R-:W0:Y:S01]  /*84d0*/  LDCU.64 UR12, c[0x0][0x398] ;  /* 0x00007300ff0c77ac */ /* 0x000e220008000a00 */
[----:B------:R-:W2:Y:S01]  /*84e0*/  LDCU UR11, c[0x0][0x3c4] ;  /* 0x00007880ff0b77ac */ /* 0x000ea20008000800 */
        /* <DEDUP_REMOVED lines=10> */
[----:B------:R0:W5:Y:S04]  /*8590*/  @!P5 LDG.E.CONSTANT R17, desc[UR6][R6.64] ;  /* 0x000000060611d981 */ /* 0x000168000c1e9900 */
[----:B------:R0:W5:Y:S01]  /*85a0*/  @!P0 LDG.E.CONSTANT R20, desc[UR6][R6.64+0x180] ;  /* 0x0001800606148981 */ /* 0x000162000c1e9900 */
[----:B--2---:R-:W-:Y:S02]  /*85b0*/  ISETP.GE.AND P4, PT, R70, UR11, PT ;  /* 0x0000000b46007c0c */ /* 0x004fe4000bf86270 */
[----:B------:R-:W-:Y:S01]  /*85c0*/  ISETP.GE.AND P3, PT, R65, UR11, PT ;  /* 0x0000000b41007c0c */ /* 0x000fe2000bf66270 */
[----:B------:R0:W5:Y:S01]  /*85d0*/  @!P1 LDG.E.CONSTANT R18, desc[UR6][R6.64+0x80] ;  /* 0x0000800606129981 */ /* 0x000162000c1e9900 */
[----:B------:R-:W-:-:S03]  /*85e0*/  ISETP.GE.AND P1, PT, R67, UR11, PT ;  /* 0x0000000b43007c0c */ /* 0x000fc6000bf26270 */
[----:B------:R0:W5:Y:S01]  /*85f0*/  @!P2 LDG.E.CONSTANT R19, desc[UR6][R6.64+0x100] ;  /* 0x000100060613a981 */ /* 0x000162000c1e9900 */
[----:B------:R-:W-:-:S05]  /*8600*/  ISETP.GE.AND P2, PT, R66, UR11, PT ;  /* 0x0000000b42007c0c */ /* 0x000fca000bf46270 */
        /* <DEDUP_REMOVED lines=10> */
.L_x_3227:
        /* <DEDUP_REMOVED lines=11> */
.L_x_3228:
        /* <DEDUP_REMOVED lines=11> */
.L_x_3229:
        /* <DEDUP_REMOVED lines=11> */
.L_x_3215:
[----:B------:R-:W1:Y:S01]  /*88c0*/  LDC R31, c[0x0][0x3c4] ;  /* 0x0000f100ff1f7b82 */ /* 0x000e620000000800 */
[----:B------:R-:W-:Y:S01]  /*88d0*/  IMAD.IADD R30, R69, 0x1, R62 ;  /* 0x00000001451e7824 */ /* 0x000fe200078e023e */
[----:B-1----:R-:W-:-:S13]  /*88e0*/  ISETP.GE.AND P0, PT, R70, R31, PT ;  /* 0x0000001f4600720c */ /* 0x002fda0003f06270 */
[----:B------:R-:W-:Y:S05]  /*88f0*/  @P0 BRA `(.L_x_3230) ;  /* 0x0000000000a40947 */ /* 0x000fea0003800000 */
[----:B-----5:R-:W2:Y:S01]  /*8900*/  LDG.E.CONSTANT R39, desc[UR6][R74.64] ;  /* 0x000000064a277981 */ /* 0x020ea2000c1e9900 */
[----:B------:R-:W1:Y:S01]  /*8910*/  LDC R40, c[0x0][0x3c8] ;  /* 0x0000f200ff287b82 */ /* 0x000e620000000800 */
[----:B------:R-:W3:Y:S02]  /*8920*/  LDCU UR8, c[0x0][0x3d0] ;  /* 0x00007a00ff0877ac */ /* 0x000ee40008000800 */
[----:B------:R-:W3:Y:S05]  /*8930*/  LDG.E.CONSTANT R36, desc[UR6][R4.64] ;  /* 0x0000000604247981 */ /* 0x000eea000c1e9900 */
[----:B0-----:R-:W0:Y:S01]  /*8940*/  LDC.64 R6, c[0x0][0x3a0] ;  /* 0x0000e800ff067b82 */ /* 0x001e220000000a00 */
[----:B------:R-:W-:Y:S01]  /*8950*/  IADD3 R38, PT, PT, R30, 0x40, RZ ;  /* 0x000000401e267810 */ /* 0x000fe20007ffe0ff */
[----:B------:R-:W-:Y:S03]  /*8960*/  BSSY.RECONVERGENT B0, `(.L_x_3231) ;  /* 0x0000013000007945 */ /* 0x000fe60003800200 */
[-C--:B-1----:R-:W-:Y:S01]  /*8970*/  ISETP.GE.AND P2, PT, R38, R40.reuse, PT ;  /* 0x000000282600720c */ /* 0x082fe20003f46270 */
[----:B--2---:R-:W-:-:S02]  /*8980*/  IMAD R41, R39, R40, RZ ;  /* 0x0000002827297224 */ /* 0x004fc400078e02ff */
[----:B---3--:R-:W-:Y:S01]  /*8990*/  IMAD R37, R39, UR8, R36 ;  /* 0x0000000827257c24 */ /* 0x008fe2000f8e0224 */
[----:B------:R-:W1:Y:S02]  /*89a0*/  LDCU.64 UR8, c[0x0][0x3b8] ;  /* 0x00007700ff0877ac */ /* 0x000e640008000a00 */
[----:B------:R-:W-:Y:S01]  /*89b0*/  IADD3 R39, P0, PT, R41, R30, RZ ;  /* 0x0000001e29277210 */ /* 0x000fe20007f1e0ff */
[----:B0-----:R-:W-:-:S03]  /*89c0*/  IMAD.WIDE R6, R37, 0x4, R6 ;  /* 0x0000000425067825 */ /* 0x001fc600078e0206 */
[----:B------:R-:W-:Y:S02]  /*89d0*/  LEA.HI.X.SX32 R38, R41, RZ, 0x1, P0 ;  /* 0x000000ff29267211 */ /* 0x000fe400000f0eff */
[C---:B------:R-:W-:Y:S01]  /*89e0*/  ISETP.GE.AND P0, PT, R30.reuse, R40, PT ;  /* 0x000000281e00720c */ /* 0x040fe20003f06270 */
[----:B------:R1:W5:Y:S01]  /*89f0*/  LDG.E.CONSTANT R36, desc[UR6][R6.64] ;  /* 0x0000000606247981 */ /* 0x000362000c1e9900 */
[----:B------:R-:W-:-:S04]  /*8a00*/  IADD3 R37, PT, PT, R30, 0x20, RZ ;  /* 0x000000201e257810 */ /* 0x000fc80007ffe0ff */
        /* <DEDUP_REMOVED lines=8> */
.L_x_3232:
[----:B------:R-:W-:Y:S05]  /*8a90*/  BSYNC.RECONVERGENT B0 ;  /* 0x0000000000007941 */ /* 0x000fea0003800200 */
.L_x_3231:
[----:B------:R-:W-:Y:S04]  /*8aa0*/  BSSY.RECONVERGENT B0, `(.L_x_3233) ;  /* 0x0000004000007945 */ /* 0x000fe80003800200 */
[----:B------:R-:W-:Y:S05]  /*8ab0*/  @P1 BRA `(.L_x_3234) ;  /* 0x0000000000081947 */ /* 0x000fea0003800000 */
[----:B-----5:R-:W-:-:S05]  /*8ac0*/  FMUL R35, R36, R35 ;  /* 0x0000002324237220 */ /* 0x020fca0000400000 */
[----:B------:R1:W-:Y:S02]  /*8ad0*/  REDG.E.ADD.F32.FTZ.RN.STRONG.GPU desc[UR6][R6.64+0x80], R35 ;  /* 0x00008023060079a6 */ /* 0x0003e4000c12f306 */
.L_x_3234:
[----:B------:R-:W-:Y:S05]  /*8ae0*/  BSYNC.RECONVERGENT B0 ;  /* 0x0000000000007941 */ /* 0x000fea0003800200 */
.L_x_3233:
[----:B------:R-:W-:Y:S04]  /*8af0*/  BSSY.RECONVERGENT B0, `(.L_x_3235) ;  /* 0x0000004000007945 */ /* 0x000fe80003800200 */
[----:B------:R-:W-:Y:S05]  /*8b00*/  @P2 BRA `(.L_x_3236) ;  /* 0x0000000000082947 */ /* 0x000fea0003800000 */
[----:B-1---5:R-:W-:-:S05]  /*8b10*/  FMUL R35, R36, R32 ;  /* 0x0000002024237220 */ /* 0x022fca0000400000 */
[----:B------:R2:W-:Y:S02]  /*8b20*/  REDG.E.ADD.F32.FTZ.RN.STRONG.GPU desc[UR6][R6.64+0x100], R35 ;  /* 0x00010023060079a6 */ /* 0x0005e4000c12f306 */
.L_x_3236:
[----:B------:R-:W-:Y:S05]  /*8b30*/  BSYNC.RECONVERGENT B0 ;  /* 0x0000000000007941 */ /* 0x000fea0003800200 */
.L_x_3235:
[----:B------:R-:W-:Y:S04]  /*8b40*/  BSSY.RECONVERGENT B0, `(.L_x_3230) ;  /* 0x0000004000007945 */ /* 0x000fe80003800200 */
[----:B------:R-:W-:Y:S05]  /*8b50*/  @P3 BRA `(.L_x_3237) ;  /* 0x0000000000083947 */ /* 0x000fea0003800000 */
[----:B-----5:R-:W-:-:S05]  /*8b60*/  FMUL R33, R36, R33 ;  /* 0x0000002124217220 */ /* 0x020fca0000400000 */
[----:B------:R3:W-:Y:S02]  /*8b70*/  REDG.E.ADD.F32.FTZ.RN.STRONG.GPU desc[UR6][R6.64+0x180], R33 ;  /* 0x00018021060079a6 */ /* 0x0007e4000c12f306 */
.L_x_3237:
[----:B------:R-:W-:Y:S05]  /*8b80*/  BSYNC.RECONVERGENT B0 ;  /* 0x0000000000007941 */ /* 0x000fea0003800200 */
.L_x_3230:
[----:B------:R-:W-:-:S13]  /*8b90*/  ISETP.GE.AND P0, PT, R67, R31, PT ;  /* 0x0000001f4300720c */ /* 0x000fda0003f06270 */
[----:B------:R-:W-:Y:S05]  /*8ba0*/  @P0 BRA `(.L_x_3238) ;  /* 0x0000000000a40947 */ /* 0x000fea0003800000 */
[----:B-12---:R-:W2:Y:S01]  /*8bb0*/  LDG.E.CONSTANT R35, desc[UR6][R74.64+0x4] ;  /* 0x000004064a237981 */ /* 0x006ea2000c1e9900 */
[----:B------:R-:W2:Y:S01]  /*8bc0*/  LDCU UR8, c[0x0][0x3d0] ;  /* 0x00007a00ff0877ac */ /* 0x000ea20008000800 */
[----:B-----5:R-:W1:Y:S02]  /*8bd0*/  LDC R36, c[0x0][0x3c8] ;  /* 0x0000f200ff247b82 */ /* 0x020e640000000800 */
[----:B------:R-:W2:Y:S06]  /*8be0*/  LDG.E.CONSTANT R32, desc[UR6][R4.64+0x4] ;  /* 0x0000040604207981 */ /* 0x000eac000c1e9900 */
[----:B0--3--:R-:W0:Y:S01]  /*8bf0*/  LDC.64 R6, c[0x0][0x3a0] ;  /* 0x0000e800ff067b82 */ /* 0x009e220000000a00 */
[C---:B------:R-:W-:Y:S01]  /*8c00*/  IADD3 R37, PT, PT, R30.reuse, 0x20, RZ ;  /* 0x000000201e257810 */ /* 0x040fe20007ffe0ff */
[----:B------:R-:W-:Y:S01]  /*8c10*/  BSSY.RECONVERGENT B0, `(.L_x_3239) ;  /* 0x0000013000007945 */ /* 0x000fe20003800200 */
[----:B------:R-:W-:-:S02]  /*8c20*/  IADD3 R39, PT, PT, R30, 0x40, RZ ;  /* 0x000000401e277810 */ /* 0x000fc40007ffe0ff */
[CC--:B-1----:R-:W-:Y:S02]  /*8c30*/  ISETP.GE.AND P1, PT, R30.reuse, R36.reuse, PT ;  /* 0x000000241e00720c */ /* 0x0c2fe40003f26270 */
[-C--:B------:R-:W-:Y:S01]  /*8c40*/  ISETP.GE.AND P2, PT, R37, R36.reuse, PT ;  /* 0x000000242500720c */ /* 0x080fe20003f46270 */
[----:B------:R-:W-:Y:S01]  /*8c50*/  VIADD R37, R30, 0x60 ;  /* 0x000000601e257836 */ /* 0x000fe20000000000 */
[----:B------:R-:W-:-:S04]  /*8c60*/  ISETP.GE.AND P3, PT, R39, R36, PT ;  /* 0x000000242700720c */ /* 0x000fc80003f66270 */
[-C--:B------:R-:W-:Y:S01]  /*8c70*/  ISETP.GE.AND P4, PT, R37, R36.reuse, PT ;  /* 0x000000242500720c */ /* 0x080fe20003f86270 */
[C---:B--2---:R-:W-:Y:S01]  /*8c80*/  IMAD R33, R35.reuse, UR8, R32 ;  /* 0x0000000823217c24 */ /* 0x044fe2000f8e0220 */
[----:B------:R-:W1:Y:S01]  /*8c90*/  LDCU.64 UR8, c[0x0][0x3b8] ;  /* 0x00007700ff0877ac */ /* 0x000e620008000a00 */
[----:B------:R-:W-:Y:S02]  /*8ca0*/  IMAD R35, R35, R36, RZ ;  /* 0x0000002423237224 */ /* 0x000fe400078e02ff */
[----:B0-----:R-:W-:-:S03]  /*8cb0*/  IMAD.WIDE R6, R33, 0x4, R6 ;  /* 0x0000000421067825 */ /* 0x001fc600078e0206 */
[C---:B------:R-:W-:Y:S02]  /*8cc0*/  IADD3 R33, P0, PT, R35.reuse, R30, RZ ;  /* 0x0000001e23217210 */ /* 0x040fe40007f1e0ff */
[----:B------:R1:W5:Y:S02]  /*8cd0*/  LDG.E.CONSTANT R32, desc[UR6][R6.64] ;  /* 0x0000000606207981 */ /* 0x000364000c1e9900 */
[----:B------:R-:W-:Y:S02]  /*8ce0*/  LEA.HI.X.SX32 R34, R35, RZ, 0x1, P0 ;  /* 0x000000ff23227211 */ /* 0x000fe400000f0eff */
[----:B-1----:R-:W-:-:S04]  /*8cf0*/  LEA R6, P0, R33, UR8, 0x2 ;  /* 0x0000000821067c11 */ /* 0x002fc8000f8010ff */
[----:B------:R-:W-:Y:S01]  /*8d00*/  LEA.HI.X R7, R33, UR9, R34, 0x2, P0 ;  /* 0x0000000921077c11 */ /* 0x000fe200080f1422 */
[----:B------:R-:W-:Y:S08]  /*8d10*/  @P1 BRA `(.L_x_3240) ;  /* 0x0000000000081947 */ /* 0x000ff00003800000 */
[----:B-----5:R-:W-:-:S05]  /*8d20*/  FMUL R33, R32, R28 ;  /* 0x0000001c20217220 */ /* 0x020fca0000400000 */
[----:B------:R0:W-:Y:S02]  /*8d30*/  REDG.E.ADD.F32.FTZ.RN.STRONG.GPU desc[UR6][R6.64], R33 ;  /* 0x00000021060079a6 */ /* 0x0001e4000c12f306 */
.L_x_3240:
[----:B------:R-:W-:Y:S05]  /*8d40*/  BSYNC.RECONVERGENT B0 ;  /* 0x0000000000007941 */ /* 0x000fea0003800200 */
.L_x_3239:
[----:B------:R-:W-:Y:S04]  /*8d50*/  BSSY.RECONVERGENT B0, `(.L_x_3241) ;  /* 0x0000004000007945 */ /* 0x000fe80003800200 */
[----:B------:R-:W-:Y:S05]  /*8d60*/  @P2 BRA `(.L_x_3242) ;  /* 0x0000000000082947 */ /* 0x000fea0003800000 */
[----:B-----5:R-:W-:-:S05]  /*8d70*/  FMUL R29, R32, R29 ;  /* 0x0000001d201d7220 */ /* 0x020fca0000400000 */
[----:B------:R1:W-:Y:S02]  /*8d80*/  REDG.E.ADD.F32.FTZ.RN.STRONG.GPU desc[UR6][R6.64+0x80], R29 ;  /* 0x0000801d060079a6 */ /* 0x0003e4000c12f306 */
.L_x_3242:
[----:B------:R-:W-:Y:S05]  /*8d90*/  BSYNC.RECONVERGENT B0 ;  /* 0x0000000000007941 */ /* 0x000fea0003800200 */
.L_x_3241:
[----:B------:R-:W-:Y:S04]  /*8da0*/  BSSY.RECONVERGENT B0, `(.L_x_3243) ;  /* 0x0000004000007945 */ /* 0x000fe80003800200 */
[----:B------:R-:W-:Y:S05]  /*8db0*/  @P3 BRA `(.L_x_3244) ;  /* 0x0000000000083947 */ /* 0x000fea0003800000 */
[----:B-1---5:R-:W-:-:S05]  /*8dc0*/  FMUL R29, R32, R26 ;  /* 0x0000001a201d7220 */ /* 0x022fca0000400000 */
[----:B------:R2:W-:Y:S02]  /*8dd0*/  REDG.E.ADD.F32.FTZ.RN.STRONG.GPU desc[UR6][R6.64+0x100], R29 ;  /* 0x0001001d060079a6 */ /* 0x0005e4000c12f306 */
.L_x_3244:
[----:B------:R-:W-:Y:S05]  /*8de0*/  BSYNC.RECONVERGENT B0 ;  /* 0x0000000000007941 */ /* 0x000fea0003800200 */
.L_x_3243:
[----:B------:R-:W-:Y:S04]  /*8df0*/  BSSY.RECONVERGENT B0, `(.L_x_3238) ;  /* 0x0000004000007945 */ /* 0x000fe80003800200 */
[----:B------:R-:W-:Y:S05]  /*8e00*/  @P4 BRA `(.L_x_3245) ;  /* 0x0000000000084947 */ /* 0x000fea0003800000 */
[----:B-----5:R-:W-:-:S05]  /*8e10*/  FMUL R27, R32, R27 ;  /* 0x0000001b201b7220 */ /* 0x020fca0000400000 */
[----:B------:R3:W-:Y:S02]  /*8e20*/  REDG.E.ADD.F32.FTZ.RN.STRONG.GPU desc[UR6][R6.64+0x180], R27 ;  /* 0x0001801b060079a6 */ /* 0x0007e4000c12f306 */
.L_x_3245:
[----:B------:R-:W-:Y:S05]  /*8e30*/  BSYNC.RECONVERGENT B0 ;  /* 0x0000000000007941 */ /* 0x000fea0003800200 */
.L_x_3238:
        /* <DEDUP_REMOVED lines=27> */
.L_x_3248:
[----:B------:R-:W-:Y:S05]  /*8ff0*/  BSYNC.RECONVERGENT B0 ;  /* 0x0000000000007941 */ /* 0x000fea0003800200 */
.L_x_3247:
[----:B------:R-:W-:Y:S04]  /*9000*/  BSSY.RECONVERGENT B0, `(.L_x_3249) ;  /* 0x0000004000007945 */ /* 0x000fe80003800200 */
[----:B------:R-:W-:Y:S05]  /*9010*/  @P2 BRA `(.L_x_3250) ;  /* 0x0000000000082947 */ /* 0x000fea0003800000 */
[----:B-----5:R-:W-:-:S05]  /*9020*/  FMUL R23, R26, R23 ;  /* 0x000000171a177220 */ /* 0x020fca0000400000 */
[----:B------:R1:W-:Y:S02]  /*9030*/  REDG.E.ADD.F32.FTZ.RN.STRONG.GPU desc[UR6][R6.64+0x80], R23 ;  /* 0x00008017060079a6 */ /* 0x0003e4000c12f306 */
.L_x_3250:
[----:B------:R-:W-:Y:S05]  /*9040*/  BSYNC.RECONVERGENT B0 ;  /* 0x0000000000007941 */ /* 0x000fea0003800200 */
.L_x_3249:
[----:B------:R-:W-:Y:S04]  /*9050*/  BSSY.RECONVERGENT B0, `(.L_x_3251) ;  /* 0x0000004000007945 */ /* 0x000fe80003800200 */
[----:B------:R-:W-:Y:S05]  /*9060*/  @P3 BRA `(.L_x_3252) ;  /* 0x0000000000083947 */ /* 0x000fea0003800000 */
[----:B-1---5:R-:W-:-:S05]  /*9070*/  FMUL R23, R26, R22 ;  /* 0x000000161a177220 */ /* 0x022fca0000400000 */
[----:B------:R2:W-:Y:S02]  /*9080*/  REDG.E.ADD.F32.FTZ.RN.STRONG.GPU desc[UR6][R6.64+0x100], R23 ;  /* 0x00010017060079a6 */ /* 0x0005e4000c12f306 */
.L_x_3252:
[----:B------:R-:W-:Y:S05]  /*9090*/  BSYNC.RECONVERGENT B0 ;  /* 0x0000000000007941 */ /* 0x000fea0003800200 */
.L_x_3251:
[----:B------:R-:W-:Y:S04]  /*90a0*/  BSSY.RECONVERGENT B0, `(.L_x_3246) ;  /* 0x0000004000007945 */ /* 0x000fe80003800200 */
[----:B------:R-:W-:Y:S05]  /*90b0*/  @P4 BRA `(.L_x_3253) ;  /* 0x0000000000084947 */ /* 0x000fea0003800000 */
[----:B-----5:R-:W-:-:S05]  /*90c0*/  FMUL R21, R26, R21 ;  /* 0x000000151a157220 */ /* 0x020fca0000400000 */
[----:B------:R3:W-:Y:S02]  /*90d0*/  REDG.E.ADD.F32.FTZ.RN.STRONG.GPU desc[UR6][R6.64+0x180], R21 ;  /* 0x00018015060079a6 */ /* 0x0007e4000c12f306 */
.L_x_3253:
[----:B------:R-:W-:Y:S05]  /*90e0*/  BSYNC.RECONVERGENT B0 ;  /* 0x0000000000007941 */ /* 0x000fea0003800200 */
.L_x_3246:
[----:B------:R-:W-:-:S13]  /*90f0*/  ISETP.GE.AND P0, PT, R65, R31, PT ;  /* 0x0000001f4100720c */ /* 0x000fda0003f06270 */
[----:B------:R-:W-:Y:S05]  /*9100*/  @P0 BRA `(.L_x_3254) ;  /* 0x0000000000a40947 */ /* 0x000fea0003800000 */
[----:B------:R-:W4:Y:S01]  /*9110*/  LDG.E.CONSTANT R22, desc[UR6][R74.64+0xc] ;  /* 0x00000c064a167981 */ /* 0x000f22000c1e9900 */
[----:B------:R-:W4:Y:S01]  /*9120*/  LDCU UR8, c[0x0][0x3d0] ;  /* 0x00007a00ff0877ac */ /* 0x000f220008000800 */
[----:B0--3--:R-:W0:Y:S02]  /*9130*/  LDC R27, c[0x0][0x3c8] ;  /* 0x0000f200ff1b7b82 */ /* 0x009e240000000800 */
[----:B------:R-:W4:Y:S06]  /*9140*/  LDG.E.CONSTANT R21, desc[UR6][R4.64+0xc] ;  /* 0x00000c0604157981 */ /* 0x000f2c000c1e9900 */
[----:B-12---:R-:W1:Y:S01]  /*9150*/  LDC.64 R6, c[0x0][0x3a0] ;  /* 0x0000e800ff067b82 */ /* 0x006e620000000a00 */
[C---:B------:R-:W-:Y:S01]  /*9160*/  IADD3 R24, PT, PT, R30.reuse, 0x20, RZ ;  /* 0x000000201e187810 */ /* 0x040fe20007ffe0ff */
[----:B------:R-:W-:Y:S01]  /*9170*/  BSSY.RECONVERGENT B0, `(.L_x_3255) ;  /* 0x0000013000007945 */ /* 0x000fe20003800200 */
[----:B0-----:R-:W-:-:S02]  /*9180*/  ISETP.GE.AND P1, PT, R30, R27, PT ;  /* 0x0000001b1e00720c */ /* 0x001fc40003f26270 */
        /* <DEDUP_REMOVED lines=17> */
.L_x_3256:
[----:B------:R-:W-:Y:S05]  /*92a0*/  BSYNC.RECONVERGENT B0 ;  /* 0x0000000000007941 */ /* 0x000fea0003800200 */
.L_x_3255:
[----:B------:R-:W-:Y:S04]  /*92b0*/  BSSY.RECONVERGENT B0, `(.L_x_3257) ;  /* 0x0000004000007945 */ /* 0x000fe80003800200 */
[----:B------:R-:W-:Y:S05]  /*92c0*/  @P2 BRA `(.L_x_3258) ;  /* 0x0000000000082947 */ /* 0x000fea0003800000 */
[----:B-----5:R-:W-:-:S05]  /*92d0*/  FMUL R15, R21, R15 ;  /* 0x0000000f150f7220 */ /* 0x020fca0000400000 */
[----:B------:R1:W-:Y:S02]  /*92e0*/  REDG.E.ADD.F32.FTZ.RN.STRONG.GPU desc[UR6][R6.64+0x80], R15 ;  /* 0x0000800f060079a6 */ /* 0x0003e4000c12f306 */
.L_x_3258:
[----:B------:R-:W-:Y:S05]  /*92f0*/  BSYNC.RECONVERGENT B0 ;  /* 0x0000000000007941 */ /* 0x000fea0003800200 */
.L_x_3257:
[----:B------:R-:W-:Y:S04]  /*9300*/  BSSY.RECONVERGENT B0, `(.L_x_3259) ;  /* 0x0000004000007945 */ /* 0x000fe80003800200 */
[----:B------:R-:W-:Y:S05]  /*9310*/  @P3 BRA `(.L_x_3260) ;  /* 0x0000000000083947 */ /* 0x000fea0003800000 */
[----:B-1---5:R-:W-:-:S05]  /*9320*/  FMUL R15, R21, R14 ;  /* 0x0000000e150f7220 */ /* 0x022fca0000400000 */
[----:B------:R2:W-:Y:S02]  /*9330*/  REDG.E.ADD.F32.FTZ.RN.STRONG.GPU desc[UR6][R6.64+0x100], R15 ;  /* 0x0001000f060079a6 */ /* 0x0005e4000c12f306 */
.L_x_3260:
[----:B------:R-:W-:Y:S05]  /*9340*/  BSYNC.RECONVERGENT B0 ;  /* 0x0000000000007941 */ /* 0x000fea0003800200 */
.L_x_3259:
[----:B------:R-:W-:Y:S04]  /*9350*/  BSSY.RECONVERGENT B0, `(.L_x_3254) ;  /* 0x0000004000007945 */ /* 0x000fe80003800200 */
[----:B------:R-:W-:Y:S05]  /*9360*/  @P4 BRA `(.L_x_3261) ;  /* 0x0000000000084947 */ /* 0x000fea0003800000 */
[----:B-----5:R-:W-:-:S05]  /*9370*/  FMUL R21, R21, R25 ;  /* 0x0000001915157220 */ /* 0x020fca0000400000 */
[----:B------:R3:W-:Y:S02]  /*9380*/  REDG.E.ADD.F32.FTZ.RN.STRONG.GPU desc[UR6][R6.64+0x180], R21 ;  /* 0x00018015060079a6 */ /* 0x0007e4000c12f306 */
.L_x_3261:
[----:B------:R-:W-:Y:S05]  /*9390*/  BSYNC.RECONVERGENT B0 ;  /* 0x0000000000007941 */ /* 0x000fea0003800200 */
.L_x_3254:
[----:B------:R-:W4:Y:S01]  /*93a0*/  LDCU UR8, c[0x0][0x3c8] ;  /* 0x00007900ff0877ac */ /* 0x000f220008000800 */
[----:B------:R-:W-:-:S04]  /*93b0*/  IADD3 R62, PT, PT, R62, 0x400, RZ ;  /* 0x000004003e3e7810 */ /* 0x000fc80007ffe0ff */
[----:B----4-:R-:W-:-:S13]  /*93c0*/  ISETP.GE.AND P0, PT, R62, UR8, PT ;  /* 0x000000083e007c0c */ /* 0x010fda000bf06270 */
[----:B------:R-:W-:Y:S05]  /*93d0*/  @!P0 BRA `(.L_x_3262) ;  /* 0xffffffe400b08947 */ /* 0x000fea000383ffff */
[----:B------:R-:W-:Y:S05]  /*93e0*/  EXIT ;  /* 0x000000000000794d */ /* 0x000fea0003800000 */
        .weak           $__internal_25_$__cuda_sm3x_div_rn_noftz_f32_slowpath
        .type           $__internal_25_$__cuda_sm3x_div_rn_noftz_f32_slowpath,@function
        .size           $__internal_25_$__cuda_sm3x_div_rn_noftz_f32_slowpath,(.L_x_4647 - $__internal_25_$__cuda_sm3x_div_rn_noftz_f32_slowpath)
$__internal_25_$__cuda_sm3x_div_rn_noftz_f32_slowpath:
        /* <DEDUP_REMOVED lines=34> */
.L_x_3264:
        /* <DEDUP_REMOVED lines=51> */
.L_x_3271:
[----:B------:R-:W-:-:S04]  /*9940*/  LOP3.LUT R20, R20, 0x80000000, RZ, 0xc0, !PT ;  /* 0x8000000014147812 */ /* 0x000fc800078ec0ff */
[----:B------:R-:W-:Y:S01]  /*9950*/  LOP3.LUT R20, R20, 0x7f800000, RZ, 0xfc, !PT ;  /* 0x7f80000014147812 */ /* 0x000fe200078efcff */
[----:B------:R-:W-:Y:S06]  /*9960*/  BRA `(.L_x_3272) ;  /* 0x0000000000047947 */ /* 0x000fec0003800000 */
.L_x_3270:
[----:B------:R-:W-:-:S07]  /*9970*/  LEA R20, R46, R20, 0x17 ;  /* 0x000000142e147211 */ /* 0x000fce00078eb8ff */
.L_x_3272:
[----:B------:R-:W-:Y:S05]  /*9980*/  BSYNC.RECONVERGENT B3 ;  /* 0x0000000000037941 */ /* 0x000fea0003800200 */
.L_x_3269:
[----:B------:R-:W-:Y:S05]  /*9990*/  BRA `(.L_x_3273) ;  /* 0x0000000000207947 */ /* 0x000fea0003800000 */
.L_x_3268:
[----:B------:R-:W-:-:S04]  /*99a0*/  LOP3.LUT R20, R37, 0x80000000, R20, 0x48, !PT ;  /* 0x8000000025147812 */ /* 0x000fc800078e4814 */
[----:B------:R-:W-:Y:S01]  /*99b0*/  LOP3.LUT R20, R20, 0x7f800000, RZ, 0xfc, !PT ;  /* 0x7f80000014147812 */ /* 0x000fe200078efcff */
[----:B------:R-:W-:Y:S06]  /*99c0*/  BRA `(.L_x_3273) ;  /* 0x0000000000147947 */ /* 0x000fec0003800000 */
.L_x_3267:
[----:B------:R-:W-:Y:S01]  /*99d0*/  LOP3.LUT R20, R37, 0x80000000, R20, 0x48, !PT ;  /* 0x8000000025147812 */ /* 0x000fe200078e4814 */
[----:B------:R-:W-:Y:S06]  /*99e0*/  BRA `(.L_x_3273) ;  /* 0x00000000000c7947 */ /* 0x000fec0003800000 */
.L_x_3266:
[----:B------:R-:W0:Y:S01]  /*99f0*/  MUFU.RSQ R20, -QNAN ;  /* 0xffc0000000147908 */ /* 0x000e220000001400 */
[----:B------:R-:W-:Y:S05]  /*9a00*/  BRA `(.L_x_3273) ;  /* 0x0000000000047947 */ /* 0x000fea0003800000 */
.L_x_3265:
[----:B------:R-:W-:-:S07]  /*9a10*/  FADD.FTZ R20, R20, R37 ;  /* 0x0000002514147221 */ /* 0x000fce0000010000 */
.L_x_3273:
[----:B------:R-:W-:Y:S05]  /*9a20*/  BSYNC.RECONVERGENT B2 ;  /* 0x0000000000027941 */ /* 0x000fea0003800200 */
.L_x_3263:
[----:B------:R-:W-:-:S04]  /*9a30*/  HFMA2 R43, -RZ, RZ, 0, 0 ;  /* 0x00000000ff2b7431 */ /* 0x000fc800000001ff */
[----:B0-----:R-:W-:Y:S05]  /*9a40*/  RET.REL.NODEC R42 `(_Z25moe_batched_expert_kernelIfLb1EEvPKT_S2_S2_S2_PKfPKiS6_PS0_iiiiii) ;  /* 0xffffff642a6c7950 */ /* 0x001fea0003c3ffff */
.L_x_3274:
        /* <DEDUP_REMOVED lines=11> */
.L_x_4647:


//--------------------- .text._Z25moe_batched_expert_kernelI13__nv_bfloat16Lb0EEvPKT_S3_S3_S3_PKfPKiS7_PS1_iiiiii --------------------------
	.section	.text._Z25moe_batched_expert_kernelI13__nv_bfloat16Lb0EEvPKT_S3_S3_S3_PKfPKiS7_PS1_iiiiii,"ax",@progbits
	.align	128
        .global         _Z25moe_batched_expert_kernelI13__nv_bfloat16Lb0EEvPKT_S3_S3_S3_PKfPKiS7_PS1_iiiiii
        .type           _Z25moe_batched_expert_kernelI13__nv_bfloat16Lb0EEvPKT_S3_S3_S3_PKfPKiS7_PS1_iiiiii,@function
        .size           _Z25moe_batched_expert_kernelI13__nv_bfloat16Lb0EEvPKT_S3_S3_S3_PKfPKiS7_PS1_iiiiii,(.L_x_4648 - _Z25moe_batched_expert_kernelI13__nv_bfloat16Lb0EEvPKT_S3_S3_S3_PKfPKiS7_PS1_iiiiii)
        .other          _Z25moe_batched_expert_kernelI13__nv_bfloat16Lb0EEvPKT_S3_S3_S3_PKfPKiS7_PS1_iiiiii,@"STO_CUDA_ENTRY STV_DEFAULT"
_Z25moe_batched_expert_kernelI13__nv_bfloat16Lb0EEvPKT_S3_S3_S3_PKfPKiS7_PS1_iiiiii:
.text._Z25moe_batched_expert_kernelI13__nv_bfloat16Lb0EEvPKT_S3_S3_S3_PKfPKiS7_PS1_iiiiii:
        /* <DEDUP_REMOVED lines=12> */
[----:B---3--:R-:W-:Y:S02]  /*00c0*/  IADD3 R28, PT, PT, -R0, UR11, RZ ;  /* 0x0000000b001c7c10 */ /* 0x008fe4000fffe1ff */
[----:B------:R-:W-:Y:S02]  /*00d0*/  SHF.R.U32.HI R15, RZ, 0x5, R0 ;  /* 0x00000005ff0f7819 */ /* 0x000fe40000011600 */
[----:B------:R-:W-:Y:S02]  /*00e0*/  LEA.HI R2, R28, 0x1, RZ, 0x18 ;  /* 0x000000011c027811 */ /* 0x000fe400078fc0ff */
[----:B------:R-:W-:Y:S02]  /*00f0*/  LOP3.LUT R14, R0, 0x1f, RZ, 0xc0, !PT ;  /* 0x0000001f000e7812 */ /* 0x000fe400078ec0ff */
[----:B------:R-:W-:-:S02]  /*0100*/  LOP3.LUT R29, R2, 0x3, RZ, 0xc0, !PT ;  /* 0x00000003021d7812 */ /* 0x000fc400078ec0ff */
[----:B------:R-:W-:-:S03]  /*0110*/  LOP3.LUT R31, R2, 0x7, RZ, 0xc0, !PT ;  /* 0x00000007021f7812 */ /* 0x000fc600078ec0ff */
[----:B------:R-:W-:Y:S01]  /*0120*/  VIADD R30, R29, 0xffffffff ;  /* 0xffffffff1d1e7836 */ /* 0x000fe20000000000 */
        /* <DEDUP_REMOVED lines=19> */
.L_x_3279:
        /* <DEDUP_REMOVED lines=33> */
.L_x_3278:
[----:B0-----:R-:W-:Y:S05]  /*0470*/  BSYNC.RECONVERGENT B1 ;  /* 0x0000000000017941 */ /* 0x001fea0003800200 */
.L_x_3277:
        /* <DEDUP_REMOVED lines=27> */
.L_x_3281:
[----:B------:R-:W-:Y:S05]  /*0630*/  BSYNC.RECONVERGENT B1 ;  /* 0x0000000000017941 */ /* 0x000fea0003800200 */
.L_x_3280:
        /* <DEDUP_REMOVED lines=17> */
[----:B------:R-:W2:Y:S03]  /*0750*/  @P1 LDG.E.U16.CONSTANT R13, desc[UR6][R10.64+0x200] ;  /* 0x000200060a0d1981 */ /* 0x000ea6000c1e9500 */
[----:B------:R-:W-:-:S02]  /*0760*/  @!P0 LEA.HI.X R9, R3, R21, R32, 0x1, P2 ;  /* 0x0000001503098211 */ /* 0x000fc400010f0c20 */
[----:B------:R-:W3:Y:S04]  /*0770*/  @P1 LDG.E.U16.CONSTANT R3, desc[UR6][R10.64] ;  /* 0x000000060a031981 */ /* 0x000ee8000c1e9500 */
[----:B------:R-:W4:Y:S01]  /*0780*/  @!P0 LDG.E.U16.CONSTANT R8, desc[UR6][R8.64] ;  /* 0x0000000608088981 */ /* 0x000f22000c1e9500 */
[----:B------:R-:W0:Y:S01]  /*0790*/  @!P0 S2R R16, SR_CgaCtaId ;  /* 0x0000000000108919 */ /* 0x000e220000008800 */
[----:B------:R-:W-:-:S04]  /*07a0*/  @!P0 MOV R5, 0x400 ;  /* 0x0000040000058802 */ /* 0x000fc80000000f00 */
[----:B0-----:R-:W-:-:S05]  /*07b0*/  @!P0 LEA R5, R16, R5, 0x18 ;  /* 0x0000000510058211 */ /* 0x001fca00078ec0ff */
[----:B------:R-:W-:Y:S02]  /*07c0*/  @!P0 IMAD R12, R12, 0x4, R5 ;  /* 0x000000040c0c8824 */ /* 0x000fe400078e0205 */
[----:B--2---:R-:W-:Y:S01]  /*07d0*/  @P1 IMAD.U32 R13, R13, 0x10000, RZ ;  /* 0x000100000d0d1824 */ /* 0x004fe200078e00ff */
[----:B---3--:R-:W-:Y:S02]  /*07e0*/  @P1 SHF.L.U32 R5, R3, 0x10, RZ ;  /* 0x0000001003051819 */ /* 0x008fe400000006ff */
[----:B----4-:R-:W-:-:S03]  /*07f0*/  @!P0 SHF.L.U32 R3, R8, 0x10, RZ ;  /* 0x0000001008038819 */ /* 0x010fc600000006ff */
[----:B------:R2:W-:Y:S04]  /*0800*/  @P1 STS [R18], R5 ;  /* 0x0000000512001388 */ /* 0x0005e80000000800 */
[----:B------:R2:W-:Y:S04]  /*0810*/  @P1 STS [R18+0x400], R13 ;  /* 0x0004000d12001388 */ /* 0x0005e80000000800 */
[----:B------:R2:W-:Y:S02]  /*0820*/  @!P0 STS [R12], R3 ;  /* 0x000000030c008388 */ /* 0x0005e40000000800 */
.L_x_3276:
[----:B0-----:R-:W-:Y:S05]  /*0830*/  BSYNC.RECONVERGENT B0 ;  /* 0x0000000000007941 */ /* 0x001fea0003800200 */
.L_x_3275:
[----:B-1----:R-:W-:-:S05]  /*0840*/  VIADD R16, R4, 0x1 ;  /* 0x0000000104107836 */ /* 0x002fca0000000000 */
[----:B------:R-:W-:-:S13]  /*0850*/  ISETP.GE.AND P0, PT, R16, UR8, PT ;  /* 0x0000000810007c0c */ /* 0x000fda000bf06270 */
[----:B------:R-:W-:Y:S05]  /*0860*/  @P0 BRA `(.L_x_3282) ;  /* 0x0000000400d00947 */ /* 0x000fea0003800000 */
[----:B------:R-:W-:Y:S01]  /*0870*/  ISETP.GE.AND P0, PT, R0, UR10, PT ;  /* 0x0000000a00007c0c */ /* 0x000fe2000bf06270 */
[----:B------:R-:W0:Y:S01]  /*0880*/  LDCU.64 UR14, c[0x0][0x380] ;  /* 0x00007000ff0e77ac */ /* 0x000e220008000a00 */
[----:B------:R-:W-:Y:S11]  /*0890*/  BSSY.RECONVERGENT B0, `(.L_x_3282) ;  /* 0x0000071000007945 */ /* 0x000ff60003800200 */
[----:B------:R-:W-:Y:S05]  /*08a0*/  @P0 BRA `(.L_x_3283) ;  /* 0x0000000400bc0947 */ /* 0x000fea0003800000 */
[----:B--2---:R-:W2:Y:S01]  /*08b0*/  LDG.E.CONSTANT R3, desc[UR6][R6.64+0x4] ;  /* 0x0000040606037981 */ /* 0x004ea2000c1e9900 */
        /* <DEDUP_REMOVED lines=13> */
.L_x_3286:
        /* <DEDUP_REMOVED lines=12> */
[C---:B------:R-:W-:Y:S01]  /*0a50*/  IADD3 R11, PT, PT, R12.reuse, UR10, RZ ;  /* 0x0000000a0c0b7c10 */ /* 0x040fe2000fffe0ff */
        /* <DEDUP_REMOVED lines=21> */
.L_x_3285:
[----:B0-----:R-:W-:Y:S05]  /*0bb0*/  BSYNC.RECONVERGENT B1 ;  /* 0x0000000000017941 */ /* 0x001fea0003800200 */
.L_x_3284:
        /* <DEDUP_REMOVED lines=28> */
.L_x_3288:
[----:B------:R-:W-:Y:S05]  /*0d80*/  BSYNC.RECONVERGENT B1 ;  /* 0x0000000000017941 */ /* 0x000fea0003800200 */
.L_x_3287:
[----:B------:R-:W-:Y:S05]  /*0d90*/  @!P1 BRA `(.L_x_3283) ;  /* 0x0000000000809947 */ /* 0x000fea0003800000 */
[----:B------:R-:W-:Y:S02]  /*0da0*/  ISETP.NE.AND P1, PT, R30, RZ, PT ;  /* 0x000000ff1e00720c */ /* 0x000fe40003f25270 */
[----:B------:R-:W-:-:S11]  /*0db0*/  LOP3.LUT P3, RZ, R28, 0x100, RZ, 0xc0, !PT ;  /* 0x000001001cff7812 */ /* 0x000fd6000786c0ff */
[----:B01----:R-:W0:Y:S01]  /*0dc0*/  @P1 LDC.64 R10, c[0x0][0x380] ;  /* 0x0000e000ff0a1b82 */ /* 0x003e220000000a00 */
[----:B------:R-:W-:Y:S01]  /*0dd0*/  @P1 IADD3 R5, P2, PT, R3, R12, RZ ;  /* 0x0000000c03051210 */ /* 0x000fe20007f5e0ff */
[C---:B------:R-:W-:Y:S01]  /*0de0*/  @P1 VIADD R13, R12.reuse, UR10 ;  /* 0x0000000a0c0d1c36 */ /* 0x040fe20008000000 */
        /* <DEDUP_REMOVED lines=17> */
[----:B------:R-:W-:Y:S01]  /*0f00*/  @!P3 VIADD R3, R12, UR10 ;  /* 0x0000000a0c03bc36 */ /* 0x000fe20008000000 */
[----:B-1----:R-:W-:-:S02]  /*0f10*/  @!P3 LEA R20, R20, R19, 0x18 ;  /* 0x000000131414b211 */ /* 0x002fc400078ec0ff */
[----:B------:R-:W-:-:S03]  /*0f20*/  @P1 LEA R18, R13, R18, 0x2 ;  /* 0x000000120d121211 */ /* 0x000fc600078e10ff */
[----:B------:R-:W-:Y:S01]  /*0f30*/  @!P3 IMAD R3, R3, 0x4, R20 ;  /* 0x000000040303b824 */ /* 0x000fe200078e0214 */
[----:B--2---:R-:W-:Y:S01]  /*0f40*/  @P1 SHF.L.U32 R5, R5, 0x10, RZ ;  /* 0x0000001005051819 */ /* 0x004fe200000006ff */
[----:B---3--:R-:W-:Y:S01]  /*0f50*/  @P1 IMAD.U32 R17, R17, 0x10000, RZ ;  /* 0x0001000011111824 */ /* 0x008fe200078e00ff */
[----:B----4-:R-:W-:-:S03]  /*0f60*/  @!P3 SHF.L.U32 R8, R8, 0x10, RZ ;  /* 0x000000100808b819 */ /* 0x010fc600000006ff */
[----:B------:R3:W-:Y:S04]  /*0f70*/  @P1 STS [R18+0x4], R5 ;  /* 0x0000040512001388 */ /* 0x0007e80000000800 */
[----:B------:R3:W-:Y:S04]  /*0f80*/  @P1 STS [R18+0x404], R17 ;  /* 0x0004041112001388 */ /* 0x0007e80000000800 */
[----:B------:R3:W-:Y:S02]  /*0f90*/  @!P3 STS [R3+0x4], R8 ;  /* 0x000004080300b388 */ /* 0x0007e40000000800 */
.L_x_3283:
[----:B0-----:R-:W-:Y:S05]  /*0fa0*/  BSYNC.RECONVERGENT B0 ;  /* 0x0000000000007941 */ /* 0x001fea0003800200 */
.L_x_3282:
[----:B---3--:R-:W-:Y:S01]  /*0fb0*/  VIADD R17, R4, 0x2 ;  /* 0x0000000204117836 */ /* 0x008fe20000000000 */
[----:B------:R-:W-:-:S04]  /*0fc0*/  UIADD3 UR13, UPT, UPT, UR10, 0x1, URZ ;  /* 0x000000010a0d7890 */ /* 0x000fc8000fffe0ff */
        /* <DEDUP_REMOVED lines=15> */
[----:B-1----:R-:W-:Y:S01]  /*10c0*/  MOV R8, 0x400 ;  /* 0x0000040000087802 */ /* 0x002fe20000000f00 */
[----:B------:R-:W-:Y:S01]  /*10d0*/  IMAD.MOV.U32 R5, RZ, RZ, RZ ;  /* 0x000000ffff057224 */ /* 0x000fe200078e00ff */
[----:B------:R-:W-:Y:S02]  /*10e0*/  LOP3.LUT R34, R2, 0x1fffff8, RZ, 0xc0, !PT ;  /* 0x01fffff802227812 */ /* 0x000fe400078ec0ff */
[----:B------:R-:W-:Y:S02]  /*10f0*/  MOV R12, R0 ;  /* 0x00000000000c7202 */ /* 0x000fe40000000f00 */
[----:B--2---:R-:W-:-:S07]  /*1100*/  LEA R36, R9, R8, 0x18 ;  /* 0x0000000809247211 */ /* 0x004fce00078ec0ff */
.L_x_3293:
[----:B------:R-:W-:-:S05]  /*1110*/  IADD3 R9, P0, PT, R3, R12, RZ ;  /* 0x0000000c03097210 */ /* 0x000fca0007f1e0ff */
[----:B--2---:R-:W-:Y:S01]  /*1120*/  IMAD.X R10, RZ, RZ, R33, P0 ;  /* 0x000000ffff0a7224 */ /* 0x004fe200000e0621 */
        /* <DEDUP_REMOVED lines=10> */
[----:B------:R-:W-:Y:S01]  /*11d0*/  MOV R11, UR13 ;  /* 0x0000000d000b7c02 */ /* 0x000fe20008000f00 */
[----:B------:R-:W-:-:S04]  /*11e0*/  VIADD R5, R5, 0x8 ;  /* 0x0000000805057836 */ /* 0x000fc80000000000 */
[----:B------:R-:W-:Y:S01]  /*11f0*/  IMAD R11, R11, 0x2, R12 ;  /* 0x000000020b0b7824 */ /* 0x000fe200078e020c */
[----:B------:R-:W-:Y:S02]  /*1200*/  ISETP.NE.AND P0, PT, R5, R34, PT ;  /* 0x000000220500720c */ /* 0x000fe40003f05270 */
[----:B------:R-:W-:Y:S02]  /*1210*/  IADD3 R12, PT, PT, R12, 0x800, RZ ;  /* 0x000008000c0c7810 */ /* 0x000fe40007ffe0ff */
[----:B------:R-:W-:Y:S01]  /*1220*/  LEA R11, R11, R36, 0x2 ;  /* 0x000000240b0b7211 */ /* 0x000fe200078e10ff */
[----:B--2---:R-:W-:Y:S01]  /*1230*/  IMAD.U32 R10, R10, 0x10000, RZ ;  /* 0x000100000a0a7824 */ /* 0x004fe200078e00ff */
[----:B---3--:R-:W-:-:S04]  /*1240*/  SHF.L.U32 R18, R13, 0x10, RZ ;  /* 0x000000100d127819 */ /* 0x008fc800000006ff */
[----:B------:R2:W-:Y:S01]  /*1250*/  STS [R11], R10 ;  /* 0x0000000a0b007388 */ /* 0x0005e20000000800 */
[----:B----4-:R-:W-:-:S03]  /*1260*/  IMAD.U32 R20, R19, 0x10000, RZ ;  /* 0x0001000013147824 */ /* 0x010fc600078e00ff */
[----:B------:R2:W-:Y:S01]  /*1270*/  STS [R11+0x400], R18 ;  /* 0x000400120b007388 */ /* 0x0005e20000000800 */
[----:B-----5:R-:W-:-:S03]  /*1280*/  SHF.L.U32 R22, R21, 0x10, RZ ;  /* 0x0000001015167819 */ /* 0x020fc600000006ff */
[----:B------:R2:W-:Y:S01]  /*1290*/  STS [R11+0x800], R20 ;  /* 0x000800140b007388 */ /* 0x0005e20000000800 */
[----:B0-----:R-:W-:-:S03]  /*12a0*/  IMAD.U32 R8, R23, 0x10000, RZ ;  /* 0x0001000017087824 */ /* 0x001fc600078e00ff */
[----:B------:R2:W-:Y:S01]  /*12b0*/  STS [R11+0xc00], R22 ;  /* 0x000c00160b007388 */ /* 0x0005e20000000800 */
[----:B------:R-:W-:-:S03]  /*12c0*/  SHF.L.U32 R24, R24, 0x10, RZ ;  /* 0x0000001018187819 */ /* 0x000fc600000006ff */
[----:B------:R2:W-:Y:S01]  /*12d0*/  STS [R11+0x1000], R8 ;  /* 0x001000080b007388 */ /* 0x0005e20000000800 */
[----:B------:R-:W-:-:S03]  /*12e0*/  IMAD.U32 R26, R25, 0x10000, RZ ;  /* 0x00010000191a7824 */ /* 0x000fc600078e00ff */
[----:B------:R2:W-:Y:S01]  /*12f0*/  STS [R11+0x1400], R24 ;  /* 0x001400180b007388 */ /* 0x0005e20000000800 */
[----:B------:R-:W-:-:S03]  /*1300*/  SHF.L.U32 R32, R27, 0x10, RZ ;  /* 0x000000101b207819 */ /* 0x000fc600000006ff */
[----:B------:R2:W-:Y:S04]  /*1310*/  STS [R11+0x1800], R26 ;  /* 0x0018001a0b007388 */ /* 0x0005e80000000800 */
[----:B------:R2:W-:Y:S01]  /*1320*/  STS [R11+0x1c00], R32 ;  /* 0x001c00200b007388 */ /* 0x0005e20000000800 */
[----:B------:R-:W-:Y:S05]  /*1330*/  @P0 BRA `(.L_x_3293) ;  /* 0xfffffffc00740947 */ /* 0x000fea000383ffff */
.L_x_3292:
[----:B0-----:R-:W-:Y:S05]  /*1340*/  BSYNC.RECONVERGENT B1 ;  /* 0x0000000000017941 */ /* 0x001fea0003800200 */
.L_x_3291:
        /* <DEDUP_REMOVED lines=15> */
[----:B------:R-:W-:Y:S01]  /*1440*/  MOV R19, UR13 ;  /* 0x0000000d00137c02 */ /* 0x000fe20008000f00 */
[----:B------:R-:W-:-:S04]  /*1450*/  UMOV UR4, 0x400 ;  /* 0x0000040000047882 */ /* 0x000fc80000000000 */
[----:B------:R-:W-:Y:S01]  /*1460*/  IMAD R10, R19, 0x2, R12 ;  /* 0x00000002130a7824 */ /* 0x000fe200078e020c */
        /* <DEDUP_REMOVED lines=11> */
.L_x_3295:
[----:B------:R-:W-:Y:S05]  /*1520*/  BSYNC.RECONVERGENT B1 ;  /* 0x0000000000017941 */ /* 0x000fea0003800200 */
.L_x_3294:
[----:B------:R-:W-:Y:S05]  /*1530*/  @!P1 BRA `(.L_x_3290) ;  /* 0x0000000000849947 */ /* 0x000fea0003800000 */
[----:B------:R-:W-:Y:S01]  /*1540*/  ISETP.NE.AND P1, PT, R30, RZ, PT ;  /* 0x000000ff1e00720c */ /* 0x000fe20003f25270 */
[----:B------:R-:W-:Y:S01]  /*1550*/  IMAD.U32 R23, RZ, RZ, UR13 ;  /* 0x0000000dff177e24 */ /* 0x000fe2000f8e00ff */
[----:B------:R-:W-:-:S11]  /*1560*/  LOP3.LUT P3, RZ, R28, 0x100, RZ, 0xc0, !PT ;  /* 0x000001001cff7812 */ /* 0x000fd6000786c0ff */
[----:B012---:R-:W0:Y:S01]  /*1570*/  @P1 LDC.64 R10, c[0x0][0x380] ;  /* 0x0000e000ff0a1b82 */ /* 0x007e220000000a00 */
        /* <DEDUP_REMOVED lines=23> */
[----:B--2---:R-:W-:Y:S01]  /*16f0*/  @P1 IMAD.U32 R5, R5, 0x10000, RZ ;  /* 0x0001000005051824 */ /* 0x004fe200078e00ff */
[----:B---3--:R-:W-:Y:S01]  /*1700*/  @P1 SHF.L.U32 R19, R19, 0x10, RZ ;  /* 0x0000001013131819 */ /* 0x008fe200000006ff */
[----:B----4-:R-:W-:-:S03]  /*1710*/  @!P3 IMAD.U32 R8, R8, 0x10000, RZ ;  /* 0x000100000808b824 */ /* 0x010fc600078e00ff */
[----:B------:R3:W-:Y:S04]  /*1720*/  @P1 STS [R18], R5 ;  /* 0x0000000512001388 */ /* 0x0007e80000000800 */
[----:B------:R3:W-:Y:S04]  /*1730*/  @P1 STS [R18+0x400], R19 ;  /* 0x0004001312001388 */ /* 0x0007e80000000800 */
[----:B------:R3:W-:Y:S02]  /*1740*/  @!P3 STS [R3], R8 ;  /* 0x000000080300b388 */ /* 0x0007e40000000800 */
.L_x_3290:
[----:B0-----:R-:W-:Y:S05]  /*1750*/  BSYNC.RECONVERGENT B0 ;  /* 0x0000000000007941 */ /* 0x001fea0003800200 */
.L_x_3289:
[----:B-123--:R-:W-:-:S04]  /*1760*/  IADD3 R18, PT, PT, R4, 0x3, RZ ;  /* 0x0000000304127810 */ /* 0x00efc80007ffe0ff */
        /* <DEDUP_REMOVED lines=17> */
[----:B------:R-:W-:Y:S01]  /*1880*/  MOV R3, 0x400 ;  /* 0x0000040000037802 */ /* 0x000fe20000000f00 */
[----:B------:R-:W-:Y:S01]  /*1890*/  IMAD.MOV.U32 R8, RZ, RZ, RZ ;  /* 0x000000ffff087224 */ /* 0x000fe200078e00ff */
[----:B------:R-:W-:Y:S02]  /*18a0*/  LOP3.LUT R33, R2, 0x1fffff8, RZ, 0xc0, !PT ;  /* 0x01fffff802217812 */ /* 0x000fe400078ec0ff */
[----:B-1----:R-:W-:-:S07]  /*18b0*/  LEA R35, R10, R3, 0x18 ;  /* 0x000000030a237211 */ /* 0x002fce00078ec0ff */
.L_x_3300:
        /* <DEDUP_REMOVED lines=34> */
.L_x_3299:
[----:B0-----:R-:W-:Y:S05]  /*1ae0*/  BSYNC.RECONVERGENT B1 ;  /* 0x0000000000017941 */ /* 0x001fea0003800200 */
.L_x_3298:
        /* <DEDUP_REMOVED lines=28> */
.L_x_3302:
[----:B------:R-:W-:Y:S05]  /*1cb0*/  BSYNC.RECONVERGENT B1 ;  /* 0x0000000000017941 */ /* 0x000fea0003800200 */
.L_x_3301:
[----:B------:R-:W-:Y:S05]  /*1cc0*/  @!P1 BRA `(.L_x_3297) ;  /* 0x0000000000809947 */ /* 0x000fea0003800000 */
[----:B------:R-:W-:Y:S02]  /*1cd0*/  ISETP.NE.AND P1, PT, R30, RZ, PT ;  /* 0x000000ff1e00720c */ /* 0x000fe40003f25270 */
[----:B------:R-:W-:-:S11]  /*1ce0*/  LOP3.LUT P3, RZ, R28, 0x100, RZ, 0xc0, !PT ;  /* 0x000001001cff7812 */ /* 0x000fd6000786c0ff */
[----:B01----:R-:W0:Y:S01]  /*1cf0*/  @P1 LDC.64 R8, c[0x0][0x380] ;  /* 0x0000e000ff081b82 */ /* 0x003e220000000a00 */
[C---:B------:R-:W-:Y:S02]  /*1d00*/  @P1 IADD3 R3, P2, PT, R0.reuse, R5, RZ ;  /* 0x0000000500031210 */ /* 0x040fe40007f5e0ff */
        /* <DEDUP_REMOVED lines=22> */
[----:B--2---:R-:W-:Y:S01]  /*1e70*/  @P1 IMAD.U32 R10, R10, 0x10000, RZ ;  /* 0x000100000a0a1824 */ /* 0x004fe200078e00ff */
[----:B---3--:R-:W-:Y:S01]  /*1e80*/  @P1 SHF.L.U32 R0, R13, 0x10, RZ ;  /* 0x000000100d001819 */ /* 0x008fe200000006ff */
[----:B----4-:R-:W-:-:S03]  /*1e90*/  @!P3 IMAD.U32 R2, R2, 0x10000, RZ ;  /* 0x000100000202b824 */ /* 0x010fc600078e00ff */
[----:B------:R2:W-:Y:S04]  /*1ea0*/  @P1 STS [R11], R10 ;  /* 0x0000000a0b001388 */ /* 0x0005e80000000800 */
[----:B------:R2:W-:Y:S04]  /*1eb0*/  @P1 STS [R11+0x400], R0 ;  /* 0x000400000b001388 */ /* 0x0005e80000000800 */
[----:B------:R2:W-:Y:S02]  /*1ec0*/  @!P3 STS [R5], R2 ;  /* 0x000000020500b388 */ /* 0x0005e40000000800 */
.L_x_3297:
[----:B0-----:R-:W-:Y:S05]  /*1ed0*/  BSYNC.RECONVERGENT B0 ;  /* 0x0000000000007941 */ /* 0x001fea0003800200 */
.L_x_3296:
[----:B------:R-:W0:Y:S01]  /*1ee0*/  LDCU UR5, c[0x0][0x3cc] ;  /* 0x00007980ff0577ac */ /* 0x000e220008000800 */
[----:B--2---:R-:W-:Y:S01]  /*1ef0*/  SHF.L.U32 R5, R15, 0x7, RZ ;  /* 0x000000070f057819 */ /* 0x004fe200000006ff */
[----:B------:R-:W-:Y:S01]  /*1f00*/  BSSY.RECONVERGENT B1, `(.L_x_3303) ;  /* 0x0000543000017945 */ /* 0x000fe20003800200 */
[----:B------:R-:W2:Y:S01]  /*1f10*/  LDCU UR4, c[0x0][0x3c0] ;  /* 0x00007800ff0477ac */ /* 0x000ea20008000800 */
[----:B------:R-:W3:Y:S01]  /*1f20*/  LDCU UR14, c[0x0][0x3cc] ;  /* 0x00007980ff0e77ac */ /* 0x000ee20008000800 */
[----:B------:R-:W4:Y:S01]  /*1f30*/  LDCU UR15, c[0x0][0x3c4] ;  /* 0x00007880ff0f77ac */ /* 0x000f220008000800 */
[----:B------:R-:W1:Y:S01]  /*1f40*/  LDCU UR16, c[0x0][0x3c8] ;  /* 0x00007900ff1077ac */ /* 0x000e620008000800 */
[----:B0-----:R-:W-:Y:S01]  /*1f50*/  IMAD.U32 R0, RZ, RZ, UR5 ;  /* 0x00000005ff007e24 */ /* 0x001fe2000f8e00ff */
[----:B------:R-:W0:Y:S01]  /*1f60*/  LDCU.64 UR8, c[0x0][0x388] ;  /* 0x00007100ff0877ac */ /* 0x000e220008000a00 */
[----:B------:R-:W-:Y:S03]  /*1f70*/  BAR.SYNC.DEFER_BLOCKING 0x0 ;  /* 0x0000000000007b1d */ /* 0x000fe60000010000 */
[----:B------:R-:W-:Y:S01]  /*1f80*/  ISETP.GE.AND P0, PT, R5, R0, PT ;  /* 0x000000000500720c */ /* 0x000fe20003f06270 */
[----:B--2---:R-:W-:-:S02]  /*1f90*/  UIMAD UR4, UR10, UR4, URZ ;  /* 0x000000040a0472a4 */ /* 0x004fc4000f8e02ff */
[----:B------:R-:W-:-:S04]  /*1fa0*/  ULEA UR17, UR10, 0x4, 0x2 ;  /* 0x000000040a117891 */ /* 0x000fc8000f8e10ff */
[----:B-1----:R-:W-:-:S05]  /*1fb0*/  IMAD R19, R0, UR4, RZ ;  /* 0x0000000400137c24 */ /* 0x002fca000f8e02ff */
[----:B------:R-:W-:Y:S01]  /*1fc0*/  SHF.R.S32.HI R20, RZ, 0x1f, R19 ;  /* 0x0000001fff147819 */ /* 0x000fe20000011413 */
[----:B---34-:R-:W-:Y:S06]  /*1fd0*/  @P0 BRA `(.L_x_3304) ;  /* 0x0000005000d40947 */ /* 0x018fec0003800000 */
[----:B------:R-:W-:Y:S02]  /*1fe0*/  HFMA2 R9, -RZ, RZ, 0, 1.78813934326171875e-07 ;  /* 0x00000003ff097431 */ /* 0x000fe400000001ff */
[----:B------:R-:W-:Y:S01]  /*1ff0*/  IMAD.U32 R8, RZ, RZ, UR10 ;  /* 0x0000000aff087e24 */ /* 0x000fe2000f8e00ff */
[----:B------:R-:W-:Y:S02]  /*2000*/  MOV R11, UR10 ;  /* 0x0000000a000b7c02 */ /* 0x000fe40008000f00 */
[----:B------:R-:W-:Y:S02]  /*2010*/  LEA R10, R0, 0x2, 0x1 ;  /* 0x00000002000a7811 */ /* 0x000fe400078e08ff */
[----:B------:R-:W-:Y:S01]  /*2020*/  LOP3.LUT R11, R11, 0x7ffffffe, RZ, 0xc0, !PT ;  /* 0x7ffffffe0b0b7812 */ /* 0x000fe200078ec0ff */
[----:B------:R-:W-:Y:S02]  /*2030*/  IMAD R8, R8, R9, 0x3 ;  /* 0x0000000308087424 */ /* 0x000fe400078e0209 */
[----:B------:R-:W-:-:S07]  /*2040*/  IMAD R9, R9, R0, 0x3 ;  /* 0x0000000309097424 */ /* 0x000fce00078e0200 */
.L_x_3418:
[----:B------:R-:W1:Y:S01]  /*2050*/  LDCU UR4, c[0x0][0x3c8] ;  /* 0x00007900ff0477ac */ /* 0x000e620008000800 */
[----:B------:R-:W-:Y:S01]  /*2060*/  IMAD.MOV.U32 R32, RZ, RZ, RZ ;  /* 0x000000ffff207224 */ /* 0x000fe200078e00ff */
[----:B------:R-:W-:Y:S02]  /*2070*/  CS2R R26, SRZ ;  /* 0x00000000001a7805 */ /* 0x000fe4000001ff00 */
[----:B----4-:R-:W-:Y:S02]  /*2080*/  CS2R R28, SRZ ;  /* 0x00000000001c7805 */ /* 0x010fe4000001ff00 */
[----:B------:R-:W-:Y:S02]  /*2090*/  CS2R R30, SRZ ;  /* 0x00000000001e7805 */ /* 0x000fe4000001ff00 */
[----:B------:R-:W-:Y:S02]  /*20a0*/  CS2R R34, SRZ ;  /* 0x0000000000227805 */ /* 0x000fe4000001ff00 */
[----:B------:R-:W-:Y:S01]  /*20b0*/  CS2R R36, SRZ ;  /* 0x0000000000247805 */ /* 0x000fe2000001ff00 */
[----:B------:R-:W-:Y:S01]  /*20c0*/  IMAD.MOV.U32 R39, RZ, RZ, RZ ;  /* 0x000000ffff277224 */ /* 0x000fe200078e00ff */
[----:B------:R-:W-:-:S02]  /*20d0*/  CS2R R24, SRZ ;  /* 0x0000000000187805 */ /* 0x000fc4000001ff00 */
[----:B------:R-:W-:Y:S02]  /*20e0*/  CS2R R22, SRZ ;  /* 0x0000000000167805 */ /* 0x000fe4000001ff00 */
[----:B-1----:R-:W-:-:S04]  /*20f0*/  MOV R46, UR4 ;  /* 0x00000004002e7c02 */ /* 0x002fc80008000f00 */
[----:B------:R-:W-:-:S13]  /*2100*/  ISETP.GE.AND P0, PT, R46, 0x1, PT ;  /* 0x000000012e00780c */ /* 0x000fda0003f06270 */
[----:B------:R-:W-:Y:S05]  /*2110*/  @!P0 BRA `(.L_x_3305) ;  /* 0x0000000c00a08947 */ /* 0x000fea0003800000 */
[----:B------:R-:W-:Y:S01]  /*2120*/  UISETP.NE.AND UP0, UPT, UR11, URZ, UPT ;  /* 0x000000ff0b00728c */ /* 0x000fe2000bf05270 */
[----:B------:R-:W-:Y:S01]  /*2130*/  IADD3 R0, PT, PT, R14, R5, RZ ;  /* 0x000000050e007210 */ /* 0x000fe20007ffe0ff */
[----:B------:R-:W-:Y:S01]  /*2140*/  IMAD.MOV.U32 R3, RZ, RZ, RZ ;  /* 0x000000ffff037224 */ /* 0x000fe200078e00ff */
[----:B------:R-:W-:-:S06]  /*2150*/  MOV R38, RZ ;  /* 0x000000ff00267202 */ /* 0x000fcc0000000f00 */
[----:B------:R-:W-:Y:S05]  /*2160*/  BRA.U !UP0, `(.L_x_3306) ;  /* 0x0000000908307547 */ /* 0x000fea000b800000 */
[----:B------:R-:W1:Y:S01]  /*2170*/  LDCU UR4, c[0x0][0x3cc] ;  /* 0x00007980ff0477ac */ /* 0x000e620008000800 */
[----:B------:R-:W-:Y:S01]  /*2180*/  HFMA2 R40, -RZ, RZ, 0, 0 ;  /* 0x00000000ff287431 */ /* 0x000fe200000001ff */
[C---:B------:R-:W-:Y:S01]  /*2190*/  IADD3 R49, PT, PT, R0.reuse, 0x20, RZ ;  /* 0x0000002000317810 */ /* 0x040fe20007ffe0ff */
[C---:B------:R-:W-:Y:S01]  /*21a0*/  VIADD R50, R0.reuse, 0x40 ;  /* 0x0000004000327836 */ /* 0x040fe20000000000 */
[----:B------:R-:W-:Y:S02]  /*21b0*/  IADD3 R51, PT, PT, R0, 0x60, RZ ;  /* 0x0000006000337810 */ /* 0x000fe40007ffe0ff */
        /* <DEDUP_REMOVED lines=8> */
[----:B-1----:R-:W-:-:S04]  /*2240*/  ISETP.GE.AND P0, PT, R0, UR4, PT ;  /* 0x0000000400007c0c */ /* 0x002fc8000bf06270 */
[----:B------:R-:W-:-:S09]  /*2250*/  P2R R48, PR, RZ, 0x1 ;  /* 0x00000001ff307803 */ /* 0x000fd20000000000 */
.L_x_3315:
[----:B------:R-:W-:Y:S01]  /*2260*/  IMAD R43, R40, UR14, RZ ;  /* 0x0000000e282b7c24 */ /* 0x000fe2000f8e02ff */
[----:B------:R-:W-:Y:S02]  /*2270*/  ISETP.NE.AND P4, PT, R48, RZ, PT ;  /* 0x000000ff3000720c */ /* 0x000fe40003f85270 */
[----:B------:R-:W-:Y:S02]  /*2280*/  ISETP.GE.AND P0, PT, R49, UR14, PT ;  /* 0x0000000e31007c0c */ /* 0x000fe4000bf06270 */
[----:B------:R-:W-:Y:S02]  /*2290*/  SHF.R.S32.HI R3, RZ, 0x1f, R43 ;  /* 0x0000001fff037819 */ /* 0x000fe4000001142b */
[----:B------:R-:W-:-:S04]  /*22a0*/  IADD3 R33, P1, P2, R0, R43, R19 ;  /* 0x0000002b00217210 */ /* 0x000fc80007a3e013 */
[----:B------:R-:W-:Y:S02]  /*22b0*/  IADD3.X R42, PT, PT, RZ, R3, R20, P1, P2 ;  /* 0x00000003ff2a7210 */ /* 0x000fe40000fe4414 */
[----:B0-----:R-:W-:Y:S02]  /*22c0*/  LEA R32, P3, R33, UR8, 0x1 ;  /* 0x0000000821207c11 */ /* 0x001fe4000f8608ff */
[----:B------:R-:W-:Y:S02]  /*22d0*/  ISETP.GE.AND P2, PT, R51, UR14, PT ;  /* 0x0000000e33007c0c */ /* 0x000fe4000bf46270 */
[----:B------:R-:W-:Y:S02]  /*22e0*/  ISETP.GE.AND P1, PT, R50, UR14, PT ;  /* 0x0000000e32007c0c */ /* 0x000fe4000bf26270 */
[----:B------:R-:W-:-:S05]  /*22f0*/  LEA.HI.X R33, R33, UR9, R42, 0x1, P3 ;  /* 0x0000000921217c11 */ /* 0x000fca00098f0c2a */
[----:B------:R-:W2:Y:S04]  /*2300*/  @!P4 LDG.E.U16.CONSTANT R46, desc[UR6][R32.64] ;  /* 0x00000006202ec981 */ /* 0x000ea8000c1e9500 */
[----:B------:R-:W3:Y:S04]  /*2310*/  @!P2 LDG.E.U16.CONSTANT R42, desc[UR6][R32.64+0xc0] ;  /* 0x0000c006202aa981 */ /* 0x000ee8000c1e9500 */
[----:B------:R-:W4:Y:S04]  /*2320*/  @!P0 LDG.E.U16.CONSTANT R3, desc[UR6][R32.64+0x40] ;  /* 0x0000400620038981 */ /* 0x000f28000c1e9500 */
[----:B------:R0:W5:Y:S01]  /*2330*/  @!P1 LDG.E.U16.CONSTANT R41, desc[UR6][R32.64+0x80] ;  /* 0x0000800620299981 */ /* 0x000162000c1e9500 */
[----:B------:R-:W1:Y:S01]  /*2340*/  S2R R45, SR_CgaCtaId ;  /* 0x00000000002d7919 */ /* 0x000e620000008800 */
[----:B------:R-:W-:Y:S01]  /*2350*/  ISETP.GE.AND P5, PT, R4, UR15, PT ;  /* 0x0000000f04007c0c */ /* 0x000fe2000bfa6270 */
[----:B------:R-:W-:Y:S01]  /*2360*/  VIADD R43, R43, UR14 ;  /* 0x0000000e2b2b7c36 */ /* 0x000fe20008000000 */
[----:B------:R-:W-:-:S02]  /*2370*/  MOV R44, 0x400 ;  /* 0x00000400002c7802 */ /* 0x000fc40000000f00 */
[----:B0-----:R-:W-:Y:S02]  /*2380*/  P2R R32, PR, RZ, 0x20 ;  /* 0x00000020ff207803 */ /* 0x001fe40000000000 */
[----:B-1----:R-:W-:Y:S02]  /*2390*/  LEA R47, R45, R44, 0x18 ;  /* 0x0000002c2d2f7211 */ /* 0x002fe400078ec0ff */
[----:B------:R-:W-:Y:S02]  /*23a0*/  SHF.R.S32.HI R45, RZ, 0x1f, R43 ;  /* 0x0000001fff2d7819 */ /* 0x000fe4000001142b */
[----:B------:R-:W-:Y:S02]  /*23b0*/  LEA R44, R40, R47, 0x2 ;  /* 0x0000002f282c7211 */ /* 0x000fe400078e10ff */
[----:B--2---:R-:W-:Y:S02]  /*23c0*/  @!P4 SHF.L.U32 R2, R46, 0x10, RZ ;  /* 0x000000102e02c819 */ /* 0x004fe400000006ff */
[----:B------:R-:W-:-:S02]  /*23d0*/  IADD3 R43, P3, P4, R0, R43, R19 ;  /* 0x0000002b002b7210 */ /* 0x000fc40007c7e013 */
[----:B---3--:R-:W-:Y:S02]  /*23e0*/  @!P2 SHF.L.U32 R21, R42, 0x10, RZ ;  /* 0x000000102a15a819 */ /* 0x008fe400000006ff */
[----:B------:R-:W-:Y:S02]  /*23f0*/  IADD3.X R42, PT, PT, RZ, R45, R20, P3, P4 ;  /* 0x0000002dff2a7210 */ /* 0x000fe40001fe8414 */
[----:B----4-:R-:W-:Y:S01]  /*2400*/  @!P0 SHF.L.U32 R12, R3, 0x10, RZ ;  /* 0x00000010030c8819 */ /* 0x010fe200000006ff */
        /* <DEDUP_REMOVED lines=10> */
.L_x_3307:
[----:B------:R-:W-:Y:S01]  /*24b0*/  ISETP.GE.AND P3, PT, R16, UR15, PT ;  /* 0x0000000f10007c0c */ /* 0x000fe2000bf66270 */
[----:B------:R-:W-:Y:S01]  /*24c0*/  IMAD.U32 R46, RZ, RZ, UR16 ;  /* 0x00000010ff2e7e24 */ /* 0x000fe2000f8e00ff */
        /* <DEDUP_REMOVED lines=12> */
.L_x_3308:
[----:B------:R-:W-:Y:S01]  /*2590*/  ISETP.GE.AND P4, PT, R17, UR15, PT ;  /* 0x0000000f11007c0c */ /* 0x000fe2000bf86270 */
[----:B------:R-:W-:Y:S01]  /*25a0*/  IMAD R3, R46, R3, 0xc ;  /* 0x0000000c2e037424 */ /* 0x000fe200078e0203 */
[----:B------:R-:W-:-:S04]  /*25b0*/  MOV R41, UR13 ;  /* 0x0000000d00297c02 */ /* 0x000fc80008000f00 */
[----:B------:R-:W-:Y:S01]  /*25c0*/  IADD3 R43, PT, PT, R44, R3, RZ ;  /* 0x000000032c2b7210 */ /* 0x000fe20007ffe0ff */
[----:B------:R-:W-:-:S06]  /*25d0*/  IMAD R42, R41, 0x8, R44 ;  /* 0x00000008292a7824 */ /* 0x000fcc00078e022c */
        /* <DEDUP_REMOVED lines=9> */
.L_x_3309:
[----:B------:R-:W-:-:S13]  /*2670*/  ISETP.GE.AND P5, PT, R18, UR15, PT ;  /* 0x0000000f12007c0c */ /* 0x000fda000bfa6270 */
        /* <DEDUP_REMOVED lines=9> */
.L_x_3310:
[----:B------:R-:W-:Y:S01]  /*2710*/  ISETP.GE.AND P6, PT, R0, UR14, PT ;  /* 0x0000000e00007c0c */ /* 0x000fe2000bfc6270 */
[----:B------:R-:W2:-:S12]  /*2720*/  @!P2 LDG.E.U16.CONSTANT R41, desc[UR6][R32.64+0xc0] ;  /* 0x0000c0062029a981 */ /* 0x000e98000c1e9500 */
[----:B------:R-:W3:Y:S02]  /*2730*/  @!P6 LDG.E.U16.CONSTANT R3, desc[UR6][R32.64] ;  /* 0x000000062003e981 */ /* 0x000ee4000c1e9500 */
[----:B---3--:R-:W-:Y:S02]  /*2740*/  @!P6 SHF.L.U32 R2, R3, 0x10, RZ ;  /* 0x000000100302e819 */ /* 0x008fe400000006ff */
[----:B------:R-:W3:Y:S01]  /*2750*/  @!P0 LDG.E.U16.CONSTANT R3, desc[UR6][R32.64+0x40] ;  /* 0x0000400620038981 */ /* 0x000ee2000c1e9500 */
[----:B------:R-:W-:Y:S01]  /*2760*/  ISETP.GE.AND P6, PT, R4, UR15, PT ;  /* 0x0000000f04007c0c */ /* 0x000fe2000bfc6270 */
[----:B---3--:R-:W-:Y:S02]  /*2770*/  @!P0 IMAD.U32 R12, R3, 0x10000, RZ ;  /* 0x00010000030c8824 */ /* 0x008fe400078e00ff */
[----:B------:R-:W3:Y:S01]  /*2780*/  @!P1 LDG.E.U16.CONSTANT R3, desc[UR6][R32.64+0x80] ;  /* 0x0000800620039981 */ /* 0x000ee2000c1e9500 */
[----:B--2---:R-:W-:Y:S02]  /*2790*/  @!P2 SHF.L.U32 R21, R41, 0x10, RZ ;  /* 0x000000102915a819 */ /* 0x004fe400000006ff */
[----:B---3--:R-:W-:-:S07]  /*27a0*/  @!P1 SHF.L.U32 R13, R3, 0x10, RZ ;  /* 0x00000010030d9819 */ /* 0x008fce00000006ff */
        /* <DEDUP_REMOVED lines=9> */
.L_x_3311:
        /* <DEDUP_REMOVED lines=9> */
.L_x_3312:
        /* <DEDUP_REMOVED lines=9> */
.L_x_3313:
        /* <DEDUP_REMOVED lines=9> */
.L_x_3314:
[----:B------:R-:W-:-:S05]  /*29f0*/  VIADD R40, R40, 0x2 ;  /* 0x0000000228287836 */ /* 0x000fca0000000000 */
[----:B------:R-:W-:-:S13]  /*2a00*/  ISETP.NE.AND P0, PT, R40, R11, PT ;  /* 0x0000000b2800720c */ /* 0x000fda0003f05270 */
[----:B------:R-:W-:Y:S05]  /*2a10*/  @P0 BRA `(.L_x_3315) ;  /* 0xfffffff800100947 */ /* 0x000fea000383ffff */
[----:B------:R-:W-:-:S07]  /*2a20*/  MOV R3, R11 ;  /* 0x0000000b00037202 */ /* 0x000fce0000000f00 */
.L_x_3306:
[----:B------:R-:W-:Y:S02]  /*2a30*/  LOP3.LUT P0, RZ, R46, 0x1, RZ, 0xc0, !PT ;  /* 0x000000012eff7812 */ /* 0x000fe4000780c0ff */
[----:B------:R-:W-:-:S11]  /*2a40*/  MOV R32, R38 ;  /* 0x0000002600207202 */ /* 0x000fd60000000f00 */
[----:B------:R-:W-:Y:S05]  /*2a50*/  @!P0 BRA `(.L_x_3305) ;  /* 0x0000000400508947 */ /* 0x000fea0003800000 */
[----:B------:R-:W1:Y:S01]  /*2a60*/  LDCU UR18, c[0x0][0x3cc] ;  /* 0x00007980ff1277ac */ /* 0x000e620008000800 */
[C---:B------:R-:W-:Y:S01]  /*2a70*/  VIADD R44, R0.reuse, 0x20 ;  /* 0x00000020002c7836 */ /* 0x040fe20000000000 */
[C---:B------:R-:W-:Y:S01]  /*2a80*/  IADD3 R45, PT, PT, R0.reuse, 0x40, RZ ;  /* 0x00000040002d7810 */ /* 0x040fe20007ffe0ff */
[----:B------:R-:W2:Y:S01]  /*2a90*/  LDCU.64 UR4, c[0x0][0x388] ;  /* 0x00007100ff0477ac */ /* 0x000ea20008000a00 */
[----:B-1----:R-:W-:Y:S01]  /*2aa0*/  IMAD R33, R3, UR18, RZ ;  /* 0x0000001203217c24 */ /* 0x002fe2000f8e02ff */
[----:B------:R-:W-:Y:S02]  /*2ab0*/  ISETP.GE.AND P2, PT, R0, UR18, PT ;  /* 0x0000001200007c0c */ /* 0x000fe4000bf46270 */
[----:B------:R-:W-:Y:S02]  /*2ac0*/  ISETP.GE.AND P5, PT, R44, UR18, PT ;  /* 0x000000122c007c0c */ /* 0x000fe4000bfa6270 */
[----:B------:R-:W-:Y:S02]  /*2ad0*/  SHF.R.S32.HI R41, RZ, 0x1f, R33 ;  /* 0x0000001fff297819 */ /* 0x000fe40000011421 */
[----:B------:R-:W-:-:S02]  /*2ae0*/  IADD3 R33, P0, P1, R0, R33, R19 ;  /* 0x0000002100217210 */ /* 0x000fc4000791e013 */
[----:B------:R-:W-:Y:S02]  /*2af0*/  ISETP.GE.AND P4, PT, R45, UR18, PT ;  /* 0x000000122d007c0c */ /* 0x000fe4000bf86270 */
[----:B------:R-:W-:Y:S02]  /*2b00*/  IADD3.X R38, PT, PT, RZ, R41, R20, P0, P1 ;  /* 0x00000029ff267210 */ /* 0x000fe400007e2414 */
[C---:B--2---:R-:W-:Y:S01]  /*2b10*/  LEA R40, P0, R33.reuse, UR4, 0x1 ;  /* 0x0000000421287c11 */ /* 0x044fe2000f8008ff */
[----:B------:R-:W1:Y:S03]  /*2b20*/  LDCU UR4, c[0x0][0x3c4] ;  /* 0x00007880ff0477ac */ /* 0x000e660008000800 */
[----:B------:R-:W-:Y:S02]  /*2b30*/  LEA.HI.X R41, R33, UR5, R38, 0x1, P0 ;  /* 0x0000000521297c11 */ /* 0x000fe400080f0c26 */
[----:B------:R-:W-:-:S03]  /*2b40*/  IADD3 R33, PT, PT, R0, 0x60, RZ ;  /* 0x0000006000217810 */ /* 0x000fc60007ffe0ff */
[----:B------:R-:W2:Y:S01]  /*2b50*/  @!P2 LDG.E.U16.CONSTANT R43, desc[UR6][R40.64] ;  /* 0x00000006282ba981 */ /* 0x000ea2000c1e9500 */
[----:B------:R-:W-:-:S03]  /*2b60*/  ISETP.GE.AND P0, PT, R33, UR18, PT ;  /* 0x0000001221007c0c */ /* 0x000fc6000bf06270 */
[----:B------:R-:W3:Y:S04]  /*2b70*/  @!P5 LDG.E.U16.CONSTANT R33, desc[UR6][R40.64+0x40] ;  /* 0x000040062821d981 */ /* 0x000ee8000c1e9500 */
[----:B------:R-:W4:Y:S06]  /*2b80*/  @!P4 LDG.E.U16.CONSTANT R38, desc[UR6][R40.64+0x80] ;  /* 0x000080062826c981 */ /* 0x000f2c000c1e9500 */
[----:B------:R-:W5:Y:S01]  /*2b90*/  @!P0 LDG.E.U16.CONSTANT R42, desc[UR6][R40.64+0xc0] ;  /* 0x0000c006282a8981 */ /* 0x000f62000c1e9500 */
[----:B-1----:R-:W-:-:S02]  /*2ba0*/  ISETP.GE.AND P6, PT, R4, UR4, PT ;  /* 0x0000000404007c0c */ /* 0x002fc4000bfc6270 */
[----:B------:R-:W-:Y:S02]  /*2bb0*/  ISETP.GE.AND P1, PT, R16, UR4, PT ;  /* 0x0000000410007c0c */ /* 0x000fe4000bf26270 */
[----:B------:R-:W-:Y:S01]  /*2bc0*/  ISETP.GE.AND P3, PT, R18, UR4, PT ;  /* 0x0000000412007c0c */ /* 0x000fe2000bf66270 */
[----:B--2---:R-:W-:Y:S01]  /*2bd0*/  @!P2 IMAD.U32 R2, R43, 0x10000, RZ ;  /* 0x000100002b02a824 */ /* 0x004fe200078e00ff */
[----:B------:R-:W-:Y:S02]  /*2be0*/  ISETP.GE.AND P2, PT, R17, UR4, PT ;  /* 0x0000000411007c0c */ /* 0x000fe4000bf46270 */
[----:B---3--:R-:W-:Y:S02]  /*2bf0*/  @!P5 SHF.L.U32 R12, R33, 0x10, RZ ;  /* 0x00000010210cd819 */ /* 0x008fe400000006ff */
[----:B----4-:R-:W-:Y:S01]  /*2c00*/  @!P4 SHF.L.U32 R13, R38, 0x10, RZ ;  /* 0x00000010260dc819 */ /* 0x010fe200000006ff */
[----:B-----5:R-:W-:Y:S02]  /*2c10*/  @!P0 IMAD.U32 R21, R42, 0x10000, RZ ;  /* 0x000100002a158824 */ /* 0x020fe400078e00ff */
[----:B------:R-:W-:Y:S06]  /*2c20*/  @P6 BRA `(.L_x_3316) ;  /* 0x0000000000306947 */ /* 0x000fec0003800000 */
[----:B------:R-:W1:Y:S01]  /*2c30*/  S2UR UR5, SR_CgaCtaId ;  /* 0x00000000000579c3 */ /* 0x000e620000008800 */
[----:B------:R-:W-:Y:S01]  /*2c40*/  UMOV UR4, 0x400 ;  /* 0x0000040000047882 */ /* 0x000fe20000000000 */
[----:B------:R-:W-:Y:S02]  /*2c50*/  ISETP.GE.AND P6, PT, R0, UR18, PT ;  /* 0x0000001200007c0c */ /* 0x000fe4000bfc6270 */
[----:B------:R-:W-:Y:S02]  /*2c60*/  ISETP.GE.AND P5, PT, R44, UR18, PT ;  /* 0x000000122c007c0c */ /* 0x000fe4000bfa6270 */
[----:B------:R-:W-:Y:S01]  /*2c70*/  ISETP.GE.AND P4, PT, R45, UR18, PT ;  /* 0x000000122d007c0c */ /* 0x000fe2000bf86270 */
[----:B-1----:R-:W-:-:S06]  /*2c80*/  ULEA UR4, UR5, UR4, 0x18 ;  /* 0x0000000405047291 */ /* 0x002fcc000f8ec0ff */
[----:B------:R-:W-:-:S06]  /*2c90*/  LEA R33, R3, UR4, 0x2 ;  /* 0x0000000403217c11 */ /* 0x000fcc000f8e10ff */
[----:B------:R-:W1:Y:S02]  /*2ca0*/  LDS R33, [R33] ;  /* 0x0000000021217984 */ /* 0x000e640000000800 */
[-C--:B-1----:R-:W-:Y:S01]  /*2cb0*/  @!P6 FFMA R39, R2, R33.reuse, R39 ;  /* 0x000000210227e223 */ /* 0x082fe20000000027 */
[-C--:B------:R-:W-:Y:S01]  /*2cc0*/  @!P5 FFMA R37, R12, R33.reuse, R37 ;  /* 0x000000210c25d223 */ /* 0x080fe20000000025 */
[-C--:B------:R-:W-:Y:S01]  /*2cd0*/  @!P4 FFMA R36, R13, R33.reuse, R36 ;  /* 0x000000210d24c223 */ /* 0x080fe20000000024 */
[----:B------:R-:W-:-:S07]  /*2ce0*/  @!P0 FFMA R34, R21, R33, R34 ;  /* 0x0000002115228223 */ /* 0x000fce0000000022 */
.L_x_3316:
[----:B------:R-:W-:Y:S05]  /*2cf0*/  @P1 BRA `(.L_x_3317) ;  /* 0x0000000000341947 */ /* 0x000fea0003800000 */
[----:B------:R-:W1:Y:S01]  /*2d00*/  S2R R41, SR_CgaCtaId ;  /* 0x0000000000297919 */ /* 0x000e620000008800 */
[----:B------:R-:W-:Y:S02]  /*2d10*/  MOV R38, 0x400 ;  /* 0x0000040000267802 */ /* 0x000fe40000000f00 */
[----:B------:R-:W-:Y:S02]  /*2d20*/  IADD3 R33, PT, PT, R3, R46, RZ ;  /* 0x0000002e03217210 */ /* 0x000fe40007ffe0ff */
[----:B------:R-:W-:Y:S02]  /*2d30*/  ISETP.GE.AND P5, PT, R0, UR18, PT ;  /* 0x0000001200007c0c */ /* 0x000fe4000bfa6270 */
[----:B------:R-:W-:Y:S02]  /*2d40*/  ISETP.GE.AND P4, PT, R44, UR18, PT ;  /* 0x000000122c007c0c */ /* 0x000fe4000bf86270 */
[----:B------:R-:W-:Y:S02]  /*2d50*/  ISETP.GE.AND P1, PT, R45, UR18, PT ;  /* 0x000000122d007c0c */ /* 0x000fe4000bf26270 */
[----:B-1----:R-:W-:-:S04]  /*2d60*/  LEA R38, R41, R38, 0x18 ;  /* 0x0000002629267211 */ /* 0x002fc800078ec0ff */
[----:B------:R-:W-:-:S06]  /*2d70*/  LEA R33, R33, R38, 0x2 ;  /* 0x0000002621217211 */ /* 0x000fcc00078e10ff */
[----:B------:R-:W1:Y:S02]  /*2d80*/  LDS R33, [R33+0x4] ;  /* 0x0000040021217984 */ /* 0x000e640000000800 */
[-C--:B-1----:R-:W-:Y:S01]  /*2d90*/  @!P5 FFMA R35, R2, R33.reuse, R35 ;  /* 0x000000210223d223 */ /* 0x082fe20000000023 */
[-C--:B------:R-:W-:Y:S01]  /*2da0*/  @!P4 FFMA R31, R12, R33.reuse, R31 ;  /* 0x000000210c1fc223 */ /* 0x080fe2000000001f */
[-C--:B------:R-:W-:Y:S01]  /*2db0*/  @!P1 FFMA R30, R13, R33.reuse, R30 ;  /* 0x000000210d1e9223 */ /* 0x080fe2000000001e */
[----:B------:R-:W-:-:S07]  /*2dc0*/  @!P0 FFMA R28, R21, R33, R28 ;  /* 0x00000021151c8223 */ /* 0x000fce000000001c */
.L_x_3317:
[----:B------:R-:W-:Y:S05]  /*2dd0*/  @P2 BRA `(.L_x_3318) ;  /* 0x0000000000382947 */ /* 0x000fea0003800000 */
[----:B------:R-:W1:Y:S01]  /*2de0*/  S2R R38, SR_CgaCtaId ;  /* 0x0000000000267919 */ /* 0x000e620000008800 */
[----:B------:R-:W-:Y:S01]  /*2df0*/  MOV R33, 0x400 ;  /* 0x0000040000217802 */ /* 0x000fe20000000f00 */
[----:B------:R-:W-:Y:S01]  /*2e00*/  IMAD.U32 R40, RZ, RZ, UR13 ;  /* 0x0000000dff287e24 */ /* 0x000fe2000f8e00ff */
[----:B------:R-:W-:Y:S02]  /*2e10*/  ISETP.GE.AND P4, PT, R0, UR18, PT ;  /* 0x0000001200007c0c */ /* 0x000fe4000bf86270 */
[----:B------:R-:W-:Y:S02]  /*2e20*/  ISETP.GE.AND P2, PT, R44, UR18, PT ;  /* 0x000000122c007c0c */ /* 0x000fe4000bf46270 */
[----:B------:R-:W-:Y:S02]  /*2e30*/  ISETP.GE.AND P1, PT, R45, UR18, PT ;  /* 0x000000122d007c0c */ /* 0x000fe4000bf26270 */
[----:B-1----:R-:W-:Y:S02]  /*2e40*/  LEA R38, R38, R33, 0x18 ;  /* 0x0000002126267211 */ /* 0x002fe400078ec0ff */
[----:B------:R-:W-:-:S04]  /*2e50*/  LEA R33, R40, R3, 0x1 ;  /* 0x0000000328217211 */ /* 0x000fc800078e08ff */
[----:B------:R-:W-:-:S06]  /*2e60*/  LEA R33, R33, R38, 0x2 ;  /* 0x0000002621217211 */ /* 0x000fcc00078e10ff */
[----:B------:R-:W1:Y:S02]  /*2e70*/  LDS R33, [R33] ;  /* 0x0000000021217984 */ /* 0x000e640000000800 */
[-C--:B-1----:R-:W-:Y:S01]  /*2e80*/  @!P4 FFMA R29, R2, R33.reuse, R29 ;  /* 0x00000021021dc223 */ /* 0x082fe2000000001d */
[-C--:B------:R-:W-:Y:S01]  /*2e90*/  @!P2 FFMA R27, R12, R33.reuse, R27 ;  /* 0x000000210c1ba223 */ /* 0x080fe2000000001b */
[-C--:B------:R-:W-:Y:S01]  /*2ea0*/  @!P1 FFMA R26, R13, R33.reuse, R26 ;  /* 0x000000210d1a9223 */ /* 0x080fe2000000001a */
[----:B------:R-:W-:-:S07]  /*2eb0*/  @!P0 FFMA R32, R21, R33, R32 ;  /* 0x0000002115208223 */ /* 0x000fce0000000020 */
.L_x_3318:
[----:B------:R-:W-:Y:S05]  /*2ec0*/  @P3 BRA `(.L_x_3305) ;  /* 0x0000000000343947 */ /* 0x000fea0003800000 */
[----:B------:R-:W1:Y:S01]  /*2ed0*/  S2R R38, SR_CgaCtaId ;  /* 0x0000000000267919 */ /* 0x000e620000008800 */
[----:B------:R-:W-:Y:S01]  /*2ee0*/  MOV R33, 0x400 ;  /* 0x0000040000217802 */ /* 0x000fe20000000f00 */
[----:B------:R-:W-:Y:S01]  /*2ef0*/  IMAD.IADD R3, R3, 0x1, R8 ;  /* 0x0000000103037824 */ /* 0x000fe200078e0208 */
[----:B------:R-:W-:Y:S02]  /*2f00*/  ISETP.GE.AND P3, PT, R0, UR18, PT ;  /* 0x0000001200007c0c */ /* 0x000fe4000bf66270 */
[----:B------:R-:W-:Y:S02]  /*2f10*/  ISETP.GE.AND P2, PT, R44, UR18, PT ;  /* 0x000000122c007c0c */ /* 0x000fe4000bf46270 */
[----:B------:R-:W-:Y:S02]  /*2f20*/  ISETP.GE.AND P1, PT, R45, UR18, PT ;  /* 0x000000122d007c0c */ /* 0x000fe4000bf26270 */
[----:B-1----:R-:W-:-:S04]  /*2f30*/  LEA R38, R38, R33, 0x18 ;  /* 0x0000002126267211 */ /* 0x002fc800078ec0ff */
[----:B------:R-:W-:-:S06]  /*2f40*/  LEA R3, R3, R38, 0x2 ;  /* 0x0000002603037211 */ /* 0x000fcc00078e10ff */
[----:B------:R-:W1:Y:S02]  /*2f50*/  LDS R3, [R3] ;  /* 0x0000000003037984 */ /* 0x000e640000000800 */
[-C--:B-1----:R-:W-:Y:S01]  /*2f60*/  @!P3 FFMA R25, R2, R3.reuse, R25 ;  /* 0x000000030219b223 */ /* 0x082fe20000000019 */
[-C--:B------:R-:W-:Y:S01]  /*2f70*/  @!P2 FFMA R23, R12, R3.reuse, R23 ;  /* 0x000000030c17a223 */ /* 0x080fe20000000017 */
[-C--:B------:R-:W-:Y:S01]  /*2f80*/  @!P1 FFMA R24, R13, R3.reuse, R24 ;  /* 0x000000030d189223 */ /* 0x080fe20000000018 */
[----:B------:R-:W-:-:S07]  /*2f90*/  @!P0 FFMA R22, R21, R3, R22 ;  /* 0x0000000315168223 */ /* 0x000fce0000000016 */
.L_x_3305:
[----:B------:R-:W1:Y:S01]  /*2fa0*/  LDCU UR4, c[0x0][0x3d4] ;  /* 0x00007a80ff0477ac */ /* 0x000e620008000800 */
[----:B------:R-:W-:Y:S01]  /*2fb0*/  BSSY.RECONVERGENT B0, `(.L_x_3319) ;  /* 0x0000432000007945 */ /* 0x000fe20003800200 */
[----:B------:R-:W-:Y:S01]  /*2fc0*/  IADD3 R33, PT, PT, R14, R5, RZ ;  /* 0x000000050e217210 */ /* 0x000fe20007ffe0ff */
        /* <DEDUP_REMOVED lines=9> */
[C---:B------:R-:W-:Y:S01]  /*3060*/  VIADD R38, R33.reuse, UR12 ;  /* 0x0000000c21267c36 */ /* 0x040fe20008000000 */
        /* <DEDUP_REMOVED lines=24> */
[----:B0-----:R-:W-:Y:S05]  /*31f0*/  CALL.REL.NOINC `($__internal_26_$__cuda_sm3x_div_rn_noftz_f32_slowpath) ;  /* 0x0000007000687944 */ /* 0x001fea0003c00000 */
[----:B------:R-:W-:-:S07]  /*3200*/  IMAD.MOV.U32 R41, RZ, RZ, R39 ;  /* 0x000000ffff297224 */ /* 0x000fce00078e0027 */
.L_x_3326:
[----:B0-----:R-:W-:Y:S05]  /*3210*/  BSYNC.RECONVERGENT B5 ;  /* 0x0000000000057941 */ /* 0x001fea0003800200 */
.L_x_3325:
[----:B------:R1:W-:Y:S02]  /*3220*/  STS [R38+0x10], R41 ;  /* 0x0000102926007388 */ /* 0x0003e40000000800 */
.L_x_3324:
[----:B0-----:R-:W-:Y:S05]  /*3230*/  BSYNC.RECONVERGENT B4 ;  /* 0x0000000000047941 */ /* 0x001fea0003800200 */
.L_x_3323:
        /* <DEDUP_REMOVED lines=23> */
[----:B-1----:R-:W-:Y:S05]  /*33b0*/  CALL.REL.NOINC `($__internal_26_$__cuda_sm3x_div_rn_noftz_f32_slowpath) ;  /* 0x0000006c00f87944 */ /* 0x002fea0003c00000 */
.L_x_3330:
[----:B------:R-:W-:Y:S05]  /*33c0*/  BSYNC.RECONVERGENT B5 ;  /* 0x0000000000057941 */ /* 0x000fea0003800200 */
.L_x_3329:
[----:B------:R0:W-:Y:S02]  /*33d0*/  STS [R38+0x90], R39 ;  /* 0x0000902726007388 */ /* 0x0001e40000000800 */
.L_x_3328:
[----:B------:R-:W-:Y:S05]  /*33e0*/  BSYNC.RECONVERGENT B4 ;  /* 0x0000000000047941 */ /* 0x000fea0003800200 */
.L_x_3327:
        /* <DEDUP_REMOVED lines=22> */
[----:B01----:R-:W-:Y:S05]  /*3550*/  CALL.REL.NOINC `($__internal_26_$__cuda_sm3x_div_rn_noftz_f32_slowpath) ;  /* 0x0000006c00907944 */ /* 0x003fea0003c00000 */
[----:B------:R-:W-:-:S07]  /*3560*/  IMAD.MOV.U32 R37, RZ, RZ, R39 ;  /* 0x000000ffff257224 */ /* 0x000fce00078e0027 */
.L_x_3334:
[----:B------:R-:W-:Y:S05]  /*3570*/  BSYNC.RECONVERGENT B5 ;  /* 0x0000000000057941 */ /* 0x000fea0003800200 */
.L_x_3333:
[----:B------:R2:W-:Y:S02]  /*3580*/  STS [R38+0x110], R37 ;  /* 0x0001102526007388 */ /* 0x0005e40000000800 */
.L_x_3332:
[----:B------:R-:W-:Y:S05]  /*3590*/  BSYNC.RECONVERGENT B4 ;  /* 0x0000000000047941 */ /* 0x000fea0003800200 */
.L_x_3331:
        /* <DEDUP_REMOVED lines=24> */
.L_x_3337:
[----:B------:R-:W-:Y:S05]  /*3720*/  BSYNC.RECONVERGENT B5 ;  /* 0x0000000000057941 */ /* 0x000fea0003800200 */
.L_x_3336:
[----:B------:R3:W-:Y:S02]  /*3730*/  STS [R38+0x190], R37 ;  /* 0x0001902526007388 */ /* 0x0007e40000000800 */
.L_x_3335:
[----:B------:R-:W-:Y:S05]  /*3740*/  BSYNC.RECONVERGENT B4 ;  /* 0x0000000000047941 */ /* 0x000fea0003800200 */
.L_x_3322:
[----:B------:R-:W4:Y:S02]  /*3750*/  LDCU UR4, c[0x0][0x3c4] ;  /* 0x00007880ff0477ac */ /* 0x000f240008000800 */
[----:B----4-:R-:W-:-:S13]  /*3760*/  ISETP.GE.AND P0, PT, R16, UR4, PT ;  /* 0x0000000410007c0c */ /* 0x010fda000bf06270 */
        /* <DEDUP_REMOVED lines=16> */
[----:B0123--:R-:W-:-:S04]  /*3870*/  FADD R38, R0, 1 ;  /* 0x3f80000000267421 */ /* 0x00ffc80000000000 */
        /* <DEDUP_REMOVED lines=11> */
[----:B------:R-:W-:Y:S05]  /*3930*/  CALL.REL.NOINC `($__internal_26_$__cuda_sm3x_div_rn_noftz_f32_slowpath) ;  /* 0x0000006800987944 */ /* 0x000fea0003c00000 */
[----:B------:R-:W-:-:S07]  /*3940*/  IMAD.MOV.U32 R37, RZ, RZ, R39 ;  /* 0x000000ffff257224 */ /* 0x000fce00078e0027 */
.L_x_3342:
[----:B------:R-:W-:Y:S05]  /*3950*/  BSYNC.RECONVERGENT B5 ;  /* 0x0000000000057941 */ /* 0x000fea0003800200 */
.L_x_3341:
[----:B------:R4:W-:Y:S02]  /*3960*/  STS [R34+0x4], R37 ;  /* 0x0000042522007388 */ /* 0x0009e40000000800 */
.L_x_3340:
[----:B0-----:R-:W-:Y:S05]  /*3970*/  BSYNC.RECONVERGENT B4 ;  /* 0x0000000000047941 */ /* 0x001fea0003800200 */
.L_x_3339:
        /* <DEDUP_REMOVED lines=23> */
[----:B----4-:R-:W-:Y:S05]  /*3af0*/  CALL.REL.NOINC `($__internal_26_$__cuda_sm3x_div_rn_noftz_f32_slowpath) ;  /* 0x0000006800287944 */ /* 0x010fea0003c00000 */
[----:B------:R-:W-:-:S07]  /*3b00*/  MOV R35, R39 ;  /* 0x0000002700237202 */ /* 0x000fce0000000f00 */
.L_x_3346:
[----:B------:R-:W-:Y:S05]  /*3b10*/  BSYNC.RECONVERGENT B5 ;  /* 0x0000000000057941 */ /* 0x000fea0003800200 */
.L_x_3345:
[----:B------:R0:W-:Y:S02]  /*3b20*/  STS [R34+0x84], R35 ;  /* 0x0000842322007388 */ /* 0x0001e40000000800 */
.L_x_3344:
[----:B------:R-:W-:Y:S05]  /*3b30*/  BSYNC.RECONVERGENT B4 ;  /* 0x0000000000047941 */ /* 0x000fea0003800200 */
.L_x_3343:
        /* <DEDUP_REMOVED lines=16> */
[----:B------:R-:W-:-:S04]  /*3c40*/  FFMA R31, R0, R30, RZ ;  /* 0x0000001e001f7223 */ /* 0x000fc800000000ff */
[----:B------:R-:W-:-:S04]  /*3c50*/  FFMA R36, -R3, R31, R30 ;  /* 0x0000001f03247223 */ /* 0x000fc8000000011e */
[----:B------:R-:W-:Y:S01]  /*3c60*/  FFMA R31, R0, R36, R31 ;  /* 0x00000024001f7223 */ /* 0x000fe2000000001f */
[----:B0-----:R-:W-:Y:S06]  /*3c70*/  @!P0 BRA `(.L_x_3350) ;  /* 0x0000000000108947 */ /* 0x001fec0003800000 */
[----:B------:R-:W-:Y:S01]  /*3c80*/  IMAD.MOV.U32 R0, RZ, RZ, R30 ;  /* 0x000000ffff007224 */ /* 0x000fe200078e001e */
[----:B------:R-:W-:-:S07]  /*3c90*/  MOV R44, 0x3cb0 ;  /* 0x00003cb0002c7802 */ /* 0x000fce0000000f00 */
[----:B-1234-:R-:W-:Y:S05]  /*3ca0*/  CALL.REL.NOINC `($__internal_26_$__cuda_sm3x_div_rn_noftz_f32_slowpath) ;  /* 0x0000006400bc7944 */ /* 0x01efea0003c00000 */
[----:B------:R-:W-:-:S07]  /*3cb0*/  MOV R31, R39 ;  /* 0x00000027001f7202 */ /* 0x000fce0000000f00 */
.L_x_3350:
[----:B------:R-:W-:Y:S05]  /*3cc0*/  BSYNC.RECONVERGENT B5 ;  /* 0x0000000000057941 */ /* 0x000fea0003800200 */
.L_x_3349:
[----:B------:R0:W-:Y:S02]  /*3cd0*/  STS [R34+0x104], R31 ;  /* 0x0001041f22007388 */ /* 0x0001e40000000800 */
.L_x_3348:
[----:B------:R-:W-:Y:S05]  /*3ce0*/  BSYNC.RECONVERGENT B4 ;  /* 0x0000000000047941 */ /* 0x000fea0003800200 */
.L_x_3347:
        /* <DEDUP_REMOVED lines=22> */
[----:B-1234-:R-:W-:Y:S05]  /*3e50*/  CALL.REL.NOINC `($__internal_26_$__cuda_sm3x_div_rn_noftz_f32_slowpath) ;  /* 0x0000006400507944 */ /* 0x01efea0003c00000 */
[----:B------:R-:W-:-:S07]  /*3e60*/  MOV R31, R39 ;  /* 0x00000027001f7202 */ /* 0x000fce0000000f00 */
.L_x_3353:
[----:B------:R-:W-:Y:S05]  /*3e70*/  BSYNC.RECONVERGENT B5 ;  /* 0x0000000000057941 */ /* 0x000fea0003800200 */
.L_x_3352:
[----:B------:R0:W-:Y:S02]  /*3e80*/  STS [R34+0x184], R31 ;  /* 0x0001841f22007388 */ /* 0x0001e40000000800 */
.L_x_3351:
[----:B------:R-:W-:Y:S05]  /*3e90*/  BSYNC.RECONVERGENT B4 ;  /* 0x0000000000047941 */ /* 0x000fea0003800200 */
.L_x_3338:
[----:B------:R-:W5:Y:S02]  /*3ea0*/  LDCU UR4, c[0x0][0x3c4] ;  /* 0x00007880ff0477ac */ /* 0x000f640008000800 */
[----:B-----5:R-:W-:-:S13]  /*3eb0*/  ISETP.GE.AND P0, PT, R17, UR4, PT ;  /* 0x0000000411007c0c */ /* 0x020fda000bf06270 */
        /* <DEDUP_REMOVED lines=16> */
[----:B----4-:R-:W-:-:S04]  /*3fc0*/  FADD R34, R0, 1 ;  /* 0x3f80000000227421 */ /* 0x010fc80000000000 */
[----:B------:R-:W0:Y:S08]  /*3fd0*/  MUFU.RCP R0, R34 ;  /* 0x0000002200007308 */ /* 0x000e300000001000 */
[----:B------:R-:W4:Y:S01]  /*3fe0*/  FCHK P0, R29, R34 ;  /* 0x000000221d007302 */ /* 0x000f220000000000 */
[----:B0-----:R-:W-:-:S04]  /*3ff0*/  FFMA R31, -R34, R0, 1 ;  /* 0x3f800000221f7423 */ /* 0x001fc80000000100 */
        /* <DEDUP_REMOVED lines=8> */
[----:B-123--:R-:W-:Y:S05]  /*4080*/  CALL.REL.NOINC `($__internal_26_$__cuda_sm3x_div_rn_noftz_f32_slowpath) ;  /* 0x0000006000c47944 */ /* 0x00efea0003c00000 */
[----:B------:R-:W-:-:S07]  /*4090*/  MOV R31, R39 ;  /* 0x00000027001f7202 */ /* 0x000fce0000000f00 */
.L_x_3358:
[----:B------:R-:W-:Y:S05]  /*40a0*/  BSYNC.RECONVERGENT B5 ;  /* 0x0000000000057941 */ /* 0x000fea0003800200 */
.L_x_3357:
[----:B------:R0:W-:Y:S02]  /*40b0*/  STS [R28+0x10], R31 ;  /* 0x0000101f1c007388 */ /* 0x0001e40000000800 */
.L_x_3356:
[----:B------:R-:W-:Y:S05]  /*40c0*/  BSYNC.RECONVERGENT B4 ;  /* 0x0000000000047941 */ /* 0x000fea0003800200 */
.L_x_3355:
        /* <DEDUP_REMOVED lines=12> */
[----:B------:R-:W4:Y:S08]  /*4190*/  MUFU.RCP R0, R34 ;  /* 0x0000002200007308 */ /* 0x000f300000001000 */
[----:B------:R-:W5:Y:S01]  /*41a0*/  FCHK P0, R27, R34 ;  /* 0x000000221b007302 */ /* 0x000f620000000000 */
[----:B----4-:R-:W-:-:S04]  /*41b0*/  FFMA R29, -R34, R0, 1 ;  /* 0x3f800000221d7423 */ /* 0x010fc80000000100 */
[----:B------:R-:W-:-:S04]  /*41c0*/  FFMA R0, R0, R29, R0 ;  /* 0x0000001d00007223 */ /* 0x000fc80000000000 */
[----:B------:R-:W-:-:S04]  /*41d0*/  FFMA R29, R0, R27, RZ ;  /* 0x0000001b001d7223 */ /* 0x000fc800000000ff */
[----:B------:R-:W-:-:S04]  /*41e0*/  FFMA R30, -R34, R29, R27 ;  /* 0x0000001d221e7223 */ /* 0x000fc8000000011b */
[----:B------:R-:W-:Y:S01]  /*41f0*/  FFMA R29, R0, R30, R29 ;  /* 0x0000001e001d7223 */ /* 0x000fe2000000001d */
[----:B-----5:R-:W-:Y:S06]  /*4200*/  @!P0 BRA `(.L_x_3362) ;  /* 0x0000000000148947 */ /* 0x020fec0003800000 */
[----:B------:R-:W-:Y:S01]  /*4210*/  IMAD.MOV.U32 R0, RZ, RZ, R27 ;  /* 0x000000ffff007224 */ /* 0x000fe200078e001b */
[----:B------:R-:W-:Y:S02]  /*4220*/  MOV R3, R34 ;  /* 0x0000002200037202 */ /* 0x000fe40000000f00 */
[----:B------:R-:W-:-:S07]  /*4230*/  MOV R44, 0x4250 ;  /* 0x00004250002c7802 */ /* 0x000fce0000000f00 */
[----:B0123--:R-:W-:Y:S05]  /*4240*/  CALL.REL.NOINC `($__internal_26_$__cuda_sm3x_div_rn_noftz_f32_slowpath) ;  /* 0x0000006000547944 */ /* 0x00ffea0003c00000 */
[----:B------:R-:W-:-:S07]  /*4250*/  MOV R29, R39 ;  /* 0x00000027001d7202 */ /* 0x000fce0000000f00 */
.L_x_3362:
[----:B------:R-:W-:Y:S05]  /*4260*/  BSYNC.RECONVERGENT B5 ;  /* 0x0000000000057941 */ /* 0x000fea0003800200 */
.L_x_3361:
[----:B------:R4:W-:Y:S02]  /*4270*/  STS [R28+0x90], R29 ;  /* 0x0000901d1c007388 */ /* 0x0009e40000000800 */
.L_x_3360:
[----:B------:R-:W-:Y:S05]  /*4280*/  BSYNC.RECONVERGENT B4 ;  /* 0x0000000000047941 */ /* 0x000fea0003800200 */
.L_x_3359:
        /* <DEDUP_REMOVED lines=20> */
[----:B------:R-:W-:Y:S02]  /*43d0*/  MOV R0, R26 ;  /* 0x0000001a00007202 */ /* 0x000fe40000000f00 */
[----:B------:R-:W-:-:S07]  /*43e0*/  MOV R44, 0x4400 ;  /* 0x00004400002c7802 */ /* 0x000fce0000000f00 */
[----:B-1234-:R-:W-:Y:S05]  /*43f0*/  CALL.REL.NOINC `($__internal_26_$__cuda_sm3x_div_rn_noftz_f32_slowpath) ;  /* 0x0000005c00e87944 */ /* 0x01efea0003c00000 */
[----:B------:R-:W-:-:S07]  /*4400*/  MOV R27, R39 ;  /* 0x00000027001b7202 */ /* 0x000fce0000000f00 */
.L_x_3366:
[----:B------:R-:W-:Y:S05]  /*4410*/  BSYNC.RECONVERGENT B5 ;  /* 0x0000000000057941 */ /* 0x000fea0003800200 */
.L_x_3365:
[----:B------:R0:W-:Y:S02]  /*4420*/  STS [R28+0x110], R27 ;  /* 0x0001101b1c007388 */ /* 0x0001e40000000800 */
.L_x_3364:
[----:B------:R-:W-:Y:S05]  /*4430*/  BSYNC.RECONVERGENT B4 ;  /* 0x0000000000047941 */ /* 0x000fea0003800200 */
.L_x_3363:
        /* <DEDUP_REMOVED lines=22> */
[----:B-1234-:R-:W-:Y:S05]  /*45a0*/  CALL.REL.NOINC `($__internal_26_$__cuda_sm3x_div_rn_noftz_f32_slowpath) ;  /* 0x0000005c007c7944 */ /* 0x01efea0003c00000 */
[----:B------:R-:W-:-:S07]  /*45b0*/  MOV R27, R39 ;  /* 0x00000027001b7202 */ /* 0x000fce0000000f00 */
.L_x_3369:
[----:B------:R-:W-:Y:S05]  /*45c0*/  BSYNC.RECONVERGENT B5 ;  /* 0x0000000000057941 */ /* 0x000fea0003800200 */
.L_x_3368:
[----:B------:R0:W-:Y:S02]  /*45d0*/  STS [R28+0x190], R27 ;  /* 0x0001901b1c007388 */ /* 0x0001e40000000800 */
.L_x_3367:
[----:B------:R-:W-:Y:S05]  /*45e0*/  BSYNC.RECONVERGENT B4 ;  /* 0x0000000000047941 */ /* 0x000fea0003800200 */
.L_x_3354:
        /* <DEDUP_REMOVED lines=24> */
[----:B----4-:R-:W-:-:S04]  /*4770*/  FFMA R28, -R30, R27, R25 ;  /* 0x0000001b1e1c7223 */ /* 0x010fc80000000119 */
[----:B------:R-:W-:Y:S01]  /*4780*/  FFMA R27, R0, R28, R27 ;  /* 0x0000001c001b7223 */ /* 0x000fe2000000001b */
[----:B-----5:R-:W-:Y:S06]  /*4790*/  @!P0 BRA `(.L_x_3374) ;  /* 0x0000000000148947 */ /* 0x020fec0003800000 */
[----:B------:R-:W-:Y:S01]  /*47a0*/  IMAD.MOV.U32 R0, RZ, RZ, R25 ;  /* 0x000000ffff007224 */ /* 0x000fe200078e0019 */
[----:B------:R-:W-:Y:S02]  /*47b0*/  MOV R3, R30 ;  /* 0x0000001e00037202 */ /* 0x000fe40000000f00 */
[----:B------:R-:W-:-:S07]  /*47c0*/  MOV R44, 0x47e0 ;  /* 0x000047e0002c7802 */ /* 0x000fce0000000f00 */
[----:B-123--:R-:W-:Y:S05]  /*47d0*/  CALL.REL.NOINC `($__internal_26_$__cuda_sm3x_div_rn_noftz_f32_slowpath) ;  /* 0x0000005800f07944 */ /* 0x00efea0003c00000 */
[----:B------:R-:W-:-:S07]  /*47e0*/  MOV R27, R39 ;  /* 0x00000027001b7202 */ /* 0x000fce0000000f00 */
.L_x_3374:
[----:B------:R-:W-:Y:S05]  /*47f0*/  BSYNC.RECONVERGENT B5 ;  /* 0x0000000000057941 */ /* 0x000fea0003800200 */
.L_x_3373:
[----:B------:R0:W-:Y:S02]  /*4800*/  STS [R26+0x10], R27 ;  /* 0x0000101b1a007388 */ /* 0x0001e40000000800 */
.L_x_3372:
[----:B------:R-:W-:Y:S05]  /*4810*/  BSYNC.RECONVERGENT B4 ;  /* 0x0000000000047941 */ /* 0x000fea0003800200 */
.L_x_3371:
        /* <DEDUP_REMOVED lines=17> */
[----:B----4-:R-:W-:-:S04]  /*4930*/  FFMA R28, -R30, R25, R23 ;  /* 0x000000191e1c7223 */ /* 0x010fc80000000117 */
[----:B------:R-:W-:Y:S01]  /*4940*/  FFMA R25, R0, R28, R25 ;  /* 0x0000001c00197223 */ /* 0x000fe20000000019 */
[----:B0-----:R-:W-:Y:S06]  /*4950*/  @!P0 BRA `(.L_x_3378) ;  /* 0x0000000000148947 */ /* 0x001fec0003800000 */
[----:B------:R-:W-:Y:S02]  /*4960*/  MOV R0, R23 ;  /* 0x0000001700007202 */ /* 0x000fe40000000f00 */
[----:B------:R-:W-:Y:S02]  /*4970*/  MOV R3, R30 ;  /* 0x0000001e00037202 */ /* 0x000fe40000000f00 */
[----:B------:R-:W-:-:S07]  /*4980*/  MOV R44, 0x49a0 ;  /* 0x000049a0002c7802 */ /* 0x000fce0000000f00 */
[----:B-123--:R-:W-:Y:S05]  /*4990*/  CALL.REL.NOINC `($__internal_26_$__cuda_sm3x_div_rn_noftz_f32_slowpath) ;  /* 0x0000005800807944 */ /* 0x00efea0003c00000 */
[----:B------:R-:W-:-:S07]  /*49a0*/  IMAD.MOV.U32 R25, RZ, RZ, R39 ;  /* 0x000000ffff197224 */ /* 0x000fce00078e0027 */
.L_x_3378:
[----:B------:R-:W-:Y:S05]  /*49b0*/  BSYNC.RECONVERGENT B5 ;  /* 0x0000000000057941 */ /* 0x000fea0003800200 */
.L_x_3377:
[----:B------:R0:W-:Y:S02]  /*49c0*/  STS [R26+0x90], R25 ;  /* 0x000090191a007388 */ /* 0x0001e40000000800 */
.L_x_3376:
[----:B------:R-:W-:Y:S05]  /*49d0*/  BSYNC.RECONVERGENT B4 ;  /* 0x0000000000047941 */ /* 0x000fea0003800200 */
.L_x_3375:
        /* <DEDUP_REMOVED lines=21> */
[----:B------:R-:W-:-:S07]  /*4b30*/  MOV R44, 0x4b50 ;  /* 0x00004b50002c7802 */ /* 0x000fce0000000f00 */
[----:B-123--:R-:W-:Y:S05]  /*4b40*/  CALL.REL.NOINC `($__internal_26_$__cuda_sm3x_div_rn_noftz_f32_slowpath) ;  /* 0x0000005800147944 */ /* 0x00efea0003c00000 */
[----:B------:R-:W-:-:S07]  /*4b50*/  IMAD.MOV.U32 R23, RZ, RZ, R39 ;  /* 0x000000ffff177224 */ /* 0x000fce00078e0027 */
.L_x_3382:
[----:B------:R-:W-:Y:S05]  /*4b60*/  BSYNC.RECONVERGENT B5 ;  /* 0x0000000000057941 */ /* 0x000fea0003800200 */
.L_x_3381:
[----:B------:R0:W-:Y:S02]  /*4b70*/  STS [R26+0x110], R23 ;  /* 0x000110171a007388 */ /* 0x0001e40000000800 */
.L_x_3380:
[----:B------:R-:W-:Y:S05]  /*4b80*/  BSYNC.RECONVERGENT B4 ;  /* 0x0000000000047941 */ /* 0x000fea0003800200 */
.L_x_3379:
        /* <DEDUP_REMOVED lines=22> */
[----:B------:R-:W-:-:S07]  /*4cf0*/  IMAD.MOV.U32 R23, RZ, RZ, R39 ;  /* 0x000000ffff177224 */ /* 0x000fce00078e0027 */
.L_x_3384:
[----:B------:R-:W-:Y:S05]  /*4d00*/  BSYNC.RECONVERGENT B4 ;  /* 0x0000000000047941 */ /* 0x000fea0003800200 */
.L_x_3383:
[----:B------:R0:W-:Y:S01]  /*4d10*/  STS [R26+0x190], R23 ;  /* 0x000190171a007388 */ /* 0x0001e20000000800 */
[----:B------:R-:W-:Y:S05]  /*4d20*/  BRA `(.L_x_3370) ;  /* 0x0000002400687947 */ /* 0x000fea0003800000 */
.L_x_3321:
        /* <DEDUP_REMOVED lines=27> */
.L_x_3385:
        /* <DEDUP_REMOVED lines=22> */
.L_x_3386:
        /* <DEDUP_REMOVED lines=22> */
.L_x_3387:
[----:B------:R-:W-:Y:S05]  /*51a0*/  @P2 BRA `(.L_x_3370) ;  /* 0x0000002000482947 */ /* 0x000fea0003800000 */
[----:B------:R-:W4:Y:S01]  /*51b0*/  LDCU UR18, c[0x0][0x3cc] ;  /* 0x00007980ff1277ac */ /* 0x000f220008000800 */
[----:B------:R-:W5:Y:S01]  /*51c0*/  S2UR UR5, SR_CgaCtaId ;  /* 0x00000000000579c3 */ /* 0x000f620000008800 */
[C---:B------:R-:W-:Y:S01]  /*51d0*/  VIADD R3, R33.reuse, 0x40 ;  /* 0x0000004021037836 */ /* 0x040fe20000000000 */
[----:B-123--:R-:W-:Y:S01]  /*51e0*/  IADD3 R0, PT, PT, R33, 0x20, RZ ;  /* 0x0000002021007810 */ /* 0x00efe20007ffe0ff */
        /* <DEDUP_REMOVED lines=19> */
.L_x_3320:
[----:B------:R-:W1:Y:S02]  /*5320*/  LDC R3, c[0x0][0x3c4] ;  /* 0x0000f100ff037b82 */ /* 0x000e640000000800 */
[----:B-1----:R-:W-:-:S13]  /*5330*/  ISETP.GE.AND P0, PT, R4, R3, PT ;  /* 0x000000030400720c */ /* 0x002fda0003f06270 */
[----:B------:R-:W-:Y:S05]  /*5340*/  @P0 BRA `(.L_x_3388) ;  /* 0x0000000400f40947 */ /* 0x000fea0003800000 */
[----:B------:R-:W1:Y:S01]  /*5350*/  LDC R0, c[0x0][0x3cc] ;  /* 0x0000f300ff007b82 */ /* 0x000e620000000800 */
[----:B------:R-:W-:Y:S01]  /*5360*/  UMOV UR4, 0x400 ;  /* 0x0000040000047882 */ /* 0x000fe20000000000 */
[C---:B------:R-:W-:Y:S01]  /*5370*/  IADD3 R41, PT, PT, R33.reuse, 0x20, RZ ;  /* 0x0000002021297810 */ /* 0x040fe20007ffe0ff */
[C---:B------:R-:W-:Y:S01]  /*5380*/  VIADD R43, R33.reuse, 0x40 ;  /* 0x00000040212b7836 */ /* 0x040fe20000000000 */
[C---:B------:R-:W-:Y:S01]  /*5390*/  IADD3 R38, PT, PT, R33.reuse, UR12, RZ ;  /* 0x0000000c21267c10 */ /* 0x040fe2000fffe0ff */
[----:B------:R-:W-:Y:S03]  /*53a0*/  BSSY.RECONVERGENT B2, `(.L_x_3389) ;  /* 0x0000023000027945 */ /* 0x000fe60003800200 */
[----:B------:R-:W2:Y:S01]  /*53b0*/  S2UR UR5, SR_CgaCtaId ;  /* 0x00000000000579c3 */ /* 0x000ea20000008800 */
[-C--:B-1----:R-:W-:Y:S02]  /*53c0*/  ISETP.GE.AND P2, PT, R33, R0.reuse, PT ;  /* 0x000000002100720c */ /* 0x082fe40003f46270 */
[----:B------:R-:W-:-:S02]  /*53d0*/  ISETP.GE.AND P4, PT, R41, R0, PT ;  /* 0x000000002900720c */ /* 0x000fc40003f86270 */
[----:B------:R-:W-:Y:S02]  /*53e0*/  IADD3 R41, PT, PT, R33, 0x60, RZ ;  /* 0x0000006021297810 */ /* 0x000fe40007ffe0ff */
[-C--:B------:R-:W-:Y:S01]  /*53f0*/  ISETP.GE.AND P1, PT, R43, R0.reuse, PT ;  /* 0x000000002b00720c */ /* 0x080fe20003f26270 */
[----:B--2---:R-:W-:Y:S01]  /*5400*/  ULEA UR4, UR5, UR4, 0x18 ;  /* 0x0000000405047291 */ /* 0x004fe2000f8ec0ff */
[----:B------:R-:W-:-:S05]  /*5410*/  ISETP.GE.AND P0, PT, R41, R0, PT ;  /* 0x000000002900720c */ /* 0x000fca0003f06270 */
[----:B------:R-:W-:Y:S01]  /*5420*/  LEA R38, R38, UR4, 0x2 ;  /* 0x0000000426267c11 */ /* 0x000fe2000f8e10ff */
[----:B------:R-:W-:Y:S07]  /*5430*/  @P2 BRA `(.L_x_3390) ;  /* 0x0000000000642947 */ /* 0x000fee0003800000 */
        /* <DEDUP_REMOVED lines=25> */
.L_x_3390:
[----:B0-----:R-:W-:Y:S05]  /*55d0*/  BSYNC.RECONVERGENT B2 ;  /* 0x0000000000027941 */ /* 0x001fea0003800200 */
.L_x_3389:
        /* <DEDUP_REMOVED lines=27> */
.L_x_3392:
[----:B------:R-:W-:Y:S05]  /*5790*/  BSYNC.RECONVERGENT B2 ;  /* 0x0000000000027941 */ /* 0x000fea0003800200 */
.L_x_3391:
        /* <DEDUP_REMOVED lines=27> */
.L_x_3394:
[----:B------:R-:W-:Y:S05]  /*5950*/  BSYNC.RECONVERGENT B2 ;  /* 0x0000000000027941 */ /* 0x000fea0003800200 */
.L_x_3393:
[----:B------:R-:W-:Y:S04]  /*5960*/  BSSY.RECONVERGENT B2, `(.L_x_3388) ;  /* 0x000001b000027945 */ /* 0x000fe80003800200 */
[----:B------:R-:W-:Y:S05]  /*5970*/  @P0 BRA `(.L_x_3395) ;  /* 0x0000000000640947 */ /* 0x000fea0003800000 */
[----:B0-2---:R-:W-:Y:S01]  /*5980*/  FMUL R37, R34, 0.044714998453855514526 ;  /* 0x3d37271322257820 */ /* 0x005fe20000400000 */
        /* <DEDUP_REMOVED lines=24> */
.L_x_3395:
[----:B------:R-:W-:Y:S05]  /*5b10*/  BSYNC.RECONVERGENT B2 ;  /* 0x0000000000027941 */ /* 0x000fea0003800200 */
.L_x_3388:
[----:B------:R-:W-:-:S13]  /*5b20*/  ISETP.GE.AND P0, PT, R16, R3, PT ;  /* 0x000000031000720c */ /* 0x000fda0003f06270 */
[----:B------:R-:W-:Y:S05]  /*5b30*/  @P0 BRA `(.L_x_3396) ;  /* 0x0000000400f40947 */ /* 0x000fea0003800000 */
[----:B------:R-:W4:Y:S01]  /*5b40*/  LDC R0, c[0x0][0x3cc] ;  /* 0x0000f300ff007b82 */ /* 0x000f220000000800 */
[----:B------:R-:W-:Y:S01]  /*5b50*/  UMOV UR4, 0x400 ;  /* 0x0000040000047882 */ /* 0x000fe20000000000 */
[C---:B0-23--:R-:W-:Y:S01]  /*5b60*/  IADD3 R37, PT, PT, R33.reuse, 0x20, RZ ;  /* 0x0000002021257810 */ /* 0x04dfe20007ffe0ff */
[C---:B-1----:R-:W-:Y:S01]  /*5b70*/  VIADD R39, R33.reuse, 0x40 ;  /* 0x0000004021277836 */ /* 0x042fe20000000000 */
[----:B------:R-:W-:Y:S04]  /*5b80*/  BSSY.RECONVERGENT B2, `(.L_x_3397) ;  /* 0x0000024000027945 */ /* 0x000fe80003800200 */
[----:B------:R-:W0:Y:S01]  /*5b90*/  S2UR UR5, SR_CgaCtaId ;  /* 0x00000000000579c3 */ /* 0x000e220000008800 */
[C---:B----4-:R-:W-:Y:S02]  /*5ba0*/  ISETP.GE.AND P2, PT, R33.reuse, R0, PT ;  /* 0x000000002100720c */ /* 0x050fe40003f46270 */
[----:B------:R-:W-:-:S02]  /*5bb0*/  IADD3 R34, PT, PT, R33, UR17, R0 ;  /* 0x0000001121227c10 */ /* 0x000fc4000fffe000 */
[-C--:B------:R-:W-:Y:S02]  /*5bc0*/  ISETP.GE.AND P4, PT, R37, R0.reuse, PT ;  /* 0x000000002500720c */ /* 0x080fe40003f86270 */
[----:B------:R-:W-:Y:S01]  /*5bd0*/  IADD3 R37, PT, PT, R33, 0x60, RZ ;  /* 0x0000006021257810 */ /* 0x000fe20007ffe0ff */
[----:B0-----:R-:W-:Y:S01]  /*5be0*/  ULEA UR4, UR5, UR4, 0x18 ;  /* 0x0000000405047291 */ /* 0x001fe2000f8ec0ff */
[-C--:B------:R-:W-:Y:S02]  /*5bf0*/  ISETP.GE.AND P1, PT, R39, R0.reuse, PT ;  /* 0x000000002700720c */ /* 0x080fe40003f26270 */
[----:B------:R-:W-:-:S03]  /*5c00*/  ISETP.GE.AND P0, PT, R37, R0, PT ;  /* 0x000000002500720c */ /* 0x000fc60003f06270 */
[----:B------:R-:W-:Y:S01]  /*5c10*/  LEA R34, R34, UR4, 0x2 ;  /* 0x0000000422227c11 */ /* 0x000fe2000f8e10ff */
[----:B------:R-:W-:Y:S09]  /*5c20*/  @P2 BRA `(.L_x_3398) ;  /* 0x0000000000642947 */ /* 0x000ff20003800000 */
        /* <DEDUP_REMOVED lines=25> */
.L_x_3398:
[----:B------:R-:W-:Y:S05]  /*5dc0*/  BSYNC.RECONVERGENT B2 ;  /* 0x0000000000027941 */ /* 0x000fea0003800200 */
.L_x_3397:
        /* <DEDUP_REMOVED lines=27> */
.L_x_3400:
[----:B------:R-:W-:Y:S05]  /*5f80*/  BSYNC.RECONVERGENT B2 ;  /* 0x0000000000027941 */ /* 0x000fea0003800200 */
.L_x_3399:
[----:B------:R-:W-:Y:S04]  /*5f90*/  BSSY.RECONVERGENT B2, `(.L_x_3401) ;  /* 0x000001b000027945 */ /* 0x000fe80003800200 */
[----:B------:R-:W-:Y:S05]  /*5fa0*/  @P1 BRA `(.L_x_3402) ;  /* 0x0000000000641947 */ /* 0x000fea0003800000 */
[----:B-1----:R-:W-:Y:S01]  /*5fb0*/  FMUL R31, R30, 0.044714998453855514526 ;  /* 0x3d3727131e1f7820 */ /* 0x002fe20000400000 */
        /* <DEDUP_REMOVED lines=24> */
.L_x_3402:
[----:B------:R-:W-:Y:S05]  /*6140*/  BSYNC.RECONVERGENT B2 ;  /* 0x0000000000027941 */ /* 0x000fea0003800200 */
.L_x_3401:
[----:B------:R-:W-:Y:S04]  /*6150*/  BSSY.RECONVERGENT B2, `(.L_x_3396) ;  /* 0x000001b000027945 */ /* 0x000fe80003800200 */
[----:B------:R-:W-:Y:S05]  /*6160*/  @P0 BRA `(.L_x_3403) ;  /* 0x0000000000640947 */ /* 0x000fea0003800000 */
[----:B-12---:R-:W-:Y:S01]  /*6170*/  FMUL R31, R28, 0.044714998453855514526 ;  /* 0x3d3727131c1f7820 */ /* 0x006fe20000400000 */
        /* <DEDUP_REMOVED lines=24> */
.L_x_3403:
[----:B------:R-:W-:Y:S05]  /*6300*/  BSYNC.RECONVERGENT B2 ;  /* 0x0000000000027941 */ /* 0x000fea0003800200 */
.L_x_3396:
[----:B------:R-:W-:-:S13]  /*6310*/  ISETP.GE.AND P0, PT, R17, R3, PT ;  /* 0x000000031100720c */ /* 0x000fda0003f06270 */
[----:B------:R-:W-:Y:S05]  /*6320*/  @P0 BRA `(.L_x_3404) ;  /* 0x0000000400f40947 */ /* 0x000fea0003800000 */
[----:B------:R-:W4:Y:S01]  /*6330*/  LDC R0, c[0x0][0x3cc] ;  /* 0x0000f300ff007b82 */ /* 0x000f220000000800 */
[----:B------:R-:W-:Y:S01]  /*6340*/  UMOV UR4, 0x400 ;  /* 0x0000040000047882 */ /* 0x000fe20000000000 */
[C---:B-123--:R-:W-:Y:S01]  /*6350*/  IADD3 R31, PT, PT, R33.reuse, 0x20, RZ ;  /* 0x00000020211f7810 */ /* 0x04efe20007ffe0ff */
[----:B------:R-:W-:Y:S01]  /*6360*/  BSSY.RECONVERGENT B2, `(.L_x_3405) ;  /* 0x0000025000027945 */ /* 0x000fe20003800200 */
[C---:B------:R-:W-:Y:S02]  /*6370*/  IADD3 R28, PT, PT, R33.reuse, UR12, R10 ;  /* 0x0000000c211c7c10 */ /* 0x040fe4000fffe00a */
[C---:B0-----:R-:W-:Y:S02]  /*6380*/  IADD3 R35, PT, PT, R33.reuse, 0x40, RZ ;  /* 0x0000004021237810 */ /* 0x041fe40007ffe0ff */
[----:B------:R-:W0:Y:S01]  /*6390*/  S2UR UR5, SR_CgaCtaId ;  /* 0x00000000000579c3 */ /* 0x000e220000008800 */
[-C--:B----4-:R-:W-:Y:S02]  /*63a0*/  ISETP.GE.AND P2, PT, R33, R0.reuse, PT ;  /* 0x000000002100720c */ /* 0x090fe40003f46270 */
[-C--:B------:R-:W-:Y:S01]  /*63b0*/  ISETP.GE.AND P4, PT, R31, R0.reuse, PT ;  /* 0x000000001f00720c */ /* 0x080fe20003f86270 */
[----:B------:R-:W-:Y:S01]  /*63c0*/  VIADD R31, R33, 0x60 ;  /* 0x00000060211f7836 */ /* 0x000fe20000000000 */
[----:B------:R-:W-:Y:S01]  /*63d0*/  ISETP.GE.AND P1, PT, R35, R0, PT ;  /* 0x000000002300720c */ /* 0x000fe20003f26270 */
[----:B0-----:R-:W-:-:S03]  /*63e0*/  ULEA UR4, UR5, UR4, 0x18 ;  /* 0x0000000405047291 */ /* 0x001fc6000f8ec0ff */
[----:B------:R-:W-:-:S03]  /*63f0*/  ISETP.GE.AND P0, PT, R31, R0, PT ;  /* 0x000000001f00720c */ /* 0x000fc60003f06270 */
[----:B------:R-:W-:Y:S02]  /*6400*/  LEA R28, R28, UR4, 0x2 ;  /* 0x000000041c1c7c11 */ /* 0x000fe4000f8e10ff */
[----:B------:R-:W-:Y:S08]  /*6410*/  @P2 BRA `(.L_x_3406) ;  /* 0x0000000000642947 */ /* 0x000ff00003800000 */
        /* <DEDUP_REMOVED lines=25> */
.L_x_3406:
[----:B------:R-:W-:Y:S05]  /*65b0*/  BSYNC.RECONVERGENT B2 ;  /* 0x0000000000027941 */ /* 0x000fea0003800200 */
.L_x_3405:
        /* <DEDUP_REMOVED lines=27> */
.L_x_3408:
[----:B------:R-:W-:Y:S05]  /*6770*/  BSYNC.RECONVERGENT B2 ;  /* 0x0000000000027941 */ /* 0x000fea0003800200 */
.L_x_3407:
[----:B------:R-:W-:Y:S04]  /*6780*/  BSSY.RECONVERGENT B2, `(.L_x_3409) ;  /* 0x000001b000027945 */ /* 0x000fe80003800200 */
[----:B------:R-:W-:Y:S05]  /*6790*/  @P1 BRA `(.L_x_3410) ;  /* 0x0000000000641947 */ /* 0x000fea0003800000 */
[----:B-1----:R-:W-:Y:S01]  /*67a0*/  FMUL R27, R26, 0.044714998453855514526 ;  /* 0x3d3727131a1b7820 */ /* 0x002fe20000400000 */
        /* <DEDUP_REMOVED lines=24> */
.L_x_3410:
[----:B------:R-:W-:Y:S05]  /*6930*/  BSYNC.RECONVERGENT B2 ;  /* 0x0000000000027941 */ /* 0x000fea0003800200 */
.L_x_3409:
[----:B------:R-:W-:Y:S04]  /*6940*/  BSSY.RECONVERGENT B2, `(.L_x_3404) ;  /* 0x000001b000027945 */ /* 0x000fe80003800200 */
[----:B------:R-:W-:Y:S05]  /*6950*/  @P0 BRA `(.L_x_3411) ;  /* 0x0000000000640947 */ /* 0x000fea0003800000 */
[----:B-12---:R-:W-:Y:S01]  /*6960*/  FMUL R27, R32, 0.044714998453855514526 ;  /* 0x3d372713201b7820 */ /* 0x006fe20000400000 */
        /* <DEDUP_REMOVED lines=24> */
.L_x_3411:
[----:B------:R-:W-:Y:S05]  /*6af0*/  BSYNC.RECONVERGENT B2 ;  /* 0x0000000000027941 */ /* 0x000fea0003800200 */
.L_x_3404:
[----:B------:R-:W-:-:S13]  /*6b00*/  ISETP.GE.AND P0, PT, R18, R3, PT ;  /* 0x000000031200720c */ /* 0x000fda0003f06270 */
[----:B------:R-:W-:Y:S05]  /*6b10*/  @P0 BRA `(.L_x_3370) ;  /* 0x0000000400ec0947 */ /* 0x000fea0003800000 */
[----:B------:R-:W4:Y:S01]  /*6b20*/  LDC R0, c[0x0][0x3cc] ;  /* 0x0000f300ff007b82 */ /* 0x000f220000000800 */
[C---:B------:R-:W-:Y:S01]  /*6b30*/  VIADD R3, R33.reuse, 0x20 ;  /* 0x0000002021037836 */ /* 0x040fe20000000000 */
[----:B------:R-:W-:Y:S01]  /*6b40*/  UMOV UR4, 0x400 ;  /* 0x0000040000047882 */ /* 0x000fe20000000000 */
[C---:B-123--:R-:W-:Y:S01]  /*6b50*/  IADD3 R27, PT, PT, R33.reuse, 0x40, RZ ;  /* 0x00000040211b7810 */ /* 0x04efe20007ffe0ff */
[----:B------:R-:W-:Y:S04]  /*6b60*/  BSSY.RECONVERGENT B2, `(.L_x_3412) ;  /* 0x0000024000027945 */ /* 0x000fe80003800200 */
[----:B------:R-:W1:Y:S01]  /*6b70*/  S2UR UR5, SR_CgaCtaId ;  /* 0x00000000000579c3 */ /* 0x000e620000008800 */
[-C--:B----4-:R-:W-:Y:S02]  /*6b80*/  ISETP.GE.AND P2, PT, R33, R0.reuse, PT ;  /* 0x000000002100720c */ /* 0x090fe40003f46270 */
        /* <DEDUP_REMOVED lines=33> */
.L_x_3413:
[----:B0-----:R-:W-:Y:S05]  /*6da0*/  BSYNC.RECONVERGENT B2 ;  /* 0x0000000000027941 */ /* 0x001fea0003800200 */
.L_x_3412:
        /* <DEDUP_REMOVED lines=27> */
.L_x_3415:
[----:B------:R-:W-:Y:S05]  /*6f60*/  BSYNC.RECONVERGENT B2 ;  /* 0x0000000000027941 */ /* 0x000fea0003800200 */
.L_x_3414:
        /* <DEDUP_REMOVED lines=27> */
.L_x_3417:
[----:B------:R-:W-:Y:S05]  /*7120*/  BSYNC.RECONVERGENT B2 ;  /* 0x0000000000027941 */ /* 0x000fea0003800200 */
.L_x_3416:
        /* <DEDUP_REMOVED lines=26> */
.L_x_3370:
[----:B0-----:R-:W-:Y:S05]  /*72d0*/  BSYNC.RECONVERGENT B0 ;  /* 0x0000000000007941 */ /* 0x001fea0003800200 */
.L_x_3319:
[----:B------:R-:W1:Y:S01]  /*72e0*/  LDCU UR4, c[0x0][0x3cc] ;  /* 0x00007980ff0477ac */ /* 0x000e620008000800 */
[----:B------:R-:W-:Y:S01]  /*72f0*/  IADD3 R5, PT, PT, R5, 0x400, RZ ;  /* 0x0000040005057810 */ /* 0x000fe20007ffe0ff */
[----:B-123--:R-:W-:-:S05]  /*7300*/  IMAD.U32 R0, RZ, RZ, UR4 ;  /* 0x00000004ff007e24 */ /* 0x00efca000f8e00ff */
[----:B------:R-:W-:-:S13]  /*7310*/  ISETP.GE.AND P0, PT, R5, R0, PT ;  /* 0x000000000500720c */ /* 0x000fda0003f06270 */
[----:B------:R-:W-:Y:S05]  /*7320*/  @!P0 BRA `(.L_x_3418) ;  /* 0xffffffac00488947 */ /* 0x000fea000383ffff */
.L_x_3304:
[----:B0-----:R-:W-:Y:S05]  /*7330*/  BSYNC.RECONVERGENT B1 ;  /* 0x0000000000017941 */ /* 0x001fea0003800200 */
.L_x_3303:
        /* <DEDUP_REMOVED lines=8> */
[----:B------:R-:W0:Y:S01]  /*73c0*/  LDC.64 R32, c[0x0][0x3b0] ;  /* 0x0000ec00ff207b82 */ /* 0x000e220000000a00 */
[----:B------:R-:W-:-:S05]  /*73d0*/  ISETP.GE.AND P4, PT, R18, R3, PT ;  /* 0x000000031200720c */ /* 0x000fca0003f86270 */
[C---:B-1----:R-:W-:Y:S01]  /*73e0*/  @!P3 IMAD.WIDE R30, R4.reuse, 0x4, R22 ;  /* 0x00000004041eb825 */ /* 0x042fe200078e0216 */
[----:B------:R-:W4:Y:S01]  /*73f0*/  @!P3 LDG.E.CONSTANT R2, desc[UR6][R6.64+0x8] ;  /* 0x000008060602b981 */ /* 0x000f22000c1e9900 */
[----:B------:R-:W4:Y:S02]  /*7400*/  @!P3 LDC R24, c[0x0][0x3d0] ;  /* 0x0000f400ff18bb82 */ /* 0x000f240000000800 */
[C---:B--2---:R-:W-:Y:S01]  /*7410*/  @!P1 IMAD.WIDE R8, R4.reuse, 0x4, R8 ;  /* 0x0000000404089825 */ /* 0x044fe200078e0208 */
[----:B------:R-:W2:Y:S04]  /*7420*/  @!P1 LDG.E.CONSTANT R21, desc[UR6][R6.64] ;  /* 0x0000000606159981 */ /* 0x000ea8000c1e9900 */
[----:B------:R-:W4:Y:S01]  /*7430*/  @!P3 LDG.E.CONSTANT R31, desc[UR6][R30.64+0x8] ;  /* 0x000008061e1fb981 */ /* 0x000f22000c1e9900 */
[C---:B---3--:R-:W-:Y:S01]  /*7440*/  @!P2 IMAD.WIDE R12, R4.reuse, 0x4, R10 ;  /* 0x00000004040ca825 */ /* 0x048fe200078e020a */
[----:B------:R-:W2:Y:S02]  /*7450*/  @!P1 LDC R3, c[0x0][0x3d0] ;  /* 0x0000f400ff039b82 */ /* 0x000ea40000000800 */
[----:B------:R-:W2:Y:S01]  /*7460*/  @!P1 LDG.E.CONSTANT R8, desc[UR6][R8.64] ;  /* 0x0000000608089981 */ /* 0x000ea2000c1e9900 */
[----:B0-----:R-:W-:-:S03]  /*7470*/  @!P4 IMAD.WIDE R34, R4, 0x4, R32 ;  /* 0x000000040422c825 */ /* 0x001fc600078e0220 */
[----:B------:R-:W3:Y:S02]  /*7480*/  @!P2 LDG.E.CONSTANT R39, desc[UR6][R6.64+0x4] ;  /* 0x000004060627a981 */ /* 0x000ee4000c1e9900 */
[----:B------:R-:W3:Y:S02]  /*7490*/  @!P2 LDC R5, c[0x0][0x3d0] ;  /* 0x0000f400ff05ab82 */ /* 0x000ee40000000800 */
[----:B------:R2:W3:Y:S04]  /*74a0*/  @!P4 LDG.E.CONSTANT R41, desc[UR6][R6.64+0xc] ;  /* 0x00000c060629c981 */ /* 0x0004e8000c1e9900 */
[----:B------:R-:W3:Y:S02]  /*74b0*/  @!P2 LDG.E.CONSTANT R12, desc[UR6][R12.64+0x4] ;  /* 0x000004060c0ca981 */ /* 0x000ee4000c1e9900 */
[----:B------:R-:W0:Y:S02]  /*74c0*/  @!P4 LDC R29, c[0x0][0x3d0] ;  /* 0x0000f400ff1dcb82 */ /* 0x000e240000000800 */
[----:B------:R-:W0:Y:S06]  /*74d0*/  @!P4 LDG.E.CONSTANT R34, desc[UR6][R34.64+0xc] ;  /* 0x00000c062222c981 */ /* 0x000e2c000c1e9900 */
[----:B------:R-:W1:Y:S08]  /*74e0*/  @!P1 LDC.64 R10, c[0x0][0x3a0] ;  /* 0x0000e800ff0a9b82 */ /* 0x000e700000000a00 */
[----:B------:R-:W0:Y:S08]  /*74f0*/  @!P2 LDC.64 R22, c[0x0][0x3a0] ;  /* 0x0000e800ff16ab82 */ /* 0x000e300000000a00 */
[----:B------:R-:W1:Y:S08]  /*7500*/  @!P3 LDC.64 R32, c[0x0][0x3a0] ;  /* 0x0000e800ff20bb82 */ /* 0x000e700000000a00 */
[----:B------:R-:W0:Y:S01]  /*7510*/  @!P4 LDC.64 R36, c[0x0][0x3a0] ;  /* 0x0000e800ff24cb82 */ /* 0x000e220000000a00 */
[----:B----4-:R-:W-:-:S07]  /*7520*/  @!P3 IMAD R31, R2, R24, R31 ;  /* 0x00000018021fb224 */ /* 0x010fce00078e021f */
[----:B------:R-:W4:Y:S01]  /*7530*/  LDC R24, c[0x0][0x3c8] ;  /* 0x0000f200ff187b82 */ /* 0x000f220000000800 */
[----:B--2---:R-:W-:-:S04]  /*7540*/  @!P1 IMAD R7, R21, R3, R8 ;  /* 0x0000000315079224 */ /* 0x004fc800078e0208 */
[----:B-1----:R-:W-:-:S04]  /*7550*/  @!P1 IMAD.WIDE R6, R7, 0x4, R10 ;  /* 0x0000000407069825 */ /* 0x002fc800078e020a */
[----:B------:R-:W-:Y:S01]  /*7560*/  @!P3 IMAD.WIDE R10, R31, 0x4, R32 ;  /* 0x000000041f0ab825 */ /* 0x000fe200078e0220 */
[----:B------:R-:W5:Y:S01]  /*7570*/  @!P1 LDG.E.CONSTANT R25, desc[UR6][R6.64] ;  /* 0x0000000606199981 */ /* 0x000f62000c1e9900 */
[----:B------:R-:W1:Y:S02]  /*7580*/  LDC.64 R30, c[0x0][0x3b8] ;  /* 0x0000ee00ff1e7b82 */ /* 0x000e640000000a00 */
[----:B---3--:R-:W-:Y:S01]  /*7590*/  @!P2 IMAD R9, R39, R5, R12 ;  /* 0x000000052709a224 */ /* 0x008fe200078e020c */
[----:B------:R2:W5:Y:S01]  /*75a0*/  @!P3 LDG.E.CONSTANT R27, desc[UR6][R10.64] ;  /* 0x000000060a1bb981 */ /* 0x000562000c1e9900 */
[----:B0-----:R-:W-:Y:S02]  /*75b0*/  @!P4 IMAD R13, R41, R29, R34 ;  /* 0x0000001d290dc224 */ /* 0x001fe400078e0222 */
[----:B------:R-:W-:Y:S01]  /*75c0*/  @!P2 IMAD.WIDE R8, R9, 0x4, R22 ;  /* 0x000000040908a825 */ /* 0x000fe200078e0216 */
[----:B------:R-:W0:Y:S01]  /*75d0*/  @!P2 S2R R32, SR_CgaCtaId ;  /* 0x000000000020a919 */ /* 0x000e220000008800 */
[----:B------:R-:W3:Y:S02]  /*75e0*/  LDC.64 R22, c[0x0][0x3b8] ;  /* 0x0000ee00ff167b82 */ /* 0x000ee40000000a00 */
[----:B------:R-:W-:Y:S01]  /*75f0*/  @!P4 IMAD.WIDE R12, R13, 0x4, R36 ;  /* 0x000000040d0cc825 */ /* 0x000fe200078e0224 */
[----:B------:R4:W5:Y:S04]  /*7600*/  @!P2 LDG.E.CONSTANT R26, desc[UR6][R8.64] ;  /* 0x00000006081aa981 */ /* 0x000968000c1e9900 */
[----:B------:R1:W5:Y:S01]  /*7610*/  @!P4 LDG.E.CONSTANT R28, desc[UR6][R12.64] ;  /* 0x000000060c1cc981 */ /* 0x000362000c1e9900 */
[----:B--2---:R-:W2:Y:S01]  /*7620*/  LDC.64 R10, c[0x0][0x3b8] ;  /* 0x0000ee00ff0a7b82 */ /* 0x004ea20000000a00 */
[----:B------:R-:W0:Y:S01]  /*7630*/  @!P3 S2R R34, SR_CgaCtaId ;  /* 0x000000000022b919 */ /* 0x000e220000008800 */
[----:B----4-:R-:W4:Y:S06]  /*7640*/  @!P1 S2R R8, SR_CgaCtaId ;  /* 0x0000000000089919 */ /* 0x010f2c0000008800 */
[----:B-1----:R-:W1:Y:S01]  /*7650*/  LDC.64 R12, c[0x0][0x3b8] ;  /* 0x0000ee00ff0c7b82 */ /* 0x002e620000000a00 */
[----:B------:R-:W0:Y:S01]  /*7660*/  @!P4 S2R R33, SR_CgaCtaId ;  /* 0x000000000021c919 */ /* 0x000e220000008800 */
[----:B------:R-:W-:-:S02]  /*7670*/  ISETP.GE.AND P0, PT, R15, R24, PT ;  /* 0x000000180f00720c */ /* 0x000fc40003f06270 */
[C---:B------:R-:W-:Y:S02]  /*7680*/  IADD3 R5, PT, PT, R0.reuse, 0x1, RZ ;  /* 0x0000000100057810 */ /* 0x040fe40007ffe0ff */
[----:B------:R-:W-:Y:S01]  /*7690*/  MOV R36, UR12 ;  /* 0x0000000c00247c02 */ /* 0x000fe20008000f00 */
[----:B------:R-:W-:Y:S01]  /*76a0*/  @!P2 VIADD R3, R0, UR17 ;  /* 0x000000110003ac36 */ /* 0x000fe20008000000 */
[----:B------:R-:W-:Y:S02]  /*76b0*/  @!P2 MOV R7, 0x400 ;  /* 0x000004000007a802 */ /* 0x000fe40000000f00 */
[----:B------:R-:W-:Y:S01]  /*76c0*/  @!P3 MOV R9, 0x400 ;  /* 0x000004000009b802 */ /* 0x000fe20000000f00 */
[C---:B------:R-:W-:Y:S01]  /*76d0*/  @!P4 IMAD R6, R5.reuse, 0x3, R36 ;  /* 0x000000030506c824 */ /* 0x040fe200078e0224 */
[----:B------:R-:W-:-:S03]  /*76e0*/  @!P3 LEA R5, R5, UR12, 0x1 ;  /* 0x0000000c0505bc11 */ /* 0x000fc6000f8e08ff */
[----:B------:R-:W-:Y:S05]  /*76f0*/  @P0 EXIT ;  /* 0x000000000000094d */ /* 0x000fea0003800000 */
[----:B------:R-:W3:Y:S01]  /*7700*/  LDCU.64 UR4, c[0x0][0x390] ;  /* 0x00007200ff0477ac */ /* 0x000ee20008000a00 */
[----:B------:R-:W-:Y:S01]  /*7710*/  @!P1 MOV R29, 0x400 ;  /* 0x00000400001d9802 */ /* 0x000fe20000000f00 */
[-C--:B------:R-:W-:Y:S01]  /*7720*/  @!P2 IMAD R39, R39, R24.reuse, RZ ;  /* 0x000000182727a224 */ /* 0x080fe200078e02ff */
[----:B------:R-:W-:Y:S01]  /*7730*/  @!P4 MOV R36, 0x400 ;  /* 0x000004000024c802 */ /* 0x000fe20000000f00 */
[-C--:B------:R-:W-:Y:S01]  /*7740*/  @!P1 IMAD R21, R21, R24.reuse, RZ ;  /* 0x0000001815159224 */ /* 0x080fe200078e02ff */
[----:B0-----:R-:W-:Y:S01]  /*7750*/  @!P2 LEA R32, R32, R7, 0x18 ;  /* 0x000000072020a211 */ /* 0x001fe200078ec0ff */
[----:B------:R-:W-:Y:S01]  /*7760*/  @!P4 IMAD R41, R41, R24, RZ ;  /* 0x000000182929c224 */ /* 0x000fe200078e02ff */
[----:B----4-:R-:W-:Y:S02]  /*7770*/  @!P1 LEA R29, R8, R29, 0x18 ;  /* 0x0000001d081d9211 */ /* 0x010fe400078ec0ff */
[----:B------:R-:W-:Y:S01]  /*7780*/  @!P4 LEA R43, R33, R36, 0x18 ;  /* 0x00000024212bc211 */ /* 0x000fe200078ec0ff */
[----:B-1----:R-:W-:Y:S01]  /*7790*/  @!P4 IMAD.WIDE R12, R41, 0x2, R12 ;  /* 0x00000002290cc825 */ /* 0x002fe200078e020c */
[----:B------:R-:W-:-:S02]  /*77a0*/  @!P2 LEA R33, R3, R32, 0x2 ;  /* 0x000000200321a211 */ /* 0x000fc400078e10ff */
[----:B------:R-:W-:Y:S01]  /*77b0*/  @!P3 LEA R34, R34, R9, 0x18 ;  /* 0x000000092222b211 */ /* 0x000fe200078ec0ff */
[----:B------:R-:W-:Y:S01]  /*77c0*/  @!P4 IMAD R37, R6, 0x4, R43 ;  /* 0x000000040625c824 */ /* 0x000fe200078e022b */
[----:B------:R-:W-:Y:S01]  /*77d0*/  @!P1 LEA R3, R24, R29, 0x4 ;  /* 0x0000001d18039211 */ /* 0x000fe200078e20ff */
[----:B------:R-:W-:Y:S01]  /*77e0*/  @!P2 IMAD.WIDE R8, R39, 0x2, R30 ;  /* 0x000000022708a825 */ /* 0x000fe200078e021e */
[----:B------:R-:W-:Y:S01]  /*77f0*/  LOP3.LUT R29, RZ, R14, RZ, 0x33, !PT ;  /* 0x0000000eff1d7212 */ /* 0x000fe200078e33ff */
[----:B---3--:R-:W-:Y:S01]  /*7800*/  UIADD3 UR4, UP0, UPT, UR4, 0x80, URZ ;  /* 0x0000008004047890 */ /* 0x008fe2000ff1e0ff */
[----:B------:R-:W-:Y:S01]  /*7810*/  @!P3 LEA R35, R5, R34, 0x2 ;  /* 0x000000220523b211 */ /* 0x000fe200078e10ff */
[----:B------:R-:W-:Y:S01]  /*7820*/  @!P3 IMAD R5, R2, R24, RZ ;  /* 0x000000180205b224 */ /* 0x000fe200078e02ff */
[----:B------:R-:W-:Y:S01]  /*7830*/  IADD3 R29, PT, PT, R29, R0, RZ ;  /* 0x000000001d1d7210 */ /* 0x000fe20007ffe0ff */
[C---:B------:R-:W-:Y:S01]  /*7840*/  IMAD R36, R14.reuse, 0x4, R37 ;  /* 0x000000040e247824 */ /* 0x040fe200078e0225 */
[C---:B------:R-:W-:Y:S01]  /*7850*/  LEA R32, R14.reuse, R33, 0x2 ;  /* 0x000000210e207211 */ /* 0x040fe200078e10ff */
[----:B------:R-:W-:Y:S01]  /*7860*/  @!P1 IMAD.WIDE R6, R21, 0x2, R22 ;  /* 0x0000000215069825 */ /* 0x000fe200078e0216 */
[----:B------:R-:W-:Y:S01]  /*7870*/  LEA R34, R14, R35, 0x2 ;  /* 0x000000230e227211 */ /* 0x000fe200078e10ff */
[----:B------:R-:W-:Y:S01]  /*7880*/  UIADD3.X UR5, UPT, UPT, URZ, UR5, URZ, UP0, !UPT ;  /* 0x00000005ff057290 */ /* 0x000fe200087fe4ff */
[----:B------:R-:W-:Y:S01]  /*7890*/  IADD3 R31, PT, PT, R3, 0x110, RZ ;  /* 0x00000110031f7810 */ /* 0x000fe20007ffe0ff */
[----:B--2---:R-:W-:Y:S01]  /*78a0*/  @!P3 IMAD.WIDE R10, R5, 0x2, R10 ;  /* 0x00000002050ab825 */ /* 0x004fe200078e020a */
[----:B------:R-:W-:-:S02]  /*78b0*/  IADD3 R35, PT, PT, R35, 0x110, RZ ;  /* 0x0000011023237810 */ /* 0x000fc40007ffe0ff */
[----:B------:R-:W-:Y:S01]  /*78c0*/  IADD3 R37, PT, PT, R37, 0x110, RZ ;  /* 0x0000011025257810 */ /* 0x000fe20007ffe0ff */
[C---:B------:R-:W-:Y:S01]  /*78d0*/  IMAD R30, R14.reuse, 0x4, R3 ;  /* 0x000000040e1e7824 */ /* 0x040fe200078e0203 */
[C---:B------:R-:W-:Y:S01]  /*78e0*/  LOP3.LUT R38, R14.reuse, 0x20, RZ, 0xfc, !PT ;  /* 0x000000200e267812 */ /* 0x040fe200078efcff */
[----:B------:R-:W-:Y:S01]  /*78f0*/  VIADD R33, R33, 0x104 ;  /* 0x0000010421217836 */ /* 0x000fe20000000000 */
[C---:B------:R-:W-:Y:S02]  /*7900*/  LOP3.LUT R39, R14.reuse, 0x40, RZ, 0xfc, !PT ;  /* 0x000000400e277812 */ /* 0x040fe400078efcff */
[----:B------:R-:W-:Y:S02]  /*7910*/  LOP3.LUT R40, R14, 0x60, RZ, 0xfc, !PT ;  /* 0x000000600e287812 */ /* 0x000fe400078efcff */
[----:B------:R-:W-:-:S07]  /*7920*/  LOP3.LUT R80, R29, 0x60, RZ, 0xc0, !PT ;  /* 0x000000601d507812 */ /* 0x000fce00078ec0ff */
.L_x_3438:
[----:B0-----:R-:W0:Y:S01]  /*7930*/  LDC R49, c[0x0][0x3cc] ;  /* 0x0000f300ff317b82 */ /* 0x001e220000000800 */
[----:B------:R-:W-:Y:S01]  /*7940*/  BSSY.RECONVERGENT B0, `(.L_x_3419) ;  /* 0x000019f000007945 */ /* 0x000fe20003800200 */
[----:B------:R-:W-:Y:S02]  /*7950*/  MOV R21, RZ ;  /* 0x000000ff00157202 */ /* 0x000fe40000000f00 */
[----:B------:R-:W-:Y:S01]  /*7960*/  CS2R R22, SRZ ;  /* 0x0000000000167805 */ /* 0x000fe2000001ff00 */
[----:B------:R-:W-:Y:S01]  /*7970*/  IMAD.MOV.U32 R24, RZ, RZ, RZ ;  /* 0x000000ffff187224 */ /* 0x000fe200078e00ff */
[----:B0-----:R-:W-:-:S13]  /*7980*/  ISETP.GE.AND P0, PT, R14, R49, PT ;  /* 0x000000310e00720c */ /* 0x001fda0003f06270 */
[----:B------:R-:W-:Y:S05]  /*7990*/  @P0 BRA `(.L_x_3420) ;  /* 0x0000001800640947 */ /* 0x000fea0003800000 */
[----:B------:R-:W-:Y:S01]  /*79a0*/  ISETP.NE.AND P0, PT, R80, 0x60, PT ;  /* 0x000000605000780c */ /* 0x000fe20003f05270 */
[----:B------:R-:W-:Y:S01]  /*79b0*/  IMAD R2, R15, R49, RZ ;  /* 0x000000310f027224 */ /* 0x000fe200078e02ff */
[----:B------:R-:W-:Y:S01]  /*79c0*/  BSSY.RECONVERGENT B1, `(.L_x_3421) ;  /* 0x0000039000017945 */ /* 0x000fe20003800200 */
[----:B------:R-:W-:Y:S01]  /*79d0*/  HFMA2 R21, -RZ, RZ, 0, 0 ;  /* 0x00000000ff157431 */ /* 0x000fe200000001ff */
[----:B------:R-:W-:Y:S02]  /*79e0*/  MOV R0, R14 ;  /* 0x0000000e00007202 */ /* 0x000fe40000000f00 */
[----:B------:R-:W-:-:S04]  /*79f0*/  IADD3 R41, P1, PT, R2, R19, RZ ;  /* 0x0000001302297210 */ /* 0x000fc80007f3e0ff */
[----:B------:R-:W-:-:S03]  /*7a00*/  LEA.HI.X.SX32 R45, R2, R20, 0x1, P1 ;  /* 0x00000014022d7211 */ /* 0x000fc600008f0eff */
[----:B------:R-:W-:Y:S06]  /*7a10*/  @!P0 BRA `(.L_x_3422) ;  /* 0x0000000000cc8947 */ /* 0x000fec0003800000 */
[----:B------:R-:W0:Y:S01]  /*7a20*/  LDCU.64 UR8, c[0x0][0x390] ;  /* 0x00007200ff0877ac */ /* 0x000e220008000a00 */
[----:B------:R-:W-:-:S05]  /*7a30*/  IADD3 R0, P0, PT, R14, R41, RZ ;  /* 0x000000290e007210 */ /* 0x000fca0007f1e0ff */
[----:B------:R-:W-:Y:S01]  /*7a40*/  IMAD.X R3, RZ, RZ, R45, P0 ;  /* 0x000000ffff037224 */ /* 0x000fe200000e062d */
[C---:B0-----:R-:W-:Y:S01]  /*7a50*/  LEA R42, P0, R0.reuse, UR8, 0x1 ;  /* 0x00000008002a7c11 */ /* 0x041fe2000f8008ff */
[----:B------:R-:W0:Y:S03]  /*7a60*/  LDCU UR8, c[0x0][0x3c4] ;  /* 0x00007880ff0877ac */ /* 0x000e260008000800 */
[----:B------:R-:W-:-:S05]  /*7a70*/  LEA.HI.X R43, R0, UR9, R3, 0x1, P0 ;  /* 0x00000009002b7c11 */ /* 0x000fca00080f0c03 */
[----:B------:R-:W2:Y:S01]  /*7a80*/  LDG.E.U16.CONSTANT R5, desc[UR6][R42.64] ;  /* 0x000000062a057981 */ /* 0x000ea2000c1e9500 */
[----:B------:R-:W-:Y:S02]  /*7a90*/  ISETP.NE.AND P0, PT, R80, RZ, PT ;  /* 0x000000ff5000720c */ /* 0x000fe40003f05270 */
[----:B------:R-:W-:Y:S02]  /*7aa0*/  CS2R R22, SRZ ;  /* 0x0000000000167805 */ /* 0x000fe4000001ff00 */
[----:B------:R-:W-:Y:S01]  /*7ab0*/  MOV R24, RZ ;  /* 0x000000ff00187202 */ /* 0x000fe20000000f00 */
[----:B------:R-:W-:Y:S01]  /*7ac0*/  IMAD.MOV.U32 R21, RZ, RZ, RZ ;  /* 0x000000ffff157224 */ /* 0x000fe200078e00ff */
[----:B0-----:R-:W-:Y:S02]  /*7ad0*/  ISETP.GE.AND P2, PT, R16, UR8, PT ;  /* 0x0000000810007c0c */ /* 0x001fe4000bf46270 */
[----:B------:R-:W-:Y:S02]  /*7ae0*/  ISETP.GE.AND P1, PT, R4, UR8, PT ;  /* 0x0000000804007c0c */ /* 0x000fe4000bf26270 */
[----:B------:R-:W-:-:S02]  /*7af0*/  ISETP.GE.AND P3, PT, R17, UR8, PT ;  /* 0x0000000811007c0c */ /* 0x000fc4000bf66270 */
[----:B------:R-:W-:-:S07]  /*7b00*/  ISETP.GE.AND P4, PT, R18, UR8, PT ;  /* 0x0000000812007c0c */ /* 0x000fce000bf86270 */
        /* <DEDUP_REMOVED lines=17> */
[----:B--2---:R-:W-:Y:S01]  /*7c20*/  SHF.L.U32 R47, R0, 0x10, RZ ;  /* 0x00000010002f7819 */ /* 0x004fe200000006ff */
[----:B------:R-:W-:-:S04]  /*7c30*/  IMAD.MOV.U32 R0, RZ, RZ, R39 ;  /* 0x000000ffff007224 */ /* 0x000fc800078e0027 */
[C---:B0-----:R-:W-:Y:S01]  /*7c40*/  @!P1 FFMA R24, R47.reuse, R3, R24 ;  /* 0x000000032f189223 */ /* 0x041fe20000000018 */
[C---:B-1----:R-:W-:Y:S01]  /*7c50*/  @!P2 FFMA R23, R47.reuse, R2, R23 ;  /* 0x000000022f17a223 */ /* 0x042fe20000000017 */
[C---:B---3--:R-:W-:Y:S01]  /*7c60*/  @!P3 FFMA R22, R47.reuse, R5, R22 ;  /* 0x000000052f16b223 */ /* 0x048fe20000000016 */
[----:B----4-:R-:W-:Y:S01]  /*7c70*/  @!P4 FFMA R21, R47, R44, R21 ;  /* 0x0000002c2f15c223 */ /* 0x010fe20000000015 */
[----:B------:R-:W-:Y:S06]  /*7c80*/  @!P0 BRA `(.L_x_3422) ;  /* 0x0000000000308947 */ /* 0x000fec0003800000 */
[----:B------:R-:W2:Y:S01]  /*7c90*/  LDG.E.U16.CONSTANT R42, desc[UR6][R42.64+0x80] ;  /* 0x000080062a2a7981 */ /* 0x000ea2000c1e9500 */
[----:B------:R-:W-:Y:S01]  /*7ca0*/  MOV R0, R40 ;  /* 0x0000002800007202 */ /* 0x000fe20000000f00 */
[----:B------:R-:W-:Y:S02]  /*7cb0*/  @!P4 IMAD.MOV.U32 R0, RZ, RZ, R40 ;  /* 0x000000ffff00c224 */ /* 0x000fe400078e0028 */
        /* <DEDUP_REMOVED lines=8> */
[----:B----4-:R-:W-:-:S07]  /*7d40*/  @!P4 FFMA R21, R47, R44, R21 ;  /* 0x0000002c2f15c223 */ /* 0x010fce0000000015 */
.L_x_3422:
[----:B------:R-:W-:Y:S05]  /*7d50*/  BSYNC.RECONVERGENT B1 ;  /* 0x0000000000017941 */ /* 0x000fea0003800200 */
.L_x_3421:
[----:B------:R-:W-:-:S13]  /*7d60*/  ISETP.GE.U32.AND P0, PT, R29, 0x60, PT ;  /* 0x000000601d00780c */ /* 0x000fda0003f06070 */
[----:B------:R-:W-:Y:S05]  /*7d70*/  @!P0 BRA `(.L_x_3420) ;  /* 0x00000014006c8947 */ /* 0x000fea0003800000 */
[----:B------:R-:W0:Y:S01]  /*7d80*/  LDC R5, c[0x0][0x3cc] ;  /* 0x0000f300ff057b82 */ /* 0x000e220000000800 */
[C---:B------:R-:W-:Y:S01]  /*7d90*/  IADD3 R3, P0, PT, R0.reuse, R41, RZ ;  /* 0x0000002900037210 */ /* 0x040fe20007f1e0ff */
[----:B------:R-:W-:Y:S01]  /*7da0*/  BSSY.RECONVERGENT B1, `(.L_x_3423) ;  /* 0x00000be000017945 */ /* 0x000fe20003800200 */
[C---:B------:R-:W-:Y:S01]  /*7db0*/  IADD3 R41, PT, PT, -R0.reuse, R49, RZ ;  /* 0x0000003100297210 */ /* 0x040fe20007ffe1ff */
[C---:B------:R-:W-:Y:S01]  /*7dc0*/  IMAD R44, R0.reuse, 0x4, R33 ;  /* 0x00000004002c7824 */ /* 0x040fe200078e0221 */
[----:B------:R-:W-:Y:S02]  /*7dd0*/  IADD3.X R42, PT, PT, RZ, R45, RZ, P0, !PT ;  /* 0x0000002dff2a7210 */ /* 0x000fe400007fe4ff */
[----:B------:R-:W-:Y:S02]  /*7de0*/  ISETP.GT.AND P1, PT, R41, 0x180, PT ;  /* 0x000001802900780c */ /* 0x000fe40003f24270 */
[----:B------:R-:W-:Y:S02]  /*7df0*/  LEA R2, P0, R3, UR4, 0x1 ;  /* 0x0000000403027c11 */ /* 0x000fe4000f8008ff */
[----:B------:R-:W-:-:S02]  /*7e00*/  LEA R41, R0, R31, 0x2 ;  /* 0x0000001f00297211 */ /* 0x000fc400078e10ff */
[----:B------:R-:W-:Y:S01]  /*7e10*/  LEA.HI.X R3, R3, UR5, R42, 0x1, P0 ;  /* 0x0000000503037c11 */ /* 0x000fe200080f0c2a */
[C---:B------:R-:W-:Y:S01]  /*7e20*/  IMAD R42, R0.reuse, 0x4, R37 ;  /* 0x00000004002a7824 */ /* 0x040fe200078e0225 */
[----:B------:R-:W-:Y:S02]  /*7e30*/  PLOP3.LUT P0, PT, PT, PT, PT, 0x80, 0x8 ;  /* 0x000000000008781c */ /* 0x000fe40003f0f070 */
[----:B------:R-:W-:-:S03]  /*7e40*/  LEA R43, R0, R35, 0x2 ;  /* 0x00000023002b7211 */ /* 0x000fc600078e10ff */
[----:B------:R-:W-:Y:S08]  /*7e50*/  @!P1 BRA `(.L_x_3424) ;  /* 0x0000000800c89947 */ /* 0x000ff00003800000 */
[----:B------:R-:W1:Y:S01]  /*7e60*/  LDCU UR8, c[0x0][0x3c4] ;  /* 0x00007880ff0877ac */ /* 0x000e620008000800 */
[----:B------:R-:W-:Y:S02]  /*7e70*/  PLOP3.LUT P0, PT, PT, PT, PT, 0x8, 0x80 ;  /* 0x000000000080781c */ /* 0x000fe40003f0e170 */
[----:B------:R-:W-:Y:S02]  /*7e80*/  IADD3 R47, PT, PT, R49, -0x180, RZ ;  /* 0xfffffe80312f7810 */ /* 0x000fe40007ffe0ff */
[----:B-1----:R-:W-:-:S13]  /*7e90*/  ISETP.GE.AND P2, PT, R4, UR8, PT ;  /* 0x0000000804007c0c */ /* 0x002fda000bf46270 */
.L_x_3425:
[----:B------:R-:W2:Y:S01]  /*7ea0*/  LDG.E.U16.CONSTANT R55, desc[UR6][R2.64+-0x80] ;  /* 0xffff800602377981 */ /* 0x000ea2000c1e9500 */
[----:B------:R-:W1:Y:S03]  /*7eb0*/  LDCU UR8, c[0x0][0x3c4] ;  /* 0x00007880ff0877ac */ /* 0x000e660008000800 */
        /* <DEDUP_REMOVED lines=15> */
[----:B-1----:R-:W-:-:S02]  /*7fb0*/  ISETP.GE.AND P3, PT, R16, UR8, PT ;  /* 0x0000000810007c0c */ /* 0x002fc4000bf66270 */
[----:B------:R-:W-:Y:S01]  /*7fc0*/  ISETP.GE.AND P4, PT, R17, UR8, PT ;  /* 0x0000000811007c0c */ /* 0x000fe2000bf86270 */
[----:B------:R-:W1:Y:S01]  /*7fd0*/  @!P2 LDS R61, [R41+-0x100] ;  /* 0xffff0000293da984 */ /* 0x000e620000000800 */
[----:B------:R-:W-:Y:S02]  /*7fe0*/  ISETP.GE.AND P5, PT, R18, UR8, PT ;  /* 0x0000000812007c0c */ /* 0x000fe4000bfa6270 */
[----:B------:R-:W-:Y:S02]  /*7ff0*/  IADD3 R0, PT, PT, R0, 0x200, RZ ;  /* 0x0000020000007810 */ /* 0x000fe40007ffe0ff */
[----:B0-----:R-:W-:-:S05]  /*8000*/  IADD3 R2, P1, PT, R2, 0x400, RZ ;  /* 0x0000040002027810 */ /* 0x001fca0007f3e0ff */
[----:B------:R-:W0:Y:S01]  /*8010*/  @!P3 LDS R62, [R44+-0x100] ;  /* 0xffff00002c3eb984 */ /* 0x000e220000000800 */
[----:B------:R-:W-:Y:S02]  /*8020*/  IADD3.X R3, PT, PT, RZ, R3, RZ, P1, !PT ;  /* 0x00000003ff037210 */ /* 0x000fe40000ffe4ff */
[----:B------:R-:W-:Y:S01]  /*8030*/  ISETP.GE.AND P1, PT, R0, R47, PT ;  /* 0x0000002f0000720c */ /* 0x000fe20003f26270 */
[----:B------:R-:W0:Y:S04]  /*8040*/  @!P5 LDS R82, [R42+-0x100] ;  /* 0xffff00002a52d984 */ /* 0x000e280000000800 */
[----:B------:R-:W4:Y:S04]  /*8050*/  @!P3 LDS R84, [R44+-0x80] ;  /* 0xffff80002c54b984 */ /* 0x000f280000000800 */
[----:B------:R-:W-:Y:S04]  /*8060*/  @!P4 LDS R85, [R43+-0x80] ;  /* 0xffff80002b55c984 */ /* 0x000fe80000000800 */
[----:B------:R-:W4:Y:S04]  /*8070*/  @!P5 LDS R86, [R42+-0x80] ;  /* 0xffff80002a56d984 */ /* 0x000f280000000800 */
[----:B------:R-:W-:Y:S04]  /*8080*/  @!P4 LDS R79, [R43] ;  /* 0x000000002b4fc984 */ /* 0x000fe80000000800 */
[----:B------:R-:W-:Y:S04]  /*8090*/  @!P5 LDS R78, [R42] ;  /* 0x000000002a4ed984 */ /* 0x000fe80000000800 */
[----:B------:R-:W-:Y:S04]  /*80a0*/  @!P4 LDS R73, [R43+0x80] ;  /* 0x000080002b49c984 */ /* 0x000fe80000000800 */
[----:B------:R-:W4:Y:S04]  /*80b0*/  @!P3 LDS R76, [R44] ;  /* 0x000000002c4cb984 */ /* 0x000f280000000800 */
        /* <DEDUP_REMOVED lines=10> */
[----:B--2---:R-:W-:-:S03]  /*8160*/  SHF.L.U32 R88, R55, 0x10, RZ ;  /* 0x0000001037587819 */ /* 0x004fc600000006ff */
[----:B------:R-:W2:Y:S01]  /*8170*/  @!P4 LDS R55, [R43+-0x100] ;  /* 0xffff00002b37c984 */ /* 0x000ea20000000800 */
[----:B---3--:R-:W-:Y:S02]  /*8180*/  IMAD.U32 R81, R81, 0x10000, RZ ;  /* 0x0001000051517824 */ /* 0x008fe400078e00ff */
[----:B-1----:R-:W-:Y:S01]  /*8190*/  @!P2 FFMA R24, R88, R61, R24 ;  /* 0x0000003d5818a223 */ /* 0x002fe20000000018 */
[----:B------:R-:W-:Y:S01]  /*81a0*/  ISETP.GE.AND P2, PT, R4, UR8, PT ;  /* 0x0000000804007c0c */ /* 0x000fe2000bf46270 */
[C---:B0-----:R-:W-:Y:S01]  /*81b0*/  @!P3 FFMA R23, R88.reuse, R62, R23 ;  /* 0x0000003e5817b223 */ /* 0x041fe20000000017 */
[----:B------:R-:W-:Y:S01]  /*81c0*/  @!P5 FFMA R21, R88, R82, R21 ;  /* 0x000000525815d223 */ /* 0x000fe20000000015 */
[----:B------:R-:W-:Y:S01]  /*81d0*/  @!P5 LDS R62, [R42+0x200] ;  /* 0x000200002a3ed984 */ /* 0x000fe20000000800 */
[----:B----4-:R-:W-:Y:S01]  /*81e0*/  SHF.L.U32 R87, R87, 0x10, RZ ;  /* 0x0000001057577819 */ /* 0x010fe200000006ff */
[C---:B------:R-:W-:Y:S01]  /*81f0*/  @!P3 FFMA R23, R81.reuse, R84, R23 ;  /* 0x000000545117b223 */ /* 0x040fe20000000017 */
[----:B------:R-:W-:Y:S01]  /*8200*/  @!P5 FFMA R21, R81, R86, R21 ;  /* 0x000000565115d223 */ /* 0x000fe20000000015 */
[----:B------:R-:W-:Y:S02]  /*8210*/  @!P3 LDS R82, [R44+0x600] ;  /* 0x000600002c52b984 */ /* 0x000fe40000000800 */
[C---:B------:R-:W-:Y:S01]  /*8220*/  @!P3 FFMA R23, R87.reuse, R76, R23 ;  /* 0x0000004c5717b223 */ /* 0x040fe20000000017 */
[----:B------:R-:W-:Y:S01]  /*8230*/  @!P5 FFMA R21, R87, R78, R21 ;  /* 0x0000004e5715d223 */ /* 0x000fe20000000015 */
[----:B------:R-:W-:Y:S04]  /*8240*/  @!P5 LDS R76, [R42+0x580] ;  /* 0x000580002a4cd984 */ /* 0x000fe80000000800 */
[----:B------:R-:W0:Y:S04]  /*8250*/  @!P2 LDS R83, [R41+-0x80] ;  /* 0xffff80002953a984 */ /* 0x000e280000000800 */
[----:B------:R-:W1:Y:S04]  /*8260*/  @!P2 LDS R75, [R41] ;  /* 0x00000000294ba984 */ /* 0x000e680000000800 */
[----:B------:R-:W3:Y:S04]  /*8270*/  @!P2 LDS R77, [R41+0x80] ;  /* 0x00008000294da984 */ /* 0x000ee80000000800 */
[----:B------:R-:W4:Y:S04]  /*8280*/  @!P2 LDS R67, [R41+0x100] ;  /* 0x000100002943a984 */ /* 0x000f280000000800 */
[----:B------:R-:W4:Y:S01]  /*8290*/  @!P2 LDS R71, [R41+0x180] ;  /* 0x000180002947a984 */ /* 0x000f220000000800 */
[----:B------:R-:W-:-:S03]  /*82a0*/  SHF.L.U32 R45, R45, 0x10, RZ ;  /* 0x000000102d2d7819 */ /* 0x000fc600000006ff */
[----:B------:R-:W4:Y:S01]  /*82b0*/  @!P2 LDS R61, [R41+0x200] ;  /* 0x00020000293da984 */ /* 0x000f220000000800 */
[----:B--2---:R-:W-:-:S03]  /*82c0*/  @!P4 FFMA R22, R88, R55, R22 ;  /* 0x000000375816c223 */ /* 0x004fc60000000016 */
[----:B------:R-:W2:Y:S01]  /*82d0*/  @!P2 LDS R55, [R41+0x280] ;  /* 0x000280002937a984 */ /* 0x000ea20000000800 */
[----:B------:R-:W-:Y:S01]  /*82e0*/  @!P4 FFMA R22, R81, R85, R22 ;  /* 0x000000555116c223 */ /* 0x000fe20000000016 */
[----:B------:R-:W-:Y:S02]  /*82f0*/  IMAD.U32 R85, R46, 0x10000, RZ ;  /* 0x000100002e557824 */ /* 0x000fe400078e00ff */
[----:B------:R-:W-:Y:S01]  /*8300*/  @!P3 LDS R78, [R44+0x580] ;  /* 0x000580002c4eb984 */ /* 0x000fe20000000800 */
[----:B------:R-:W-:Y:S01]  /*8310*/  @!P4 FFMA R22, R87, R79, R22 ;  /* 0x0000004f5716c223 */ /* 0x000fe20000000016 */
[----:B------:R-:W-:Y:S02]  /*8320*/  SHF.L.U32 R53, R53, 0x10, RZ ;  /* 0x0000001035357819 */ /* 0x000fe400000006ff */
[----:B------:R-:W-:Y:S01]  /*8330*/  @!P4 LDS R79, [R43+0x580] ;  /* 0x000580002b4fc984 */ /* 0x000fe20000000800 */
[----:B------:R-:W-:-:S03]  /*8340*/  SHF.L.U32 R51, R51, 0x10, RZ ;  /* 0x0000001033337819 */ /* 0x000fc600000006ff */
[----:B------:R-:W-:Y:S01]  /*8350*/  @!P3 LDS R84, [R44+0x680] ;  /* 0x000680002c54b984 */ /* 0x000fe20000000800 */
[----:B0-----:R-:W-:Y:S01]  /*8360*/  @!P2 FFMA R24, R81, R83, R24 ;  /* 0x000000535118a223 */ /* 0x001fe20000000018 */
[----:B------:R-:W-:Y:S01]  /*8370*/  IMAD.U32 R81, R54, 0x10000, RZ ;  /* 0x0001000036517824 */ /* 0x000fe200078e00ff */
[----:B------:R-:W-:Y:S01]  /*8380*/  SHF.L.U32 R83, R49, 0x10, RZ ;  /* 0x0000001031537819 */ /* 0x000fe200000006ff */
[----:B------:R-:W0:Y:S01]  /*8390*/  @!P3 LDS R54, [R44+0x280] ;  /* 0x000280002c36b984 */ /* 0x000e220000000800 */
[----:B-1----:R-:W-:Y:S01]  /*83a0*/  @!P2 FFMA R24, R87, R75, R24 ;  /* 0x0000004b5718a223 */ /* 0x002fe20000000018 */
[----:B------:R-:W-:Y:S01]  /*83b0*/  SHF.L.U32 R75, R57, 0x10, RZ ;  /* 0x00000010394b7819 */ /* 0x000fe200000006ff */
[C---:B------:R-:W-:Y:S01]  /*83c0*/  @!P4 FFMA R22, R81.reuse, R73, R22 ;  /* 0x000000495116c223 */ /* 0x040fe20000000016 */
[----:B------:R-:W1:Y:S01]  /*83d0*/  @!P4 LDS R57, [R43+0x280] ;  /* 0x000280002b39c984 */ /* 0x000e620000000800 */
[----:B------:R-:W-:Y:S01]  /*83e0*/  SHF.L.U32 R73, R58, 0x10, RZ ;  /* 0x000000103a497819 */ /* 0x000fe200000006ff */
[----:B------:R-:W-:Y:S01]  /*83f0*/  @!P5 FFMA R21, R81, R68, R21 ;  /* 0x000000445115d223 */ /* 0x000fe20000000015 */
[----:B------:R-:W-:Y:S01]  /*8400*/  IMAD.U32 R68, R59, 0x10000, RZ ;  /* 0x000100003b447824 */ /* 0x000fe200078e00ff */
[----:B------:R-:W1:Y:S01]  /*8410*/  @!P5 LDS R58, [R42+0x280] ;  /* 0x000280002a3ad984 */ /* 0x000e620000000800 */
[C---:B---3--:R-:W-:Y:S01]  /*8420*/  @!P2 FFMA R24, R81.reuse, R77, R24 ;  /* 0x0000004d5118a223 */ /* 0x048fe20000000018 */
[----:B------:R-:W-:Y:S01]  /*8430*/  @!P3 FFMA R23, R81, R74, R23 ;  /* 0x0000004a5117b223 */ /* 0x000fe20000000017 */
[C---:B------:R-:W-:Y:S01]  /*8440*/  @!P4 FFMA R22, R75.reuse, R69, R22 ;  /* 0x000000454b16c223 */ /* 0x040fe20000000016 */
[----:B------:R-:W3:Y:S01]  /*8450*/  @!P2 LDS R59, [R41+0x300] ;  /* 0x00030000293ba984 */ /* 0x000ee20000000800 */
[C---:B----4-:R-:W-:Y:S01]  /*8460*/  @!P2 FFMA R24, R75.reuse, R67, R24 ;  /* 0x000000434b18a223 */ /* 0x050fe20000000018 */
[C---:B------:R-:W-:Y:S01]  /*8470*/  @!P3 FFMA R23, R75.reuse, R70, R23 ;  /* 0x000000464b17b223 */ /* 0x040fe20000000017 */
[----:B------:R-:W-:Y:S01]  /*8480*/  @!P5 FFMA R21, R75, R72, R21 ;  /* 0x000000484b15d223 */ /* 0x000fe20000000015 */
[C---:B------:R-:W-:Y:S01]  /*8490*/  @!P4 FFMA R22, R73.reuse, R65, R22 ;  /* 0x000000414916c223 */ /* 0x040fe20000000016 */
[C---:B------:R-:W-:Y:S01]  /*84a0*/  @!P2 FFMA R24, R73.reuse, R71, R24 ;  /* 0x000000474918a223 */ /* 0x040fe20000000018 */
[C---:B------:R-:W-:Y:S01]  /*84b0*/  @!P3 FFMA R23, R73.reuse, R64, R23 ;  /* 0x000000404917b223 */ /* 0x040fe20000000017 */
[----:B------:R-:W-:Y:S01]  /*84c0*/  @!P5 FFMA R21, R73, R66, R21 ;  /* 0x000000424915d223 */ /* 0x000fe20000000015 */
[----:B------:R-:W4:Y:S01]  /*84d0*/  @!P3 LDS R64, [R44+0x300] ;  /* 0x000300002c40b984 */ /* 0x000f220000000800 */
[C---:B------:R-:W-:Y:S01]  /*84e0*/  @!P2 FFMA R24, R68.reuse, R61, R24 ;  /* 0x0000003d4418a223 */ /* 0x040fe20000000018 */
[C---:B------:R-:W-:Y:S01]  /*84f0*/  @!P3 FFMA R23, R68.reuse, R60, R23 ;  /* 0x0000003c4417b223 */ /* 0x040fe20000000017 */
[----:B------:R-:W-:Y:S01]  /*8500*/  @!P4 FFMA R22, R68, R63, R22 ;  /* 0x0000003f4416c223 */ /* 0x000fe20000000016 */
[----:B------:R-:W4:Y:S01]  /*8510*/  @!P4 LDS R61, [R43+0x300] ;  /* 0x000300002b3dc984 */ /* 0x000f220000000800 */
[----:B------:R-:W-:Y:S01]  /*8520*/  SHF.L.U32 R81, R56, 0x10, RZ ;  /* 0x0000001038517819 */ /* 0x000fe200000006ff */
[----:B------:R-:W-:-:S02]  /*8530*/  @!P5 FFMA R21, R68, R62, R21 ;  /* 0x0000003e4415d223 */ /* 0x000fc40000000015 */
[----:B------:R-:W4:Y:S02]  /*8540*/  @!P5 LDS R60, [R42+0x300] ;  /* 0x000300002a3cd984 */ /* 0x000f240000000800 */
[C---:B--2---:R-:W-:Y:S02]  /*8550*/  @!P2 FFMA R24, R81.reuse, R55, R24 ;  /* 0x000000375118a223 */ /* 0x044fe40000000018 */
[----:B------:R-:W2:Y:S04]  /*8560*/  @!P2 LDS R63, [R41+0x380] ;  /* 0x00038000293fa984 */ /* 0x000ea80000000800 */
[----:B------:R-:W2:Y:S04]  /*8570*/  @!P3 LDS R66, [R44+0x380] ;  /* 0x000380002c42b984 */ /* 0x000ea80000000800 */
[----:B------:R-:W2:Y:S01]  /*8580*/  @!P4 LDS R67, [R43+0x380] ;  /* 0x000380002b43c984 */ /* 0x000ea20000000800 */
[----:B0-----:R-:W-:-:S03]  /*8590*/  @!P3 FFMA R23, R81, R54, R23 ;  /* 0x000000365117b223 */ /* 0x001fc60000000017 */
[----:B------:R-:W0:Y:S01]  /*85a0*/  @!P5 LDS R56, [R42+0x380] ;  /* 0x000380002a38d984 */ /* 0x000e220000000800 */
[----:B-1----:R-:W-:-:S03]  /*85b0*/  @!P4 FFMA R22, R81, R57, R22 ;  /* 0x000000395116c223 */ /* 0x002fc60000000016 */
[----:B------:R-:W1:Y:S01]  /*85c0*/  @!P2 LDS R65, [R41+0x400] ;  /* 0x000400002941a984 */ /* 0x000e620000000800 */
[----:B------:R-:W-:-:S03]  /*85d0*/  @!P5 FFMA R21, R81, R58, R21 ;  /* 0x0000003a5115d223 */ /* 0x000fc60000000015 */
[----:B------:R-:W1:Y:S01]  /*85e0*/  @!P3 LDS R62, [R44+0x400] ;  /* 0x000400002c3eb984 */ /* 0x000e620000000800 */
[----:B---3--:R-:W-:-:S03]  /*85f0*/  @!P2 FFMA R24, R83, R59, R24 ;  /* 0x0000003b5318a223 */ /* 0x008fc60000000018 */
[----:B------:R-:W3:Y:S04]  /*8600*/  @!P4 LDS R69, [R43+0x400] ;  /* 0x000400002b45c984 */ /* 0x000ee80000000800 */
[----:B------:R-:W3:Y:S01]  /*8610*/  @!P5 LDS R68, [R42+0x400] ;  /* 0x000400002a44d984 */ /* 0x000ee20000000800 */
[----:B----4-:R-:W-:-:S03]  /*8620*/  @!P3 FFMA R23, R83, R64, R23 ;  /* 0x000000405317b223 */ /* 0x010fc60000000017 */
[----:B------:R-:W4:Y:S01]  /*8630*/  @!P2 LDS R55, [R41+0x480] ;  /* 0x000480002937a984 */ /* 0x000f220000000800 */
[C---:B------:R-:W-:Y:S01]  /*8640*/  @!P4 FFMA R22, R83.reuse, R61, R22 ;  /* 0x0000003d5316c223 */ /* 0x040fe20000000016 */
[----:B------:R-:W-:Y:S02]  /*8650*/  SHF.L.U32 R61, R50, 0x10, RZ ;  /* 0x00000010323d7819 */ /* 0x000fe400000006ff */
        /* <DEDUP_REMOVED lines=8> */
[----:B------:R1:W2:Y:S01]  /*86e0*/  @!P3 LDS R54, [R44+0x500] ;  /* 0x000500002c36b984 */ /* 0x0002a20000000800 */
[----:B0-----:R-:W-:-:S03]  /*86f0*/  @!P5 FFMA R21, R85, R56, R21 ;  /* 0x000000385515d223 */ /* 0x001fc60000000015 */
[----:B------:R-:W0:Y:S01]  /*8700*/  @!P4 LDS R75, [R43+0x500] ;  /* 0x000500002b4bc984 */ /* 0x000e220000000800 */
[----:B-1----:R-:W-:-:S03]  /*8710*/  @!P2 FFMA R24, R45, R65, R24 ;  /* 0x000000412d18a223 */ /* 0x002fc60000000018 */
[----:B------:R-:W1:Y:S01]  /*8720*/  @!P5 LDS R74, [R42+0x500] ;  /* 0x000500002a4ad984 */ /* 0x000e620000000800 */
[C---:B------:R-:W-:Y:S01]  /*8730*/  @!P3 FFMA R23, R45.reuse, R62, R23 ;  /* 0x0000003e2d17b223 */ /* 0x040fe20000000017 */
[----:B------:R-:W-:Y:S02]  /*8740*/  IADD3 R44, PT, PT, R44, 0x800, RZ ;  /* 0x000008002c2c7810 */ /* 0x000fe40007ffe0ff */
[----:B------:R-:W1:Y:S01]  /*8750*/  @!P2 LDS R57, [R41+0x580] ;  /* 0x000580002939a984 */ /* 0x000e620000000800 */
[----:B---3--:R-:W-:-:S03]  /*8760*/  @!P4 FFMA R22, R45, R69, R22 ;  /* 0x000000452d16c223 */ /* 0x008fc60000000016 */
[----:B------:R-:W3:Y:S01]  /*8770*/  @!P2 LDS R77, [R41+0x600] ;  /* 0x00060000294da984 */ /* 0x000ee20000000800 */
[----:B------:R-:W-:Y:S01]  /*8780*/  @!P5 FFMA R21, R45, R68, R21 ;  /* 0x000000442d15d223 */ /* 0x000fe20000000015 */
[----:B------:R-:W-:Y:S02]  /*8790*/  IMAD.U32 R45, R52, 0x10000, RZ ;  /* 0x00010000342d7824 */ /* 0x000fe400078e00ff */
[----:B------:R-:W3:Y:S01]  /*87a0*/  @!P4 LDS R49, [R43+0x600] ;  /* 0x000600002b31c984 */ /* 0x000ee20000000800 */
[----:B----4-:R-:W-:-:S03]  /*87b0*/  @!P2 FFMA R24, R61, R55, R24 ;  /* 0x000000373d18a223 */ /* 0x010fc60000000018 */
[----:B------:R-:W4:Y:S01]  /*87c0*/  @!P5 LDS R58, [R42+0x600] ;  /* 0x000600002a3ad984 */ /* 0x000f220000000800 */
[----:B------:R-:W-:-:S03]  /*87d0*/  @!P3 FFMA R23, R61, R72, R23 ;  /* 0x000000483d17b223 */ /* 0x000fc60000000017 */
[----:B------:R2:W4:Y:S01]  /*87e0*/  @!P2 LDS R81, [R41+0x680] ;  /* 0x000680002951a984 */ /* 0x0005220000000800 */
[----:B------:R-:W-:-:S03]  /*87f0*/  @!P4 FFMA R22, R61, R73, R22 ;  /* 0x000000493d16c223 */ /* 0x000fc60000000016 */
[----:B------:R0:W4:Y:S01]  /*8800*/  @!P4 LDS R59, [R43+0x680] ;  /* 0x000680002b3bc984 */ /* 0x0001220000000800 */
[----:B--2---:R-:W-:-:S03]  /*8810*/  @!P5 FFMA R21, R61, R70, R21 ;  /* 0x000000463d15d223 */ /* 0x004fc60000000015 */
[----:B------:R2:W4:Y:S01]  /*8820*/  @!P5 LDS R86, [R42+0x680] ;  /* 0x000680002a56d984 */ /* 0x0005220000000800 */
[----:B------:R-:W-:Y:S01]  /*8830*/  @!P2 FFMA R24, R45, R71, R24 ;  /* 0x000000472d18a223 */ /* 0x000fe20000000018 */
[----:B------:R-:W-:Y:S01]  /*8840*/  IADD3 R41, PT, PT, R41, 0x800, RZ ;  /* 0x0000080029297810 */ /* 0x000fe20007ffe0ff */
[----:B------:R-:W-:Y:S01]  /*8850*/  @!P3 FFMA R23, R45, R54, R23 ;  /* 0x000000362d17b223 */ /* 0x000fe20000000017 */
[----:B0-----:R-:W-:Y:S02]  /*8860*/  VIADD R43, R43, 0x800 ;  /* 0x000008002b2b7836 */ /* 0x001fe40000000000 */
[----:B------:R-:W-:Y:S01]  /*8870*/  @!P4 FFMA R22, R45, R75, R22 ;  /* 0x0000004b2d16c223 */ /* 0x000fe20000000016 */
[----:B------:R-:W-:Y:S01]  /*8880*/  @!P3 FFMA R23, R53, R78, R23 ;  /* 0x0000004e3517b223 */ /* 0x000fe20000000017 */
[----:B--2---:R-:W-:Y:S01]  /*8890*/  IADD3 R42, PT, PT, R42, 0x800, RZ ;  /* 0x000008002a2a7810 */ /* 0x004fe20007ffe0ff */
[----:B-1----:R-:W-:Y:S01]  /*88a0*/  @!P5 FFMA R21, R45, R74, R21 ;  /* 0x0000004a2d15d223 */ /* 0x002fe20000000015 */
[----:B------:R-:W-:Y:S01]  /*88b0*/  @!P4 FFMA R22, R53, R79, R22 ;  /* 0x0000004f3516c223 */ /* 0x000fe20000000016 */
[----:B------:R-:W-:-:S02]  /*88c0*/  IMAD.U32 R45, R48, 0x10000, RZ ;  /* 0x00010000302d7824 */ /* 0x000fc400078e00ff */
[----:B------:R-:W-:Y:S01]  /*88d0*/  @!P3 FFMA R23, R51, R82, R23 ;  /* 0x000000523317b223 */ /* 0x000fe20000000017 */
[C---:B------:R-:W-:Y:S01]  /*88e0*/  @!P2 FFMA R24, R53.reuse, R57, R24 ;  /* 0x000000393518a223 */ /* 0x040fe20000000018 */
[----:B------:R-:W-:Y:S02]  /*88f0*/  @!P5 FFMA R21, R53, R76, R21 ;  /* 0x0000004c3515d223 */ /* 0x000fe40000000015 */
[----:B------:R-:W-:Y:S01]  /*8900*/  @!P3 FFMA R23, R45, R84, R23 ;  /* 0x000000542d17b223 */ /* 0x000fe20000000017 */
[C---:B---3--:R-:W-:Y:S01]  /*8910*/  @!P2 FFMA R24, R51.reuse, R77, R24 ;  /* 0x0000004d3318a223 */ /* 0x048fe20000000018 */
[C---:B------:R-:W-:Y:S01]  /*8920*/  @!P4 FFMA R22, R51.reuse, R49, R22 ;  /* 0x000000313316c223 */ /* 0x040fe20000000016 */
[----:B----4-:R-:W-:Y:S02]  /*8930*/  @!P5 FFMA R21, R51, R58, R21 ;  /* 0x0000003a3315d223 */ /* 0x010fe40000000015 */
[C---:B------:R-:W-:Y:S01]  /*8940*/  @!P2 FFMA R24, R45.reuse, R81, R24 ;  /* 0x000000512d18a223 */ /* 0x040fe20000000018 */
[C---:B------:R-:W-:Y:S01]  /*8950*/  @!P4 FFMA R22, R45.reuse, R59, R22 ;  /* 0x0000003b2d16c223 */ /* 0x040fe20000000016 */
[----:B------:R-:W-:Y:S01]  /*8960*/  @!P5 FFMA R21, R45, R86, R21 ;  /* 0x000000562d15d223 */ /* 0x000fe20000000015 */
[----:B------:R-:W-:Y:S06]  /*8970*/  @!P1 BRA `(.L_x_3425) ;  /* 0xfffffff400489947 */ /* 0x000fec000383ffff */
.L_x_3424:
[----:B------:R-:W-:Y:S05]  /*8980*/  BSYNC.RECONVERGENT B1 ;  /* 0x0000000000017941 */ /* 0x000fea0003800200 */
.L_x_3423:
[----:B0-----:R-:W-:Y:S01]  /*8990*/  IMAD.IADD R45, R5, 0x1, -R0 ;  /* 0x00000001052d7824 */ /* 0x001fe200078e0a00 */
[----:B------:R-:W-:Y:S04]  /*89a0*/  BSSY.RECONVERGENT B1, `(.L_x_3426) ;  /* 0x0000069000017945 */ /* 0x000fe80003800200 */
[----:B------:R-:W-:-:S13]  /*89b0*/  ISETP.GT.AND P1, PT, R45, 0x80, PT ;  /* 0x000000802d00780c */ /* 0x000fda0003f24270 */
[----:B------:R-:W-:Y:S05]  /*89c0*/  @!P1 BRA `(.L_x_3427) ;  /* 0x0000000400989947 */ /* 0x000fea0003800000 */
[----:B------:R-:W2:Y:S04]  /*89d0*/  LDG.E.U16.CONSTANT R53, desc[UR6][R2.64+-0x80] ;  /* 0xffff800602357981 */ /* 0x000ea8000c1e9500 */
[----:B------:R-:W3:Y:S01]  /*89e0*/  LDG.E.U16.CONSTANT R58, desc[UR6][R2.64+-0x40] ;  /* 0xffffc006023a7981 */ /* 0x000ee2000c1e9500 */
[----:B------:R-:W-:Y:S01]  /*89f0*/  IADD3 R46, P0, PT, R2, 0x100, RZ ;  /* 0x00000100022e7810 */ /* 0x000fe20007f1e0ff */
[----:B------:R-:W0:Y:S02]  /*8a00*/  LDCU UR8, c[0x0][0x3c4] ;  /* 0x00007880ff0877ac */ /* 0x000e240008000800 */
[----:B------:R-:W4:Y:S01]  /*8a10*/  LDG.E.U16.CONSTANT R63, desc[UR6][R2.64] ;  /* 0x00000006023f7981 */ /* 0x000f22000c1e9500 */
[----:B------:R-:W-:-:S03]  /*8a20*/  IADD3.X R47, PT, PT, RZ, R3, RZ, P0, !PT ;  /* 0x00000003ff2f7210 */ /* 0x000fc600007fe4ff */
[----:B------:R-:W4:Y:S04]  /*8a30*/  LDG.E.U16.CONSTANT R49, desc[UR6][R2.64+0x40] ;  /* 0x0000400602317981 */ /* 0x000f28000c1e9500 */
[----:B------:R1:W4:Y:S04]  /*8a40*/  LDG.E.U16.CONSTANT R72, desc[UR6][R2.64+0x80] ;  /* 0x0000800602487981 */ /* 0x000328000c1e9500 */
[----:B------:R-:W4:Y:S04]  /*8a50*/  LDG.E.U16.CONSTANT R52, desc[UR6][R46.64+-0x40] ;  /* 0xffffc0062e347981 */ /* 0x000f28000c1e9500 */
[----:B------:R-:W4:Y:S04]  /*8a60*/  LDG.E.U16.CONSTANT R51, desc[UR6][R46.64] ;  /* 0x000000062e337981 */ /* 0x000f28000c1e9500 */
[----:B------:R-:W4:Y:S01]  /*8a70*/  LDG.E.U16.CONSTANT R50, desc[UR6][R46.64+0x40] ;  /* 0x000040062e327981 */ /* 0x000f22000c1e9500 */
[----:B0-----:R-:W-:Y:S01]  /*8a80*/  ISETP.GE.AND P1, PT, R16, UR8, PT ;  /* 0x0000000810007c0c */ /* 0x001fe2000bf26270 */
[----:B-1----:R-:W-:Y:S01]  /*8a90*/  VIADD R2, R43, 0x200 ;  /* 0x000002002b027836 */ /* 0x002fe20000000000 */
[----:B------:R-:W-:-:S02]  /*8aa0*/  ISETP.GE.AND P0, PT, R4, UR8, PT ;  /* 0x0000000804007c0c */ /* 0x000fc4000bf06270 */
[----:B------:R-:W-:Y:S02]  /*8ab0*/  ISETP.GE.AND P2, PT, R17, UR8, PT ;  /* 0x0000000811007c0c */ /* 0x000fe4000bf46270 */
[----:B------:R-:W-:Y:S02]  /*8ac0*/  ISETP.GE.AND P3, PT, R18, UR8, PT ;  /* 0x0000000812007c0c */ /* 0x000fe4000bf66270 */
[----:B------:R-:W-:Y:S02]  /*8ad0*/  IADD3 R45, PT, PT, R44, 0x200, RZ ;  /* 0x000002002c2d7810 */ /* 0x000fe40007ffe0ff */
[----:B------:R-:W-:Y:S02]  /*8ae0*/  IADD3 R48, PT, PT, R42, 0x200, RZ ;  /* 0x000002002a307810 */ /* 0x000fe40007ffe0ff */
[----:B------:R-:W-:Y:S01]  /*8af0*/  IADD3 R3, PT, PT, R41, 0x200, RZ ;  /* 0x0000020029037810 */ /* 0x000fe20007ffe0ff */
[----:B------:R-:W0:Y:S01]  /*8b00*/  @!P1 LDS R54, [R44+-0x100] ;  /* 0xffff00002c369984 */ /* 0x000e220000000800 */
[----:B------:R-:W-:-:S03]  /*8b10*/  IADD3 R0, PT, PT, R0, 0x80, RZ ;  /* 0x0000008000007810 */ /* 0x000fc60007ffe0ff */
[----:B------:R-:W1:Y:S02]  /*8b20*/  @!P0 LDS R55, [R41+-0x100] ;  /* 0xffff000029378984 */ /* 0x000e640000000800 */
[----:B------:R-:W-:Y:S02]  /*8b30*/  VIADD R0, R0, 0x80 ;  /* 0x0000008000007836 */ /* 0x000fe40000000000 */
        /* <DEDUP_REMOVED lines=27> */
[----:B------:R-:W-:Y:S01]  /*8cf0*/  @!P2 LDS R81, [R2+0x80] ;  /* 0x000080000251a984 */ /* 0x000fe20000000800 */
[----:B--2---:R-:W-:-:S03]  /*8d00*/  IMAD.U32 R83, R53, 0x10000, RZ ;  /* 0x0001000035537824 */ /* 0x004fc600078e00ff */
[----:B------:R-:W2:Y:S01]  /*8d10*/  @!P0 LDS R53, [R3+0x80] ;  /* 0x0000800003358984 */ /* 0x000ea20000000800 */
[----:B---3--:R-:W-:Y:S01]  /*8d20*/  SHF.L.U32 R85, R58, 0x10, RZ ;  /* 0x000000103a557819 */ /* 0x008fe200000006ff */
[C---:B0-----:R-:W-:Y:S02]  /*8d30*/  @!P1 FFMA R23, R83.reuse, R54, R23 ;  /* 0x0000003653179223 */ /* 0x041fe40000000017 */
[----:B------:R-:W0:Y:S01]  /*8d40*/  @!P3 LDS R58, [R48+0x80] ;  /* 0x00008000303ab984 */ /* 0x000e220000000800 */
        /* <DEDUP_REMOVED lines=33> */
[C---:B------:R-:W-:Y:S01]  /*8f60*/  @!P1 FFMA R23, R49.reuse, R84, R23 ;  /* 0x0000005431179223 */ /* 0x040fe20000000017 */
[----:B------:R-:W-:Y:S01]  /*8f70*/  IADD3 R46, P1, PT, R46, 0x100, RZ ;  /* 0x000001002e2e7810 */ /* 0x000fe20007f3e0ff */
[----:B--2---:R-:W-:Y:S01]  /*8f80*/  @!P0 FFMA R24, R49, R53, R24 ;  /* 0x0000003531188223 */ /* 0x004fe20000000018 */
[----:B------:R-:W-:Y:S01]  /*8f90*/  VIADD R43, R2, 0x200 ;  /* 0x00000200022b7836 */ /* 0x000fe20000000000 */
[----:B------:R-:W-:Y:S01]  /*8fa0*/  IADD3 R41, PT, PT, R3, 0x200, RZ ;  /* 0x0000020003297810 */ /* 0x000fe20007ffe0ff */
[C---:B------:R-:W-:Y:S01]  /*8fb0*/  @!P2 FFMA R22, R49.reuse, R81, R22 ;  /* 0x000000513116a223 */ /* 0x040fe20000000016 */
[----:B------:R-:W-:Y:S01]  /*8fc0*/  IADD3.X R47, PT, PT, RZ, R47, RZ, P1, !PT ;  /* 0x0000002fff2f7210 */ /* 0x000fe20000ffe4ff */
[----:B0-----:R-:W-:Y:S01]  /*8fd0*/  @!P3 FFMA R21, R49, R58, R21 ;  /* 0x0000003a3115b223 */ /* 0x001fe20000000015 */
[----:B------:R-:W-:Y:S01]  /*8fe0*/  PLOP3.LUT P0, PT, PT, PT, PT, 0x8, 0x80 ;  /* 0x000000000080781c */ /* 0x000fe20003f0e170 */
[----:B------:R-:W-:Y:S01]  /*8ff0*/  IMAD.MOV.U32 R2, RZ, RZ, R46 ;  /* 0x000000ffff027224 */ /* 0x000fe200078e002e */
[----:B------:R-:W-:-:S02]  /*9000*/  IADD3 R44, PT, PT, R45, 0x200, RZ ;  /* 0x000002002d2c7810 */ /* 0x000fc40007ffe0ff */
[----:B------:R-:W-:Y:S02]  /*9010*/  IADD3 R42, PT, PT, R48, 0x200, RZ ;  /* 0x00000200302a7810 */ /* 0x000fe40007ffe0ff */
[----:B------:R-:W-:-:S07]  /*9020*/  MOV R3, R47 ;  /* 0x0000002f00037202 */ /* 0x000fce0000000f00 */
.L_x_3427:
[----:B------:R-:W-:Y:S05]  /*9030*/  BSYNC.RECONVERGENT B1 ;  /* 0x0000000000017941 */ /* 0x000fea0003800200 */
.L_x_3426:
[----:B------:R-:W-:-:S13]  /*9040*/  ISETP.LT.OR P0, PT, R0, R5, P0 ;  /* 0x000000050000720c */ /* 0x000fda0000701670 */
[----:B------:R-:W-:Y:S05]  /*9050*/  @!P0 BRA `(.L_x_3420) ;  /* 0x0000000000b48947 */ /* 0x000fea0003800000 */
[----:B------:R-:W2:Y:S01]  /*9060*/  LDG.E.U16.CONSTANT R0, desc[UR6][R2.64+-0x80] ;  /* 0xffff800602007981 */ /* 0x000ea2000c1e9500 */
[----:B------:R-:W0:Y:S03]  /*9070*/  LDCU UR8, c[0x0][0x3c4] ;  /* 0x00007880ff0877ac */ /* 0x000e260008000800 */
[----:B------:R-:W3:Y:S04]  /*9080*/  LDG.E.U16.CONSTANT R47, desc[UR6][R2.64+-0x40] ;  /* 0xffffc006022f7981 */ /* 0x000ee8000c1e9500 */
[----:B------:R-:W4:Y:S04]  /*9090*/  LDG.E.U16.CONSTANT R51, desc[UR6][R2.64] ;  /* 0x0000000602337981 */ /* 0x000f28000c1e9500 */
[----:B------:R1:W4:Y:S01]  /*90a0*/  LDG.E.U16.CONSTANT R56, desc[UR6][R2.64+0x40] ;  /* 0x0000400602387981 */ /* 0x000322000c1e9500 */
[----:B0-----:R-:W-:-:S02]  /*90b0*/  ISETP.GE.AND P0, PT, R4, UR8, PT ;  /* 0x0000000804007c0c */ /* 0x001fc4000bf06270 */
[----:B------:R-:W-:Y:S02]  /*90c0*/  ISETP.GE.AND P1, PT, R16, UR8, PT ;  /* 0x0000000810007c0c */ /* 0x000fe4000bf26270 */
[----:B------:R-:W-:Y:S02]  /*90d0*/  ISETP.GE.AND P2, PT, R17, UR8, PT ;  /* 0x0000000811007c0c */ /* 0x000fe4000bf46270 */
[----:B------:R-:W-:-:S07]  /*90e0*/  ISETP.GE.AND P3, PT, R18, UR8, PT ;  /* 0x0000000812007c0c */ /* 0x000fce000bf66270 */
[----:B------:R-:W0:Y:S04]  /*90f0*/  @!P0 LDS R5, [R41+-0x100] ;  /* 0xffff000029058984 */ /* 0x000e280000000800 */
[----:B------:R-:W0:Y:S04]  /*9100*/  @!P1 LDS R46, [R44+-0x100] ;  /* 0xffff00002c2e9984 */ /* 0x000e280000000800 */
[----:B------:R-:W0:Y:S04]  /*9110*/  @!P2 LDS R45, [R43+-0x100] ;  /* 0xffff00002b2da984 */ /* 0x000e280000000800 */
[----:B------:R-:W0:Y:S04]  /*9120*/  @!P3 LDS R48, [R42+-0x100] ;  /* 0xffff00002a30b984 */ /* 0x000e280000000800 */
[----:B------:R-:W4:Y:S04]  /*9130*/  @!P0 LDS R49, [R41+-0x80] ;  /* 0xffff800029318984 */ /* 0x000f280000000800 */
[----:B-1----:R-:W1:Y:S04]  /*9140*/  @!P1 LDS R2, [R44+-0x80] ;  /* 0xffff80002c029984 */ /* 0x002e680000000800 */
[----:B------:R-:W1:Y:S04]  /*9150*/  @!P2 LDS R3, [R43+-0x80] ;  /* 0xffff80002b03a984 */ /* 0x000e680000000800 */
[----:B------:R-:W1:Y:S04]  /*9160*/  @!P3 LDS R50, [R42+-0x80] ;  /* 0xffff80002a32b984 */ /* 0x000e680000000800 */
[----:B------:R-:W1:Y:S04]  /*9170*/  @!P0 LDS R53, [R41] ;  /* 0x0000000029358984 */ /* 0x000e680000000800 */
[----:B------:R-:W1:Y:S04]  /*9180*/  @!P1 LDS R52, [R44] ;  /* 0x000000002c349984 */ /* 0x000e680000000800 */
[----:B------:R-:W1:Y:S04]  /*9190*/  @!P2 LDS R55, [R43] ;  /* 0x000000002b37a984 */ /* 0x000e680000000800 */
[----:B------:R-:W1:Y:S04]  /*91a0*/  @!P3 LDS R54, [R42] ;  /* 0x000000002a36b984 */ /* 0x000e680000000800 */
[----:B------:R-:W1:Y:S04]  /*91b0*/  @!P0 LDS R57, [R41+0x80] ;  /* 0x0000800029398984 */ /* 0x000e680000000800 */
[----:B------:R-:W1:Y:S04]  /*91c0*/  @!P1 LDS R58, [R44+0x80] ;  /* 0x000080002c3a9984 */ /* 0x000e680000000800 */
[----:B------:R-:W1:Y:S04]  /*91d0*/  @!P2 LDS R59, [R43+0x80] ;  /* 0x000080002b3ba984 */ /* 0x000e680000000800 */
[----:B------:R-:W1:Y:S01]  /*91e0*/  @!P3 LDS R60, [R42+0x80] ;  /* 0x000080002a3cb984 */ /* 0x000e620000000800 */
[----:B--2---:R-:W-:Y:S01]  /*91f0*/  SHF.L.U32 R0, R0, 0x10, RZ ;  /* 0x0000001000007819 */ /* 0x004fe200000006ff */
[----:B---3--:R-:W-:-:S04]  /*9200*/  IMAD.U32 R47, R47, 0x10000, RZ ;  /* 0x000100002f2f7824 */ /* 0x008fc800078e00ff */
[-C--:B0-----:R-:W-:Y:S01]  /*9210*/  @!P0 FFMA R24, R5, R0.reuse, R24 ;  /* 0x0000000005188223 */ /* 0x081fe20000000018 */
[-C--:B------:R-:W-:Y:S01]  /*9220*/  @!P1 FFMA R23, R46, R0.reuse, R23 ;  /* 0x000000002e179223 */ /* 0x080fe20000000017 */
[-C--:B------:R-:W-:Y:S01]  /*9230*/  @!P2 FFMA R22, R45, R0.reuse, R22 ;  /* 0x000000002d16a223 */ /* 0x080fe20000000016 */
[----:B------:R-:W-:Y:S01]  /*9240*/  @!P3 FFMA R21, R48, R0, R21 ;  /* 0x000000003015b223 */ /* 0x000fe20000000015 */
[----:B----4-:R-:W-:Y:S01]  /*9250*/  SHF.L.U32 R51, R51, 0x10, RZ ;  /* 0x0000001033337819 */ /* 0x010fe200000006ff */
[-C--:B------:R-:W-:Y:S01]  /*9260*/  @!P0 FFMA R24, R49, R47.reuse, R24 ;  /* 0x0000002f31188223 */ /* 0x080fe20000000018 */
[-C--:B-1----:R-:W-:Y:S01]  /*9270*/  @!P1 FFMA R23, R2, R47.reuse, R23 ;  /* 0x0000002f02179223 */ /* 0x082fe20000000017 */
[-C--:B------:R-:W-:Y:S01]  /*9280*/  @!P2 FFMA R22, R3, R47.reuse, R22 ;  /* 0x0000002f0316a223 */ /* 0x080fe20000000016 */
        /* <DEDUP_REMOVED lines=10> */
.L_x_3420:
[----:B------:R-:W-:Y:S05]  /*9330*/  BSYNC.RECONVERGENT B0 ;  /* 0x0000000000007941 */ /* 0x000fea0003800200 */
.L_x_3419:
        /* <DEDUP_REMOVED lines=42> */
.L_x_3460:
[----:B------:R-:W-:Y:S01]  /*95e0*/  BSSY.RECONVERGENT B0, `(.L_x_3429) ;  /* 0x0000052000007945 */ /* 0x000fe20003800200 */
[----:B----4-:R-:W-:-:S03]  /*95f0*/  FADD R43, R5, R22 ;  /* 0x00000016052b7221 */ /* 0x010fc60000000000 */
[----:B------:R-:W-:Y:S05]  /*9600*/  @P0 BRA `(.L_x_3430) ;  /* 0x00000004003c0947 */ /* 0x000fea0003800000 */
[----:B------:R-:W0:Y:S02]  /*9610*/  LDC R3, c[0x0][0x3c4] ;  /* 0x0000f100ff037b82 */ /* 0x000e240000000800 */
[-C--:B0-----:R-:W-:Y:S02]  /*9620*/  ISETP.GE.AND P2, PT, R4, R3.reuse, PT ;  /* 0x000000030400720c */ /* 0x081fe40003f46270 */
[-C--:B------:R-:W-:Y:S02]  /*9630*/  ISETP.GE.AND P3, PT, R16, R3.reuse, PT ;  /* 0x000000031000720c */ /* 0x080fe40003f66270 */
[-C--:B------:R-:W-:Y:S02]  /*9640*/  ISETP.GE.AND P1, PT, R17, R3.reuse, PT ;  /* 0x000000031100720c */ /* 0x080fe40003f26270 */
[----:B------:R-:W-:-:S07]  /*9650*/  ISETP.GE.AND P0, PT, R18, R3, PT ;  /* 0x000000031200720c */ /* 0x000fce0003f06270 */
[----:B------:R-:W-:Y:S06]  /*9660*/  @P2 BRA `(.L_x_3431) ;  /* 0x0000000000482947 */ /* 0x000fec0003800000 */
[----:B------:R-:W-:-:S04]  /*9670*/  IMAD.WIDE.U32 R2, R15, 0x2, R6 ;  /* 0x000000020f027825 */ /* 0x000fc800078e0006 */
[----:B-----5:R-:W-:Y:S01]  /*9680*/  FMUL R0, R25, R44 ;  /* 0x0000002c19007220 */ /* 0x020fe20000400000 */
[----:B------:R-:W-:Y:S01]  /*9690*/  BSSY.RECONVERGENT B1, `(.L_x_3431) ;  /* 0x000000f000017945 */ /* 0x000fe20003800200 */
[----:B------:R-:W-:Y:S01]  /*96a0*/  IMAD.MOV.U32 R23, RZ, RZ, R3 ;  /* 0x000000ffff177224 */ /* 0x000fe200078e0003 */
[C---:B------:R-:W-:Y:S02]  /*96b0*/  LOP3.LUT R22, R2.reuse, 0xfffffffd, RZ, 0xc0, !PT ;  /* 0xfffffffd02167812 */ /* 0x040fe400078ec0ff */
[----:B------:R-:W-:Y:S02]  /*96c0*/  LOP3.LUT R5, R2, 0x2, RZ, 0xc0, !PT ;  /* 0x0000000202057812 */ /* 0x000fe400078ec0ff */
[----:B------:R-:W-:Y:S01]  /*96d0*/  F2FP.BF16.F32.PACK_AB R24, RZ, R0 ;  /* 0x00000000ff18723e */ /* 0x000fe200000010ff */
[----:B------:R0:W5:Y:S01]  /*96e0*/  LD.E R21, desc[UR6][R22.64] ;  /* 0x0000000616157980 */ /* 0x000162000c101900 */
[----:B------:R-:W-:Y:S01]  /*96f0*/  ISETP.EQ.U32.AND P2, PT, R5, RZ, PT ;  /* 0x000000ff0500720c */ /* 0x000fe20003f42070 */
[----:B------:R-:W-:-:S05]  /*9700*/  HFMA2 R5, -RZ, RZ, 0, 0.19775390625 ;  /* 0x00003254ff057431 */ /* 0x000fca00000001ff */
[----:B------:R-:W-:-:S07]  /*9710*/  SEL R44, R5, 0x7610, P2 ;  /* 0x00007610052c7807 */ /* 0x000fce0001000000 */
.L_x_3432:
[----:B-----5:R-:W-:-:S05]  /*9720*/  HADD2.BF16_V2 R0, R21, R24.H0_H0 ;  /* 0x2000001815007230 */ /* 0x020fca0000200000 */
[----:B------:R-:W-:-:S05]  /*9730*/  PRMT R5, R21, R44, R0 ;  /* 0x0000002c15057216 */ /* 0x000fca0000000000 */
[----:B------:R-:W2:Y:S02]  /*9740*/  ATOM.E.CAS.STRONG.GPU PT, R0, [R22], R21, R5 ;  /* 0x000000151600738b */ /* 0x000ea400001ee105 */
[----:B--2---:R-:W-:Y:S02]  /*9750*/  ISETP.NE.U32.AND P2, PT, R0, R21, PT ;  /* 0x000000150000720c */ /* 0x004fe40003f45070 */
[----:B------:R-:W-:-:S11]  /*9760*/  MOV R21, R0 ;  /* 0x0000000000157202 */ /* 0x000fd60000000f00 */
[----:B------:R-:W-:Y:S05]  /*9770*/  @P2 BRA `(.L_x_3432) ;  /* 0xfffffffc00e82947 */ /* 0x000fea000383ffff */
[----:B------:R-:W-:Y:S05]  /*9780*/  BSYNC.RECONVERGENT B1 ;  /* 0x0000000000017941 */ /* 0x000fea0003800200 */
.L_x_3431:
[----:B------:R-:W-:Y:S05]  /*9790*/  @P3 BRA `(.L_x_3433) ;  /* 0x0000000000483947 */ /* 0x000fea0003800000 */
[----:B------:R-:W-:-:S04]  /*97a0*/  IMAD.WIDE.U32 R2, R15, 0x2, R8 ;  /* 0x000000020f027825 */ /* 0x000fc800078e0008 */
[----:B-----5:R-:W-:Y:S01]  /*97b0*/  FMUL R0, R26, R41 ;  /* 0x000000291a007220 */ /* 0x020fe20000400000 */
[----:B------:R-:W-:Y:S01]  /*97c0*/  MOV R41, 0x3254 ;  /* 0x0000325400297802 */ /* 0x000fe20000000f00 */
[----:B------:R-:W-:Y:S01]  /*97d0*/  BSSY.RECONVERGENT B1, `(.L_x_3433) ;  /* 0x000000e000017945 */ /* 0x000fe20003800200 */
[----:B0-----:R-:W-:Y:S01]  /*97e0*/  IMAD.MOV.U32 R23, RZ, RZ, R3 ;  /* 0x000000ffff177224 */ /* 0x001fe200078e0003 */
[C---:B------:R-:W-:Y:S02]  /*97f0*/  LOP3.LUT R22, R2.reuse, 0xfffffffd, RZ, 0xc0, !PT ;  /* 0xfffffffd02167812 */ /* 0x040fe400078ec0ff */
[----:B------:R-:W-:Y:S02]  /*9800*/  LOP3.LUT R5, R2, 0x2, RZ, 0xc0, !PT ;  /* 0x0000000202057812 */ /* 0x000fe400078ec0ff */
[----:B------:R-:W-:Y:S01]  /*9810*/  F2FP.BF16.F32.PACK_AB R24, RZ, R0 ;  /* 0x00000000ff18723e */ /* 0x000fe200000010ff */
[----:B------:R0:W5:Y:S01]  /*9820*/  LD.E R21, desc[UR6][R22.64] ;  /* 0x0000000616157980 */ /* 0x000162000c101900 */
[----:B------:R-:W-:-:S04]  /*9830*/  ISETP.EQ.U32.AND P2, PT, R5, RZ, PT ;  /* 0x000000ff0500720c */ /* 0x000fc80003f42070 */
[----:B------:R-:W-:-:S09]  /*9840*/  SEL R41, R41, 0x7610, P2 ;  /* 0x0000761029297807 */ /* 0x000fd20001000000 */
.L_x_3434:
[----:B-----5:R-:W-:-:S05]  /*9850*/  HADD2.BF16_V2 R0, R21, R24.H0_H0 ;  /* 0x2000001815007230 */ /* 0x020fca0000200000 */
[----:B------:R-:W-:-:S05]  /*9860*/  PRMT R5, R21, R41, R0 ;  /* 0x0000002915057216 */ /* 0x000fca0000000000 */
[----:B------:R-:W2:Y:S02]  /*9870*/  ATOM.E.CAS.STRONG.GPU PT, R0, [R22], R21, R5 ;  /* 0x000000151600738b */ /* 0x000ea400001ee105 */
[----:B--2---:R-:W-:Y:S02]  /*9880*/  ISETP.NE.U32.AND P2, PT, R0, R21, PT ;  /* 0x000000150000720c */ /* 0x004fe40003f45070 */
[----:B------:R-:W-:-:S11]  /*9890*/  MOV R21, R0 ;  /* 0x0000000000157202 */ /* 0x000fd60000000f00 */
[----:B------:R-:W-:Y:S05]  /*98a0*/  @P2 BRA `(.L_x_3434) ;  /* 0xfffffffc00e82947 */ /* 0x000fea000383ffff */
[----:B------:R-:W-:Y:S05]  /*98b0*/  BSYNC.RECONVERGENT B1 ;  /* 0x0000000000017941 */ /* 0x000fea0003800200 */
.L_x_3433:
[----:B------:R-:W-:Y:S05]  /*98c0*/  @P1 BRA `(.L_x_3435) ;  /* 0x0000000000481947 */ /* 0x000fea0003800000 */
[----:B------:R-:W-:-:S04]  /*98d0*/  IMAD.WIDE.U32 R2, R15, 0x2, R10 ;  /* 0x000000020f027825 */ /* 0x000fc800078e000a */
[----:B------:R-:W-:Y:S02]  /*98e0*/  HFMA2 R41, -RZ, RZ, 0, 0.19775390625 ;  /* 0x00003254ff297431 */ /* 0x000fe400000001ff */
[----:B-----5:R-:W-:Y:S01]  /*98f0*/  FMUL R0, R27, R42 ;  /* 0x0000002a1b007220 */ /* 0x020fe20000400000 */
        /* <DEDUP_REMOVED lines=8> */
.L_x_3436:
[----:B-----5:R-:W-:-:S05]  /*9980*/  HADD2.BF16_V2 R0, R21, R24.H0_H0 ;  /* 0x2000001815007230 */ /* 0x020fca0000200000 */
[----:B------:R-:W-:-:S05]  /*9990*/  PRMT R5, R21, R41, R0 ;  /* 0x0000002915057216 */ /* 0x000fca0000000000 */
[----:B------:R-:W2:Y:S02]  /*99a0*/  ATOM.E.CAS.STRONG.GPU PT, R0, [R22], R21, R5 ;  /* 0x000000151600738b */ /* 0x000ea400001ee105 */
[----:B--2---:R-:W-:Y:S02]  /*99b0*/  ISETP.NE.U32.AND P1, PT, R0, R21, PT ;  /* 0x000000150000720c */ /* 0x004fe40003f25070 */
[----:B------:R-:W-:-:S11]  /*99c0*/  MOV R21, R0 ;  /* 0x0000000000157202 */ /* 0x000fd60000000f00 */
[----:B------:R-:W-:Y:S05]  /*99d0*/  @P1 BRA `(.L_x_3436) ;  /* 0xfffffffc00e81947 */ /* 0x000fea000383ffff */
[----:B------:R-:W-:Y:S05]  /*99e0*/  BSYNC.RECONVERGENT B1 ;  /* 0x0000000000017941 */ /* 0x000fea0003800200 */
.L_x_3435:
[----:B------:R-:W-:Y:S05]  /*99f0*/  @P0 BRA `(.L_x_3430) ;  /* 0x0000000000400947 */ /* 0x000fea0003800000 */
[----:B------:R-:W-:-:S04]  /*9a00*/  IMAD.WIDE.U32 R2, R15, 0x2, R12 ;  /* 0x000000020f027825 */ /* 0x000fc800078e000c */
[----:B-----5:R-:W-:Y:S01]  /*9a10*/  FMUL R0, R28, R43 ;  /* 0x0000002b1c007220 */ /* 0x020fe20000400000 */
[----:B------:R-:W-:Y:S01]  /*9a20*/  MOV R41, 0x3254 ;  /* 0x0000325400297802 */ /* 0x000fe20000000f00 */
[----:B0-----:R-:W-:Y:S01]  /*9a30*/  IMAD.MOV.U32 R23, RZ, RZ, R3 ;  /* 0x000000ffff177224 */ /* 0x001fe200078e0003 */
[C---:B------:R-:W-:Y:S02]  /*9a40*/  LOP3.LUT R22, R2.reuse, 0xfffffffd, RZ, 0xc0, !PT ;  /* 0xfffffffd02167812 */ /* 0x040fe400078ec0ff */
[----:B------:R-:W-:Y:S02]  /*9a50*/  LOP3.LUT R5, R2, 0x2, RZ, 0xc0, !PT ;  /* 0x0000000202057812 */ /* 0x000fe400078ec0ff */
[----:B------:R-:W-:Y:S01]  /*9a60*/  F2FP.BF16.F32.PACK_AB R24, RZ, R0 ;  /* 0x00000000ff18723e */ /* 0x000fe200000010ff */
[----:B------:R0:W5:Y:S01]  /*9a70*/  LD.E R21, desc[UR6][R22.64] ;  /* 0x0000000616157980 */ /* 0x000162000c101900 */
[----:B------:R-:W-:-:S04]  /*9a80*/  ISETP.EQ.U32.AND P0, PT, R5, RZ, PT ;  /* 0x000000ff0500720c */ /* 0x000fc80003f02070 */
[----:B------:R-:W-:-:S09]  /*9a90*/  SEL R41, R41, 0x7610, P0 ;  /* 0x0000761029297807 */ /* 0x000fd20000000000 */
.L_x_3437:
[----:B-----5:R-:W-:-:S05]  /*9aa0*/  HADD2.BF16_V2 R0, R21, R24.H0_H0 ;  /* 0x2000001815007230 */ /* 0x020fca0000200000 */
[----:B------:R-:W-:-:S05]  /*9ab0*/  PRMT R5, R21, R41, R0 ;  /* 0x0000002915057216 */ /* 0x000fca0000000000 */
[----:B------:R-:W2:Y:S02]  /*9ac0*/  ATOM.E.CAS.STRONG.GPU PT, R0, [R22], R21, R5 ;  /* 0x000000151600738b */ /* 0x000ea400001ee105 */
[----:B--2---:R-:W-:Y:S02]  /*9ad0*/  ISETP.NE.U32.AND P0, PT, R0, R21, PT ;  /* 0x000000150000720c */ /* 0x004fe40003f05070 */
[----:B------:R-:W-:-:S11]  /*9ae0*/  MOV R21, R0 ;  /* 0x0000000000157202 */ /* 0x000fd60000000f00 */
[----:B------:R-:W-:Y:S05]  /*9af0*/  @P0 BRA `(.L_x_3437) ;  /* 0xfffffffc00e80947 */ /* 0x000fea000383ffff */
.L_x_3430:
[----:B------:R-:W-:Y:S05]  /*9b00*/  BSYNC.RECONVERGENT B0 ;  /* 0x0000000000007941 */ /* 0x000fea0003800200 */
.L_x_3429:
[----:B------:R-:W1:Y:S01]  /*9b10*/  LDCU UR8, c[0x0][0x3c8] ;  /* 0x00007900ff0877ac */ /* 0x000e620008000800 */
[----:B------:R-:W-:-:S05]  /*9b20*/  VIADD R15, R15, 0x8 ;  /* 0x000000080f0f7836 */ /* 0x000fca0000000000 */
[----:B-1----:R-:W-:-:S13]  /*9b30*/  ISETP.GE.AND P0, PT, R15, UR8, PT ;  /* 0x000000080f007c0c */ /* 0x002fda000bf06270 */
[----:B------:R-:W-:Y:S05]  /*9b40*/  @!P0 BRA `(.L_x_3438) ;  /* 0xffffffdc00788947 */ /* 0x000fea000383ffff */
[----:B------:R-:W-:Y:S05]  /*9b50*/  EXIT ;  /* 0x000000000000794d */ /* 0x000fea0003800000 */
.L_x_3428:
        /* <DEDUP_REMOVED lines=8> */
.L_x_3440:
[----:B------:R-:W-:Y:S05]  /*9be0*/  BSYNC B0 ;  /* 0x0000000000007941 */ /* 0x000fea0003800000 */
.L_x_3439:
        /* <DEDUP_REMOVED lines=8> */
.L_x_3441:
[----:B------:R-:W-:Y:S01]  /*9c70*/  FADD R3, R3, R24 ;  /* 0x0000001803037221 */ /* 0x000fe20000000000 */
[----:B------:R-:W-:Y:S02]  /*9c80*/  MOV R48, R22 ;  /* 0x0000001600307202 */ /* 0x000fe40000000f00 */
[----:B------:R-:W-:-:S07]  /*9c90*/  MOV R0, R46 ;  /* 0x0000002e00007202 */ /* 0x000fce0000000f00 */
[----:B------:R-:W-:Y:S05]  /*9ca0*/  WARPSYNC.COLLECTIVE R45, `(.L_x_3442) ;  /* 0x000000002d087348 */ /* 0x000fea0003c00000 */
[----:B------:R0:W1:Y:S02]  /*9cb0*/  SHFL.BFLY P1, R46, R48, R47, R50 ;  /* 0x0c00002f302e7389 */ /* 0x0000640000020032 */
[----:B01----:R-:W-:Y:S05]  /*9cc0*/  ENDCOLLECTIVE ;  /* 0x000000000000791b */ /* 0x003fea0003800000 */
.L_x_3442:
[----:B------:R-:W-:Y:S01]  /*9cd0*/  FADD R0, R0, R23 ;  /* 0x0000001700007221 */ /* 0x000fe20000000000 */
[----:B------:R-:W-:Y:S01]  /*9ce0*/  MOV R48, R21 ;  /* 0x0000001500307202 */ /* 0x000fe20000000f00 */
[----:B------:R-:W-:-:S07]  /*9cf0*/  IMAD.MOV.U32 R5, RZ, RZ, R46 ;  /* 0x000000ffff057224 */ /* 0x000fce00078e002e */
[----:B------:R-:W-:Y:S05]  /*9d00*/  WARPSYNC.COLLECTIVE R45, `(.L_x_3443) ;  /* 0x000000002d087348 */ /* 0x000fea0003c00000 */
[----:B------:R0:W1:Y:S02]  /*9d10*/  SHFL.BFLY P1, R46, R48, R47, R50 ;  /* 0x0c00002f302e7389 */ /* 0x0000640000020032 */
[----:B01----:R-:W-:Y:S05]  /*9d20*/  ENDCOLLECTIVE ;  /* 0x000000000000791b */ /* 0x003fea0003800000 */
.L_x_3443:
[----:B------:R-:W-:Y:S01]  /*9d30*/  FADD R5, R5, R22 ;  /* 0x0000001605057221 */ /* 0x000fe20000000000 */
[----:B------:R-:W-:Y:S02]  /*9d40*/  HFMA2 R47, -RZ, RZ, 0, 4.76837158203125e-07 ;  /* 0x00000008ff2f7431 */ /* 0x000fe400000001ff */
[----:B------:R-:W-:Y:S01]  /*9d50*/  IMAD.MOV.U32 R48, RZ, RZ, R3 ;  /* 0x000000ffff307224 */ /* 0x000fe200078e0003 */
[----:B------:R-:W-:-:S07]  /*9d60*/  MOV R2, R46 ;  /* 0x0000002e00027202 */ /* 0x000fce0000000f00 */
[----:B------:R-:W-:Y:S05]  /*9d70*/  WARPSYNC.COLLECTIVE R45, `(.L_x_3444) ;  /* 0x000000002d087348 */ /* 0x000fea0003c00000 */
[----:B------:R0:W1:Y:S02]  /*9d80*/  SHFL.BFLY P1, R46, R48, R47, R50 ;  /* 0x0c00002f302e7389 */ /* 0x0000640000020032 */
[----:B01----:R-:W-:Y:S05]  /*9d90*/  ENDCOLLECTIVE ;  /* 0x000000000000791b */ /* 0x003fea0003800000 */
.L_x_3444:
[----:B------:R-:W-:Y:S01]  /*9da0*/  FADD R2, R2, R21 ;  /* 0x0000001502027221 */ /* 0x000fe20000000000 */
[----:B------:R-:W-:Y:S01]  /*9db0*/  IMAD.MOV.U32 R48, RZ, RZ, R0 ;  /* 0x000000ffff307224 */ /* 0x000fe200078e0000 */
[----:B------:R-:W-:-:S07]  /*9dc0*/  MOV R42, R46 ;  /* 0x0000002e002a7202 */ /* 0x000fce0000000f00 */
[----:B------:R-:W-:Y:S05]  /*9dd0*/  WARPSYNC.COLLECTIVE R45, `(.L_x_3445) ;  /* 0x000000002d087348 */ /* 0x000fea0003c00000 */
[----:B------:R0:W1:Y:S02]  /*9de0*/  SHFL.BFLY P1, R46, R48, R47, R50 ;  /* 0x0c00002f302e7389 */ /* 0x0000640000020032 */
[----:B01----:R-:W-:Y:S05]  /*9df0*/  ENDCOLLECTIVE ;  /* 0x000000000000791b */ /* 0x003fea0003800000 */
.L_x_3445:
[----:B------:R-:W-:Y:S01]  /*9e00*/  FADD R42, R3, R42 ;  /* 0x0000002a032a7221 */ /* 0x000fe20000000000 */
[----:B------:R-:W-:Y:S02]  /*9e10*/  MOV R48, R5 ;  /* 0x0000000500307202 */ /* 0x000fe40000000f00 */
[----:B------:R-:W-:-:S07]  /*9e20*/  MOV R41, R46 ;  /* 0x0000002e00297202 */ /* 0x000fce0000000f00 */
[----:B------:R-:W-:Y:S05]  /*9e30*/  WARPSYNC.COLLECTIVE R45, `(.L_x_3446) ;  /* 0x000000002d087348 */ /* 0x000fea0003c00000 */
[----:B------:R0:W1:Y:S02]  /*9e40*/  SHFL.BFLY P1, R46, R48, R47, R50 ;  /* 0x0c00002f302e7389 */ /* 0x0000640000020032 */
[----:B01----:R-:W-:Y:S05]  /*9e50*/  ENDCOLLECTIVE ;  /* 0x000000000000791b */ /* 0x003fea0003800000 */
.L_x_3446:
[----:B------:R-:W-:Y:S01]  /*9e60*/  FADD R41, R0, R41 ;  /* 0x0000002900297221 */ /* 0x000fe20000000000 */
[----:B------:R-:W-:Y:S01]  /*9e70*/  MOV R48, R2 ;  /* 0x0000000200307202 */ /* 0x000fe20000000f00 */
[----:B------:R-:W-:-:S07]  /*9e80*/  IMAD.MOV.U32 R44, RZ, RZ, R46 ;  /* 0x000000ffff2c7224 */ /* 0x000fce00078e002e */
[----:B------:R-:W-:Y:S05]  /*9e90*/  WARPSYNC.COLLECTIVE R45, `(.L_x_3447) ;  /* 0x000000002d087348 */ /* 0x000fea0003c00000 */
[----:B------:R0:W1:Y:S02]  /*9ea0*/  SHFL.BFLY P1, R46, R48, R47, R50 ;  /* 0x0c00002f302e7389 */ /* 0x0000640000020032 */
[----:B01----:R-:W-:Y:S05]  /*9eb0*/  ENDCOLLECTIVE ;  /* 0x000000000000791b */ /* 0x003fea0003800000 */
.L_x_3447:
[----:B------:R-:W-:Y:S01]  /*9ec0*/  FADD R44, R5, R44 ;  /* 0x0000002c052c7221 */ /* 0x000fe20000000000 */
[----:B------:R-:W-:Y:S02]  /*9ed0*/  HFMA2 R47, -RZ, RZ, 0, 2.384185791015625e-07 ;  /* 0x00000004ff2f7431 */ /* 0x000fe400000001ff */
[----:B------:R-:W-:Y:S01]  /*9ee0*/  IMAD.MOV.U32 R48, RZ, RZ, R42 ;  /* 0x000000ffff307224 */ /* 0x000fe200078e002a */
[----:B------:R-:W-:-:S07]  /*9ef0*/  MOV R43, R46 ;  /* 0x0000002e002b7202 */ /* 0x000fce0000000f00 */
[----:B------:R-:W-:Y:S05]  /*9f00*/  WARPSYNC.COLLECTIVE R45, `(.L_x_3448) ;  /* 0x000000002d087348 */ /* 0x000fea0003c00000 */
[----:B------:R0:W1:Y:S02]  /*9f10*/  SHFL.BFLY P1, R46, R48, R47, R50 ;  /* 0x0c00002f302e7389 */ /* 0x0000640000020032 */
[----:B01----:R-:W-:Y:S05]  /*9f20*/  ENDCOLLECTIVE ;  /* 0x000000000000791b */ /* 0x003fea0003800000 */
.L_x_3448:
[----:B------:R-:W-:Y:S01]  /*9f30*/  FADD R43, R2, R43 ;  /* 0x0000002b022b7221 */ /* 0x000fe20000000000 */
[----:B------:R-:W-:Y:S01]  /*9f40*/  IMAD.MOV.U32 R48, RZ, RZ, R41 ;  /* 0x000000ffff307224 */ /* 0x000fe200078e0029 */
[----:B------:R-:W-:-:S07]  /*9f50*/  MOV R21, R46 ;  /* 0x0000002e00157202 */ /* 0x000fce0000000f00 */
[----:B------:R-:W-:Y:S05]  /*9f60*/  WARPSYNC.COLLECTIVE R45, `(.L_x_3449) ;  /* 0x000000002d087348 */ /* 0x000fea0003c00000 */
[----:B------:R0:W1:Y:S02]  /*9f70*/  SHFL.BFLY P1, R46, R48, R47, R50 ;  /* 0x0c00002f302e7389 */ /* 0x0000640000020032 */
[----:B01----:R-:W-:Y:S05]  /*9f80*/  ENDCOLLECTIVE ;  /* 0x000000000000791b */ /* 0x003fea0003800000 */
.L_x_3449:
[----:B------:R-:W-:Y:S01]  /*9f90*/  FADD R21, R42, R21 ;  /* 0x000000152a157221 */ /* 0x000fe20000000000 */
[----:B------:R-:W-:Y:S02]  /*9fa0*/  MOV R48, R44 ;  /* 0x0000002c00307202 */ /* 0x000fe40000000f00 */
[----:B------:R-:W-:-:S07]  /*9fb0*/  MOV R22, R46 ;  /* 0x0000002e00167202 */ /* 0x000fce0000000f00 */
[----:B------:R-:W-:Y:S05]  /*9fc0*/  WARPSYNC.COLLECTIVE R45, `(.L_x_3450) ;  /* 0x000000002d087348 */ /* 0x000fea0003c00000 */
[----:B------:R0:W1:Y:S02]  /*9fd0*/  SHFL.BFLY P1, R46, R48, R47, R50 ;  /* 0x0c00002f302e7389 */ /* 0x0000640000020032 */
[----:B01----:R-:W-:Y:S05]  /*9fe0*/  ENDCOLLECTIVE ;  /* 0x000000000000791b */ /* 0x003fea0003800000 */
.L_x_3450:
[----:B------:R-:W-:Y:S01]  /*9ff0*/  FADD R22, R41, R22 ;  /* 0x0000001629167221 */ /* 0x000fe20000000000 */
[----:B------:R-:W-:Y:S01]  /*a000*/  MOV R48, R43 ;  /* 0x0000002b00307202 */ /* 0x000fe20000000f00 */
[----:B------:R-:W-:-:S07]  /*a010*/  IMAD.MOV.U32 R23, RZ, RZ, R46 ;  /* 0x000000ffff177224 */ /* 0x000fce00078e002e */
[----:B------:R-:W-:Y:S05]  /*a020*/  WARPSYNC.COLLECTIVE R45, `(.L_x_3451) ;  /* 0x000000002d087348 */ /* 0x000fea0003c00000 */
[----:B------:R0:W1:Y:S02]  /*a030*/  SHFL.BFLY P1, R46, R48, R47, R50 ;  /* 0x0c00002f302e7389 */ /* 0x0000640000020032 */
[----:B01----:R-:W-:Y:S05]  /*a040*/  ENDCOLLECTIVE ;  /* 0x000000000000791b */ /* 0x003fea0003800000 */
.L_x_3451:
[----:B------:R-:W-:Y:S01]  /*a050*/  FADD R23, R44, R23 ;  /* 0x000000172c177221 */ /* 0x000fe20000000000 */
[----:B------:R-:W-:Y:S02]  /*a060*/  HFMA2 R47, -RZ, RZ, 0, 1.1920928955078125e-07 ;  /* 0x00000002ff2f7431 */ /* 0x000fe400000001ff */
[----:B------:R-:W-:Y:S01]  /*a070*/  IMAD.MOV.U32 R48, RZ, RZ, R21 ;  /* 0x000000ffff307224 */ /* 0x000fe200078e0015 */
[----:B------:R-:W-:-:S07]  /*a080*/  MOV R0, R46 ;  /* 0x0000002e00007202 */ /* 0x000fce0000000f00 */
[----:B------:R-:W-:Y:S05]  /*a090*/  WARPSYNC.COLLECTIVE R45, `(.L_x_3452) ;  /* 0x000000002d087348 */ /* 0x000fea0003c00000 */
[----:B------:R0:W1:Y:S02]  /*a0a0*/  SHFL.BFLY P1, R46, R48, R47, R50 ;  /* 0x0c00002f302e7389 */ /* 0x0000640000020032 */
[----:B01----:R-:W-:Y:S05]  /*a0b0*/  ENDCOLLECTIVE ;  /* 0x000000000000791b */ /* 0x003fea0003800000 */
.L_x_3452:
[----:B------:R-:W-:Y:S01]  /*a0c0*/  FADD R0, R43, R0 ;  /* 0x000000002b007221 */ /* 0x000fe20000000000 */
[----:B------:R-:W-:Y:S01]  /*a0d0*/  IMAD.MOV.U32 R48, RZ, RZ, R22 ;  /* 0x000000ffff307224 */ /* 0x000fe200078e0016 */
[----:B------:R-:W-:-:S07]  /*a0e0*/  MOV R2, R46 ;  /* 0x0000002e00027202 */ /* 0x000fce0000000f00 */
[----:B------:R-:W-:Y:S05]  /*a0f0*/  WARPSYNC.COLLECTIVE R45, `(.L_x_3453) ;  /* 0x000000002d087348 */ /* 0x000fea0003c00000 */
[----:B------:R0:W1:Y:S02]  /*a100*/  SHFL.BFLY P1, R46, R48, R47, R50 ;  /* 0x0c00002f302e7389 */ /* 0x0000640000020032 */
[----:B01----:R-:W-:Y:S05]  /*a110*/  ENDCOLLECTIVE ;  /* 0x000000000000791b */ /* 0x003fea0003800000 */
.L_x_3453:
[----:B------:R-:W-:Y:S01]  /*a120*/  FADD R2, R21, R2 ;  /* 0x0000000215027221 */ /* 0x000fe20000000000 */
[----:B------:R-:W-:Y:S02]  /*a130*/  MOV R48, R23 ;  /* 0x0000001700307202 */ /* 0x000fe40000000f00 */
[----:B------:R-:W-:-:S07]  /*a140*/  MOV R3, R46 ;  /* 0x0000002e00037202 */ /* 0x000fce0000000f00 */
[----:B------:R-:W-:Y:S05]  /*a150*/  WARPSYNC.COLLECTIVE R45, `(.L_x_3454) ;  /* 0x000000002d087348 */ /* 0x000fea0003c00000 */
[----:B------:R0:W1:Y:S02]  /*a160*/  SHFL.BFLY P1, R46, R48, R47, R50 ;  /* 0x0c00002f302e7389 */ /* 0x0000640000020032 */
[----:B01----:R-:W-:Y:S05]  /*a170*/  ENDCOLLECTIVE ;  /* 0x000000000000791b */ /* 0x003fea0003800000 */
.L_x_3454:
[----:B------:R-:W-:Y:S01]  /*a180*/  FADD R3, R22, R3 ;  /* 0x0000000316037221 */ /* 0x000fe20000000000 */
[----:B------:R-:W-:Y:S01]  /*a190*/  MOV R48, R0 ;  /* 0x0000000000307202 */ /* 0x000fe20000000f00 */
[----:B------:R-:W-:-:S07]  /*a1a0*/  IMAD.MOV.U32 R24, RZ, RZ, R46 ;  /* 0x000000ffff187224 */ /* 0x000fce00078e002e */
[----:B------:R-:W-:Y:S05]  /*a1b0*/  WARPSYNC.COLLECTIVE R45, `(.L_x_3455) ;  /* 0x000000002d087348 */ /* 0x000fea0003c00000 */
[----:B------:R0:W1:Y:S02]  /*a1c0*/  SHFL.BFLY P1, R46, R48, R47, R50 ;  /* 0x0c00002f302e7389 */ /* 0x0000640000020032 */
[----:B01----:R-:W-:Y:S05]  /*a1d0*/  ENDCOLLECTIVE ;  /* 0x000000000000791b */ /* 0x003fea0003800000 */
.L_x_3455:
[----:B------:R-:W-:Y:S01]  /*a1e0*/  FADD R24, R23, R24 ;  /* 0x0000001817187221 */ /* 0x000fe20000000000 */
[----:B------:R-:W-:Y:S02]  /*a1f0*/  HFMA2 R47, -RZ, RZ, 0, 5.9604644775390625e-08 ;  /* 0x00000001ff2f7431 */ /* 0x000fe400000001ff */
[----:B------:R-:W-:Y:S01]  /*a200*/  IMAD.MOV.U32 R48, RZ, RZ, R2 ;  /* 0x000000ffff307224 */ /* 0x000fe200078e0002 */
[----:B------:R-:W-:-:S07]  /*a210*/  MOV R5, R46 ;  /* 0x0000002e00057202 */ /* 0x000fce0000000f00 */
[----:B------:R-:W-:Y:S05]  /*a220*/  WARPSYNC.COLLECTIVE R45, `(.L_x_3456) ;  /* 0x000000002d087348 */ /* 0x000fea0003c00000 */
[----:B------:R0:W1:Y:S02]  /*a230*/  SHFL.BFLY P1, R46, R48, R47, R50 ;  /* 0x0c00002f302e7389 */ /* 0x0000640000020032 */
[----:B01----:R-:W-:Y:S05]  /*a240*/  ENDCOLLECTIVE ;  /* 0x000000000000791b */ /* 0x003fea0003800000 */
.L_x_3456:
[----:B------:R-:W-:Y:S01]  /*a250*/  FADD R5, R0, R5 ;  /* 0x0000000500057221 */ /* 0x000fe20000000000 */
[----:B------:R-:W-:Y:S01]  /*a260*/  IMAD.MOV.U32 R48, RZ, RZ, R3 ;  /* 0x000000ffff307224 */ /* 0x000fe200078e0003 */
[----:B------:R-:W-:-:S07]  /*a270*/  MOV R41, R46 ;  /* 0x0000002e00297202 */ /* 0x000fce0000000f00 */
[----:B------:R-:W-:Y:S05]  /*a280*/  WARPSYNC.COLLECTIVE R45, `(.L_x_3457) ;  /* 0x000000002d087348 */ /* 0x000fea0003c00000 */
[----:B------:R0:W1:Y:S02]  /*a290*/  SHFL.BFLY P1, R46, R48, R47, R50 ;  /* 0x0c00002f302e7389 */ /* 0x0000640000020032 */
[----:B01----:R-:W-:Y:S05]  /*a2a0*/  ENDCOLLECTIVE ;  /* 0x000000000000791b */ /* 0x003fea0003800000 */
.L_x_3457:
[----:B------:R-:W-:Y:S01]  /*a2b0*/  FADD R44, R2, R41 ;  /* 0x00000029022c7221 */ /* 0x000fe20000000000 */
[----:B------:R-:W-:Y:S02]  /*a2c0*/  MOV R48, R24 ;  /* 0x0000001800307202 */ /* 0x000fe40000000f00 */
[----:B------:R-:W-:-:S07]  /*a2d0*/  MOV R42, R46 ;  /* 0x0000002e002a7202 */ /* 0x000fce0000000f00 */
[----:B------:R-:W-:Y:S05]  /*a2e0*/  WARPSYNC.COLLECTIVE R45, `(.L_x_3458) ;  /* 0x000000002d087348 */ /* 0x000fea0003c00000 */
[----:B------:R0:W1:Y:S02]  /*a2f0*/  SHFL.BFLY P1, R46, R48, R47, R50 ;  /* 0x0c00002f302e7389 */ /* 0x0000640000020032 */
[----:B01----:R-:W-:Y:S05]  /*a300*/  ENDCOLLECTIVE ;  /* 0x000000000000791b */ /* 0x003fea0003800000 */
.L_x_3458:
[----:B------:R-:W-:Y:S01]  /*a310*/  FADD R41, R3, R42 ;  /* 0x0000002a03297221 */ /* 0x000fe20000000000 */
[----:B------:R-:W-:Y:S01]  /*a320*/  MOV R48, R5 ;  /* 0x0000000500307202 */ /* 0x000fe20000000f00 */
[----:B------:R-:W-:-:S07]  /*a330*/  IMAD.MOV.U32 R43, RZ, RZ, R46 ;  /* 0x000000ffff2b7224 */ /* 0x000fce00078e002e */
[----:B------:R-:W-:Y:S05]  /*a340*/  WARPSYNC.COLLECTIVE R45, `(.L_x_3459) ;  /* 0x000000002d087348 */ /* 0x000fea0003c00000 */
[----:B------:R0:W1:Y:S02]  /*a350*/  SHFL.BFLY P1, R46, R48, R47, R50 ;  /* 0x0c00002f302e7389 */ /* 0x0000640000020032 */
[----:B01----:R-:W-:Y:S05]  /*a360*/  ENDCOLLECTIVE ;  /* 0x000000000000791b */ /* 0x003fea0003800000 */
.L_x_3459:
[----:B------:R-:W-:Y:S01]  /*a370*/  FADD R42, R24, R43 ;  /* 0x0000002b182a7221 */ /* 0x000fe20000000000 */
[----:B------:R-:W-:Y:S01]  /*a380*/  MOV R22, R46 ;  /* 0x0000002e00167202 */ /* 0x000fe20000000f00 */
[----:B------:R-:W-:Y:S06]  /*a390*/  BRA `(.L_x_3460) ;  /* 0xfffffff000907947 */ /* 0x000fec000383ffff */
        .weak           $__internal_26_$__cuda_sm3x_div_rn_noftz_f32_slowpath
        .type           $__internal_26_$__cuda_sm3x_div_rn_noftz_f32_slowpath,@function
        .size           $__internal_26_$__cuda_sm3x_div_rn_noftz_f32_slowpath,(.L_x_4648 - $__internal_26_$__cuda_sm3x_div_rn_noftz_f32_slowpath)
$__internal_26_$__cuda_sm3x_div_rn_noftz_f32_slowpath:
        /* <DEDUP_REMOVED lines=34> */
.L_x_3462:
[----:B------:R-:W-:Y:S01]  /*a5c0*/  LEA R40, R46, 0xc0800000, 0x17 ;  /* 0xc08000002e287811 */ /* 0x000fe200078eb8ff */
[----:B------:R-:W-:Y:S04]  /*a5d0*/  BSSY.RECONVERGENT B3, `(.L_x_3467) ;  /* 0x0000036000037945 */ /* 0x000fe80003800200 */
[----:B------:R-:W-:Y:S01]  /*a5e0*/  IMAD.IADD R40, R3, 0x1, -R40 ;  /* 0x0000000103287824 */ /* 0x000fe200078e0a28 */
[----:B------:R-:W-:-:S03]  /*a5f0*/  IADD3 R3, PT, PT, R42, -0x7f, RZ ;  /* 0xffffff812a037810 */ /* 0x000fc60007ffe0ff */
        /* <DEDUP_REMOVED lines=47> */
.L_x_3469:
[----:B------:R-:W-:-:S04]  /*a8f0*/  LOP3.LUT R41, R41, 0x80000000, RZ, 0xc0, !PT ;  /* 0x8000000029297812 */ /* 0x000fc800078ec0ff */
[----:B------:R-:W-:Y:S01]  /*a900*/  LOP3.LUT R41, R41, 0x7f800000, RZ, 0xfc, !PT ;  /* 0x7f80000029297812 */ /* 0x000fe200078efcff */
[----:B------:R-:W-:Y:S06]  /*a910*/  BRA `(.L_x_3470) ;  /* 0x0000000000047947 */ /* 0x000fec0003800000 */
.L_x_3468:
[----:B------:R-:W-:-:S07]  /*a920*/  LEA R41, R40, R41, 0x17 ;  /* 0x0000002928297211 */ /* 0x000fce00078eb8ff */
.L_x_3470:
[----:B------:R-:W-:Y:S05]  /*a930*/  BSYNC.RECONVERGENT B3 ;  /* 0x0000000000037941 */ /* 0x000fea0003800200 */
.L_x_3467:
[----:B------:R-:W-:Y:S05]  /*a940*/  BRA `(.L_x_3471) ;  /* 0x0000000000207947 */ /* 0x000fea0003800000 */
.L_x_3466:
[----:B------:R-:W-:-:S04]  /*a950*/  LOP3.LUT R0, R3, 0x80000000, R0, 0x48, !PT ;  /* 0x8000000003007812 */ /* 0x000fc800078e4800 */
[----:B------:R-:W-:Y:S01]  /*a960*/  LOP3.LUT R41, R0, 0x7f800000, RZ, 0xfc, !PT ;  /* 0x7f80000000297812 */ /* 0x000fe200078efcff */
[----:B------:R-:W-:Y:S06]  /*a970*/  BRA `(.L_x_3471) ;  /* 0x0000000000147947 */ /* 0x000fec0003800000 */
.L_x_3465:
[----:B------:R-:W-:Y:S01]  /*a980*/  LOP3.LUT R41, R3, 0x80000000, R0, 0x48, !PT ;  /* 0x8000000003297812 */ /* 0x000fe200078e4800 */
[----:B------:R-:W-:Y:S06]  /*a990*/  BRA `(.L_x_3471) ;  /* 0x00000000000c7947 */ /* 0x000fec0003800000 */
.L_x_3464:
[----:B------:R-:W0:Y:S01]  /*a9a0*/  MUFU.RSQ R41, -QNAN ;  /* 0xffc0000000297908 */ /* 0x000e220000001400 */
[----:B------:R-:W-:Y:S05]  /*a9b0*/  BRA `(.L_x_3471) ;  /* 0x0000000000047947 */ /* 0x000fea0003800000 */
.L_x_3463:
[----:B------:R-:W-:-:S07]  /*a9c0*/  FADD.FTZ R41, R0, R3 ;  /* 0x0000000300297221 */ /* 0x000fce0000010000 */
.L_x_3471:
[----:B------:R-:W-:Y:S05]  /*a9d0*/  BSYNC.RECONVERGENT B2 ;  /* 0x0000000000027941 */ /* 0x000fea0003800200 */
.L_x_3461:
[----:B0-----:R-:W-:Y:S02]  /*a9e0*/  IMAD.MOV.U32 R39, RZ, RZ, R41 ;  /* 0x000000ffff277224 */ /* 0x001fe400078e0029 */
[----:B------:R-:W-:Y:S01]  /*a9f0*/  HFMA2 R41, -RZ, RZ, 0, 0 ;  /* 0x00000000ff297431 */ /* 0x000fe200000001ff */
[----:B------:R-:W-:-:S04]  /*aa00*/  MOV R40, R44 ;  /* 0x0000002c00287202 */ /* 0x000fc80000000f00 */
[----:B------:R-:W-:Y:S05]  /*aa10*/  RET.REL.NODEC R40 `(_Z25moe_batched_expert_kernelI13__nv_bfloat16Lb0EEvPKT_S3_S3_S3_PKfPKiS7_PS1_iiiiii) ;  /* 0xffffff5428787950 */ /* 0x000fea0003c3ffff */
.L_x_3472:
        /* <DEDUP_REMOVED lines=14> */
.L_x_4648:


//--------------------- .text._Z25moe_batched_expert_kernelI13__nv_bfloat16Lb1EEvPKT_S3_S3_S3_PKfPKiS7_PS1_iiiiii --------------------------
	.section	.text._Z25moe_batched_expert_kernelI13__nv_bfloat16Lb1EEvPKT_S3_S3_S3_PKfPKiS7_PS1_iiiiii,"ax",@progbits
	.align	128
        .global         _Z25moe_batched_expert_kernelI13__nv_bfloat16Lb1EEvPKT_S3_S3_S3_PKfPKiS7_PS1_iiiiii
        .type           _Z25moe_batched_expert_kernelI13__nv_bfloat16Lb1EEvPKT_S3_S3_S3_PKfPKiS7_PS1_iiiiii,@function
        .size           _Z25moe_batched_expert_kernelI13__nv_bfloat16Lb1EEvPKT_S3_S3_S3_PKfPKiS7_PS1_iiiiii,(.L_x_4649 - _Z25moe_batched_expert_kernelI13__nv_bfloat16Lb1EEvPKT_S3_S3_S3_PKfPKiS7_PS1_iiiiii)
        .other          _Z25moe_batched_expert_kernelI13__nv_bfloat16Lb1EEvPKT_S3_S3_S3_PKfPKiS7_PS1_iiiiii,@"STO_CUDA_ENTRY STV_DEFAULT"
_Z25moe_batched_expert_kernelI13__nv_bfloat16Lb1EEvPKT_S3_S3_S3_PKfPKiS7_PS1_iiiiii:
.text._Z25moe_batched_expert_kernelI13__nv_bfloat16Lb1EEvPKT_S3_S3_S3_PKfPKiS7_PS1_iiiiii:
[----:B------:R-:W-:Y:S01]  /*0000*/  LDC R1, c[0x0][0x37c] ;  /* 0x0000df00ff017b82 */ /* 0x000fe20000000800 */
[----:B------:R-:W0:Y:S07]  /*0010*/  S2R R72, SR_CTAID.X ;  /* 0x0000000000487919 */ /* 0x000e2e0000002500 */
[----:B------:R-:W1:Y:S01]  /*0020*/  LDC R15, c[0x0][0x3c8] ;  /* 0x0000f200ff0f7b82 */ /* 0x000e620000000800 */
[----:B------:R-:W2:Y:S01]  /*0030*/  LDCU UR6, c[0x0][0x3c4] ;  /* 0x00007880ff0677ac */ /* 0x000ea20008000800 */
[----:B------:R-:W3:Y:S01]  /*0040*/  S2R R6, SR_TID.X ;  /* 0x0000000000067919 */ /* 0x000ee20000002100 */
[----:B------:R-:W4:Y:S05]  /*0050*/  LDCU.64 UR8, c[0x0][0x358] ;  /* 0x00006b00ff0877ac */ /* 0x000f2a0008000a00 */
[----:B------:R-:W5:Y:S01]  /*0060*/  LDC.64 R78, c[0x0][0x3a8] ;  /* 0x0000ea00ff4e7b82 */ /* 0x000f620000000a00 */
[----:B0-----:R-:W-:Y:S01]  /*0070*/  IMAD.SHL.U32 R72, R72, 0x4, RZ ;  /* 0x0000000448487824 */ /* 0x001fe200078e00ff */
[----:B---3--:R-:W-:-:S03]  /*0080*/  LOP3.LUT R0, RZ, R6, RZ, 0x33, !PT ;  /* 0x00000006ff007212 */ /* 0x008fc600078e33ff */
[C---:B-----5:R-:W-:Y:S01]  /*0090*/  IMAD.WIDE R78, R72.reuse, 0x4, R78 ;  /* 0x00000004484e7825 */ /* 0x060fe200078e024e */
[----:B--2---:R-:W-:Y:S02]  /*00a0*/  ISETP.GE.AND P0, PT, R72, UR6, PT ;  /* 0x0000000648007c0c */ /* 0x004fe4000bf06270 */
[----:B------:R-:W-:Y:S01]  /*00b0*/  LOP3.LUT R70, R6, 0x1f, RZ, 0xc0, !PT ;  /* 0x0000001f06467812 */ /* 0x000fe200078ec0ff */
[----:B-1----:R-:W-:-:S05]  /*00c0*/  IMAD.IADD R5, R0, 0x1, R15 ;  /* 0x0000000100057824 */ /* 0x002fca00078e020f */
[----:B------:R-:W-:-:S04]  /*00d0*/  LEA.HI R7, R5, 0x1, RZ, 0x18 ;  /* 0x0000000105077811 */ /* 0x000fc800078fc0ff */
[C---:B------:R-:W-:Y:S02]  /*00e0*/  LOP3.LUT R23, R7.reuse, 0x3, RZ, 0xc0, !PT ;  /* 0x0000000307177812 */ /* 0x040fe400078ec0ff */
[----:B------:R-:W-:Y:S02]  /*00f0*/  LOP3.LUT R25, R7, 0x7, RZ, 0xc0, !PT ;  /* 0x0000000707197812 */ /* 0x000fe400078ec0ff */
[----:B------:R-:W-:Y:S01]  /*0100*/  IADD3 R24, PT, PT, R23, -0x1, RZ ;  /* 0xffffffff17187810 */ /* 0x000fe20007ffe0ff */
        /* <DEDUP_REMOVED lines=19> */
.L_x_3477:
        /* <DEDUP_REMOVED lines=15> */
[----:B------:R-:W-:Y:S02]  /*0330*/  ISETP.NE.AND P1, PT, R9, R4, PT ;  /* 0x000000040900720c */ /* 0x000fe40003f25270 */
[----:B--2---:R-:W-:Y:S01]  /*0340*/  SHF.L.U32 R10, R10, 0x10, RZ ;  /* 0x000000100a0a7819 */ /* 0x004fe200000006ff */
[----:B---3--:R-:W-:-:S04]  /*0350*/  IMAD.U32 R12, R12, 0x10000, RZ ;  /* 0x000100000c0c7824 */ /* 0x008fc800078e00ff */
[----:B------:R1:W-:Y:S01]  /*0360*/  STS [R13], R10 ;  /* 0x0000000a0d007388 */ /* 0x0003e20000000800 */
[----:B----4-:R-:W-:-:S03]  /*0370*/  IMAD.U32 R14, R14, 0x10000, RZ ;  /* 0x000100000e0e7824 */ /* 0x010fc600078e00ff */
[----:B------:R1:W-:Y:S01]  /*0380*/  STS [R13+0x400], R12 ;  /* 0x0004000c0d007388 */ /* 0x0003e20000000800 */
[----:B-----5:R-:W-:-:S03]  /*0390*/  SHF.L.U32 R16, R16, 0x10, RZ ;  /* 0x0000001010107819 */ /* 0x020fc600000006ff */
        /* <DEDUP_REMOVED lines=11> */
.L_x_3476:
[----:B0-----:R-:W-:Y:S05]  /*0450*/  BSYNC.RECONVERGENT B1 ;  /* 0x0000000000017941 */ /* 0x001fea0003800200 */
.L_x_3475:
        /* <DEDUP_REMOVED lines=27> */
.L_x_3479:
[----:B------:R-:W-:Y:S05]  /*0610*/  BSYNC.RECONVERGENT B1 ;  /* 0x0000000000017941 */ /* 0x000fea0003800200 */
.L_x_3478:
        /* <DEDUP_REMOVED lines=16> */
[C---:B-1----:R-:W-:Y:S01]  /*0720*/  @!P1 LEA R2, P3, R0.reuse, R16, 0x1 ;  /* 0x0000001000029211 */ /* 0x042fe200078608ff */
        /* <DEDUP_REMOVED lines=8> */
[----:B--2---:R-:W-:Y:S01]  /*07b0*/  @P2 IMAD.U32 R10, R10, 0x10000, RZ ;  /* 0x000100000a0a2824 */ /* 0x004fe200078e00ff */
[----:B---3--:R-:W-:Y:S01]  /*07c0*/  @P2 SHF.L.U32 R4, R0, 0x10, RZ ;  /* 0x0000001000042819 */ /* 0x008fe200000006ff */
[----:B----4-:R-:W-:-:S04]  /*07d0*/  @!P1 IMAD.U32 R0, R2, 0x10000, RZ ;  /* 0x0001000002009824 */ /* 0x010fc800078e00ff */
[----:B------:R2:W-:Y:S04]  /*07e0*/  @P2 STS [R13], R4 ;  /* 0x000000040d002388 */ /* 0x0005e80000000800 */
[----:B------:R2:W-:Y:S04]  /*07f0*/  @P2 STS [R13+0x400], R10 ;  /* 0x0004000a0d002388 */ /* 0x0005e80000000800 */
[----:B------:R2:W-:Y:S02]  /*0800*/  @!P1 STS [R11], R0 ;  /* 0x000000000b009388 */ /* 0x0005e40000000800 */
.L_x_3474:
[----:B0-----:R-:W-:Y:S05]  /*0810*/  BSYNC.RECONVERGENT B0 ;  /* 0x0000000000007941 */ /* 0x001fea0003800200 */
.L_x_3473:
[----:B--2---:R-:W-:-:S04]  /*0820*/  IADD3 R0, PT, PT, R72, 0x1, RZ ;  /* 0x0000000148007810 */ /* 0x004fc80007ffe0ff */
[----:B------:R-:W-:-:S13]  /*0830*/  ISETP.GE.AND P1, PT, R0, UR6, PT ;  /* 0x0000000600007c0c */ /* 0x000fda000bf26270 */
        /* <DEDUP_REMOVED lines=19> */
.L_x_3484:
        /* <DEDUP_REMOVED lines=13> */
[----:B------:R-:W-:Y:S01]  /*0a40*/  IADD3 R8, PT, PT, R8, 0x8, RZ ;  /* 0x0000000808087810 */ /* 0x000fe20007ffe0ff */
[----:B------:R-:W-:-:S03]  /*0a50*/  VIADD R10, R10, 0x800 ;  /* 0x000008000a0a7836 */ /* 0x000fc60000000000 */
[----:B------:R-:W-:Y:S02]  /*0a60*/  LEA R12, R11, R28, 0x2 ;  /* 0x0000001c0b0c7211 */ /* 0x000fe400078e10ff */
[----:B------:R-:W-:Y:S01]  /*0a70*/  ISETP.NE.AND P1, PT, R8, R29, PT ;  /* 0x0000001d0800720c */ /* 0x000fe20003f25270 */
[----:B--2---:R-:W-:Y:S02]  /*0a80*/  IMAD.U32 R9, R9, 0x10000, RZ ;  /* 0x0001000009097824 */ /* 0x004fe400078e00ff */
[----:B---3--:R-:W-:-:S03]  /*0a90*/  IMAD.U32 R13, R13, 0x10000, RZ ;  /* 0x000100000d0d7824 */ /* 0x008fc600078e00ff */
[----:B------:R1:W-:Y:S01]  /*0aa0*/  STS [R12+0x4], R9 ;  /* 0x000004090c007388 */ /* 0x0003e20000000800 */
[----:B----4-:R-:W-:-:S03]  /*0ab0*/  SHF.L.U32 R11, R14, 0x10, RZ ;  /* 0x000000100e0b7819 */ /* 0x010fc600000006ff */
[----:B------:R1:W-:Y:S01]  /*0ac0*/  STS [R12+0x404], R13 ;  /* 0x0004040d0c007388 */ /* 0x0003e20000000800 */
[----:B-----5:R-:W-:-:S03]  /*0ad0*/  IMAD.U32 R17, R16, 0x10000, RZ ;  /* 0x0001000010117824 */ /* 0x020fc600078e00ff */
[----:B------:R1:W-:Y:S01]  /*0ae0*/  STS [R12+0x804], R11 ;  /* 0x0008040b0c007388 */ /* 0x0003e20000000800 */
[----:B------:R-:W-:-:S03]  /*0af0*/  IMAD.U32 R19, R18, 0x10000, RZ ;  /* 0x0001000012137824 */ /* 0x000fc600078e00ff */
[----:B------:R1:W-:Y:S01]  /*0b00*/  STS [R12+0xc04], R17 ;  /* 0x000c04110c007388 */ /* 0x0003e20000000800 */
[----:B0-----:R-:W-:-:S03]  /*0b10*/  SHF.L.U32 R3, R20, 0x10, RZ ;  /* 0x0000001014037819 */ /* 0x001fc600000006ff */
[----:B------:R1:W-:Y:S01]  /*0b20*/  STS [R12+0x1004], R19 ;  /* 0x001004130c007388 */ /* 0x0003e20000000800 */
[----:B------:R-:W-:-:S03]  /*0b30*/  IMAD.U32 R21, R21, 0x10000, RZ ;  /* 0x0001000015157824 */ /* 0x000fc600078e00ff */
[----:B------:R1:W-:Y:S01]  /*0b40*/  STS [R12+0x1404], R3 ;  /* 0x001404030c007388 */ /* 0x0003e20000000800 */
[----:B------:R-:W-:-:S03]  /*0b50*/  IMAD.U32 R27, R22, 0x10000, RZ ;  /* 0x00010000161b7824 */ /* 0x000fc600078e00ff */
[----:B------:R1:W-:Y:S04]  /*0b60*/  STS [R12+0x1804], R21 ;  /* 0x001804150c007388 */ /* 0x0003e80000000800 */
[----:B------:R1:W-:Y:S01]  /*0b70*/  STS [R12+0x1c04], R27 ;  /* 0x001c041b0c007388 */ /* 0x0003e20000000800 */
[----:B------:R-:W-:Y:S05]  /*0b80*/  @P1 BRA `(.L_x_3484) ;  /* 0xfffffffc00781947 */ /* 0x000fea000383ffff */
.L_x_3483:
[----:B0-----:R-:W-:Y:S05]  /*0b90*/  BSYNC.RECONVERGENT B1 ;  /* 0x0000000000017941 */ /* 0x001fea0003800200 */
.L_x_3482:
        /* <DEDUP_REMOVED lines=22> */
[----:B------:R0:W-:Y:S01]  /*0d00*/  STS [R9+0x4], R8 ;  /* 0x0000040809007388 */ /* 0x0001e20000000800 */
[----:B----4-:R-:W-:-:S03]  /*0d10*/  SHF.L.U32 R14, R13, 0x10, RZ ;  /* 0x000000100d0e7819 */ /* 0x010fc600000006ff */
[----:B------:R0:W-:Y:S01]  /*0d20*/  STS [R9+0x404], R12 ;  /* 0x0004040c09007388 */ /* 0x0001e20000000800 */
[----:B-----5:R-:W-:-:S03]  /*0d30*/  IMAD.U32 R16, R16, 0x10000, RZ ;  /* 0x0001000010107824 */ /* 0x020fc600078e00ff */
[----:B------:R0:W-:Y:S04]  /*0d40*/  STS [R9+0x804], R14 ;  /* 0x0008040e09007388 */ /* 0x0001e80000000800 */
[----:B------:R0:W-:Y:S02]  /*0d50*/  STS [R9+0xc04], R16 ;  /* 0x000c041009007388 */ /* 0x0001e40000000800 */
.L_x_3486:
[----:B------:R-:W-:Y:S05]  /*0d60*/  BSYNC.RECONVERGENT B1 ;  /* 0x0000000000017941 */ /* 0x000fea0003800200 */
.L_x_3485:
[----:B------:R-:W-:Y:S05]  /*0d70*/  @!P2 BRA `(.L_x_3481) ;  /* 0x000000000080a947 */ /* 0x000fea0003800000 */
[----:B------:R-:W-:Y:S02]  /*0d80*/  ISETP.NE.AND P2, PT, R24, RZ, PT ;  /* 0x000000ff1800720c */ /* 0x000fe40003f45270 */
[----:B------:R-:W-:-:S11]  /*0d90*/  LOP3.LUT P4, RZ, R5, 0x100, RZ, 0xc0, !PT ;  /* 0x0000010005ff7812 */ /* 0x000fd6000788c0ff */
[----:B01----:R-:W0:Y:S01]  /*0da0*/  @P2 LDC.64 R8, c[0x0][0x380] ;  /* 0x0000e000ff082b82 */ /* 0x003e220000000a00 */
[----:B------:R-:W-:Y:S02]  /*0db0*/  @P2 IADD3 R3, P3, PT, R4, R10, RZ ;  /* 0x0000000a04032210 */ /* 0x000fe40007f7e0ff */
        /* <DEDUP_REMOVED lines=25> */
[----:B------:R2:W-:Y:S04]  /*0f50*/  @P2 STS [R13+0x4], R12 ;  /* 0x0000040c0d002388 */ /* 0x0005e80000000800 */
[----:B------:R2:W-:Y:S04]  /*0f60*/  @P2 STS [R13+0x404], R16 ;  /* 0x000404100d002388 */ /* 0x0005e80000000800 */
[----:B------:R2:W-:Y:S02]  /*0f70*/  @!P4 STS [R11+0x4], R2 ;  /* 0x000004020b00c388 */ /* 0x0005e40000000800 */
.L_x_3481:
[----:B0-----:R-:W-:Y:S05]  /*0f80*/  BSYNC.RECONVERGENT B0 ;  /* 0x0000000000007941 */ /* 0x001fea0003800200 */
.L_x_3480:
[----:B-12---:R-:W-:Y:S02]  /*0f90*/  VIADD R2, R72, 0x2 ;  /* 0x0000000248027836 */ /* 0x006fe40000000000 */
[----:B------:R-:W-:-:S03]  /*0fa0*/  VIADD R3, R15, 0x1 ;  /* 0x000000010f037836 */ /* 0x000fc60000000000 */
[----:B------:R-:W-:-:S13]  /*0fb0*/  ISETP.GE.AND P1, PT, R2, UR6, PT ;  /* 0x0000000602007c0c */ /* 0x000fda000bf26270 */
        /* <DEDUP_REMOVED lines=19> */
.L_x_3491:
        /* <DEDUP_REMOVED lines=14> */
[----:B------:R-:W-:-:S02]  /*11d0*/  VIADD R10, R10, 0x8 ;  /* 0x000000080a0a7836 */ /* 0x000fc40000000000 */
[----:B------:R-:W-:-:S03]  /*11e0*/  IMAD R14, R13, 0x4, R32 ;  /* 0x000000040d0e7824 */ /* 0x000fc600078e0220 */
        /* <DEDUP_REMOVED lines=18> */
.L_x_3490:
[----:B0-----:R-:W-:Y:S05]  /*1310*/  BSYNC.RECONVERGENT B1 ;  /* 0x0000000000017941 */ /* 0x001fea0003800200 */
.L_x_3489:
        /* <DEDUP_REMOVED lines=16> */
[----:B------:R-:W-:-:S02]  /*1420*/  IMAD R11, R3, 0x2, R12 ;  /* 0x00000002030b7824 */ /* 0x000fc400078e020c */
[----:B------:R-:W-:Y:S01]  /*1430*/  VIADD R12, R12, 0x400 ;  /* 0x000004000c0c7836 */ /* 0x000fe20000000000 */
[----:B0-----:R-:W-:-:S06]  /*1440*/  ULEA UR4, UR5, UR4, 0x18 ;  /* 0x0000000405047291 */ /* 0x001fcc000f8ec0ff */
[----:B------:R-:W-:Y:S02]  /*1450*/  LEA R11, R11, UR4, 0x2 ;  /* 0x000000040b0b7c11 */ /* 0x000fe4000f8e10ff */
        /* <DEDUP_REMOVED lines=8> */
.L_x_3493:
[----:B------:R-:W-:Y:S05]  /*14e0*/  BSYNC.RECONVERGENT B1 ;  /* 0x0000000000017941 */ /* 0x000fea0003800200 */
.L_x_3492:
[----:B------:R-:W-:Y:S05]  /*14f0*/  @!P2 BRA `(.L_x_3488) ;  /* 0x000000000080a947 */ /* 0x000fea0003800000 */
[----:B------:R-:W-:Y:S02]  /*1500*/  ISETP.NE.AND P2, PT, R24, RZ, PT ;  /* 0x000000ff1800720c */ /* 0x000fe40003f45270 */
[----:B------:R-:W-:-:S11]  /*1510*/  LOP3.LUT P4, RZ, R5, 0x100, RZ, 0xc0, !PT ;  /* 0x0000010005ff7812 */ /* 0x000fd6000788c0ff */
[----:B01----:R-:W0:Y:S01]  /*1520*/  @P2 LDC.64 R10, c[0x0][0x380] ;  /* 0x0000e000ff0a2b82 */ /* 0x003e220000000a00 */
[----:B------:R-:W-:Y:S01]  /*1530*/  @P2 IADD3 R9, P3, PT, R4, R12, RZ ;  /* 0x0000000c04092210 */ /* 0x000fe20007f7e0ff */
[----:B------:R-:W-:Y:S01]  /*1540*/  @P2 IMAD R13, R3, 0x2, R12 ;  /* 0x00000002030d2824 */ /* 0x000fe200078e020c */
        /* <DEDUP_REMOVED lines=19> */
[----:B------:R-:W-:-:S04]  /*1680*/  @P2 IMAD R17, R13, 0x4, R16 ;  /* 0x000000040d112824 */ /* 0x000fc800078e0210 */
[----:B------:R-:W-:Y:S01]  /*1690*/  @!P4 IMAD R13, R4, 0x4, R19 ;  /* 0x00000004040dc824 */ /* 0x000fe200078e0213 */
[----:B--2---:R-:W-:Y:S01]  /*16a0*/  @P2 SHF.L.U32 R14, R14, 0x10, RZ ;  /* 0x000000100e0e2819 */ /* 0x004fe200000006ff */
[----:B---3--:R-:W-:Y:S02]  /*16b0*/  @P2 IMAD.U32 R18, R18, 0x10000, RZ ;  /* 0x0001000012122824 */ /* 0x008fe400078e00ff */
[----:B----4-:R-:W-:Y:S02]  /*16c0*/  @!P4 IMAD.U32 R8, R8, 0x10000, RZ ;  /* 0x000100000808c824 */ /* 0x010fe400078e00ff */
[----:B------:R2:W-:Y:S04]  /*16d0*/  @P2 STS [R17], R14 ;  /* 0x0000000e11002388 */ /* 0x0005e80000000800 */
[----:B------:R2:W-:Y:S04]  /*16e0*/  @P2 STS [R17+0x400], R18 ;  /* 0x0004001211002388 */ /* 0x0005e80000000800 */
[----:B------:R2:W-:Y:S02]  /*16f0*/  @!P4 STS [R13], R8 ;  /* 0x000000080d00c388 */ /* 0x0005e40000000800 */
.L_x_3488:
[----:B0-----:R-:W-:Y:S05]  /*1700*/  BSYNC.RECONVERGENT B0 ;  /* 0x0000000000007941 */ /* 0x001fea0003800200 */
.L_x_3487:
        /* <DEDUP_REMOVED lines=9> */
[----:B------:R-:W-:Y:S01]  /*17a0*/  IMAD.MOV.U32 R30, RZ, RZ, 0x3 ;  /* 0x00000003ff1e7424 */ /* 0x000fe200078e00ff */
[----:B------:R-:W-:Y:S01]  /*17b0*/  BSSY.RECONVERGENT B1, `(.L_x_3496) ;  /* 0x000002f000017945 */ /* 0x000fe20003800200 */
[----:B------:R-:W-:Y:S01]  /*17c0*/  ISETP.NE.AND P2, PT, R25, RZ, PT ;  /* 0x000000ff1900720c */ /* 0x000fe20003f45270 */
[----:B-1----:R-:W-:Y:S02]  /*17d0*/  IMAD.MOV.U32 R13, RZ, RZ, R6 ;  /* 0x000000ffff0d7224 */ /* 0x002fe400078e0006 */
[----:B------:R-:W-:Y:S02]  /*17e0*/  IMAD R30, R15, R30, 0x3 ;  /* 0x000000030f1e7424 */ /* 0x000fe400078e021e */
[----:B--2---:R-:W-:-:S05]  /*17f0*/  IMAD R10, R8, R15, RZ ;  /* 0x0000000f080a7224 */ /* 0x004fca00078e02ff */
[----:B------:R-:W-:Y:S01]  /*1800*/  SHF.R.S32.HI R32, RZ, 0x1f, R10 ;  /* 0x0000001fff207819 */ /* 0x000fe2000001140a */
[----:B------:R-:W-:Y:S06]  /*1810*/  @!P1 BRA `(.L_x_3497) ;  /* 0x0000000000a09947 */ /* 0x000fec0003800000 */
[----:B------:R-:W1:Y:S01]  /*1820*/  S2R R9, SR_CgaCtaId ;  /* 0x0000000000097919 */ /* 0x000e620000008800 */
[----:B------:R-:W-:Y:S01]  /*1830*/  MOV R8, 0x400 ;  /* 0x0000040000087802 */ /* 0x000fe20000000f00 */
[----:B------:R-:W-:Y:S01]  /*1840*/  IMAD.MOV.U32 R13, RZ, RZ, R6 ;  /* 0x000000ffff0d7224 */ /* 0x000fe200078e0006 */
[----:B------:R-:W-:Y:S01]  /*1850*/  LOP3.LUT R34, R7, 0x1fffff8, RZ, 0xc0, !PT ;  /* 0x01fffff807227812 */ /* 0x000fe200078ec0ff */
[----:B------:R-:W-:Y:S01]  /*1860*/  HFMA2 R7, -RZ, RZ, 0, 0 ;  /* 0x00000000ff077431 */ /* 0x000fe200000001ff */
[----:B-1----:R-:W-:-:S07]  /*1870*/  LEA R33, R9, R8, 0x18 ;  /* 0x0000000809217211 */ /* 0x002fce00078ec0ff */
.L_x_3498:
        /* <DEDUP_REMOVED lines=12> */
[----:B------:R-:W-:Y:S01]  /*1940*/  IADD3 R12, PT, PT, R13, R30, RZ ;  /* 0x0000001e0d0c7210 */ /* 0x000fe20007ffe0ff */
        /* <DEDUP_REMOVED lines=21> */
.L_x_3497:
[----:B0-----:R-:W-:Y:S05]  /*1aa0*/  BSYNC.RECONVERGENT B1 ;  /* 0x0000000000017941 */ /* 0x001fea0003800200 */
.L_x_3496:
        /* <DEDUP_REMOVED lines=28> */
.L_x_3500:
[----:B------:R-:W-:Y:S05]  /*1c70*/  BSYNC.RECONVERGENT B1 ;  /* 0x0000000000017941 */ /* 0x000fea0003800200 */
.L_x_3499:
[----:B------:R-:W-:Y:S05]  /*1c80*/  @!P2 BRA `(.L_x_3495) ;  /* 0x000000000080a947 */ /* 0x000fea0003800000 */
[----:B------:R-:W-:Y:S02]  /*1c90*/  ISETP.NE.AND P2, PT, R24, RZ, PT ;  /* 0x000000ff1800720c */ /* 0x000fe40003f45270 */
[----:B------:R-:W-:-:S11]  /*1ca0*/  LOP3.LUT P4, RZ, R5, 0x100, RZ, 0xc0, !PT ;  /* 0x0000010005ff7812 */ /* 0x000fd6000788c0ff */
[----:B-1----:R-:W1:Y:S01]  /*1cb0*/  @P2 LDC.64 R8, c[0x0][0x380] ;  /* 0x0000e000ff082b82 */ /* 0x002e620000000a00 */
[----:B0-----:R-:W-:Y:S01]  /*1cc0*/  @P2 IADD3 R7, P3, PT, R10, R13, RZ ;  /* 0x0000000d0a072210 */ /* 0x001fe20007f7e0ff */
[C---:B------:R-:W-:Y:S02]  /*1cd0*/  @P2 IMAD.IADD R14, R13.reuse, 0x1, R30 ;  /* 0x000000010d0e2824 */ /* 0x040fe400078e021e */
        /* <DEDUP_REMOVED lines=27> */
.L_x_3495:
[----:B0-----:R-:W-:Y:S05]  /*1e90*/  BSYNC.RECONVERGENT B0 ;  /* 0x0000000000007941 */ /* 0x001fea0003800200 */
.L_x_3494:
[----:B-1----:R-:W0:Y:S01]  /*1ea0*/  LDC R12, c[0x0][0x3cc] ;  /* 0x0000f300ff0c7b82 */ /* 0x002e220000000800 */
[----:B---3--:R-:W1:Y:S01]  /*1eb0*/  S2R R9, SR_CgaCtaId ;  /* 0x0000000000097919 */ /* 0x008e620000008800 */
[----:B------:R-:W3:Y:S01]  /*1ec0*/  LDCU UR4, c[0x0][0x3c0] ;  /* 0x00007800ff0477ac */ /* 0x000ee20008000800 */
[----:B------:R-:W-:Y:S01]  /*1ed0*/  IMAD.SHL.U32 R5, R6, 0x4, RZ ;  /* 0x0000000406057824 */ /* 0x000fe200078e00ff */
[----:B------:R-:W-:Y:S01]  /*1ee0*/  MOV R6, 0x400 ;  /* 0x0000040000067802 */ /* 0x000fe20000000f00 */
[----:B------:R-:W-:Y:S01]  /*1ef0*/  BSSY.RECONVERGENT B1, `(.L_x_3501) ;  /* 0x00006c7000017945 */ /* 0x000fe20003800200 */
[----:B------:R-:W4:Y:S02]  /*1f00*/  LDCU UR13, c[0x0][0x3cc] ;  /* 0x00007980ff0d77ac */ /* 0x000f240008000800 */
[----:B------:R-:W-:Y:S01]  /*1f10*/  LOP3.LUT R5, R5, 0x380, RZ, 0xc0, !PT ;  /* 0x0000038005057812 */ /* 0x000fe200078ec0ff */
[----:B------:R-:W0:Y:S01]  /*1f20*/  LDCU UR7, c[0x0][0x3c4] ;  /* 0x00007880ff0777ac */ /* 0x000e220008000800 */
[----:B------:R-:W0:Y:S01]  /*1f30*/  LDCU UR10, c[0x0][0x3c4] ;  /* 0x00007880ff0a77ac */ /* 0x000e220008000800 */
[----:B------:R-:W0:Y:S01]  /*1f40*/  LDCU UR11, c[0x0][0x3c4] ;  /* 0x00007880ff0b77ac */ /* 0x000e220008000800 */
[----:B---3--:R-:W-:Y:S01]  /*1f50*/  IMAD R7, R15, UR4, RZ ;  /* 0x000000040f077c24 */ /* 0x008fe2000f8e02ff */
[----:B------:R-:W3:Y:S01]  /*1f60*/  LDCU UR12, c[0x0][0x3c4] ;  /* 0x00007880ff0c77ac */ /* 0x000ee20008000800 */
[----:B------:R-:W-:Y:S01]  /*1f70*/  BAR.SYNC.DEFER_BLOCKING 0x0 ;  /* 0x0000000000007b1d */ /* 0x000fe20000010000 */
[-C--:B0-----:R-:W-:Y:S01]  /*1f80*/  ISETP.GE.AND P1, PT, R5, R12.reuse, PT ;  /* 0x0000000c0500720c */ /* 0x081fe20003f26270 */
[----:B------:R-:W-:-:S04]  /*1f90*/  IMAD R7, R7, R12, RZ ;  /* 0x0000000c07077224 */ /* 0x000fc800078e02ff */
[----:B------:R-:W0:Y:S01]  /*1fa0*/  LDCU UR14, c[0x0][0x3c8] ;  /* 0x00007900ff0e77ac */ /* 0x000e220008000800 */
[----:B-1----:R-:W-:Y:S02]  /*1fb0*/  LEA R6, R9, R6, 0x18 ;  /* 0x0000000609067211 */ /* 0x002fe400078ec0ff */
[----:B------:R-:W-:Y:S02]  /*1fc0*/  SHF.R.S32.HI R9, RZ, 0x1f, R7 ;  /* 0x0000001fff097819 */ /* 0x000fe40000011407 */
[----:B--2---:R-:W-:-:S03]  /*1fd0*/  LEA R8, R15, R6, 0x4 ;  /* 0x000000060f087211 */ /* 0x004fc600078e20ff */
[----:B---34-:R-:W-:Y:S05]  /*1fe0*/  @P1 BRA `(.L_x_3502) ;  /* 0x0000006800dc1947 */ /* 0x018fea0003800000 */
[----:B------:R-:W-:Y:S01]  /*1ff0*/  ISETP.GE.AND P1, PT, R15, 0x1, PT ;  /* 0x000000010f00780c */ /* 0x000fe20003f26270 */
[----:B------:R-:W-:Y:S01]  /*2000*/  IMAD.MOV.U32 R13, RZ, RZ, 0x3 ;  /* 0x00000003ff0d7424 */ /* 0x000fe200078e00ff */
[----:B------:R-:W-:Y:S01]  /*2010*/  IADD3 R11, PT, PT, R8, 0x10, RZ ;  /* 0x00000010080b7810 */ /* 0x000fe20007ffe0ff */
[----:B------:R-:W-:Y:S02]  /*2020*/  VIADD R10, R12, 0x1 ;  /* 0x000000010c0a7836 */ /* 0x000fe40000000000 */
[----:B------:R-:W-:-:S08]  /*2030*/  IMAD R12, R13, R12, 0x3 ;  /* 0x000000030d0c7424 */ /* 0x000fd000078e020c */
[----:B------:R-:W-:Y:S05]  /*2040*/  @!P1 BRA `(.L_x_3503) ;  /* 0x0000005c00a09947 */ /* 0x000fea0003800000 */
[C---:B------:R-:W-:Y:S01]  /*2050*/  IMAD R13, R15.reuse, R13, 0x3 ;  /* 0x000000030f0d7424 */ /* 0x040fe200078e020d */
[----:B------:R-:W-:Y:S01]  /*2060*/  LOP3.LUT R14, R15, 0x7ffffffe, RZ, 0xc0, !PT ;  /* 0x7ffffffe0f0e7812 */ /* 0x000fe200078ec0ff */
[----:B------:R-:W-:-:S07]  /*2070*/  IMAD.MOV.U32 R15, RZ, RZ, R5 ;  /* 0x000000ffff0f7224 */ /* 0x000fce00078e0005 */
.L_x_3615:
[----:B-1----:R-:W1:Y:S01]  /*2080*/  LDCU.64 UR4, c[0x0][0x3c8] ;  /* 0x00007900ff0477ac */ /* 0x002e620008000a00 */
[----:B---34-:R-:W-:Y:S01]  /*2090*/  IMAD.IADD R17, R70, 0x1, R15 ;  /* 0x0000000146117824 */ /* 0x018fe200078e020f */
[----:B------:R-:W-:Y:S01]  /*20a0*/  IADD3 R15, PT, PT, R15, 0x400, RZ ;  /* 0x000004000f0f7810 */ /* 0x000fe20007ffe0ff */
[----:B------:R-:W-:Y:S01]  /*20b0*/  IMAD.MOV.U32 R43, RZ, RZ, RZ ;  /* 0x000000ffff2b7224 */ /* 0x000fe200078e00ff */
[----:B------:R-:W-:Y:S02]  /*20c0*/  LOP3.LUT R74, R74, 0xfffffffb, RZ, 0xc0, !PT ;  /* 0xfffffffb4a4a7812 */ /* 0x000fe400078ec0ff */
[----:B------:R-:W-:Y:S02]  /*20d0*/  CS2R R18, SRZ ;  /* 0x0000000000127805 */ /* 0x000fe4000001ff00 */
[----:B------:R-:W-:Y:S02]  /*20e0*/  CS2R R20, SRZ ;  /* 0x0000000000147805 */ /* 0x000fe4000001ff00 */
[----:B0-2---:R-:W-:-:S02]  /*20f0*/  CS2R R22, SRZ ;  /* 0x0000000000167805 */ /* 0x005fc4000001ff00 */
        /* <DEDUP_REMOVED lines=10> */
[----:B-1----:R-:W-:Y:S01]  /*21a0*/  MOV R48, UR4 ;  /* 0x0000000400307c02 */ /* 0x002fe20008000f00 */
[----:B------:R-:W-:Y:S01]  /*21b0*/  IMAD.U32 R16, RZ, RZ, UR5 ;  /* 0x00000005ff107e24 */ /* 0x000fe2000f8e00ff */
[----:B------:R-:W-:-:S02]  /*21c0*/  CS2R R56, SRZ ;  /* 0x0000000000387805 */ /* 0x000fc4000001ff00 */
[----:B------:R-:W-:Y:S02]  /*21d0*/  CS2R R58, SRZ ;  /* 0x00000000003a7805 */ /* 0x000fe4000001ff00 */
[----:B------:R-:W-:Y:S02]  /*21e0*/  ISETP.NE.AND P0, PT, R48, 0x1, PT ;  /* 0x000000013000780c */ /* 0x000fe40003f05270 */
[----:B------:R-:W-:Y:S02]  /*21f0*/  CS2R R60, SRZ ;  /* 0x00000000003c7805 */ /* 0x000fe4000001ff00 */
[----:B------:R-:W-:-:S13]  /*2200*/  ISETP.GE.AND P1, PT, R15, R16, PT ;  /* 0x000000100f00720c */ /* 0x000fda0003f26270 */
[----:B------:R-:W-:Y:S01]  /*2210*/  @P1 LOP3.LUT R74, R74, 0x4, RZ, 0xfc, !PT ;  /* 0x000000044a4a1812 */ /* 0x000fe200078efcff */
[----:B------:R-:W-:Y:S06]  /*2220*/  @!P0 BRA `(.L_x_3504) ;  /* 0x0000000c00f88947 */ /* 0x000fec0003800000 */
[C---:B------:R-:W-:Y:S01]  /*2230*/  ISETP.GE.AND P0, PT, R17.reuse, R16, PT ;  /* 0x000000101100720c */ /* 0x040fe20003f06270 */
[C---:B------:R-:W-:Y:S01]  /*2240*/  VIADD R63, R17.reuse, 0x20 ;  /* 0x00000020113f7836 */ /* 0x040fe20000000000 */
[C---:B------:R-:W-:Y:S01]  /*2250*/  IADD3 R67, PT, PT, R17.reuse, 0x60, RZ ;  /* 0x0000006011437810 */ /* 0x040fe20007ffe0ff */
[----:B------:R-:W-:Y:S02]  /*2260*/  VIADD R65, R17, 0x40 ;  /* 0x0000004011417836 */ /* 0x000fe40000000000 */
[----:B------:R-:W-:Y:S02]  /*2270*/  IMAD.MOV.U32 R69, RZ, RZ, RZ ;  /* 0x000000ffff457224 */ /* 0x000fe400078e00ff */
[----:B------:R-:W-:-:S07]  /*2280*/  IMAD.MOV.U32 R18, RZ, RZ, RZ ;  /* 0x000000ffff127224 */ /* 0x000fce00078e00ff */
.L_x_3513:
[----:B------:R-:W-:Y:S01]  /*2290*/  MOV R16, UR13 ;  /* 0x0000000d00107c02 */ /* 0x000fe20008000f00 */
[----:B------:R-:W1:Y:S03]  /*22a0*/  @!P0 LDC.64 R42, c[0x0][0x388] ;  /* 0x0000e200ff2a8b82 */ /* 0x000e660000000a00 */
[-C--:B------:R-:W-:Y:S01]  /*22b0*/  ISETP.GE.AND P1, PT, R63, R16.reuse, PT ;  /* 0x000000103f00720c */ /* 0x080fe20003f26270 */
[-C--:B------:R-:W-:Y:S01]  /*22c0*/  IMAD R86, R69, R16.reuse, RZ ;  /* 0x0000001045567224 */ /* 0x080fe200078e02ff */
[----:B------:R-:W-:-:S03]  /*22d0*/  ISETP.GE.AND P2, PT, R65, R16, PT ;  /* 0x000000104100720c */ /* 0x000fc60003f46270 */
[----:B------:R-:W2:Y:S01]  /*22e0*/  @!P0 LDC.64 R44, c[0x0][0x390] ;  /* 0x0000e400ff2c8b82 */ /* 0x000ea20000000a00 */
[----:B------:R-:W-:-:S04]  /*22f0*/  IADD3 R88, P3, PT, R86, R7, RZ ;  /* 0x0000000756587210 */ /* 0x000fc80007f7e0ff */
[----:B------:R-:W-:Y:S02]  /*2300*/  LEA.HI.X.SX32 R87, R86, R9, 0x1, P3 ;  /* 0x0000000956577211 */ /* 0x000fe400018f0eff */
[CC--:B------:R-:W-:Y:S01]  /*2310*/  @!P0 IADD3 R76, P4, PT, R17.reuse, R88.reuse, RZ ;  /* 0x00000058114c8210 */ /* 0x0c0fe20007f9e0ff */
[----:B------:R-:W3:Y:S01]  /*2320*/  @!P1 LDC.64 R46, c[0x0][0x388] ;  /* 0x0000e200ff2e9b82 */ /* 0x000ee20000000a00 */
[----:B------:R-:W-:Y:S02]  /*2330*/  @!P1 IADD3 R80, P5, PT, R17, R88, RZ ;  /* 0x0000005811509210 */ /* 0x000fe40007fbe0ff */
[----:B------:R-:W-:Y:S01]  /*2340*/  ISETP.GE.AND P3, PT, R67, R16, PT ;  /* 0x000000104300720c */ /* 0x000fe20003f66270 */
[----:B------:R-:W-:Y:S01]  /*2350*/  @!P0 IMAD.X R53, RZ, RZ, R87, P4 ;  /* 0x000000ffff358224 */ /* 0x000fe200020e0657 */
[----:B------:R-:W-:Y:S01]  /*2360*/  @!P1 IADD3.X R81, PT, PT, RZ, R87, RZ, P5, !PT ;  /* 0x00000057ff519210 */ /* 0x000fe20002ffe4ff */
[C---:B------:R-:W-:Y:S02]  /*2370*/  @!P0 IMAD.SHL.U32 R85, R76.reuse, 0x2, RZ ;  /* 0x000000024c558824 */ /* 0x040fe400078e00ff */
[----:B------:R-:W4:Y:S01]  /*2380*/  @!P1 LDC.64 R48, c[0x0][0x390] ;  /* 0x0000e400ff309b82 */ /* 0x000f220000000a00 */
[----:B------:R-:W-:Y:S01]  /*2390*/  @!P0 SHF.L.U64.HI R76, R76, 0x1, R53 ;  /* 0x000000014c4c8819 */ /* 0x000fe20000010235 */
[----:B------:R-:W-:Y:S01]  /*23a0*/  @!P1 IMAD.SHL.U32 R83, R80, 0x2, RZ ;  /* 0x0000000250539824 */ /* 0x000fe200078e00ff */
[----:B-1----:R-:W-:-:S02]  /*23b0*/  @!P0 IADD3 R90, P4, PT, R85, R42, RZ ;  /* 0x0000002a555a8210 */ /* 0x002fc40007f9e0ff */
[----:B------:R-:W-:-:S03]  /*23c0*/  @!P1 SHF.L.U64.HI R92, R80, 0x1, R81 ;  /* 0x00000001505c9819 */ /* 0x000fc60000010251 */
[----:B------:R-:W1:Y:S01]  /*23d0*/  @!P2 LDC.64 R50, c[0x0][0x388] ;  /* 0x0000e200ff32ab82 */ /* 0x000e620000000a00 */
[C---:B------:R-:W-:Y:S01]  /*23e0*/  @!P0 IMAD.X R91, R76.reuse, 0x1, R43, P4 ;  /* 0x000000014c5b8824 */ /* 0x040fe200020e062b */
[----:B--2---:R-:W-:Y:S02]  /*23f0*/  @!P0 IADD3 R84, P5, PT, R85, R44, RZ ;  /* 0x0000002c55548210 */ /* 0x004fe40007fbe0ff */
[----:B------:R-:W-:Y:S02]  /*2400*/  @!P2 IADD3 R44, P4, PT, R17, R88, RZ ;  /* 0x00000058112ca210 */ /* 0x000fe40007f9e0ff */
[----:B------:R-:W-:Y:S02]  /*2410*/  @!P0 IADD3.X R85, PT, PT, R76, R45, RZ, P5, !PT ;  /* 0x0000002d4c558210 */ /* 0x000fe40002ffe4ff */
[----:B------:R-:W2:Y:S01]  /*2420*/  @!P2 LDC.64 R52, c[0x0][0x390] ;  /* 0x0000e400ff34ab82 */ /* 0x000ea20000000a00 */
[C---:B---3--:R-:W-:Y:S01]  /*2430*/  @!P1 IADD3 R80, P5, PT, R83.reuse, R46, RZ ;  /* 0x0000002e53509210 */ /* 0x048fe20007fbe0ff */
[----:B------:R-:W-:Y:S01]  /*2440*/  @!P2 IMAD.X R45, RZ, RZ, R87, P4 ;  /* 0x000000ffff2da224 */ /* 0x000fe200020e0657 */
[----:B------:R3:W3:Y:S03]  /*2450*/  @!P0 LDG.E.U16.CONSTANT R76, desc[UR8][R90.64] ;  /* 0x000000085a4c8981 */ /* 0x0006e6000c1e9500 */
[----:B------:R-:W-:Y:S01]  /*2460*/  @!P1 IMAD.X R81, R92, 0x1, R47, P5 ;  /* 0x000000015c519824 */ /* 0x000fe200028e062f */
[C---:B------:R-:W-:Y:S01]  /*2470*/  @!P2 SHF.L.U32 R47, R44.reuse, 0x1, RZ ;  /* 0x000000012c2fa819 */ /* 0x040fe200000006ff */
[----:B------:R-:W0:Y:S01]  /*2480*/  @!P3 LDC.64 R42, c[0x0][0x388] ;  /* 0x0000e200ff2abb82 */ /* 0x000e220000000a00 */
[----:B----4-:R-:W-:Y:S01]  /*2490*/  @!P1 IADD3 R82, P4, PT, R83, R48, RZ ;  /* 0x0000003053529210 */ /* 0x010fe20007f9e0ff */
[----:B------:R4:W4:Y:S01]  /*24a0*/  @!P0 LDG.E.U16.CONSTANT R84, desc[UR8][R84.64] ;  /* 0x0000000854548981 */ /* 0x000922000c1e9500 */
[----:B------:R-:W-:-:S02]  /*24b0*/  @!P2 SHF.L.U64.HI R48, R44, 0x1, R45 ;  /* 0x000000012c30a819 */ /* 0x000fc4000001022d */
[----:B------:R-:W-:Y:S01]  /*24c0*/  @!P3 IADD3 R88, P5, PT, R17, R88, RZ ;  /* 0x000000581158b210 */ /* 0x000fe20007fbe0ff */
[----:B------:R-:W4:Y:S02]  /*24d0*/  @!P1 LDG.E.U16.CONSTANT R80, desc[UR8][R80.64+0x40] ;  /* 0x0000400850509981 */ /* 0x000f24000c1e9500 */
[----:B------:R-:W4:Y:S01]  /*24e0*/  @!P3 LDC.64 R44, c[0x0][0x390] ;  /* 0x0000e400ff2cbb82 */ /* 0x000f220000000a00 */
[----:B------:R-:W-:Y:S01]  /*24f0*/  @!P1 IMAD.X R83, R92, 0x1, R49, P4 ;  /* 0x000000015c539824 */ /* 0x000fe200020e0631 */
[C---:B-1----:R-:W-:Y:S01]  /*2500*/  @!P2 IADD3 R50, P4, PT, R47.reuse, R50, RZ ;  /* 0x000000322f32a210 */ /* 0x042fe20007f9e0ff */
[----:B------:R-:W-:Y:S02]  /*2510*/  @!P3 IMAD.X R87, RZ, RZ, R87, P5 ;  /* 0x000000ffff57b224 */ /* 0x000fe400028e0657 */
[----:B------:R-:W-:Y:S01]  /*2520*/  IMAD.IADD R92, R86, 0x1, R16 ;  /* 0x00000001565c7824 */ /* 0x000fe200078e0210 */
[----:B------:R-:W-:Y:S01]  /*2530*/  @!P2 IADD3.X R51, PT, PT, R48, R51, RZ, P4, !PT ;  /* 0x000000333033a210 */ /* 0x000fe200027fe4ff */
[----:B------:R-:W4:Y:S01]  /*2540*/  @!P1 LDG.E.U16.CONSTANT R82, desc[UR8][R82.64+0x40] ;  /* 0x0000400852529981 */ /* 0x000f22000c1e9500 */
[----:B--2---:R-:W-:-:S02]  /*2550*/  @!P2 IADD3 R52, P4, PT, R47, R52, RZ ;  /* 0x000000342f34a210 */ /* 0x004fc40007f9e0ff */
[C---:B---3--:R-:W-:Y:S01]  /*2560*/  @!P3 SHF.L.U64.HI R90, R88.reuse, 0x1, R87 ;  /* 0x00000001585ab819 */ /* 0x048fe20000010257 */
[----:B------:R-:W-:Y:S01]  /*2570*/  @!P3 IMAD.SHL.U32 R87, R88, 0x2, RZ ;  /* 0x000000025857b824 */ /* 0x000fe200078e00ff */
[----:B------:R-:W-:Y:S01]  /*2580*/  @!P2 IADD3.X R53, PT, PT, R48, R53, RZ, P4, !PT ;  /* 0x000000353035a210 */ /* 0x000fe200027fe4ff */
[----:B------:R-:W2:Y:S01]  /*2590*/  @!P2 LDG.E.U16.CONSTANT R50, desc[UR8][R50.64+0x80] ;  /* 0x000080083232a981 */ /* 0x000ea2000c1e9500 */
[C---:B------:R-:W-:Y:S01]  /*25a0*/  IADD3 R86, P4, PT, R92.reuse, R7, RZ ;  /* 0x000000075c567210 */ /* 0x040fe20007f9e0ff */
[----:B------:R-:W1:Y:S01]  /*25b0*/  @!P1 LDC.64 R46, c[0x0][0x388] ;  /* 0x0000e200ff2e9b82 */ /* 0x000e620000000a00 */
[----:B0-----:R-:W-:Y:S01]  /*25c0*/  @!P3 IADD3 R88, P5, PT, R87, R42, RZ ;  /* 0x0000002a5758b210 */ /* 0x001fe20007fbe0ff */
[----:B------:R0:W3:Y:S01]  /*25d0*/  @!P2 LDG.E.U16.CONSTANT R81, desc[UR8][R52.64+0x80] ;  /* 0x000080083451a981 */ /* 0x0000e2000c1e9500 */
[----:B----4-:R-:W-:-:S05]  /*25e0*/  LEA.HI.X.SX32 R85, R92, R9, 0x1, P4 ;  /* 0x000000095c557211 */ /* 0x010fca00020f0eff */
[----:B------:R-:W4:Y:S01]  /*25f0*/  @!P1 LDC.64 R48, c[0x0][0x390] ;  /* 0x0000e400ff309b82 */ /* 0x000f220000000a00 */
[----:B------:R-:W-:Y:S01]  /*2600*/  @!P3 IADD3 R92, P4, PT, R87, R44, RZ ;  /* 0x0000002c575cb210 */ /* 0x000fe20007f9e0ff */
[----:B------:R-:W-:-:S03]  /*2610*/  @!P3 IMAD.X R89, R90, 0x1, R43, P5 ;  /* 0x000000015a59b824 */ /* 0x000fc600028e062b */
[----:B------:R-:W-:Y:S02]  /*2620*/  @!P3 IADD3.X R93, PT, PT, R90, R45, RZ, P4, !PT ;  /* 0x0000002d5a5db210 */ /* 0x000fe400027fe4ff */
[----:B------:R-:W3:Y:S04]  /*2630*/  @!P3 LDG.E.U16.CONSTANT R88, desc[UR8][R88.64+0xc0] ;  /* 0x0000c0085858b981 */ /* 0x000ee8000c1e9500 */
[----:B------:R-:W3:Y:S01]  /*2640*/  @!P3 LDG.E.U16.CONSTANT R92, desc[UR8][R92.64+0xc0] ;  /* 0x0000c0085c5cb981 */ /* 0x000ee2000c1e9500 */
[----:B------:R-:W-:-:S05]  /*2650*/  @!P1 IADD3 R42, P5, PT, R17, R86, RZ ;  /* 0x00000056112a9210 */ /* 0x000fca0007fbe0ff */
[----:B------:R-:W-:-:S05]  /*2660*/  @!P1 IMAD.X R43, RZ, RZ, R85, P5 ;  /* 0x000000ffff2b9224 */ /* 0x000fca00028e0655 */
[C---:B------:R-:W-:Y:S01]  /*2670*/  @!P1 SHF.L.U64.HI R44, R42.reuse, 0x1, R43 ;  /* 0x000000012a2c9819 */ /* 0x040fe2000001022b */
[----:B------:R-:W-:-:S05]  /*2680*/  @!P1 IMAD.SHL.U32 R43, R42, 0x2, RZ ;  /* 0x000000022a2b9824 */ /* 0x000fca00078e00ff */
[C---:B-1----:R-:W-:Y:S02]  /*2690*/  @!P1 IADD3 R46, P4, PT, R43.reuse, R46, RZ ;  /* 0x0000002e2b2e9210 */ /* 0x042fe40007f9e0ff */
[----:B----4-:R-:W-:Y:S02]  /*26a0*/  @!P1 IADD3 R48, P5, PT, R43, R48, RZ ;  /* 0x000000302b309210 */ /* 0x010fe40007fbe0ff */
[----:B------:R-:W1:Y:S01]  /*26b0*/  @!P2 LDC.64 R42, c[0x0][0x388] ;  /* 0x0000e200ff2aab82 */ /* 0x000e620000000a00 */
[C---:B------:R-:W-:Y:S01]  /*26c0*/  @!P1 IMAD.X R47, R44.reuse, 0x1, R47, P4 ;  /* 0x000000012c2f9824 */ /* 0x040fe200020e062f */
[----:B------:R-:W-:Y:S02]  /*26d0*/  @!P1 IADD3.X R49, PT, PT, R44, R49, RZ, P5, !PT ;  /* 0x000000312c319210 */ /* 0x000fe40002ffe4ff */
[----:B0-----:R-:W-:Y:S02]  /*26e0*/  @!P2 IADD3 R52, P4, PT, R17, R86, RZ ;  /* 0x000000561134a210 */ /* 0x001fe40007f9e0ff */
[----:B------:R-:W-:Y:S01]  /*26f0*/  ISETP.GE.AND P6, PT, R72, UR7, PT ;  /* 0x0000000748007c0c */ /* 0x000fe2000bfc6270 */
[----:B------:R0:W5:Y:S01]  /*2700*/  @!P1 LDG.E.U16.CONSTANT R51, desc[UR8][R46.64+0x40] ;  /* 0x000040082e339981 */ /* 0x000162000c1e9500 */
[----:B------:R-:W0:Y:S01]  /*2710*/  @!P2 LDC.64 R44, c[0x0][0x390] ;  /* 0x0000e400ff2cab82 */ /* 0x000e220000000a00 */
[----:B------:R-:W-:-:S02]  /*2720*/  @!P2 IMAD.X R53, RZ, RZ, R85, P4 ;  /* 0x000000ffff35a224 */ /* 0x000fc400020e0655 */
[----:B------:R-:W-:Y:S01]  /*2730*/  @!P2 IMAD.SHL.U32 R87, R52, 0x2, RZ ;  /* 0x000000023457a824 */ /* 0x000fe200078e00ff */
[----:B------:R-:W-:Y:S01]  /*2740*/  LOP3.LUT R74, R74, 0xfffffffd, RZ, 0xc0, !PT ;  /* 0xfffffffd4a4a7812 */ /* 0x000fe200078ec0ff */
[----:B------:R4:W5:Y:S01]  /*2750*/  @!P1 LDG.E.U16.CONSTANT R83, desc[UR8][R48.64+0x40] ;  /* 0x0000400830539981 */ /* 0x000962000c1e9500 */
[----:B------:R-:W-:Y:S02]  /*2760*/  @!P2 SHF.L.U64.HI R90, R52, 0x1, R53 ;  /* 0x00000001345aa819 */ /* 0x000fe40000010235 */
[----:B-1----:R-:W-:-:S05]  /*2770*/  @!P2 IADD3 R52, P4, PT, R87, R42, RZ ;  /* 0x0000002a5734a210 */ /* 0x002fca0007f9e0ff */
[----:B------:R-:W-:Y:S01]  /*2780*/  @!P2 IMAD.X R53, R90, 0x1, R43, P4 ;  /* 0x000000015a35a824 */ /* 0x000fe200020e062b */
[----:B0-----:R-:W-:Y:S01]  /*2790*/  @!P2 IADD3 R46, P4, PT, R87, R44, RZ ;  /* 0x0000002c572ea210 */ /* 0x001fe20007f9e0ff */
[----:B----4-:R-:W-:Y:S01]  /*27a0*/  IMAD.U32 R48, RZ, RZ, UR14 ;  /* 0x0000000eff307e24 */ /* 0x010fe2000f8e00ff */
[----:B------:R-:W-:Y:S01]  /*27b0*/  @P6 LOP3.LUT R74, R74, 0x2, RZ, 0xfc, !PT ;  /* 0x000000024a4a6812 */ /* 0x000fe200078efcff */
[----:B------:R-:W-:Y:S01]  /*27c0*/  IMAD.MOV.U32 R43, RZ, RZ, 0xc ;  /* 0x0000000cff2b7424 */ /* 0x000fe200078e00ff */
[----:B------:R-:W-:Y:S02]  /*27d0*/  @!P2 IADD3.X R47, PT, PT, R90, R45, RZ, P4, !PT ;  /* 0x0000002d5a2fa210 */ /* 0x000fe400027fe4ff */
[----:B------:R-:W-:Y:S02]  /*27e0*/  LEA R49, R69, R6, 0x2 ;  /* 0x0000000645317211 */ /* 0x000fe400078e10ff */
[----:B------:R-:W-:Y:S01]  /*27f0*/  @!P0 SHF.L.U32 R62, R76, 0x10, RZ ;  /* 0x000000104c3e8819 */ /* 0x000fe200000006ff */
[----:B------:R-:W-:-:S02]  /*2800*/  @!P0 IMAD.U32 R64, R84, 0x10000, RZ ;  /* 0x0001000054408824 */ /* 0x000fc400078e00ff */
[----:B------:R-:W-:Y:S01]  /*2810*/  @!P1 IMAD.U32 R71, R80, 0x10000, RZ ;  /* 0x0001000050479824 */ /* 0x000fe200078e00ff */
[----:B------:R-:W-:Y:S01]  /*2820*/  @!P1 SHF.L.U32 R73, R82, 0x10, RZ ;  /* 0x0000001052499819 */ /* 0x000fe200000006ff */
[----:B--2---:R-:W-:Y:S01]  /*2830*/  @!P2 IMAD.U32 R66, R50, 0x10000, RZ ;  /* 0x000100003242a824 */ /* 0x004fe200078e00ff */
[----:B---3--:R-:W-:Y:S01]  /*2840*/  @!P2 SHF.L.U32 R68, R81, 0x10, RZ ;  /* 0x000000105144a819 */ /* 0x008fe200000006ff */
[----:B------:R-:W-:Y:S02]  /*2850*/  @!P3 IMAD.U32 R75, R88, 0x10000, RZ ;  /* 0x00010000584bb824 */ /* 0x000fe400078e00ff */
[----:B------:R-:W-:Y:S01]  /*2860*/  @!P3 IMAD.U32 R77, R92, 0x10000, RZ ;  /* 0x000100005c4db824 */ /* 0x000fe200078e00ff */
[----:B------:R-:W-:Y:S06]  /*2870*/  @P6 BRA `(.L_x_3505) ;  /* 0x0000000000306947 */ /* 0x000fec0003800000 */
[----:B------:R-:W0:Y:S01]  /*2880*/  LDS R42, [R49] ;  /* 0x00000000312a7984 */ /* 0x000e220000000800 */
[----:B------:R-:W-:-:S13]  /*2890*/  ISETP.GE.AND P4, PT, R17, R16, PT ;  /* 0x000000101100720c */ /* 0x000fda0003f86270 */
[-C--:B0-----:R-:W-:Y:S01]  /*28a0*/  @!P4 FFMA R33, R62, R42.reuse, R33 ;  /* 0x0000002a3e21c223 */ /* 0x081fe20000000021 */
[----:B------:R-:W-:Y:S01]  /*28b0*/  @!P4 FFMA R61, R64, R42, R61 ;  /* 0x0000002a403dc223 */ /* 0x000fe2000000003d */
[----:B------:R-:W-:Y:S01]  /*28c0*/  ISETP.GE.AND P4, PT, R63, R16, PT ;  /* 0x000000103f00720c */ /* 0x000fe20003f86270 */
[-C--:B------:R-:W-:Y:S01]  /*28d0*/  @!P3 FFMA R30, R75, R42.reuse, R30 ;  /* 0x0000002a4b1eb223 */ /* 0x080fe2000000001e */
[----:B------:R-:W-:-:S11]  /*28e0*/  @!P3 FFMA R58, R77, R42, R58 ;  /* 0x0000002a4d3ab223 */ /* 0x000fd6000000003a */
[-C--:B------:R-:W-:Y:S01]  /*28f0*/  @!P4 FFMA R32, R71, R42.reuse, R32 ;  /* 0x0000002a4720c223 */ /* 0x080fe20000000020 */
[----:B------:R-:W-:Y:S01]  /*2900*/  @!P4 FFMA R60, R73, R42, R60 ;  /* 0x0000002a493cc223 */ /* 0x000fe2000000003c */
[----:B------:R-:W-:-:S13]  /*2910*/  ISETP.GE.AND P4, PT, R65, R16, PT ;  /* 0x000000104100720c */ /* 0x000fda0003f86270 */
[-C--:B------:R-:W-:Y:S01]  /*2920*/  @!P4 FFMA R31, R66, R42.reuse, R31 ;  /* 0x0000002a421fc223 */ /* 0x080fe2000000001f */
[----:B------:R-:W-:-:S07]  /*2930*/  @!P4 FFMA R59, R68, R42, R59 ;  /* 0x0000002a443bc223 */ /* 0x000fce000000003b */
.L_x_3505:
[----:B------:R-:W-:Y:S01]  /*2940*/  ISETP.GE.AND P4, PT, R0, UR7, PT ;  /* 0x0000000700007c0c */ /* 0x000fe2000bf86270 */
[----:B------:R-:W-:Y:S01]  /*2950*/  IMAD R80, R48, R43, 0xc ;  /* 0x0000000c30507424 */ /* 0x000fe200078e022b */
[----:B------:R-:W-:Y:S01]  /*2960*/  LOP3.LUT R74, R74, 0xfffffffe, RZ, 0xc0, !PT ;  /* 0xfffffffe4a4a7812 */ /* 0x000fe200078ec0ff */
[----:B------:R-:W-:Y:S01]  /*2970*/  IMAD R76, R3, 0x8, R49 ;  /* 0x00000008034c7824 */ /* 0x000fe200078e0231 */
[----:B------:R-:W-:Y:S01]  /*2980*/  LEA R81, R48, R49, 0x2 ;  /* 0x0000003130517211 */ /* 0x000fe200078e10ff */
[----:B------:R-:W-:-:S08]  /*2990*/  IMAD.IADD R80, R49, 0x1, R80 ;  /* 0x0000000131507824 */ /* 0x000fd000078e0250 */
[----:B------:R-:W-:Y:S01]  /*29a0*/  @P4 LOP3.LUT R74, R74, 0x1, RZ, 0xfc, !PT ;  /* 0x000000014a4a4812 */ /* 0x000fe200078efcff */
[----:B------:R-:W-:Y:S06]  /*29b0*/  @P4 BRA `(.L_x_3506) ;  /* 0x0000000000304947 */ /* 0x000fec0003800000 */
[----:B------:R-:W0:Y:S01]  /*29c0*/  LDS R42, [R81+0x4] ;  /* 0x00000400512a7984 */ /* 0x000e220000000800 */
        /* <DEDUP_REMOVED lines=11> */
.L_x_3506:
[----:B------:R-:W-:-:S13]  /*2a80*/  ISETP.GE.AND P4, PT, R2, UR7, PT ;  /* 0x0000000702007c0c */ /* 0x000fda000bf86270 */
[----:B------:R-:W-:Y:S05]  /*2a90*/  @P4 BRA `(.L_x_3507) ;  /* 0x0000000000304947 */ /* 0x000fea0003800000 */
        /* <DEDUP_REMOVED lines=12> */
.L_x_3507:
        /* <DEDUP_REMOVED lines=14> */
.L_x_3508:
[----:B------:R-:W2:Y:S01]  /*2c40*/  @!P2 LDG.E.U16.CONSTANT R52, desc[UR8][R52.64+0x80] ;  /* 0x000080083434a981 */ /* 0x000ea2000c1e9500 */
[----:B-----5:R-:W-:Y:S02]  /*2c50*/  @!P1 IMAD.U32 R71, R51, 0x10000, RZ ;  /* 0x0001000033479824 */ /* 0x020fe400078e00ff */
[----:B------:R-:W-:Y:S01]  /*2c60*/  @!P1 IMAD.U32 R73, R83, 0x10000, RZ ;  /* 0x0001000053499824 */ /* 0x000fe200078e00ff */
[----:B------:R-:W3:Y:S01]  /*2c70*/  @!P2 LDG.E.U16.CONSTANT R46, desc[UR8][R46.64+0x80] ;  /* 0x000080082e2ea981 */ /* 0x000ee2000c1e9500 */
[----:B------:R-:W-:-:S13]  /*2c80*/  ISETP.GE.AND P1, PT, R17, R16, PT ;  /* 0x000000101100720c */ /* 0x000fda0003f26270 */
[----:B------:R-:W0:Y:S01]  /*2c90*/  @!P1 LDC.64 R42, c[0x0][0x388] ;  /* 0x0000e200ff2a9b82 */ /* 0x000e220000000a00 */
[----:B--2---:R-:W-:Y:S01]  /*2ca0*/  @!P2 SHF.L.U32 R66, R52, 0x10, RZ ;  /* 0x000000103442a819 */ /* 0x004fe200000006ff */
[----:B---3--:R-:W-:Y:S01]  /*2cb0*/  @!P2 IMAD.U32 R68, R46, 0x10000, RZ ;  /* 0x000100002e44a824 */ /* 0x008fe200078e00ff */
        /* <DEDUP_REMOVED lines=8> */
[----:B0-----:R-:W-:-:S05]  /*2d40*/  @!P1 IADD3 R46, P2, PT, R51, R42, RZ ;  /* 0x0000002a332e9210 */ /* 0x001fca0007f5e0ff */
[----:B------:R-:W-:Y:S02]  /*2d50*/  @!P1 IMAD.X R47, R50, 0x1, R43, P2 ;  /* 0x00000001322f9824 */ /* 0x000fe400010e062b */
[----:B------:R-:W0:Y:S01]  /*2d60*/  @!P3 LDC.64 R42, c[0x0][0x388] ;  /* 0x0000e200ff2abb82 */ /* 0x000e220000000a00 */
[----:B------:R-:W-:Y:S02]  /*2d70*/  @!P3 IADD3 R86, P2, PT, R17, R86, RZ ;  /* 0x000000561156b210 */ /* 0x000fe40007f5e0ff */
[----:B------:R-:W3:Y:S02]  /*2d80*/  @!P1 LDG.E.U16.CONSTANT R46, desc[UR8][R46.64] ;  /* 0x000000082e2e9981 */ /* 0x000ee4000c1e9500 */
[----:B------:R-:W-:Y:S01]  /*2d90*/  @!P3 IADD3.X R85, PT, PT, RZ, R85, RZ, P2, !PT ;  /* 0x00000055ff55b210 */ /* 0x000fe200017fe4ff */
[----:B------:R-:W-:-:S03]  /*2da0*/  @!P3 IMAD.SHL.U32 R53, R86, 0x2, RZ ;  /* 0x000000025635b824 */ /* 0x000fc600078e00ff */
[----:B------:R-:W-:Y:S02]  /*2db0*/  @!P3 SHF.L.U64.HI R86, R86, 0x1, R85 ;  /* 0x000000015656b819 */ /* 0x000fe40000010255 */
[----:B0-----:R-:W-:-:S05]  /*2dc0*/  @!P3 IADD3 R50, P2, PT, R53, R42, RZ ;  /* 0x0000002a3532b210 */ /* 0x001fca0007f5e0ff */
[----:B------:R-:W-:Y:S02]  /*2dd0*/  @!P3 IMAD.X R51, R86, 0x1, R43, P2 ;  /* 0x000000015633b824 */ /* 0x000fe400010e062b */
[----:B------:R-:W0:Y:S03]  /*2de0*/  @!P3 LDC.64 R42, c[0x0][0x390] ;  /* 0x0000e400ff2abb82 */ /* 0x000e260000000a00 */
[----:B------:R-:W4:Y:S01]  /*2df0*/  @!P3 LDG.E.U16.CONSTANT R50, desc[UR8][R50.64+0xc0] ;  /* 0x0000c0083232b981 */ /* 0x000f22000c1e9500 */
[----:B0-----:R-:W-:-:S04]  /*2e00*/  @!P3 IADD3 R42, P2, PT, R53, R42, RZ ;  /* 0x0000002a352ab210 */ /* 0x001fc80007f5e0ff */
[----:B------:R-:W-:-:S05]  /*2e10*/  @!P3 IADD3.X R43, PT, PT, R86, R43, RZ, P2, !PT ;  /* 0x0000002b562bb210 */ /* 0x000fca00017fe4ff */
[----:B------:R-:W4:Y:S01]  /*2e20*/  @!P3 LDG.E.U16.CONSTANT R42, desc[UR8][R42.64+0xc0] ;  /* 0x0000c0082a2ab981 */ /* 0x000f22000c1e9500 */
[----:B------:R-:W-:Y:S01]  /*2e30*/  ISETP.GE.AND P6, PT, R72, UR7, PT ;  /* 0x0000000748007c0c */ /* 0x000fe2000bfc6270 */
[----:B--2---:R-:W-:Y:S02]  /*2e40*/  @!P1 IMAD.U32 R62, R44, 0x10000, RZ ;  /* 0x000100002c3e9824 */ /* 0x004fe400078e00ff */
[----:B---3--:R-:W-:Y:S01]  /*2e50*/  @!P1 IMAD.U32 R64, R46, 0x10000, RZ ;  /* 0x000100002e409824 */ /* 0x008fe200078e00ff */
[----:B----4-:R-:W-:Y:S01]  /*2e60*/  @!P3 SHF.L.U32 R75, R50, 0x10, RZ ;  /* 0x00000010324bb819 */ /* 0x010fe200000006ff */
[----:B------:R-:W-:-:S08]  /*2e70*/  @!P3 IMAD.U32 R77, R42, 0x10000, RZ ;  /* 0x000100002a4db824 */ /* 0x000fd000078e00ff */
[----:B------:R-:W-:Y:S05]  /*2e80*/  @P6 BRA `(.L_x_3509) ;  /* 0x0000000000306947 */ /* 0x000fea0003800000 */
[----:B------:R-:W0:Y:S01]  /*2e90*/  LDS R49, [R49+0x4] ;  /* 0x0000040031317984 */ /* 0x000e220000000800 */
[----:B------:R-:W-:-:S13]  /*2ea0*/  ISETP.GE.AND P1, PT, R17, R16, PT ;  /* 0x000000101100720c */ /* 0x000fda0003f26270 */
[-C--:B0-----:R-:W-:Y:S01]  /*2eb0*/  @!P1 FFMA R33, R62, R49.reuse, R33 ;  /* 0x000000313e219223 */ /* 0x081fe20000000021 */
[-C--:B------:R-:W-:Y:S01]  /*2ec0*/  @!P1 FFMA R61, R64, R49.reuse, R61 ;  /* 0x00000031403d9223 */ /* 0x080fe2000000003d */
        /* <DEDUP_REMOVED lines=8> */
.L_x_3509:
[----:B------:R-:W-:-:S13]  /*2f50*/  ISETP.GE.AND P1, PT, R0, UR7, PT ;  /* 0x0000000700007c0c */ /* 0x000fda000bf26270 */
[----:B------:R-:W-:Y:S05]  /*2f60*/  @P1 BRA `(.L_x_3510) ;  /* 0x0000000000301947 */ /* 0x000fea0003800000 */
[----:B------:R-:W0:Y:S01]  /*2f70*/  LDS R81, [R81+0x8] ;  /* 0x0000080051517984 */ /* 0x000e220000000800 */
[-C--:B------:R-:W-:Y:S02]  /*2f80*/  ISETP.GE.AND P2, PT, R17, R16.reuse, PT ;  /* 0x000000101100720c */ /* 0x080fe40003f46270 */
[----:B------:R-:W-:-:S11]  /*2f90*/  ISETP.GE.AND P1, PT, R63, R16, PT ;  /* 0x000000103f00720c */ /* 0x000fd60003f26270 */
[-C--:B0-----:R-:W-:Y:S01]  /*2fa0*/  @!P2 FFMA R29, R62, R81.reuse, R29 ;  /* 0x000000513e1da223 */ /* 0x081fe2000000001d */
[-C--:B------:R-:W-:Y:S01]  /*2fb0*/  @!P2 FFMA R57, R64, R81.reuse, R57 ;  /* 0x000000514039a223 */ /* 0x080fe20000000039 */
[----:B------:R-:W-:Y:S01]  /*2fc0*/  ISETP.GE.AND P2, PT, R65, R16, PT ;  /* 0x000000104100720c */ /* 0x000fe20003f46270 */
[-C--:B------:R-:W-:Y:S01]  /*2fd0*/  @!P1 FFMA R28, R71, R81.reuse, R28 ;  /* 0x00000051471c9223 */ /* 0x080fe2000000001c */
[-C--:B------:R-:W-:Y:S01]  /*2fe0*/  @!P1 FFMA R56, R73, R81.reuse, R56 ;  /* 0x0000005149389223 */ /* 0x080fe20000000038 */
[-C--:B------:R-:W-:Y:S01]  /*2ff0*/  @!P3 FFMA R26, R75, R81.reuse, R26 ;  /* 0x000000514b1ab223 */ /* 0x080fe2000000001a */
[----:B------:R-:W-:-:S09]  /*3000*/  @!P3 FFMA R54, R77, R81, R54 ;  /* 0x000000514d36b223 */ /* 0x000fd20000000036 */
[-C--:B------:R-:W-:Y:S01]  /*3010*/  @!P2 FFMA R27, R66, R81.reuse, R27 ;  /* 0x00000051421ba223 */ /* 0x080fe2000000001b */
[----:B------:R-:W-:-:S07]  /*3020*/  @!P2 FFMA R55, R68, R81, R55 ;  /* 0x000000514437a223 */ /* 0x000fce0000000037 */
.L_x_3510:
[----:B------:R-:W-:Y:S05]  /*3030*/  @P4 BRA `(.L_x_3511) ;  /* 0x0000000000304947 */ /* 0x000fea0003800000 */
[----:B------:R-:W0:Y:S01]  /*3040*/  LDS R76, [R76+0x4] ;  /* 0x000004004c4c7984 */ /* 0x000e220000000800 */
[-C--:B------:R-:W-:Y:S02]  /*3050*/  ISETP.GE.AND P4, PT, R17, R16.reuse, PT ;  /* 0x000000101100720c */ /* 0x080fe40003f86270 */
[-C--:B------:R-:W-:Y:S02]  /*3060*/  ISETP.GE.AND P2, PT, R63, R16.reuse, PT ;  /* 0x000000103f00720c */ /* 0x080fe40003f46270 */
[----:B------:R-:W-:-:S09]  /*3070*/  ISETP.GE.AND P1, PT, R65, R16, PT ;  /* 0x000000104100720c */ /* 0x000fd20003f26270 */
        /* <DEDUP_REMOVED lines=8> */
.L_x_3511:
        /* <DEDUP_REMOVED lines=13> */
.L_x_3512:
[----:B------:R-:W-:-:S05]  /*31d0*/  VIADD R69, R69, 0x2 ;  /* 0x0000000245457836 */ /* 0x000fca0000000000 */
[----:B------:R-:W-:-:S13]  /*31e0*/  ISETP.NE.AND P1, PT, R69, R14, PT ;  /* 0x0000000e4500720c */ /* 0x000fda0003f25270 */
[----:B------:R-:W-:Y:S05]  /*31f0*/  @P1 BRA `(.L_x_3513) ;  /* 0xfffffff000241947 */ /* 0x000fea000383ffff */
[----:B------:R-:W-:-:S07]  /*3200*/  MOV R43, R14 ;  /* 0x0000000e002b7202 */ /* 0x000fce0000000f00 */
.L_x_3504:
[----:B------:R-:W-:Y:S01]  /*3210*/  LOP3.LUT P0, RZ, R48, 0x1, RZ, 0xc0, !PT ;  /* 0x0000000130ff7812 */ /* 0x000fe2000780c0ff */
[----:B------:R-:W-:Y:S01]  /*3220*/  IMAD.MOV.U32 R42, RZ, RZ, R24 ;  /* 0x000000ffff2a7224 */ /* 0x000fe200078e0018 */
[----:B------:R-:W-:Y:S01]  /*3230*/  MOV R44, R26 ;  /* 0x0000001a002c7202 */ /* 0x000fe20000000f00 */
        /* <DEDUP_REMOVED lines=8> */
[----:B------:R-:W-:-:S02]  /*32c0*/  IMAD.MOV.U32 R51, RZ, RZ, R31 ;  /* 0x000000ffff337224 */ /* 0x000fc400078e001f */
[----:B------:R-:W-:Y:S02]  /*32d0*/  IMAD.MOV.U32 R53, RZ, RZ, R33 ;  /* 0x000000ffff357224 */ /* 0x000fe400078e0021 */
[----:B------:R-:W-:Y:S02]  /*32e0*/  IMAD.MOV.U32 R76, RZ, RZ, R34 ;  /* 0x000000ffff4c7224 */ /* 0x000fe400078e0022 */
[----:B------:R-:W-:Y:S02]  /*32f0*/  IMAD.MOV.U32 R80, RZ, RZ, R36 ;  /* 0x000000ffff507224 */ /* 0x000fe400078e0024 */
[----:B------:R-:W-:Y:S02]  /*3300*/  IMAD.MOV.U32 R65, RZ, RZ, R37 ;  /* 0x000000ffff417224 */ /* 0x000fe400078e0025 */
[----:B------:R-:W-:Y:S01]  /*3310*/  IMAD.MOV.U32 R67, RZ, RZ, R39 ;  /* 0x000000ffff437224 */ /* 0x000fe200078e0027 */
[----:B------:R-:W-:Y:S06]  /*3320*/  @!P0 BRA `(.L_x_3514) ;  /* 0x0000000800088947 */ /* 0x000fec0003800000 */
[CC--:B------:R-:W-:Y:S01]  /*3330*/  ISETP.GE.AND P3, PT, R17.reuse, R16.reuse, PT ;  /* 0x000000101100720c */ /* 0x0c0fe20003f66270 */
[C---:B------:R-:W-:Y:S01]  /*3340*/  VIADD R69, R17.reuse, 0x20 ;  /* 0x0000002011457836 */ /* 0x040fe20000000000 */
[----:B------:R-:W-:Y:S01]  /*3350*/  IADD3 R81, PT, PT, R17, 0x40, RZ ;  /* 0x0000004011517810 */ /* 0x000fe20007ffe0ff */
[-C--:B------:R-:W-:Y:S01]  /*3360*/  IMAD R24, R43, R16.reuse, RZ ;  /* 0x000000102b187224 */ /* 0x080fe200078e02ff */
[----:B------:R-:W1:Y:S01]  /*3370*/  LDCU UR4, c[0x0][0x3c4] ;  /* 0x00007880ff0477ac */ /* 0x000e620008000800 */
[----:B------:R-:W-:Y:S01]  /*3380*/  VIADD R31, R17, 0x60 ;  /* 0x00000060111f7836 */ /* 0x000fe20000000000 */
[-C--:B------:R-:W-:Y:S02]  /*3390*/  ISETP.GE.AND P2, PT, R69, R16.reuse, PT ;  /* 0x000000104500720c */ /* 0x080fe40003f46270 */
[----:B------:R-:W-:Y:S02]  /*33a0*/  IADD3 R86, P0, PT, R24, R7, RZ ;  /* 0x0000000718567210 */ /* 0x000fe40007f1e0ff */
[----:B------:R-:W-:-:S02]  /*33b0*/  ISETP.GE.AND P1, PT, R81, R16, PT ;  /* 0x000000105100720c */ /* 0x000fc40003f26270 */
[----:B------:R-:W-:Y:S01]  /*33c0*/  LEA.HI.X.SX32 R83, R24, R9, 0x1, P0 ;  /* 0x0000000918537211 */ /* 0x000fe200000f0eff */
[----:B------:R-:W2:Y:S01]  /*33d0*/  @!P3 LDC.64 R28, c[0x0][0x388] ;  /* 0x0000e200ff1cbb82 */ /* 0x000ea20000000a00 */
[----:B------:R-:W-:-:S04]  /*33e0*/  @!P3 IADD3 R38, P0, PT, R17, R86, RZ ;  /* 0x000000561126b210 */ /* 0x000fc80007f1e0ff */
[C---:B------:R-:W-:Y:S01]  /*33f0*/  @!P3 SHF.L.U32 R35, R38.reuse, 0x1, RZ ;  /* 0x000000012623b819 */ /* 0x040fe200000006ff */
[----:B------:R-:W-:Y:S01]  /*3400*/  @!P3 IMAD.X R27, RZ, RZ, R83, P0 ;  /* 0x000000ffff1bb224 */ /* 0x000fe200000e0653 */
[----:B------:R-:W-:Y:S01]  /*3410*/  @!P2 IADD3 R87, P5, PT, R17, R86, RZ ;  /* 0x000000561157a210 */ /* 0x000fe20007fbe0ff */
[----:B------:R-:W3:Y:S01]  /*3420*/  @!P3 LDC.64 R32, c[0x0][0x390] ;  /* 0x0000e400ff20bb82 */ /* 0x000ee20000000a00 */
[----:B------:R-:W-:Y:S02]  /*3430*/  ISETP.GE.AND P0, PT, R31, R16, PT ;  /* 0x000000101f00720c */ /* 0x000fe40003f06270 */
[----:B------:R-:W-:Y:S01]  /*3440*/  @!P3 SHF.L.U64.HI R38, R38, 0x1, R27 ;  /* 0x000000012626b819 */ /* 0x000fe2000001021b */
[----:B------:R-:W-:-:S04]  /*3450*/  @!P2 IMAD.X R84, RZ, RZ, R83, P5 ;  /* 0x000000ffff54a224 */ /* 0x000fc800028e0653 */
[----:B------:R-:W4:Y:S01]  /*3460*/  @!P2 LDC.64 R24, c[0x0][0x388] ;  /* 0x0000e200ff18ab82 */ /* 0x000f220000000a00 */
[C---:B------:R-:W-:Y:S02]  /*3470*/  @!P2 SHF.L.U64.HI R84, R87.reuse, 0x1, R84 ;  /* 0x000000015754a819 */ /* 0x040fe40000010254 */
[----:B------:R-:W-:Y:S02]  /*3480*/  @!P2 SHF.L.U32 R87, R87, 0x1, RZ ;  /* 0x000000015757a819 */ /* 0x000fe400000006ff */
[----:B--2---:R-:W-:-:S03]  /*3490*/  @!P3 IADD3 R28, P4, PT, R35, R28, RZ ;  /* 0x0000001c231cb210 */ /* 0x004fc60007f9e0ff */
[----:B------:R-:W2:Y:S02]  /*34a0*/  @!P2 LDC.64 R26, c[0x0][0x390] ;  /* 0x0000e400ff1aab82 */ /* 0x000ea40000000a00 */
[----:B------:R-:W-:Y:S01]  /*34b0*/  @!P3 IMAD.X R29, R38, 0x1, R29, P4 ;  /* 0x00000001261db824 */ /* 0x000fe200020e061d */
[----:B---3--:R-:W-:-:S05]  /*34c0*/  @!P3 IADD3 R32, P4, PT, R35, R32, RZ ;  /* 0x000000202320b210 */ /* 0x008fca0007f9e0ff */
[----:B------:R-:W3:Y:S01]  /*34d0*/  @!P1 LDC.64 R30, c[0x0][0x388] ;  /* 0x0000e200ff1e9b82 */ /* 0x000ee20000000a00 */
[----:B------:R5:W3:Y:S01]  /*34e0*/  @!P3 LDG.E.U16.CONSTANT R28, desc[UR8][R28.64] ;  /* 0x000000081c1cb981 */ /* 0x000ae2000c1e9500 */
[----:B------:R-:W-:Y:S01]  /*34f0*/  @!P3 IMAD.X R33, R38, 0x1, R33, P4 ;  /* 0x000000012621b824 */ /* 0x000fe200020e0621 */
[----:B------:R-:W-:Y:S02]  /*3500*/  @!P1 IADD3 R85, P4, PT, R17, R86, RZ ;  /* 0x0000005611559210 */ /* 0x000fe40007f9e0ff */
[----:B----4-:R-:W-:-:S03]  /*3510*/  @!P2 IADD3 R24, P5, PT, R87, R24, RZ ;  /* 0x000000185718a210 */ /* 0x010fc60007fbe0ff */
[----:B------:R-:W4:Y:S01]  /*3520*/  @!P1 LDC.64 R34, c[0x0][0x390] ;  /* 0x0000e400ff229b82 */ /* 0x000f220000000a00 */
[----:B------:R-:W4:Y:S07]  /*3530*/  @!P3 LDG.E.U16.CONSTANT R32, desc[UR8][R32.64] ;  /* 0x000000082020b981 */ /* 0x000f2e000c1e9500 */
[----:B------:R-:W0:Y:S01]  /*3540*/  @!P0 LDC.64 R36, c[0x0][0x388] ;  /* 0x0000e200ff248b82 */ /* 0x000e220000000a00 */
[----:B------:R-:W-:-:S07]  /*3550*/  @!P2 IMAD.X R25, R84, 0x1, R25, P5 ;  /* 0x000000015419a824 */ /* 0x000fce00028e0619 */
[----:B------:R-:W1:Y:S01]  /*3560*/  @!P0 LDC.64 R38, c[0x0][0x390] ;  /* 0x0000e400ff268b82 */ /* 0x000e620000000a00 */
[----:B------:R-:W-:Y:S01]  /*3570*/  @!P0 IADD3 R88, P5, PT, R17, R86, RZ ;  /* 0x0000005611588210 */ /* 0x000fe20007fbe0ff */
[----:B------:R-:W4:Y:S01]  /*3580*/  @!P2 LDG.E.U16.CONSTANT R24, desc[UR8][R24.64+0x40] ;  /* 0x000040081818a981 */ /* 0x000f22000c1e9500 */
[----:B------:R-:W-:Y:S02]  /*3590*/  @!P1 IADD3.X R86, PT, PT, RZ, R83, RZ, P4, !PT ;  /* 0x00000053ff569210 */ /* 0x000fe400027fe4ff */
[----:B--2---:R-:W-:Y:S02]  /*35a0*/  @!P2 IADD3 R26, P4, PT, R87, R26, RZ ;  /* 0x0000001a571aa210 */ /* 0x004fe40007f9e0ff */
[C---:B------:R-:W-:Y:S01]  /*35b0*/  @!P1 SHF.L.U64.HI R86, R85.reuse, 0x1, R86 ;  /* 0x0000000155569819 */ /* 0x040fe20000010256 */
[----:B------:R-:W-:Y:S01]  /*35c0*/  @!P1 IMAD.SHL.U32 R85, R85, 0x2, RZ ;  /* 0x0000000255559824 */ /* 0x000fe200078e00ff */
[----:B------:R-:W-:Y:S01]  /*35d0*/  @!P2 IADD3.X R27, PT, PT, R84, R27, RZ, P4, !PT ;  /* 0x0000001b541ba210 */ /* 0x000fe200027fe4ff */
[----:B------:R-:W-:-:S02]  /*35e0*/  @!P0 IMAD.X R83, RZ, RZ, R83, P5 ;  /* 0x000000ffff538224 */ /* 0x000fc400028e0653 */
[C---:B-----5:R-:W-:Y:S01]  /*35f0*/  @!P0 IMAD.SHL.U32 R29, R88.reuse, 0x2, RZ ;  /* 0x00000002581d8824 */ /* 0x060fe200078e00ff */
[C---:B---3--:R-:W-:Y:S01]  /*3600*/  @!P1 IADD3 R30, P5, PT, R85.reuse, R30, RZ ;  /* 0x0000001e551e9210 */ /* 0x048fe20007fbe0ff */
[----:B------:R-:W2:Y:S01]  /*3610*/  @!P2 LDG.E.U16.CONSTANT R26, desc[UR8][R26.64+0x40] ;  /* 0x000040081a1aa981 */ /* 0x000ea2000c1e9500 */
[----:B----4-:R-:W-:Y:S02]  /*3620*/  @!P1 IADD3 R34, P4, PT, R85, R34, RZ ;  /* 0x0000002255229210 */ /* 0x010fe40007f9e0ff */
[----:B------:R-:W-:Y:S01]  /*3630*/  @!P0 SHF.L.U64.HI R84, R88, 0x1, R83 ;  /* 0x0000000158548819 */ /* 0x000fe20000010253 */
[C---:B------:R-:W-:Y:S01]  /*3640*/  @!P1 IMAD.X R31, R86.reuse, 0x1, R31, P5 ;  /* 0x00000001561f9824 */ /* 0x040fe200028e061f */
[----:B------:R-:W-:Y:S02]  /*3650*/  @!P1 IADD3.X R35, PT, PT, R86, R35, RZ, P4, !PT ;  /* 0x0000002356239210 */ /* 0x000fe400027fe4ff */
[C---:B0-----:R-:W-:Y:S02]  /*3660*/  @!P0 IADD3 R36, P5, PT, R29.reuse, R36, RZ ;  /* 0x000000241d248210 */ /* 0x041fe40007fbe0ff */
[----:B------:R-:W3:Y:S01]  /*3670*/  @!P1 LDG.E.U16.CONSTANT R30, desc[UR8][R30.64+0x80] ;  /* 0x000080081e1e9981 */ /* 0x000ee2000c1e9500 */
[----:B-1----:R-:W-:-:S02]  /*3680*/  @!P0 IADD3 R38, P4, PT, R29, R38, RZ ;  /* 0x000000261d268210 */ /* 0x002fc40007f9e0ff */
[C---:B------:R-:W-:Y:S01]  /*3690*/  @!P0 IMAD.X R37, R84.reuse, 0x1, R37, P5 ;  /* 0x0000000154258824 */ /* 0x040fe200028e0625 */
[----:B------:R-:W4:Y:S02]  /*36a0*/  @!P1 LDG.E.U16.CONSTANT R34, desc[UR8][R34.64+0x80] ;  /* 0x0000800822229981 */ /* 0x000f24000c1e9500 */
[----:B------:R-:W-:Y:S02]  /*36b0*/  @!P0 IMAD.X R39, R84, 0x1, R39, P4 ;  /* 0x0000000154278824 */ /* 0x000fe400020e0627 */
[----:B------:R-:W5:Y:S04]  /*36c0*/  @!P0 LDG.E.U16.CONSTANT R36, desc[UR8][R36.64+0xc0] ;  /* 0x0000c00824248981 */ /* 0x000f68000c1e9500 */
[----:B------:R-:W5:Y:S01]  /*36d0*/  @!P0 LDG.E.U16.CONSTANT R38, desc[UR8][R38.64+0xc0] ;  /* 0x0000c00826268981 */ /* 0x000f62000c1e9500 */
[----:B------:R-:W-:-:S02]  /*36e0*/  ISETP.GE.AND P5, PT, R72, UR4, PT ;  /* 0x0000000448007c0c */ /* 0x000fc4000bfa6270 */
[----:B------:R-:W-:Y:S02]  /*36f0*/  ISETP.GE.AND P4, PT, R2, UR4, PT ;  /* 0x0000000402007c0c */ /* 0x000fe4000bf86270 */
[----:B------:R-:W-:Y:S01]  /*3700*/  @!P3 SHF.L.U32 R62, R28, 0x10, RZ ;  /* 0x000000101c3eb819 */ /* 0x000fe200000006ff */
[----:B------:R-:W-:Y:S01]  /*3710*/  @!P3 IMAD.U32 R64, R32, 0x10000, RZ ;  /* 0x000100002040b824 */ /* 0x000fe200078e00ff */
[----:B------:R-:W-:Y:S01]  /*3720*/  ISETP.GE.AND P3, PT, R0, UR4, PT ;  /* 0x0000000400007c0c */ /* 0x000fe2000bf66270 */
[----:B------:R-:W-:Y:S01]  /*3730*/  @!P2 IMAD.U32 R71, R24, 0x10000, RZ ;  /* 0x000100001847a824 */ /* 0x000fe200078e00ff */
[----:B--2---:R-:W-:Y:S01]  /*3740*/  @!P2 SHF.L.U32 R73, R26, 0x10, RZ ;  /* 0x000000101a49a819 */ /* 0x004fe200000006ff */
[----:B---3--:R-:W-:Y:S02]  /*3750*/  @!P1 IMAD.U32 R66, R30, 0x10000, RZ ;  /* 0x000100001e429824 */ /* 0x008fe400078e00ff */
[----:B----4-:R-:W-:Y:S01]  /*3760*/  @!P1 IMAD.U32 R68, R34, 0x10000, RZ ;  /* 0x0001000022449824 */ /* 0x010fe200078e00ff */
[----:B-----5:R-:W-:Y:S01]  /*3770*/  @!P0 SHF.L.U32 R75, R36, 0x10, RZ ;  /* 0x00000010244b8819 */ /* 0x020fe200000006ff */
[----:B------:R-:W-:Y:S01]  /*3780*/  @!P0 IMAD.U32 R77, R38, 0x10000, RZ ;  /* 0x00010000264d8824 */ /* 0x000fe200078e00ff */
[----:B------:R-:W-:Y:S06]  /*3790*/  @P5 BRA `(.L_x_3515) ;  /* 0x0000000000345947 */ /* 0x000fec0003800000 */
[----:B------:R-:W-:Y:S01]  /*37a0*/  IMAD R24, R43, 0x4, R6 ;  /* 0x000000042b187824 */ /* 0x000fe200078e0206 */
[-C--:B------:R-:W-:Y:S02]  /*37b0*/  ISETP.GE.AND P5, PT, R17, R16.reuse, PT ;  /* 0x000000101100720c */ /* 0x080fe40003fa6270 */
[-C--:B------:R-:W-:Y:S02]  /*37c0*/  ISETP.GE.AND P2, PT, R69, R16.reuse, PT ;  /* 0x000000104500720c */ /* 0x080fe40003f46270 */
[----:B------:R-:W-:Y:S01]  /*37d0*/  ISETP.GE.AND P1, PT, R81, R16, PT ;  /* 0x000000105100720c */ /* 0x000fe20003f26270 */
        /* <DEDUP_REMOVED lines=9> */
.L_x_3515:
[----:B------:R-:W-:Y:S01]  /*3870*/  ISETP.GE.AND P1, PT, R4, UR4, PT ;  /* 0x0000000404007c0c */ /* 0x000fe2000bf26270 */
[----:B------:R-:W-:-:S12]  /*3880*/  @P3 BRA `(.L_x_3516) ;  /* 0x0000000000383947 */ /* 0x000fd80003800000 */
[----:B------:R-:W-:Y:S02]  /*3890*/  IADD3 R25, PT, PT, R43, R48, RZ ;  /* 0x000000302b197210 */ /* 0x000fe40007ffe0ff */
[-C--:B------:R-:W-:Y:S02]  /*38a0*/  ISETP.GE.AND P5, PT, R17, R16.reuse, PT ;  /* 0x000000101100720c */ /* 0x080fe40003fa6270 */
[-C--:B------:R-:W-:Y:S01]  /*38b0*/  ISETP.GE.AND P3, PT, R69, R16.reuse, PT ;  /* 0x000000104500720c */ /* 0x080fe20003f66270 */
[----:B------:R-:W-:Y:S01]  /*38c0*/  IMAD R25, R25, 0x4, R6 ;  /* 0x0000000419197824 */ /* 0x000fe200078e0206 */
[----:B------:R-:W-:-:S05]  /*38d0*/  ISETP.GE.AND P2, PT, R81, R16, PT ;  /* 0x000000105100720c */ /* 0x000fca0003f46270 */
        /* <DEDUP_REMOVED lines=9> */
.L_x_3516:
[----:B------:R-:W-:Y:S05]  /*3970*/  @P4 BRA `(.L_x_3517) ;  /* 0x0000000000384947 */ /* 0x000fea0003800000 */
[----:B------:R-:W-:Y:S01]  /*3980*/  IMAD R25, R3, 0x2, R43 ;  /* 0x0000000203197824 */ /* 0x000fe200078e022b */
[-C--:B------:R-:W-:Y:S02]  /*3990*/  ISETP.GE.AND P4, PT, R17, R16.reuse, PT ;  /* 0x000000101100720c */ /* 0x080fe40003f86270 */
[----:B------:R-:W-:Y:S02]  /*39a0*/  ISETP.GE.AND P3, PT, R69, R16, PT ;  /* 0x000000104500720c */ /* 0x000fe40003f66270 */
[----:B------:R-:W-:Y:S02]  /*39b0*/  LEA R25, R25, R6, 0x2 ;  /* 0x0000000619197211 */ /* 0x000fe400078e10ff */
[----:B------:R-:W-:-:S04]  /*39c0*/  ISETP.GE.AND P2, PT, R81, R16, PT ;  /* 0x000000105100720c */ /* 0x000fc80003f46270 */
        /* <DEDUP_REMOVED lines=9> */
.L_x_3517:
[----:B------:R-:W-:Y:S05]  /*3a60*/  @P1 BRA `(.L_x_3514) ;  /* 0x0000000000381947 */ /* 0x000fea0003800000 */
[----:B------:R-:W-:Y:S01]  /*3a70*/  IMAD.IADD R25, R43, 0x1, R13 ;  /* 0x000000012b197824 */ /* 0x000fe200078e020d */
[-C--:B------:R-:W-:Y:S02]  /*3a80*/  ISETP.GE.AND P3, PT, R17, R16.reuse, PT ;  /* 0x000000101100720c */ /* 0x080fe40003f66270 */
[-C--:B------:R-:W-:Y:S01]  /*3a90*/  ISETP.GE.AND P2, PT, R69, R16.reuse, PT ;  /* 0x000000104500720c */ /* 0x080fe20003f46270 */
[----:B------:R-:W-:Y:S01]  /*3aa0*/  IMAD R25, R25, 0x4, R6 ;  /* 0x0000000419197824 */ /* 0x000fe200078e0206 */
[----:B------:R-:W-:-:S05]  /*3ab0*/  ISETP.GE.AND P1, PT, R81, R16, PT ;  /* 0x000000105100720c */ /* 0x000fca0003f26270 */
        /* <DEDUP_REMOVED lines=9> */
.L_x_3514:
[----:B------:R-:W1:Y:S01]  /*3b50*/  LDCU UR4, c[0x0][0x3d4] ;  /* 0x00007a80ff0477ac */ /* 0x000e620008000800 */
[----:B------:R-:W-:Y:S01]  /*3b60*/  BSSY.RECONVERGENT B0, `(.L_x_3518) ;  /* 0x0000433000007945 */ /* 0x000fe20003800200 */
[----:B-1----:R-:W-:-:S04]  /*3b70*/  UISETP.LT.U32.AND UP0, UPT, UR4, 0x2, UPT ;  /* 0x000000020400788c */ /* 0x002fc8000bf01070 */
[----:B------:R-:W-:-:S04]  /*3b80*/  USEL UR4, UR4, 0x2, UP0 ;  /* 0x0000000204047887 */ /* 0x000fc80008000000 */
[----:B------:R-:W-:-:S12]  /*3b90*/  USHF.L.U32 UR4, UR4, 0x2, URZ ;  /* 0x0000000204047899 */ /* 0x000fd800080006ff */
[----:B------:R-:W1:Y:S02]  /*3ba0*/  LDCU UR4, c[0x2][UR4] ;  /* 0x00800000040477ac */ /* 0x000e640008000800 */
[----:B-1----:R-:W-:-:S10]  /*3bb0*/  USHF.R.S32.HI UR5, URZ, 0x1f, UR4 ;  /* 0x0000001fff057899 */ /* 0x002fd40008011404 */
.L_x_4614:
[----:B0-----:R-:W-:Y:S05]  /*3bc0*/  BRXU UR4 -0x3bd0                                                                                          (*"BRANCH_TARGETS .L_x_4615,.L_x_4616,.L_x_4617"*) ;  /* 0xffffffc4040c7958 */ /* 0x001fea000b83ffff */
.L_x_4616:
[----:B------:R-:W0:Y:S02]  /*3bd0*/  LDC R25, c[0x0][0x3c4] ;  /* 0x0000f100ff197b82 */ /* 0x000e240000000800 */
[----:B0-----:R-:W-:-:S13]  /*3be0*/  ISETP.GE.AND P0, PT, R72, R25, PT ;  /* 0x000000194800720c */ /* 0x001fda0003f06270 */
[----:B------:R-:W-:Y:S05]  /*3bf0*/  @P0 BRA `(.L_x_3519) ;  /* 0x0000000400f00947 */ /* 0x000fea0003800000 */
[C---:B------:R-:W-:Y:S01]  /*3c00*/  ISETP.GE.AND P2, PT, R17.reuse, R16, PT ;  /* 0x000000101100720c */ /* 0x040fe20003f46270 */
[C---:B------:R-:W-:Y:S01]  /*3c10*/  VIADD R29, R17.reuse, 0x40 ;  /* 0x00000040111d7836 */ /* 0x040fe20000000000 */
[C---:B------:R-:W-:Y:S01]  /*3c20*/  IADD3 R27, PT, PT, R17.reuse, 0x20, RZ ;  /* 0x00000020111b7810 */ /* 0x040fe20007ffe0ff */
[C---:B------:R-:W-:Y:S01]  /*3c30*/  VIADD R31, R17.reuse, 0x60 ;  /* 0x00000060111f7836 */ /* 0x040fe20000000000 */
[----:B------:R-:W-:Y:S01]  /*3c40*/  BSSY.RECONVERGENT B2, `(.L_x_3520) ;  /* 0x0000020000027945 */ /* 0x000fe20003800200 */
[----:B------:R-:W-:Y:S02]  /*3c50*/  LEA R26, R17, R8, 0x2 ;  /* 0x00000008111a7211 */ /* 0x000fe400078e10ff */
[-C--:B------:R-:W-:Y:S02]  /*3c60*/  ISETP.GE.AND P4, PT, R27, R16.reuse, PT ;  /* 0x000000101b00720c */ /* 0x080fe40003f86270 */
[-C--:B------:R-:W-:Y:S02]  /*3c70*/  ISETP.GE.AND P1, PT, R29, R16.reuse, PT ;  /* 0x000000101d00720c */ /* 0x080fe40003f26270 */
[----:B------:R-:W-:-:S02]  /*3c80*/  ISETP.GE.AND P0, PT, R31, R16, PT ;  /* 0x000000101f00720c */ /* 0x000fc40003f06270 */
[----:B------:R-:W-:Y:S11]  /*3c90*/  @P2 BRA `(.L_x_3521) ;  /* 0x0000000000682947 */ /* 0x000ff60003800000 */
        /* <DEDUP_REMOVED lines=26> */
.L_x_3521:
[----:B------:R-:W-:Y:S05]  /*3e40*/  BSYNC.RECONVERGENT B2 ;  /* 0x0000000000027941 */ /* 0x000fea0003800200 */
.L_x_3520:
        /* <DEDUP_REMOVED lines=28> */
.L_x_3523:
[----:B------:R-:W-:Y:S05]  /*4010*/  BSYNC.RECONVERGENT B2 ;  /* 0x0000000000027941 */ /* 0x000fea0003800200 */
.L_x_3522:
        /* <DEDUP_REMOVED lines=28> */
.L_x_3525:
[----:B------:R-:W-:Y:S05]  /*41e0*/  BSYNC.RECONVERGENT B2 ;  /* 0x0000000000027941 */ /* 0x000fea0003800200 */
.L_x_3524:
[----:B------:R-:W-:Y:S04]  /*41f0*/  BSSY.RECONVERGENT B2, `(.L_x_3519) ;  /* 0x000001c000027945 */ /* 0x000fe80003800200 */
[----:B------:R-:W-:Y:S05]  /*4200*/  @P0 BRA `(.L_x_3526) ;  /* 0x0000000000680947 */ /* 0x000fea0003800000 */
[----:B-1----:R-:W-:Y:S01]  /*4210*/  FMUL R27, R50, 0.044714998453855514526 ;  /* 0x3d372713321b7820 */ /* 0x002fe20000400000 */
        /* <DEDUP_REMOVED lines=25> */
.L_x_3526:
[----:B------:R-:W-:Y:S05]  /*43b0*/  BSYNC.RECONVERGENT B2 ;  /* 0x0000000000027941 */ /* 0x000fea0003800200 */
.L_x_3519:
[----:B------:R-:W-:-:S13]  /*43c0*/  ISETP.GE.AND P0, PT, R0, R25, PT ;  /* 0x000000190000720c */ /* 0x000fda0003f06270 */
[----:B------:R-:W-:Y:S05]  /*43d0*/  @P0 BRA `(.L_x_3527) ;  /* 0x0000000400f40947 */ /* 0x000fea0003800000 */
[CC--:B------:R-:W-:Y:S01]  /*43e0*/  ISETP.GE.AND P2, PT, R17.reuse, R16.reuse, PT ;  /* 0x000000101100720c */ /* 0x0c0fe20003f46270 */
[C---:B------:R-:W-:Y:S01]  /*43f0*/  VIADD R29, R17.reuse, 0x40 ;  /* 0x00000040111d7836 */ /* 0x040fe20000000000 */
[CC--:B0123--:R-:W-:Y:S01]  /*4400*/  IADD3 R26, PT, PT, R17.reuse, R16.reuse, RZ ;  /* 0x00000010111a7210 */ /* 0x0cffe20007ffe0ff */
[C---:B------:R-:W-:Y:S01]  /*4410*/  VIADD R31, R17.reuse, 0x60 ;  /* 0x00000060111f7836 */ /* 0x040fe20000000000 */
[----:B------:R-:W-:Y:S01]  /*4420*/  IADD3 R27, PT, PT, R17, 0x20, RZ ;  /* 0x00000020111b7810 */ /* 0x000fe20007ffe0ff */
[----:B------:R-:W-:Y:S01]  /*4430*/  BSSY.RECONVERGENT B2, `(.L_x_3528) ;  /* 0x0000020000027945 */ /* 0x000fe20003800200 */
[-C--:B------:R-:W-:Y:S01]  /*4440*/  ISETP.GE.AND P1, PT, R29, R16.reuse, PT ;  /* 0x000000101d00720c */ /* 0x080fe20003f26270 */
[----:B------:R-:W-:Y:S01]  /*4450*/  IMAD R26, R26, 0x4, R11 ;  /* 0x000000041a1a7824 */ /* 0x000fe200078e020b */
[-C--:B------:R-:W-:Y:S02]  /*4460*/  ISETP.GE.AND P4, PT, R27, R16.reuse, PT ;  /* 0x000000101b00720c */ /* 0x080fe40003f86270 */
[----:B------:R-:W-:-:S03]  /*4470*/  ISETP.GE.AND P0, PT, R31, R16, PT ;  /* 0x000000101f00720c */ /* 0x000fc60003f06270 */
[----:B------:R-:W-:Y:S10]  /*4480*/  @P2 BRA `(.L_x_3529) ;  /* 0x0000000000682947 */ /* 0x000ff40003800000 */
        /* <DEDUP_REMOVED lines=26> */
.L_x_3529:
[----:B------:R-:W-:Y:S05]  /*4630*/  BSYNC.RECONVERGENT B2 ;  /* 0x0000000000027941 */ /* 0x000fea0003800200 */
.L_x_3528:
        /* <DEDUP_REMOVED lines=28> */
.L_x_3531:
[----:B------:R-:W-:Y:S05]  /*4800*/  BSYNC.RECONVERGENT B2 ;  /* 0x0000000000027941 */ /* 0x000fea0003800200 */
.L_x_3530:
        /* <DEDUP_REMOVED lines=28> */
.L_x_3533:
[----:B------:R-:W-:Y:S05]  /*49d0*/  BSYNC.RECONVERGENT B2 ;  /* 0x0000000000027941 */ /* 0x000fea0003800200 */
.L_x_3532:
        /* <DEDUP_REMOVED lines=28> */
.L_x_3534:
[----:B------:R-:W-:Y:S05]  /*4ba0*/  BSYNC.RECONVERGENT B2 ;  /* 0x0000000000027941 */ /* 0x000fea0003800200 */
.L_x_3527:
[----:B------:R-:W-:-:S13]  /*4bb0*/  ISETP.GE.AND P0, PT, R2, R25, PT ;  /* 0x000000190200720c */ /* 0x000fda0003f06270 */
[----:B------:R-:W-:Y:S05]  /*4bc0*/  @P0 BRA `(.L_x_3535) ;  /* 0x0000000400f40947 */ /* 0x000fea0003800000 */
[CC--:B------:R-:W-:Y:S01]  /*4bd0*/  ISETP.GE.AND P2, PT, R17.reuse, R16.reuse, PT ;  /* 0x000000101100720c */ /* 0x0c0fe20003f46270 */
[C---:B-1-3--:R-:W-:Y:S01]  /*4be0*/  VIADD R27, R17.reuse, 0x20 ;  /* 0x00000020111b7836 */ /* 0x04afe20000000000 */
[C---:B------:R-:W-:Y:S01]  /*4bf0*/  IADD3 R31, PT, PT, R17.reuse, 0x60, RZ ;  /* 0x00000060111f7810 */ /* 0x040fe20007ffe0ff */
[----:B------:R-:W-:Y:S01]  /*4c00*/  VIADD R29, R17, 0x40 ;  /* 0x00000040111d7836 */ /* 0x000fe20000000000 */
[----:B------:R-:W-:Y:S02]  /*4c10*/  BSSY.RECONVERGENT B2, `(.L_x_3536) ;  /* 0x0000021000027945 */ /* 0x000fe40003800200 */
[-C--:B------:R-:W-:Y:S01]  /*4c20*/  ISETP.GE.AND P4, PT, R27, R16.reuse, PT ;  /* 0x000000101b00720c */ /* 0x080fe20003f86270 */
[----:B------:R-:W-:Y:S01]  /*4c30*/  IMAD R27, R10, 0x2, R17 ;  /* 0x000000020a1b7824 */ /* 0x000fe200078e0211 */
[-C--:B------:R-:W-:Y:S02]  /*4c40*/  ISETP.GE.AND P1, PT, R29, R16.reuse, PT ;  /* 0x000000101d00720c */ /* 0x080fe40003f26270 */
[----:B------:R-:W-:Y:S01]  /*4c50*/  ISETP.GE.AND P0, PT, R31, R16, PT ;  /* 0x000000101f00720c */ /* 0x000fe20003f06270 */
[----:B0-2---:R-:W-:-:S02]  /*4c60*/  IMAD R26, R27, 0x4, R8 ;  /* 0x000000041b1a7824 */ /* 0x005fc400078e0208 */
[----:B------:R-:W-:Y:S10]  /*4c70*/  @P2 BRA `(.L_x_3537) ;  /* 0x0000000000682947 */ /* 0x000ff40003800000 */
        /* <DEDUP_REMOVED lines=26> */
.L_x_3537:
[----:B------:R-:W-:Y:S05]  /*4e20*/  BSYNC.RECONVERGENT B2 ;  /* 0x0000000000027941 */ /* 0x000fea0003800200 */
.L_x_3536:
        /* <DEDUP_REMOVED lines=28> */
.L_x_3539:
[----:B------:R-:W-:Y:S05]  /*4ff0*/  BSYNC.RECONVERGENT B2 ;  /* 0x0000000000027941 */ /* 0x000fea0003800200 */
.L_x_3538:
        /* <DEDUP_REMOVED lines=28> */
.L_x_3541:
[----:B------:R-:W-:Y:S05]  /*51c0*/  BSYNC.RECONVERGENT B2 ;  /* 0x0000000000027941 */ /* 0x000fea0003800200 */
.L_x_3540:
        /* <DEDUP_REMOVED lines=28> */
.L_x_3542:
[----:B------:R-:W-:Y:S05]  /*5390*/  BSYNC.RECONVERGENT B2 ;  /* 0x0000000000027941 */ /* 0x000fea0003800200 */
.L_x_3535:
[----:B------:R-:W-:-:S13]  /*53a0*/  ISETP.GE.AND P0, PT, R4, R25, PT ;  /* 0x000000190400720c */ /* 0x000fda0003f06270 */
[----:B------:R-:W-:Y:S05]  /*53b0*/  @P0 BRA `(.L_x_3543) ;  /* 0x0000002800b40947 */ /* 0x000fea0003800000 */
[CC--:B------:R-:W-:Y:S01]  /*53c0*/  ISETP.GE.AND P2, PT, R17.reuse, R16.reuse, PT ;  /* 0x000000101100720c */ /* 0x0c0fe20003f46270 */
[C---:B------:R-:W-:Y:S01]  /*53d0*/  VIADD R23, R17.reuse, 0x20 ;  /* 0x0000002011177836 */ /* 0x040fe20000000000 */
[C---:B------:R-:W-:Y:S01]  /*53e0*/  IADD3 R25, PT, PT, R17.reuse, 0x40, RZ ;  /* 0x0000004011197810 */ /* 0x040fe20007ffe0ff */
[----:B-1-3--:R-:W-:Y:S01]  /*53f0*/  VIADD R27, R17, 0x60 ;  /* 0x00000060111b7836 */ /* 0x00afe20000000000 */
[----:B------:R-:W-:Y:S01]  /*5400*/  BSSY.RECONVERGENT B2, `(.L_x_3544) ;  /* 0x0000021000027945 */ /* 0x000fe20003800200 */
[----:B------:R-:W-:Y:S01]  /*5410*/  IMAD.IADD R17, R12, 0x1, R17 ;  /* 0x000000010c117824 */ /* 0x000fe200078e0211 */
[-C--:B------:R-:W-:Y:S02]  /*5420*/  ISETP.GE.AND P4, PT, R23, R16.reuse, PT ;  /* 0x000000101700720c */ /* 0x080fe40003f86270 */
[-C--:B------:R-:W-:Y:S02]  /*5430*/  ISETP.GE.AND P1, PT, R25, R16.reuse, PT ;  /* 0x000000101900720c */ /* 0x080fe40003f26270 */
[----:B------:R-:W-:-:S02]  /*5440*/  ISETP.GE.AND P0, PT, R27, R16, PT ;  /* 0x000000101b00720c */ /* 0x000fc40003f06270 */
[----:B------:R-:W-:Y:S01]  /*5450*/  LEA R17, R17, R8, 0x2 ;  /* 0x0000000811117211 */ /* 0x000fe200078e10ff */
[----:B------:R-:W-:Y:S10]  /*5460*/  @P2 BRA `(.L_x_3545) ;  /* 0x0000000000682947 */ /* 0x000ff40003800000 */
[----:B------:R-:W-:Y:S01]  /*5470*/  FMUL R16, R21, 0.044714998453855514526 ;  /* 0x3d37271315107820 */ /* 0x000fe20000400000 */
[----:B0-2---:R-:W-:Y:S02]  /*5480*/  IMAD.MOV.U32 R26, RZ, RZ, 0x3c80f082 ;  /* 0x3c80f082ff1a7424 */ /* 0x005fe400078e00ff */
        /* <DEDUP_REMOVED lines=24> */
.L_x_3545:
[----:B------:R-:W-:Y:S05]  /*5610*/  BSYNC.RECONVERGENT B2 ;  /* 0x0000000000027941 */ /* 0x000fea0003800200 */
.L_x_3544:
        /* <DEDUP_REMOVED lines=15> */
[----:B0-2---:R-:W-:Y:S01]  /*5710*/  FFMA R26, R25, R24, 0.1331529766321182251 ;  /* 0x3e085941191a7423 */ /* 0x005fe20000000018 */
        /* <DEDUP_REMOVED lines=12> */
.L_x_3547:
[----:B------:R-:W-:Y:S05]  /*57e0*/  BSYNC.RECONVERGENT B2 ;  /* 0x0000000000027941 */ /* 0x000fea0003800200 */
.L_x_3546:
[----:B------:R-:W-:Y:S04]  /*57f0*/  BSSY.RECONVERGENT B2, `(.L_x_3548) ;  /* 0x000001c000027945 */ /* 0x000fe80003800200 */
[----:B------:R-:W-:Y:S05]  /*5800*/  @P1 BRA `(.L_x_3549) ;  /* 0x0000000000681947 */ /* 0x000fea0003800000 */
[----:B-1----:R-:W-:Y:S01]  /*5810*/  FMUL R16, R19, 0.044714998453855514526 ;  /* 0x3d37271313107820 */ /* 0x002fe20000400000 */
        /* <DEDUP_REMOVED lines=25> */
.L_x_3549:
[----:B------:R-:W-:Y:S05]  /*59b0*/  BSYNC.RECONVERGENT B2 ;  /* 0x0000000000027941 */ /* 0x000fea0003800200 */
.L_x_3548:
        /* <DEDUP_REMOVED lines=8> */
[C---:B-1--4-:R-:W-:Y:S01]  /*5a40*/  FMUL R16, |R19|.reuse, 2.8853900432586669922 ;  /* 0x4038aa3b13107820 */ /* 0x052fe20000400200 */
        /* <DEDUP_REMOVED lines=17> */
[----:B------:R1:W-:Y:S01]  /*5b60*/  STS [R17+0x190], R76 ;  /* 0x0001904c11007388 */ /* 0x0003e20000000800 */
[----:B------:R-:W-:Y:S05]  /*5b70*/  BRA `(.L_x_3543) ;  /* 0x0000002000c47947 */ /* 0x000fea0003800000 */
.L_x_4617:
[----:B------:R-:W0:Y:S02]  /*5b80*/  LDCU UR4, c[0x0][0x3c4] ;  /* 0x00007880ff0477ac */ /* 0x000e240008000800 */
[----:B0-----:R-:W-:Y:S02]  /*5b90*/  ISETP.GE.AND P3, PT, R72, UR4, PT ;  /* 0x0000000448007c0c */ /* 0x001fe4000bf66270 */
[----:B------:R-:W-:Y:S02]  /*5ba0*/  ISETP.GE.AND P0, PT, R0, UR4, PT ;  /* 0x0000000400007c0c */ /* 0x000fe4000bf06270 */
[----:B------:R-:W-:Y:S02]  /*5bb0*/  ISETP.GE.AND P1, PT, R2, UR4, PT ;  /* 0x0000000402007c0c */ /* 0x000fe4000bf26270 */
[----:B------:R-:W-:-:S07]  /*5bc0*/  ISETP.GE.AND P2, PT, R4, UR4, PT ;  /* 0x0000000404007c0c */ /* 0x000fce000bf46270 */
[----:B------:R-:W-:Y:S06]  /*5bd0*/  @P3 BRA `(.L_x_3550) ;  /* 0x0000000000503947 */ /* 0x000fec0003800000 */
[CC--:B------:R-:W-:Y:S01]  /*5be0*/  ISETP.GE.AND P5, PT, R17.reuse, R16.reuse, PT ;  /* 0x000000101100720c */ /* 0x0c0fe20003fa6270 */
[C---:B------:R-:W-:Y:S01]  /*5bf0*/  IMAD R28, R17.reuse, 0x4, R8 ;  /* 0x00000004111c7824 */ /* 0x040fe200078e0208 */
[C---:B------:R-:W-:Y:S01]  /*5c00*/  IADD3 R25, PT, PT, R17.reuse, 0x20, RZ ;  /* 0x0000002011197810 */ /* 0x040fe20007ffe0ff */
[C---:B------:R-:W-:Y:S01]  /*5c10*/  VIADD R27, R17.reuse, 0x40 ;  /* 0x00000040111b7836 */ /* 0x040fe20000000000 */
[----:B------:R-:W-:Y:S02]  /*5c20*/  IADD3 R29, PT, PT, R17, 0x60, RZ ;  /* 0x00000060111d7810 */ /* 0x000fe40007ffe0ff */
[-C--:B------:R-:W-:Y:S02]  /*5c30*/  ISETP.GE.AND P4, PT, R25, R16.reuse, PT ;  /* 0x000000101900720c */ /* 0x080fe40003f86270 */
[----:B------:R-:W-:-:S05]  /*5c40*/  ISETP.GE.AND P3, PT, R27, R16, PT ;  /* 0x000000101b00720c */ /* 0x000fca0003f66270 */
[----:B------:R-:W-:-:S05]  /*5c50*/  @!P5 FMNMX R24, RZ, R53, !PT ;  /* 0x00000035ff18d209 */ /* 0x000fca0007800000 */
[----:B------:R-:W-:Y:S01]  /*5c60*/  @!P5 FMUL R24, R24, R61 ;  /* 0x0000003d1818d220 */ /* 0x000fe20000400000 */
[----:B------:R-:W-:Y:S02]  /*5c70*/  @!P4 FMNMX R25, RZ, R52, !PT ;  /* 0x00000034ff19c209 */ /* 0x000fe40007800000 */
[----:B------:R-:W-:Y:S02]  /*5c80*/  @!P3 FMNMX R26, RZ, R51, !PT ;  /* 0x00000033ff1ab209 */ /* 0x000fe40007800000 */
[----:B------:R0:W-:Y:S01]  /*5c90*/  @!P5 STS [R28+0x10], R24 ;  /* 0x000010181c00d388 */ /* 0x0001e20000000800 */
[----:B------:R-:W-:Y:S01]  /*5ca0*/  ISETP.GE.AND P5, PT, R29, R16, PT ;  /* 0x000000101d00720c */ /* 0x000fe20003fa6270 */
[----:B------:R-:W-:Y:S01]  /*5cb0*/  @!P4 FMUL R25, R25, R60 ;  /* 0x0000003c1919c220 */ /* 0x000fe20000400000 */
[----:B------:R-:W-:-:S04]  /*5cc0*/  @!P3 FMUL R26, R26, R59 ;  /* 0x0000003b1a1ab220 */ /* 0x000fc80000400000 */
[----:B------:R0:W-:Y:S04]  /*5cd0*/  @!P4 STS [R28+0x90], R25 ;  /* 0x000090191c00c388 */ /* 0x0001e80000000800 */
[----:B------:R0:W-:Y:S03]  /*5ce0*/  @!P3 STS [R28+0x110], R26 ;  /* 0x0001101a1c00b388 */ /* 0x0001e60000000800 */
[----:B------:R-:W-:-:S05]  /*5cf0*/  @!P5 FMNMX R27, RZ, R50, !PT ;  /* 0x00000032ff1bd209 */ /* 0x000fca0007800000 */
[----:B------:R-:W-:-:S05]  /*5d00*/  @!P5 FMUL R27, R27, R58 ;  /* 0x0000003a1b1bd220 */ /* 0x000fca0000400000 */
[----:B------:R0:W-:Y:S02]  /*5d10*/  @!P5 STS [R28+0x190], R27 ;  /* 0x0001901b1c00d388 */ /* 0x0001e40000000800 */
.L_x_3550:
[----:B------:R-:W-:Y:S05]  /*5d20*/  @P0 BRA `(.L_x_3551) ;  /* 0x0000000000540947 */ /* 0x000fea0003800000 */
[C---:B0-----:R-:W-:Y:S01]  /*5d30*/  VIADD R25, R17.reuse, 0x20 ;  /* 0x0000002011197836 */ /* 0x041fe20000000000 */
[C---:B------:R-:W-:Y:S01]  /*5d40*/  IADD3 R29, PT, PT, R17.reuse, 0x60, RZ ;  /* 0x00000060111d7810 */ /* 0x040fe20007ffe0ff */
[C---:B------:R-:W-:Y:S01]  /*5d50*/  VIADD R27, R17.reuse, 0x40 ;  /* 0x00000040111b7836 */ /* 0x040fe20000000000 */
[CC--:B------:R-:W-:Y:S01]  /*5d60*/  ISETP.GE.AND P0, PT, R17.reuse, R16.reuse, PT ;  /* 0x000000101100720c */ /* 0x0c0fe20003f06270 */
[----:B------:R-:W-:Y:S01]  /*5d70*/  IMAD.IADD R28, R17, 0x1, R16 ;  /* 0x00000001111c7824 */ /* 0x000fe200078e0210 */
[-C--:B------:R-:W-:Y:S02]  /*5d80*/  ISETP.GE.AND P3, PT, R25, R16.reuse, PT ;  /* 0x000000101900720c */ /* 0x080fe40003f66270 */
[-C--:B------:R-:W-:Y:S01]  /*5d90*/  ISETP.GE.AND P4, PT, R27, R16.reuse, PT ;  /* 0x000000101b00720c */ /* 0x080fe20003f86270 */
[----:B------:R-:W-:Y:S01]  /*5da0*/  IMAD R28, R28, 0x4, R11 ;  /* 0x000000041c1c7824 */ /* 0x000fe200078e020b */
        /* <DEDUP_REMOVED lines=13> */
.L_x_3551:
[----:B------:R-:W-:Y:S05]  /*5e80*/  @P1 BRA `(.L_x_3552) ;  /* 0x0000000000541947 */ /* 0x000fea0003800000 */
[C---:B01----:R-:W-:Y:S01]  /*5e90*/  VIADD R27, R17.reuse, 0x40 ;  /* 0x00000040111b7836 */ /* 0x043fe20000000000 */
[C---:B------:R-:W-:Y:S01]  /*5ea0*/  IADD3 R25, PT, PT, R17.reuse, 0x20, RZ ;  /* 0x0000002011197810 */ /* 0x040fe20007ffe0ff */
[C---:B------:R-:W-:Y:S01]  /*5eb0*/  VIADD R29, R17.reuse, 0x60 ;  /* 0x00000060111d7836 */ /* 0x040fe20000000000 */
[-C--:B------:R-:W-:Y:S02]  /*5ec0*/  ISETP.GE.AND P0, PT, R17, R16.reuse, PT ;  /* 0x000000101100720c */ /* 0x080fe40003f06270 */
[-C--:B------:R-:W-:Y:S02]  /*5ed0*/  ISETP.GE.AND P3, PT, R27, R16.reuse, PT ;  /* 0x000000101b00720c */ /* 0x080fe40003f66270 */
[-C--:B------:R-:W-:Y:S02]  /*5ee0*/  ISETP.GE.AND P1, PT, R25, R16.reuse, PT ;  /* 0x000000101900720c */ /* 0x080fe40003f26270 */
[----:B------:R-:W-:Y:S02]  /*5ef0*/  ISETP.GE.AND P4, PT, R29, R16, PT ;  /* 0x000000101d00720c */ /* 0x000fe40003f86270 */
[----:B------:R-:W-:-:S05]  /*5f00*/  LEA R27, R10, R17, 0x1 ;  /* 0x000000110a1b7211 */ /* 0x000fca00078e08ff */
        /* <DEDUP_REMOVED lines=13> */
.L_x_3552:
[----:B------:R-:W-:Y:S05]  /*5fe0*/  @P2 BRA `(.L_x_3543) ;  /* 0x0000001c00a82947 */ /* 0x000fea0003800000 */
[C---:B--2---:R-:W-:Y:S01]  /*5ff0*/  VIADD R23, R17.reuse, 0x20 ;  /* 0x0000002011177836 */ /* 0x044fe20000000000 */
[C---:B01----:R-:W-:Y:S02]  /*6000*/  IADD3 R25, PT, PT, R17.reuse, 0x40, RZ ;  /* 0x0000004011197810 */ /* 0x043fe40007ffe0ff */
[-C--:B------:R-:W-:Y:S02]  /*6010*/  ISETP.GE.AND P0, PT, R17, R16.reuse, PT ;  /* 0x000000101100720c */ /* 0x080fe40003f06270 */
[-C--:B------:R-:W-:Y:S01]  /*6020*/  ISETP.GE.AND P1, PT, R23, R16.reuse, PT ;  /* 0x000000101700720c */ /* 0x080fe20003f26270 */
[----:B------:R-:W-:Y:S01]  /*6030*/  IMAD.IADD R23, R12, 0x1, R17 ;  /* 0x000000010c177824 */ /* 0x000fe200078e0211 */
[----:B------:R-:W-:Y:S02]  /*6040*/  ISETP.GE.AND P2, PT, R25, R16, PT ;  /* 0x000000101900720c */ /* 0x000fe40003f46270 */
[----:B------:R-:W-:Y:S01]  /*6050*/  IADD3 R17, PT, PT, R17, 0x60, RZ ;  /* 0x0000006011117810 */ /* 0x000fe20007ffe0ff */
[----:B------:R-:W-:-:S06]  /*6060*/  IMAD R23, R23, 0x4, R8 ;  /* 0x0000000417177824 */ /* 0x000fcc00078e0208 */
[----:B------:R-:W-:Y:S02]  /*6070*/  @!P0 FMNMX R22, RZ, R21, !PT ;  /* 0x00000015ff168209 */ /* 0x000fe40007800000 */
[----:B------:R-:W-:Y:S02]  /*6080*/  @!P1 FMNMX R21, RZ, R20, !PT ;  /* 0x00000014ff159209 */ /* 0x000fe40007800000 */
[----:B------:R-:W-:Y:S01]  /*6090*/  @!P2 FMNMX R20, RZ, R19, !PT ;  /* 0x00000013ff14a209 */ /* 0x000fe20007800000 */
[----:B------:R-:W-:Y:S02]  /*60a0*/  @!P0 FMUL R22, R22, R65 ;  /* 0x0000004116168220 */ /* 0x000fe40000400000 */
[----:B------:R-:W-:Y:S02]  /*60b0*/  @!P1 FMUL R21, R21, R80 ;  /* 0x0000005015159220 */ /* 0x000fe40000400000 */
[----:B------:R-:W-:Y:S01]  /*60c0*/  @!P2 FMUL R20, R20, R63 ;  /* 0x0000003f1414a220 */ /* 0x000fe20000400000 */
[----:B------:R3:W-:Y:S01]  /*60d0*/  @!P0 STS [R23+0x10], R22 ;  /* 0x0000101617008388 */ /* 0x0007e20000000800 */
[----:B------:R-:W-:-:S03]  /*60e0*/  ISETP.GE.AND P0, PT, R17, R16, PT ;  /* 0x000000101100720c */ /* 0x000fc60003f06270 */
[----:B------:R3:W-:Y:S04]  /*60f0*/  @!P1 STS [R23+0x90], R21 ;  /* 0x0000901517009388 */ /* 0x0007e80000000800 */
[----:B------:R3:W-:Y:S06]  /*6100*/  @!P2 STS [R23+0x110], R20 ;  /* 0x000110141700a388 */ /* 0x0007ec0000000800 */
[----:B------:R-:W-:Y:S05]  /*6110*/  @P0 BRA `(.L_x_3543) ;  /* 0x0000001c005c0947 */ /* 0x000fea0003800000 */
[----:B------:R-:W-:-:S05]  /*6120*/  FMNMX R17, RZ, R18, !PT ;  /* 0x00000012ff117209 */ /* 0x000fca0007800000 */
[----:B------:R-:W-:-:S05]  /*6130*/  FMUL R17, R17, R76 ;  /* 0x0000004c11117220 */ /* 0x000fca0000400000 */
[----:B------:R4:W-:Y:S01]  /*6140*/  STS [R23+0x190], R17 ;  /* 0x0001901117007388 */ /* 0x0009e20000000800 */
[----:B------:R-:W-:Y:S05]  /*6150*/  BRA `(.L_x_3543) ;  /* 0x0000001c004c7947 */ /* 0x000fea0003800000 */
.L_x_4615:
[----:B------:R-:W0:Y:S02]  /*6160*/  LDCU UR4, c[0x0][0x3c4] ;  /* 0x00007880ff0477ac */ /* 0x000e240008000800 */
[----:B0-----:R-:W-:-:S13]  /*6170*/  ISETP.GE.AND P0, PT, R72, UR4, PT ;  /* 0x0000000448007c0c */ /* 0x001fda000bf06270 */
[----:B------:R-:W-:Y:S05]  /*6180*/  @P0 BRA `(.L_x_3553) ;  /* 0x0000000400c00947 */ /* 0x000fea0003800000 */
        /* <DEDUP_REMOVED lines=21> */
[----:B------:R-:W-:Y:S05]  /*62e0*/  CALL.REL.NOINC `($__internal_27_$__cuda_sm3x_div_rn_noftz_f32_slowpath) ;  /* 0x0000005000387944 */ /* 0x000fea0003c00000 */
.L_x_3557:
[----:B------:R-:W-:Y:S05]  /*62f0*/  BSYNC.RECONVERGENT B5 ;  /* 0x0000000000057941 */ /* 0x000fea0003800200 */
.L_x_3556:
[----:B------:R-:W-:-:S05]  /*6300*/  FMUL R61, R16, R61 ;  /* 0x0000003d103d7220 */ /* 0x000fca0000400000 */
[----:B------:R0:W-:Y:S02]  /*6310*/  STS [R26+0x10], R61 ;  /* 0x0000103d1a007388 */ /* 0x0001e40000000800 */
.L_x_3555:
[----:B------:R-:W-:Y:S05]  /*6320*/  BSYNC.RECONVERGENT B4 ;  /* 0x0000000000047941 */ /* 0x000fea0003800200 */
.L_x_3554:
        /* <DEDUP_REMOVED lines=23> */
[----:B0-----:R-:W-:Y:S05]  /*64a0*/  CALL.REL.NOINC `($__internal_27_$__cuda_sm3x_div_rn_noftz_f32_slowpath) ;  /* 0x0000004c00c87944 */ /* 0x001fea0003c00000 */
[----:B------:R-:W-:-:S07]  /*64b0*/  MOV R25, R16 ;  /* 0x0000001000197202 */ /* 0x000fce0000000f00 */
.L_x_3561:
[----:B------:R-:W-:Y:S05]  /*64c0*/  BSYNC.RECONVERGENT B5 ;  /* 0x0000000000057941 */ /* 0x000fea0003800200 */
.L_x_3560:
[----:B------:R-:W-:-:S05]  /*64d0*/  FMUL R25, R25, R60 ;  /* 0x0000003c19197220 */ /* 0x000fca0000400000 */
[----:B------:R1:W-:Y:S02]  /*64e0*/  STS [R26+0x90], R25 ;  /* 0x000090191a007388 */ /* 0x0003e40000000800 */
.L_x_3559:
[----:B------:R-:W-:Y:S05]  /*64f0*/  BSYNC.RECONVERGENT B4 ;  /* 0x0000000000047941 */ /* 0x000fea0003800200 */
.L_x_3558:
        /* <DEDUP_REMOVED lines=23> */
[----:B0-----:R-:W-:Y:S05]  /*6670*/  CALL.REL.NOINC `($__internal_27_$__cuda_sm3x_div_rn_noftz_f32_slowpath) ;  /* 0x0000004c00547944 */ /* 0x001fea0003c00000 */
.L_x_3565:
[----:B------:R-:W-:Y:S05]  /*6680*/  BSYNC.RECONVERGENT B5 ;  /* 0x0000000000057941 */ /* 0x000fea0003800200 */
.L_x_3564:
[----:B------:R-:W-:-:S05]  /*6690*/  FMUL R59, R16, R59 ;  /* 0x0000003b103b7220 */ /* 0x000fca0000400000 */
[----:B------:R2:W-:Y:S02]  /*66a0*/  STS [R26+0x110], R59 ;  /* 0x0001103b1a007388 */ /* 0x0005e40000000800 */
.L_x_3563:
[----:B------:R-:W-:Y:S05]  /*66b0*/  BSYNC.RECONVERGENT B4 ;  /* 0x0000000000047941 */ /* 0x000fea0003800200 */
.L_x_3562:
        /* <DEDUP_REMOVED lines=12> */
[----:B-1----:R-:W1:Y:S08]  /*6780*/  MUFU.RCP R25, R29 ;  /* 0x0000001d00197308 */ /* 0x002e700000001000 */
        /* <DEDUP_REMOVED lines=10> */
[----:B0-2---:R-:W-:Y:S05]  /*6830*/  CALL.REL.NOINC `($__internal_27_$__cuda_sm3x_div_rn_noftz_f32_slowpath) ;  /* 0x0000004800e47944 */ /* 0x005fea0003c00000 */
[----:B------:R-:W-:-:S07]  /*6840*/  IMAD.MOV.U32 R25, RZ, RZ, R16 ;  /* 0x000000ffff197224 */ /* 0x000fce00078e0010 */
.L_x_3568:
[----:B------:R-:W-:Y:S05]  /*6850*/  BSYNC.RECONVERGENT B5 ;  /* 0x0000000000057941 */ /* 0x000fea0003800200 */
.L_x_3567:
[----:B------:R-:W-:-:S05]  /*6860*/  FMUL R25, R25, R58 ;  /* 0x0000003a19197220 */ /* 0x000fca0000400000 */
[----:B------:R3:W-:Y:S02]  /*6870*/  STS [R26+0x190], R25 ;  /* 0x000190191a007388 */ /* 0x0007e40000000800 */
.L_x_3566:
[----:B------:R-:W-:Y:S05]  /*6880*/  BSYNC.RECONVERGENT B4 ;  /* 0x0000000000047941 */ /* 0x000fea0003800200 */
.L_x_3553:
[----:B------:R-:W4:Y:S02]  /*6890*/  LDCU UR4, c[0x0][0x3c4] ;  /* 0x00007880ff0477ac */ /* 0x000f240008000800 */
[----:B----4-:R-:W-:-:S13]  /*68a0*/  ISETP.GE.AND P0, PT, R0, UR4, PT ;  /* 0x0000000400007c0c */ /* 0x010fda000bf06270 */
[----:B------:R-:W-:Y:S05]  /*68b0*/  @P0 BRA `(.L_x_3569) ;  /* 0x0000000400cc0947 */ /* 0x000fea0003800000 */
[----:B------:R-:W4:Y:S01]  /*68c0*/  LDCU UR4, c[0x0][0x3cc] ;  /* 0x00007980ff0477ac */ /* 0x000f220008000800 */
[----:B------:R-:W-:Y:S01]  /*68d0*/  BSSY.RECONVERGENT B4, `(.L_x_3570) ;  /* 0x000001b000047945 */ /* 0x000fe20003800200 */
[C---:B----4-:R-:W-:Y:S01]  /*68e0*/  ISETP.GE.AND P0, PT, R17.reuse, UR4, PT ;  /* 0x0000000411007c0c */ /* 0x050fe2000bf06270 */
[----:B0123--:R-:W-:-:S05]  /*68f0*/  VIADD R26, R17, UR4 ;  /* 0x00000004111a7c36 */ /* 0x00ffca0008000000 */
[----:B------:R-:W-:-:S07]  /*6900*/  LEA R26, R26, R11, 0x2 ;  /* 0x0000000b1a1a7211 */ /* 0x000fce00078e10ff */
        /* <DEDUP_REMOVED lines=19> */
[----:B------:R-:W-:Y:S05]  /*6a40*/  CALL.REL.NOINC `($__internal_27_$__cuda_sm3x_div_rn_noftz_f32_slowpath) ;  /* 0x0000004800607944 */ /* 0x000fea0003c00000 */
.L_x_3573:
[----:B------:R-:W-:Y:S05]  /*6a50*/  BSYNC.RECONVERGENT B5 ;  /* 0x0000000000057941 */ /* 0x000fea0003800200 */
.L_x_3572:
[----:B------:R-:W-:-:S05]  /*6a60*/  FMUL R57, R16, R57 ;  /* 0x0000003910397220 */ /* 0x000fca0000400000 */
[----:B------:R0:W-:Y:S02]  /*6a70*/  STS [R26+0x4], R57 ;  /* 0x000004391a007388 */ /* 0x0001e40000000800 */
.L_x_3571:
[----:B------:R-:W-:Y:S05]  /*6a80*/  BSYNC.RECONVERGENT B4 ;  /* 0x0000000000047941 */ /* 0x000fea0003800200 */
.L_x_3570:
        /* <DEDUP_REMOVED lines=25> */
.L_x_3577:
[----:B------:R-:W-:Y:S05]  /*6c20*/  BSYNC.RECONVERGENT B5 ;  /* 0x0000000000057941 */ /* 0x000fea0003800200 */
.L_x_3576:
[----:B------:R-:W-:-:S05]  /*6c30*/  FMUL R25, R25, R56 ;  /* 0x0000003819197220 */ /* 0x000fca0000400000 */
[----:B------:R1:W-:Y:S02]  /*6c40*/  STS [R26+0x84], R25 ;  /* 0x000084191a007388 */ /* 0x0003e40000000800 */
.L_x_3575:
[----:B------:R-:W-:Y:S05]  /*6c50*/  BSYNC.RECONVERGENT B4 ;  /* 0x0000000000047941 */ /* 0x000fea0003800200 */
.L_x_3574:
        /* <DEDUP_REMOVED lines=24> */
.L_x_3581:
[----:B------:R-:W-:Y:S05]  /*6de0*/  BSYNC.RECONVERGENT B5 ;  /* 0x0000000000057941 */ /* 0x000fea0003800200 */
.L_x_3580:
[----:B------:R-:W-:-:S05]  /*6df0*/  FMUL R55, R16, R55 ;  /* 0x0000003710377220 */ /* 0x000fca0000400000 */
[----:B------:R2:W-:Y:S02]  /*6e00*/  STS [R26+0x104], R55 ;  /* 0x000104371a007388 */ /* 0x0005e40000000800 */
.L_x_3579:
[----:B------:R-:W-:Y:S05]  /*6e10*/  BSYNC.RECONVERGENT B4 ;  /* 0x0000000000047941 */ /* 0x000fea0003800200 */
.L_x_3578:
        /* <DEDUP_REMOVED lines=25> */
.L_x_3584:
[----:B------:R-:W-:Y:S05]  /*6fb0*/  BSYNC.RECONVERGENT B5 ;  /* 0x0000000000057941 */ /* 0x000fea0003800200 */
.L_x_3583:
[----:B------:R-:W-:-:S05]  /*6fc0*/  FMUL R25, R25, R54 ;  /* 0x0000003619197220 */ /* 0x000fca0000400000 */
[----:B------:R3:W-:Y:S02]  /*6fd0*/  STS [R26+0x184], R25 ;  /* 0x000184191a007388 */ /* 0x0007e40000000800 */
.L_x_3582:
[----:B------:R-:W-:Y:S05]  /*6fe0*/  BSYNC.RECONVERGENT B4 ;  /* 0x0000000000047941 */ /* 0x000fea0003800200 */
.L_x_3569:
[----:B------:R-:W4:Y:S02]  /*6ff0*/  LDCU UR4, c[0x0][0x3c4] ;  /* 0x00007880ff0477ac */ /* 0x000f240008000800 */
[----:B----4-:R-:W-:-:S13]  /*7000*/  ISETP.GE.AND P0, PT, R2, UR4, PT ;  /* 0x0000000402007c0c */ /* 0x010fda000bf06270 */
[----:B------:R-:W-:Y:S05]  /*7010*/  @P0 BRA `(.L_x_3585) ;  /* 0x0000000400cc0947 */ /* 0x000fea0003800000 */
[----:B------:R-:W4:Y:S01]  /*7020*/  LDCU UR4, c[0x0][0x3cc] ;  /* 0x00007980ff0477ac */ /* 0x000f220008000800 */
[----:B-1-3--:R-:W-:Y:S01]  /*7030*/  IMAD R25, R10, 0x2, R17 ;  /* 0x000000020a197824 */ /* 0x00afe200078e0211 */
[----:B------:R-:W-:Y:S04]  /*7040*/  BSSY.RECONVERGENT B4, `(.L_x_3586) ;  /* 0x000001a000047945 */ /* 0x000fe80003800200 */
[----:B0-2---:R-:W-:Y:S02]  /*7050*/  LEA R26, R25, R8, 0x2 ;  /* 0x00000008191a7211 */ /* 0x005fe400078e10ff */
[----:B----4-:R-:W-:-:S13]  /*7060*/  ISETP.GE.AND P0, PT, R17, UR4, PT ;  /* 0x0000000411007c0c */ /* 0x010fda000bf06270 */
        /* <DEDUP_REMOVED lines=20> */
.L_x_3589:
[----:B------:R-:W-:Y:S05]  /*71b0*/  BSYNC.RECONVERGENT B5 ;  /* 0x0000000000057941 */ /* 0x000fea0003800200 */
.L_x_3588:
[----:B------:R-:W-:-:S05]  /*71c0*/  FMUL R41, R16, R41 ;  /* 0x0000002910297220 */ /* 0x000fca0000400000 */
[----:B------:R0:W-:Y:S02]  /*71d0*/  STS [R26+0x10], R41 ;  /* 0x000010291a007388 */ /* 0x0001e40000000800 */
.L_x_3587:
[----:B------:R-:W-:Y:S05]  /*71e0*/  BSYNC.RECONVERGENT B4 ;  /* 0x0000000000047941 */ /* 0x000fea0003800200 */
.L_x_3586:
        /* <DEDUP_REMOVED lines=25> */
.L_x_3593:
[----:B------:R-:W-:Y:S05]  /*7380*/  BSYNC.RECONVERGENT B5 ;  /* 0x0000000000057941 */ /* 0x000fea0003800200 */
.L_x_3592:
[----:B------:R-:W-:-:S05]  /*7390*/  FMUL R25, R25, R40 ;  /* 0x0000002819197220 */ /* 0x000fca0000400000 */
[----:B------:R1:W-:Y:S02]  /*73a0*/  STS [R26+0x90], R25 ;  /* 0x000090191a007388 */ /* 0x0003e40000000800 */
.L_x_3591:
[----:B------:R-:W-:Y:S05]  /*73b0*/  BSYNC.RECONVERGENT B4 ;  /* 0x0000000000047941 */ /* 0x000fea0003800200 */
.L_x_3590:
        /* <DEDUP_REMOVED lines=24> */
.L_x_3597:
[----:B------:R-:W-:Y:S05]  /*7540*/  BSYNC.RECONVERGENT B5 ;  /* 0x0000000000057941 */ /* 0x000fea0003800200 */
.L_x_3596:
[----:B------:R-:W-:-:S05]  /*7550*/  FMUL R67, R16, R67 ;  /* 0x0000004310437220 */ /* 0x000fca0000400000 */
[----:B------:R2:W-:Y:S02]  /*7560*/  STS [R26+0x110], R67 ;  /* 0x000110431a007388 */ /* 0x0005e40000000800 */
.L_x_3595:
[----:B------:R-:W-:Y:S05]  /*7570*/  BSYNC.RECONVERGENT B4 ;  /* 0x0000000000047941 */ /* 0x000fea0003800200 */
.L_x_3594:
        /* <DEDUP_REMOVED lines=21> */
[----:B------:R-:W-:Y:S02]  /*76d0*/  MOV R16, R27 ;  /* 0x0000001b00107202 */ /* 0x000fe40000000f00 */
[----:B------:R-:W-:-:S07]  /*76e0*/  MOV R24, 0x7700 ;  /* 0x0000770000187802 */ /* 0x000fce0000000f00 */
[----:B0-2---:R-:W-:Y:S05]  /*76f0*/  CALL.REL.NOINC `($__internal_27_$__cuda_sm3x_div_rn_noftz_f32_slowpath) ;  /* 0x0000003c00347944 */ /* 0x005fea0003c00000 */
[----:B------:R-:W-:-:S07]  /*7700*/  IMAD.MOV.U32 R23, RZ, RZ, R16 ;  /* 0x000000ffff177224 */ /* 0x000fce00078e0010 */
.L_x_3600:
[----:B------:R-:W-:Y:S05]  /*7710*/  BSYNC.RECONVERGENT B5 ;  /* 0x0000000000057941 */ /* 0x000fea0003800200 */
.L_x_3599:
[----:B------:R-:W-:-:S05]  /*7720*/  FMUL R23, R23, R82 ;  /* 0x0000005217177220 */ /* 0x000fca0000400000 */
[----:B------:R3:W-:Y:S02]  /*7730*/  STS [R26+0x190], R23 ;  /* 0x000190171a007388 */ /* 0x0007e40000000800 */
.L_x_3598:
[----:B------:R-:W-:Y:S05]  /*7740*/  BSYNC.RECONVERGENT B4 ;  /* 0x0000000000047941 */ /* 0x000fea0003800200 */
.L_x_3585:
[----:B------:R-:W4:Y:S02]  /*7750*/  LDCU UR4, c[0x0][0x3c4] ;  /* 0x00007880ff0477ac */ /* 0x000f240008000800 */
[----:B----4-:R-:W-:-:S13]  /*7760*/  ISETP.GE.AND P0, PT, R4, UR4, PT ;  /* 0x0000000404007c0c */ /* 0x010fda000bf06270 */
[----:B------:R-:W-:Y:S05]  /*7770*/  @P0 BRA `(.L_x_3543) ;  /* 0x0000000400c40947 */ /* 0x000fea0003800000 */
[----:B------:R-:W4:Y:S01]  /*7780*/  LDCU UR4, c[0x0][0x3cc] ;  /* 0x00007980ff0477ac */ /* 0x000f220008000800 */
[----:B---3--:R-:W-:Y:S01]  /*7790*/  IMAD.IADD R23, R12, 0x1, R17 ;  /* 0x000000010c177824 */ /* 0x008fe200078e0211 */
[----:B------:R-:W-:Y:S04]  /*77a0*/  BSSY.RECONVERGENT B4, `(.L_x_3601) ;  /* 0x000001a000047945 */ /* 0x000fe80003800200 */
[----:B------:R-:W-:Y:S02]  /*77b0*/  LEA R22, R23, R8, 0x2 ;  /* 0x0000000817167211 */ /* 0x000fe400078e10ff */
[----:B----4-:R-:W-:-:S13]  /*77c0*/  ISETP.GE.AND P0, PT, R17, UR4, PT ;  /* 0x0000000411007c0c */ /* 0x010fda000bf06270 */
[----:B------:R-:W-:Y:S05]  /*77d0*/  @P0 BRA `(.L_x_3602) ;  /* 0x0000000000580947 */ /* 0x000fea0003800000 */
[----:B------:R-:W-:Y:S01]  /*77e0*/  FMUL R23, R21, -1.4426950216293334961 ;  /* 0xbfb8aa3b15177820 */ /* 0x000fe20000400000 */
[----:B------:R-:W-:Y:S04]  /*77f0*/  BSSY.RECONVERGENT B5, `(.L_x_3603) ;  /* 0x0000012000057945 */ /* 0x000fe80003800200 */
[----:B------:R-:W-:-:S13]  /*7800*/  FSETP.GEU.AND P0, PT, R23, -126, PT ;  /* 0xc2fc00001700780b */ /* 0x000fda0003f0e000 */
[----:B------:R-:W-:-:S04]  /*7810*/  @!P0 FMUL R23, R23, 0.5 ;  /* 0x3f00000017178820 */ /* 0x000fc80000400000 */
[----:B------:R-:W3:Y:S02]  /*7820*/  MUFU.EX2 R16, R23 ;  /* 0x0000001700107308 */ /* 0x000ee40000000800 */
[----:B---3--:R-:W-:-:S04]  /*7830*/  @!P0 FMUL R16, R16, R16 ;  /* 0x0000001010108220 */ /* 0x008fc80000400000 */
[----:B012---:R-:W-:-:S04]  /*7840*/  FADD R26, R16, 1 ;  /* 0x3f800000101a7421 */ /* 0x007fc80000000000 */
        /* <DEDUP_REMOVED lines=12> */
.L_x_3604:
[----:B------:R-:W-:Y:S05]  /*7910*/  BSYNC.RECONVERGENT B5 ;  /* 0x0000000000057941 */ /* 0x000fea0003800200 */
.L_x_3603:
[----:B------:R-:W-:-:S05]  /*7920*/  FMUL R65, R16, R65 ;  /* 0x0000004110417220 */ /* 0x000fca0000400000 */
[----:B------:R3:W-:Y:S02]  /*7930*/  STS [R22+0x10], R65 ;  /* 0x0000104116007388 */ /* 0x0007e40000000800 */
.L_x_3602:
[----:B------:R-:W-:Y:S05]  /*7940*/  BSYNC.RECONVERGENT B4 ;  /* 0x0000000000047941 */ /* 0x000fea0003800200 */
.L_x_3601:
[----:B------:R-:W4:Y:S01]  /*7950*/  LDCU UR4, c[0x0][0x3cc] ;  /* 0x00007980ff0477ac */ /* 0x000f220008000800 */
[----:B------:R-:W-:Y:S01]  /*7960*/  IADD3 R16, PT, PT, R17, 0x20, RZ ;  /* 0x0000002011107810 */ /* 0x000fe20007ffe0ff */
[----:B------:R-:W-:Y:S03]  /*7970*/  BSSY.RECONVERGENT B4, `(.L_x_3605) ;  /* 0x000001a000047945 */ /* 0x000fe60003800200 */
        /* <DEDUP_REMOVED lines=8> */
[----:B-1----:R-:W-:-:S04]  /*7a00*/  FADD R25, R21, 1 ;  /* 0x3f80000015197421 */ /* 0x002fc80000000000 */
[----:B------:R-:W1:Y:S08]  /*7a10*/  MUFU.RCP R21, R25 ;  /* 0x0000001900157308 */ /* 0x000e700000001000 */
[----:B------:R-:W4:Y:S01]  /*7a20*/  FCHK P0, R20, R25 ;  /* 0x0000001914007302 */ /* 0x000f220000000000 */
[----:B-1----:R-:W-:-:S04]  /*7a30*/  FFMA R24, -R25, R21, 1 ;  /* 0x3f80000019187423 */ /* 0x002fc80000000115 */
[----:B------:R-:W-:-:S04]  /*7a40*/  FFMA R21, R21, R24, R21 ;  /* 0x0000001815157223 */ /* 0x000fc80000000015 */
[----:B------:R-:W-:-:S04]  /*7a50*/  FFMA R23, R21, R20, RZ ;  /* 0x0000001415177223 */ /* 0x000fc800000000ff */
[----:B------:R-:W-:-:S04]  /*7a60*/  FFMA R24, -R25, R23, R20 ;  /* 0x0000001719187223 */ /* 0x000fc80000000114 */
[----:B------:R-:W-:Y:S01]  /*7a70*/  FFMA R21, R21, R24, R23 ;  /* 0x0000001815157223 */ /* 0x000fe20000000017 */
[----:B----4-:R-:W-:Y:S06]  /*7a80*/  @!P0 BRA `(.L_x_3608) ;  /* 0x0000000000148947 */ /* 0x010fec0003800000 */
[----:B------:R-:W-:Y:S01]  /*7a90*/  IMAD.MOV.U32 R53, RZ, RZ, R20 ;  /* 0x000000ffff357224 */ /* 0x000fe200078e0014 */
[----:B------:R-:W-:Y:S01]  /*7aa0*/  MOV R24, 0x7ad0 ;  /* 0x00007ad000187802 */ /* 0x000fe20000000f00 */
[----:B------:R-:W-:-:S07]  /*7ab0*/  IMAD.MOV.U32 R16, RZ, RZ, R25 ;  /* 0x000000ffff107224 */ /* 0x000fce00078e0019 */
[----:B0-23--:R-:W-:Y:S05]  /*7ac0*/  CALL.REL.NOINC `($__internal_27_$__cuda_sm3x_div_rn_noftz_f32_slowpath) ;  /* 0x0000003800407944 */ /* 0x00dfea0003c00000 */
[----:B------:R-:W-:-:S07]  /*7ad0*/  MOV R21, R16 ;  /* 0x0000001000157202 */ /* 0x000fce0000000f00 */
.L_x_3608:
[----:B------:R-:W-:Y:S05]  /*7ae0*/  BSYNC.RECONVERGENT B5 ;  /* 0x0000000000057941 */ /* 0x000fea0003800200 */
.L_x_3607:
[----:B------:R-:W-:-:S05]  /*7af0*/  FMUL R21, R21, R80 ;  /* 0x0000005015157220 */ /* 0x000fca0000400000 */
[----:B------:R4:W-:Y:S02]  /*7b00*/  STS [R22+0x90], R21 ;  /* 0x0000901516007388 */ /* 0x0009e40000000800 */
.L_x_3606:
[----:B------:R-:W-:Y:S05]  /*7b10*/  BSYNC.RECONVERGENT B4 ;  /* 0x0000000000047941 */ /* 0x000fea0003800200 */
.L_x_3605:
        /* <DEDUP_REMOVED lines=11> */
[----:B012---:R-:W-:-:S04]  /*7bd0*/  FADD R26, R16, 1 ;  /* 0x3f800000101a7421 */ /* 0x007fc80000000000 */
        /* <DEDUP_REMOVED lines=11> */
[----:B---3--:R-:W-:Y:S05]  /*7c90*/  CALL.REL.NOINC `($__internal_27_$__cuda_sm3x_div_rn_noftz_f32_slowpath) ;  /* 0x0000003400cc7944 */ /* 0x008fea0003c00000 */
.L_x_3612:
[----:B------:R-:W-:Y:S05]  /*7ca0*/  BSYNC.RECONVERGENT B5 ;  /* 0x0000000000057941 */ /* 0x000fea0003800200 */
.L_x_3611:
[----:B------:R-:W-:-:S05]  /*7cb0*/  FMUL R63, R16, R63 ;  /* 0x0000003f103f7220 */ /* 0x000fca0000400000 */
[----:B------:R0:W-:Y:S02]  /*7cc0*/  STS [R22+0x110], R63 ;  /* 0x0001103f16007388 */ /* 0x0001e40000000800 */
.L_x_3610:
[----:B------:R-:W-:Y:S05]  /*7cd0*/  BSYNC.RECONVERGENT B4 ;  /* 0x0000000000047941 */ /* 0x000fea0003800200 */
.L_x_3609:
        /* <DEDUP_REMOVED lines=22> */
[----:B0123--:R-:W-:Y:S05]  /*7e40*/  CALL.REL.NOINC `($__internal_27_$__cuda_sm3x_div_rn_noftz_f32_slowpath) ;  /* 0x0000003400607944 */ /* 0x00ffea0003c00000 */
[----:B------:R-:W-:-:S07]  /*7e50*/  IMAD.MOV.U32 R17, RZ, RZ, R16 ;  /* 0x000000ffff117224 */ /* 0x000fce00078e0010 */
.L_x_3614:
[----:B------:R-:W-:Y:S05]  /*7e60*/  BSYNC.RECONVERGENT B4 ;  /* 0x0000000000047941 */ /* 0x000fea0003800200 */
.L_x_3613:
[----:B------:R-:W-:-:S05]  /*7e70*/  FMUL R17, R17, R76 ;  /* 0x0000004c11117220 */ /* 0x000fca0000400000 */
[----:B------:R4:W-:Y:S02]  /*7e80*/  STS [R22+0x190], R17 ;  /* 0x0001901116007388 */ /* 0x0009e40000000800 */
.L_x_3543:
[----:B------:R-:W-:Y:S05]  /*7e90*/  BSYNC.RECONVERGENT B0 ;  /* 0x0000000000007941 */ /* 0x000fea0003800200 */
.L_x_3518:
[----:B------:R-:W-:-:S13]  /*7ea0*/  LOP3.LUT P0, RZ, R74, 0x4, RZ, 0xc0, !PT ;  /* 0x000000044aff7812 */ /* 0x000fda000780c0ff */
[----:B------:R-:W-:Y:S05]  /*7eb0*/  @!P0 BRA `(.L_x_3615) ;  /* 0xffffffa000708947 */ /* 0x000fea000383ffff */
[----:B------:R-:W-:Y:S05]  /*7ec0*/  BRA `(.L_x_3502) ;  /* 0x0000000c00247947 */ /* 0x000fea0003800000 */
.L_x_3503:
[----:B------:R-:W1:Y:S02]  /*7ed0*/  LDCU UR4, c[0x0][0x3d4] ;  /* 0x00007a80ff0477ac */ /* 0x000e640008000800 */
[----:B-1----:R-:W-:-:S09]  /*7ee0*/  UISETP.NE.AND UP0, UPT, UR4, URZ, UPT ;  /* 0x000000ff0400728c */ /* 0x002fd2000bf05270 */
[----:B------:R-:W-:Y:S05]  /*7ef0*/  BRA.U !UP0, `(.L_x_3616) ;  /* 0x0000000908147547 */ /* 0x000fea000b800000 */
[----:B------:R-:W-:-:S09]  /*7f00*/  UISETP.NE.AND UP0, UPT, UR4, 0x1, UPT ;  /* 0x000000010400788c */ /* 0x000fd2000bf05270 */
[----:B------:R-:W-:Y:S05]  /*7f10*/  BRA.U UP0, `(.L_x_3617) ;  /* 0x0000000500087547 */ /* 0x000fea000b800000 */
[----:B------:R-:W1:Y:S01]  /*7f20*/  LDC R16, c[0x0][0x3cc] ;  /* 0x0000f300ff107b82 */ /* 0x000e620000000800 */
[----:B------:R-:W-:Y:S01]  /*7f30*/  ISETP.GE.AND P0, PT, R72, UR6, PT ;  /* 0x0000000648007c0c */ /* 0x000fe2000bf06270 */
[----:B------:R-:W-:-:S12]  /*7f40*/  IMAD.MOV.U32 R3, RZ, RZ, R5 ;  /* 0x000000ffff037224 */ /* 0x000fd800078e0005 */
.L_x_3622:
[----:B------:R-:W-:Y:S02]  /*7f50*/  ISETP.GE.AND P2, PT, R0, UR10, PT ;  /* 0x0000000a00007c0c */ /* 0x000fe4000bf46270 */
[----:B------:R-:W-:Y:S02]  /*7f60*/  ISETP.GE.AND P1, PT, R2, UR10, PT ;  /* 0x0000000a02007c0c */ /* 0x000fe4000bf26270 */
[----:B------:R-:W-:Y:S01]  /*7f70*/  IADD3 R15, PT, PT, R70, R3, RZ ;  /* 0x00000003460f7210 */ /* 0x000fe20007ffe0ff */
[----:B-1234-:R-:W-:Y:S10]  /*7f80*/  @P0 BRA `(.L_x_3618) ;  /* 0x0000000000300947 */ /* 0x01eff40003800000 */
[C---:B------:R-:W-:Y:S01]  /*7f90*/  VIADD R6, R15.reuse, 0x20 ;  /* 0x000000200f067836 */ /* 0x040fe20000000000 */
[C---:B------:R-:W-:Y:S01]  /*7fa0*/  IADD3 R14, PT, PT, R15.reuse, 0x60, RZ ;  /* 0x000000600f0e7810 */ /* 0x040fe20007ffe0ff */
[C---:B------:R-:W-:Y:S01]  /*7fb0*/  VIADD R13, R15.reuse, 0x40 ;  /* 0x000000400f0d7836 */ /* 0x040fe20000000000 */
[CC--:B-1----:R-:W-:Y:S02]  /*7fc0*/  ISETP.GE.AND P3, PT, R15.reuse, R16.reuse, PT ;  /* 0x000000100f00720c */ /* 0x0c2fe40003f66270 */
[-C--:B------:R-:W-:Y:S01]  /*7fd0*/  ISETP.GE.AND P4, PT, R6, R16.reuse, PT ;  /* 0x000000100600720c */ /* 0x080fe20003f86270 */
[----:B------:R-:W-:Y:S01]  /*7fe0*/  IMAD R6, R15, 0x4, R8 ;  /* 0x000000040f067824 */ /* 0x000fe200078e0208 */
[-C--:B------:R-:W-:Y:S02]  /*7ff0*/  ISETP.GE.AND P5, PT, R13, R16.reuse, PT ;  /* 0x000000100d00720c */ /* 0x080fe40003fa6270 */
[----:B------:R-:W-:-:S07]  /*8000*/  ISETP.GE.AND P6, PT, R14, R16, PT ;  /* 0x000000100e00720c */ /* 0x000fce0003fc6270 */
[----:B------:R2:W-:Y:S04]  /*8010*/  @!P3 STS [R6+0x10], RZ ;  /* 0x000010ff0600b388 */ /* 0x0005e80000000800 */
[----:B------:R2:W-:Y:S04]  /*8020*/  @!P4 STS [R6+0x90], RZ ;  /* 0x000090ff0600c388 */ /* 0x0005e80000000800 */
[----:B------:R2:W-:Y:S04]  /*8030*/  @!P5 STS [R6+0x110], RZ ;  /* 0x000110ff0600d388 */ /* 0x0005e80000000800 */
[----:B------:R2:W-:Y:S02]  /*8040*/  @!P6 STS [R6+0x190], RZ ;  /* 0x000190ff0600e388 */ /* 0x0005e40000000800 */
.L_x_3618:
[----:B------:R-:W-:Y:S01]  /*8050*/  ISETP.GE.AND P3, PT, R4, UR10, PT ;  /* 0x0000000a04007c0c */ /* 0x000fe2000bf66270 */
[----:B------:R-:W-:Y:S01]  /*8060*/  VIADD R3, R3, 0x400 ;  /* 0x0000040003037836 */ /* 0x000fe20000000000 */
[----:B------:R-:W-:Y:S11]  /*8070*/  @P2 BRA `(.L_x_3619) ;  /* 0x0000000000342947 */ /* 0x000ff60003800000 */
[C---:B------:R-:W-:Y:S01]  /*8080*/  VIADD R17, R15.reuse, 0x40 ;  /* 0x000000400f117836 */ /* 0x040fe20000000000 */
[C---:B------:R-:W-:Y:S01]  /*8090*/  IADD3 R13, PT, PT, R15.reuse, 0x20, RZ ;  /* 0x000000200f0d7810 */ /* 0x040fe20007ffe0ff */
[C---:B------:R-:W-:Y:S01]  /*80a0*/  VIADD R19, R15.reuse, 0x60 ;  /* 0x000000600f137836 */ /* 0x040fe20000000000 */
[-C--:B-1----:R-:W-:Y:S02]  /*80b0*/  ISETP.GE.AND P2, PT, R15, R16.reuse, PT ;  /* 0x000000100f00720c */ /* 0x082fe40003f46270 */
[-C--:B------:R-:W-:Y:S02]  /*80c0*/  ISETP.GE.AND P4, PT, R13, R16.reuse, PT ;  /* 0x000000100d00720c */ /* 0x080fe40003f86270 */
[-C--:B------:R-:W-:Y:S02]  /*80d0*/  ISETP.GE.AND P5, PT, R17, R16.reuse, PT ;  /* 0x000000101100720c */ /* 0x080fe40003fa6270 */
[-C--:B------:R-:W-:Y:S02]  /*80e0*/  ISETP.GE.AND P6, PT, R19, R16.reuse, PT ;  /* 0x000000101300720c */ /* 0x080fe40003fc6270 */
[----:B--2---:R-:W-:-:S05]  /*80f0*/  IADD3 R6, PT, PT, R15, R16, RZ ;  /* 0x000000100f067210 */ /* 0x004fca0007ffe0ff */
[----:B------:R-:W-:-:S05]  /*8100*/  IMAD R6, R6, 0x4, R11 ;  /* 0x0000000406067824 */ /* 0x000fca00078e020b */
[----:B------:R3:W-:Y:S04]  /*8110*/  @!P2 STS [R6+0x4], RZ ;  /* 0x000004ff0600a388 */ /* 0x0007e80000000800 */
[----:B------:R3:W-:Y:S04]  /*8120*/  @!P4 STS [R6+0x84], RZ ;  /* 0x000084ff0600c388 */ /* 0x0007e80000000800 */
[----:B------:R3:W-:Y:S04]  /*8130*/  @!P5 STS [R6+0x104], RZ ;  /* 0x000104ff0600d388 */ /* 0x0007e80000000800 */
[----:B------:R3:W-:Y:S02]  /*8140*/  @!P6 STS [R6+0x184], RZ ;  /* 0x000184ff0600e388 */ /* 0x0007e40000000800 */
.L_x_3619:
[----:B-1----:R-:W-:Y:S01]  /*8150*/  ISETP.GE.AND P2, PT, R3, R16, PT ;  /* 0x000000100300720c */ /* 0x002fe20003f46270 */
[----:B------:R-:W-:-:S12]  /*8160*/  @P1 BRA `(.L_x_3620) ;  /* 0x0000000000341947 */ /* 0x000fd80003800000 */
[C---:B------:R-:W-:Y:S01]  /*8170*/  VIADD R13, R15.reuse, 0x20 ;  /* 0x000000200f0d7836 */ /* 0x040fe20000000000 */
[C---:B------:R-:W-:Y:S01]  /*8180*/  IADD3 R17, PT, PT, R15.reuse, 0x40, RZ ;  /* 0x000000400f117810 */ /* 0x040fe20007ffe0ff */
[C---:B------:R-:W-:Y:S01]  /*8190*/  VIADD R19, R15.reuse, 0x60 ;  /* 0x000000600f137836 */ /* 0x040fe20000000000 */
[-C--:B------:R-:W-:Y:S02]  /*81a0*/  ISETP.GE.AND P1, PT, R15, R16.reuse, PT ;  /* 0x000000100f00720c */ /* 0x080fe40003f26270 */
[-C--:B------:R-:W-:Y:S01]  /*81b0*/  ISETP.GE.AND P4, PT, R13, R16.reuse, PT ;  /* 0x000000100d00720c */ /* 0x080fe20003f86270 */
[----:B------:R-:W-:Y:S01]  /*81c0*/  IMAD R13, R10, 0x2, R15 ;  /* 0x000000020a0d7824 */ /* 0x000fe200078e020f */
[-C--:B------:R-:W-:Y:S02]  /*81d0*/  ISETP.GE.AND P5, PT, R17, R16.reuse, PT ;  /* 0x000000101100720c */ /* 0x080fe40003fa6270 */
[----:B------:R-:W-:Y:S02]  /*81e0*/  ISETP.GE.AND P6, PT, R19, R16, PT ;  /* 0x000000101300720c */ /* 0x000fe40003fc6270 */
[----:B------:R-:W-:-:S05]  /*81f0*/  LEA R13, R13, R8, 0x2 ;  /* 0x000000080d0d7211 */ /* 0x000fca00078e10ff */
[----:B------:R1:W-:Y:S04]  /*8200*/  @!P1 STS [R13+0x10], RZ ;  /* 0x000010ff0d009388 */ /* 0x0003e80000000800 */
[----:B------:R1:W-:Y:S04]  /*8210*/  @!P4 STS [R13+0x90], RZ ;  /* 0x000090ff0d00c388 */ /* 0x0003e80000000800 */
[----:B------:R1:W-:Y:S04]  /*8220*/  @!P5 STS [R13+0x110], RZ ;  /* 0x000110ff0d00d388 */ /* 0x0003e80000000800 */
[----:B------:R1:W-:Y:S02]  /*8230*/  @!P6 STS [R13+0x190], RZ ;  /* 0x000190ff0d00e388 */ /* 0x0003e40000000800 */
.L_x_3620:
[----:B------:R-:W-:Y:S05]  /*8240*/  @P3 BRA `(.L_x_3621) ;  /* 0x0000000000343947 */ /* 0x000fea0003800000 */
[C---:B-1----:R-:W-:Y:S01]  /*8250*/  VIADD R13, R15.reuse, 0x20 ;  /* 0x000000200f0d7836 */ /* 0x042fe20000000000 */
[C---:B------:R-:W-:Y:S01]  /*8260*/  IADD3 R19, PT, PT, R15.reuse, 0x60, RZ ;  /* 0x000000600f137810 */ /* 0x040fe20007ffe0ff */
[C---:B------:R-:W-:Y:S01]  /*8270*/  VIADD R17, R15.reuse, 0x40 ;  /* 0x000000400f117836 */ /* 0x040fe20000000000 */
[-C--:B------:R-:W-:Y:S02]  /*8280*/  ISETP.GE.AND P1, PT, R15, R16.reuse, PT ;  /* 0x000000100f00720c */ /* 0x080fe40003f26270 */
[-C--:B------:R-:W-:Y:S01]  /*8290*/  ISETP.GE.AND P3, PT, R13, R16.reuse, PT ;  /* 0x000000100d00720c */ /* 0x080fe20003f66270 */
[----:B------:R-:W-:Y:S01]  /*82a0*/  IMAD.IADD R13, R12, 0x1, R15 ;  /* 0x000000010c0d7824 */ /* 0x000fe200078e020f */
[-C--:B------:R-:W-:Y:S02]  /*82b0*/  ISETP.GE.AND P4, PT, R17, R16.reuse, PT ;  /* 0x000000101100720c */ /* 0x080fe40003f86270 */
[----:B------:R-:W-:Y:S01]  /*82c0*/  ISETP.GE.AND P5, PT, R19, R16, PT ;  /* 0x000000101300720c */ /* 0x000fe20003fa6270 */
[----:B------:R-:W-:-:S06]  /*82d0*/  IMAD R13, R13, 0x4, R8 ;  /* 0x000000040d0d7824 */ /* 0x000fcc00078e0208 */
[----:B------:R4:W-:Y:S04]  /*82e0*/  @!P1 STS [R13+0x10], RZ ;  /* 0x000010ff0d009388 */ /* 0x0009e80000000800 */
[----:B------:R4:W-:Y:S04]  /*82f0*/  @!P3 STS [R13+0x90], RZ ;  /* 0x000090ff0d00b388 */ /* 0x0009e80000000800 */
[----:B------:R4:W-:Y:S04]  /*8300*/  @!P4 STS [R13+0x110], RZ ;  /* 0x000110ff0d00c388 */ /* 0x0009e80000000800 */
[----:B------:R4:W-:Y:S02]  /*8310*/  @!P5 STS [R13+0x190], RZ ;  /* 0x000190ff0d00d388 */ /* 0x0009e40000000800 */
.L_x_3621:
[----:B------:R-:W-:Y:S05]  /*8320*/  @!P2 BRA `(.L_x_3622) ;  /* 0xfffffffc0008a947 */ /* 0x000fea000383ffff */
[----:B------:R-:W-:Y:S05]  /*8330*/  BRA `(.L_x_3502) ;  /* 0x0000000800087947 */ /* 0x000fea0003800000 */
.L_x_3617:
[----:B------:R-:W1:Y:S01]  /*8340*/  LDC R16, c[0x0][0x3cc] ;  /* 0x0000f300ff107b82 */ /* 0x000e620000000800 */
[----:B------:R-:W-:-:S07]  /*8350*/  MOV R3, R5 ;  /* 0x0000000500037202 */ /* 0x000fce0000000f00 */
.L_x_3627:
[----:B------:R-:W-:Y:S01]  /*8360*/  ISETP.GE.AND P2, PT, R0, UR11, PT ;  /* 0x0000000b00007c0c */ /* 0x000fe2000bf46270 */
[----:B------:R-:W-:Y:S01]  /*8370*/  IMAD.IADD R15, R70, 0x1, R3 ;  /* 0x00000001460f7824 */ /* 0x000fe200078e0203 */
[----:B------:R-:W-:Y:S01]  /*8380*/  ISETP.GE.AND P1, PT, R2, UR11, PT ;  /* 0x0000000b02007c0c */ /* 0x000fe2000bf26270 */
[----:B-1234-:R-:W-:-:S12]  /*8390*/  @P0 BRA `(.L_x_3623) ;  /* 0x0000000000300947 */ /* 0x01efd80003800000 */
[C---:B------:R-:W-:Y:S01]  /*83a0*/  VIADD R6, R15.reuse, 0x20 ;  /* 0x000000200f067836 */ /* 0x040fe20000000000 */
[C---:B------:R-:W-:Y:S01]  /*83b0*/  IADD3 R13, PT, PT, R15.reuse, 0x40, RZ ;  /* 0x000000400f0d7810 */ /* 0x040fe20007ffe0ff */
[C---:B------:R-:W-:Y:S01]  /*83c0*/  VIADD R14, R15.reuse, 0x60 ;  /* 0x000000600f0e7836 */ /* 0x040fe20000000000 */
[-C--:B-1----:R-:W-:Y:S02]  /*83d0*/  ISETP.GE.AND P3, PT, R15, R16.reuse, PT ;  /* 0x000000100f00720c */ /* 0x082fe40003f66270 */
[-C--:B------:R-:W-:Y:S02]  /*83e0*/  ISETP.GE.AND P4, PT, R6, R16.reuse, PT ;  /* 0x000000100600720c */ /* 0x080fe40003f86270 */
[-C--:B------:R-:W-:Y:S02]  /*83f0*/  ISETP.GE.AND P5, PT, R13, R16.reuse, PT ;  /* 0x000000100d00720c */ /* 0x080fe40003fa6270 */
[----:B------:R-:W-:Y:S02]  /*8400*/  ISETP.GE.AND P6, PT, R14, R16, PT ;  /* 0x000000100e00720c */ /* 0x000fe40003fc6270 */
[----:B------:R-:W-:-:S05]  /*8410*/  LEA R6, R15, R8, 0x2 ;  /* 0x000000080f067211 */ /* 0x000fca00078e10ff */
[----:B------:R2:W-:Y:S04]  /*8420*/  @!P3 STS [R6+0x10], RZ ;  /* 0x000010ff0600b388 */ /* 0x0005e80000000800 */
[----:B------:R2:W-:Y:S04]  /*8430*/  @!P4 STS [R6+0x90], RZ ;  /* 0x000090ff0600c388 */ /* 0x0005e80000000800 */
[----:B------:R2:W-:Y:S04]  /*8440*/  @!P5 STS [R6+0x110], RZ ;  /* 0x000110ff0600d388 */ /* 0x0005e80000000800 */
[----:B------:R2:W-:Y:S02]  /*8450*/  @!P6 STS [R6+0x190], RZ ;  /* 0x000190ff0600e388 */ /* 0x0005e40000000800 */
.L_x_3623:
[----:B------:R-:W-:Y:S01]  /*8460*/  ISETP.GE.AND P3, PT, R4, UR11, PT ;  /* 0x0000000b04007c0c */ /* 0x000fe2000bf66270 */
[----:B------:R-:W-:Y:S01]  /*8470*/  VIADD R3, R3, 0x400 ;  /* 0x0000040003037836 */ /* 0x000fe20000000000 */
[----:B------:R-:W-:Y:S11]  /*8480*/  @P2 BRA `(.L_x_3624) ;  /* 0x0000000000342947 */ /* 0x000ff60003800000 */
[C---:B------:R-:W-:Y:S01]  /*8490*/  VIADD R17, R15.reuse, 0x40 ;  /* 0x000000400f117836 */ /* 0x040fe20000000000 */
[C---:B------:R-:W-:Y:S01]  /*84a0*/  IADD3 R13, PT, PT, R15.reuse, 0x20, RZ ;  /* 0x000000200f0d7810 */ /* 0x040fe20007ffe0ff */
[C---:B-12---:R-:W-:Y:S01]  /*84b0*/  IMAD.IADD R6, R15.reuse, 0x1, R16 ;  /* 0x000000010f067824 */ /* 0x046fe200078e0210 */
[C---:B------:R-:W-:Y:S02]  /*84c0*/  IADD3 R19, PT, PT, R15.reuse, 0x60, RZ ;  /* 0x000000600f137810 */ /* 0x040fe40007ffe0ff */
[-C--:B------:R-:W-:Y:S02]  /*84d0*/  ISETP.GE.AND P2, PT, R15, R16.reuse, PT ;  /* 0x000000100f00720c */ /* 0x080fe40003f46270 */
[-C--:B------:R-:W-:Y:S02]  /*84e0*/  ISETP.GE.AND P4, PT, R13, R16.reuse, PT ;  /* 0x000000100d00720c */ /* 0x080fe40003f86270 */
[-C--:B------:R-:W-:Y:S02]  /*84f0*/  ISETP.GE.AND P5, PT, R17, R16.reuse, PT ;  /* 0x000000101100720c */ /* 0x080fe40003fa6270 */
[----:B------:R-:W-:-:S02]  /*8500*/  ISETP.GE.AND P6, PT, R19, R16, PT ;  /* 0x000000101300720c */ /* 0x000fc40003fc6270 */
[----:B------:R-:W-:-:S05]  /*8510*/  LEA R6, R6, R11, 0x2 ;  /* 0x0000000b06067211 */ /* 0x000fca00078e10ff */
[----:B------:R3:W-:Y:S04]  /*8520*/  @!P2 STS [R6+0x4], RZ ;  /* 0x000004ff0600a388 */ /* 0x0007e80000000800 */
[----:B------:R3:W-:Y:S04]  /*8530*/  @!P4 STS [R6+0x84], RZ ;  /* 0x000084ff0600c388 */ /* 0x0007e80000000800 */
[----:B------:R3:W-:Y:S04]  /*8540*/  @!P5 STS [R6+0x104], RZ ;  /* 0x000104ff0600d388 */ /* 0x0007e80000000800 */
[----:B------:R3:W-:Y:S02]  /*8550*/  @!P6 STS [R6+0x184], RZ ;  /* 0x000184ff0600e388 */ /* 0x0007e40000000800 */
.L_x_3624:
[----:B-1----:R-:W-:Y:S01]  /*8560*/  ISETP.GE.AND P2, PT, R3, R16, PT ;  /* 0x000000100300720c */ /* 0x002fe20003f46270 */
[----:B------:R-:W-:-:S12]  /*8570*/  @P1 BRA `(.L_x_3625) ;  /* 0x0000000000341947 */ /* 0x000fd80003800000 */
[C---:B------:R-:W-:Y:S01]  /*8580*/  VIADD R13, R15.reuse, 0x20 ;  /* 0x000000200f0d7836 */ /* 0x040fe20000000000 */
[C---:B------:R-:W-:Y:S01]  /*8590*/  IADD3 R17, PT, PT, R15.reuse, 0x40, RZ ;  /* 0x000000400f117810 */ /* 0x040fe20007ffe0ff */
[C---:B------:R-:W-:Y:S01]  /*85a0*/  VIADD R19, R15.reuse, 0x60 ;  /* 0x000000600f137836 */ /* 0x040fe20000000000 */
[-C--:B------:R-:W-:Y:S02]  /*85b0*/  ISETP.GE.AND P1, PT, R15, R16.reuse, PT ;  /* 0x000000100f00720c */ /* 0x080fe40003f26270 */
[-C--:B------:R-:W-:Y:S02]  /*85c0*/  ISETP.GE.AND P4, PT, R13, R16.reuse, PT ;  /* 0x000000100d00720c */ /* 0x080fe40003f86270 */
[-C--:B------:R-:W-:Y:S02]  /*85d0*/  ISETP.GE.AND P5, PT, R17, R16.reuse, PT ;  /* 0x000000101100720c */ /* 0x080fe40003fa6270 */
[----:B------:R-:W-:Y:S02]  /*85e0*/  ISETP.GE.AND P6, PT, R19, R16, PT ;  /* 0x000000101300720c */ /* 0x000fe40003fc6270 */
[----:B------:R-:W-:-:S05]  /*85f0*/  LEA R13, R10, R15, 0x1 ;  /* 0x0000000f0a0d7211 */ /* 0x000fca00078e08ff */
[----:B------:R-:W-:-:S05]  /*8600*/  IMAD R13, R13, 0x4, R8 ;  /* 0x000000040d0d7824 */ /* 0x000fca00078e0208 */
[----:B------:R1:W-:Y:S04]  /*8610*/  @!P1 STS [R13+0x10], RZ ;  /* 0x000010ff0d009388 */ /* 0x0003e80000000800 */
[----:B------:R1:W-:Y:S04]  /*8620*/  @!P4 STS [R13+0x90], RZ ;  /* 0x000090ff0d00c388 */ /* 0x0003e80000000800 */
[----:B------:R1:W-:Y:S04]  /*8630*/  @!P5 STS [R13+0x110], RZ ;  /* 0x000110ff0d00d388 */ /* 0x0003e80000000800 */
[----:B------:R1:W-:Y:S02]  /*8640*/  @!P6 STS [R13+0x190], RZ ;  /* 0x000190ff0d00e388 */ /* 0x0003e40000000800 */
.L_x_3625:
[----:B------:R-:W-:Y:S05]  /*8650*/  @P3 BRA `(.L_x_3626) ;  /* 0x0000000000343947 */ /* 0x000fea0003800000 */
[C---:B------:R-:W-:Y:S01]  /*8660*/  VIADD R17, R15.reuse, 0x40 ;  /* 0x000000400f117836 */ /* 0x040fe20000000000 */
[C---:B-1----:R-:W-:Y:S02]  /*8670*/  IADD3 R13, PT, PT, R15.reuse, 0x20, RZ ;  /* 0x000000200f0d7810 */ /* 0x042fe40007ffe0ff */
[C---:B------:R-:W-:Y:S02]  /*8680*/  IADD3 R19, PT, PT, R15.reuse, 0x60, RZ ;  /* 0x000000600f137810 */ /* 0x040fe40007ffe0ff */
[-C--:B------:R-:W-:Y:S02]  /*8690*/  ISETP.GE.AND P1, PT, R15, R16.reuse, PT ;  /* 0x000000100f00720c */ /* 0x080fe40003f26270 */
[-C--:B------:R-:W-:Y:S01]  /*86a0*/  ISETP.GE.AND P3, PT, R13, R16.reuse, PT ;  /* 0x000000100d00720c */ /* 0x080fe20003f66270 */
[----:B------:R-:W-:Y:S01]  /*86b0*/  IMAD.IADD R13, R12, 0x1, R15 ;  /* 0x000000010c0d7824 */ /* 0x000fe200078e020f */
[-C--:B------:R-:W-:Y:S02]  /*86c0*/  ISETP.GE.AND P4, PT, R17, R16.reuse, PT ;  /* 0x000000101100720c */ /* 0x080fe40003f86270 */
[----:B------:R-:W-:-:S02]  /*86d0*/  ISETP.GE.AND P5, PT, R19, R16, PT ;  /* 0x000000101300720c */ /* 0x000fc40003fa6270 */
[----:B------:R-:W-:-:S05]  /*86e0*/  LEA R13, R13, R8, 0x2 ;  /* 0x000000080d0d7211 */ /* 0x000fca00078e10ff */
[----:B------:R4:W-:Y:S04]  /*86f0*/  @!P1 STS [R13+0x10], RZ ;  /* 0x000010ff0d009388 */ /* 0x0009e80000000800 */
[----:B------:R4:W-:Y:S04]  /*8700*/  @!P3 STS [R13+0x90], RZ ;  /* 0x000090ff0d00b388 */ /* 0x0009e80000000800 */
[----:B------:R4:W-:Y:S04]  /*8710*/  @!P4 STS [R13+0x110], RZ ;  /* 0x000110ff0d00c388 */ /* 0x0009e80000000800 */
[----:B------:R4:W-:Y:S02]  /*8720*/  @!P5 STS [R13+0x190], RZ ;  /* 0x000190ff0d00d388 */ /* 0x0009e40000000800 */
.L_x_3626:
[----:B------:R-:W-:Y:S05]  /*8730*/  @!P2 BRA `(.L_x_3627) ;  /* 0xfffffffc0008a947 */ /* 0x000fea000383ffff */
[----:B------:R-:W-:Y:S05]  /*8740*/  BRA `(.L_x_3502) ;  /* 0x0000000400047947 */ /* 0x000fea0003800000 */
.L_x_3616:
[----:B------:R-:W1:Y:S01]  /*8750*/  LDC R16, c[0x0][0x3cc] ;  /* 0x0000f300ff107b82 */ /* 0x000e620000000800 */
[----:B------:R-:W-:Y:S01]  /*8760*/  ISETP.GE.AND P0, PT, R72, UR6, PT ;  /* 0x0000000648007c0c */ /* 0x000fe2000bf06270 */
[----:B------:R-:W-:-:S12]  /*8770*/  IMAD.MOV.U32 R3, RZ, RZ, R5 ;  /* 0x000000ffff037224 */ /* 0x000fd800078e0005 */
.L_x_3632:
[----:B------:R-:W-:Y:S02]  /*8780*/  ISETP.GE.AND P2, PT, R0, UR12, PT ;  /* 0x0000000c00007c0c */ /* 0x000fe4000bf46270 */
[----:B------:R-:W-:Y:S02]  /*8790*/  ISETP.GE.AND P1, PT, R2, UR12, PT ;  /* 0x0000000c02007c0c */ /* 0x000fe4000bf26270 */
[----:B------:R-:W-:Y:S01]  /*87a0*/  IADD3 R15, PT, PT, R70, R3, RZ ;  /* 0x00000003460f7210 */ /* 0x000fe20007ffe0ff */
[----:B-1234-:R-:W-:Y:S10]  /*87b0*/  @P0 BRA `(.L_x_3628) ;  /* 0x0000000000300947 */ /* 0x01eff40003800000 */
        /* <DEDUP_REMOVED lines=12> */
.L_x_3628:
        /* <DEDUP_REMOVED lines=16> */
.L_x_3629:
        /* <DEDUP_REMOVED lines=15> */
.L_x_3630:
        /* <DEDUP_REMOVED lines=14> */
.L_x_3631:
[----:B------:R-:W-:Y:S05]  /*8b50*/  @!P2 BRA `(.L_x_3632) ;  /* 0xfffffffc0008a947 */ /* 0x000fea000383ffff */
.L_x_3502:
[----:B0-----:R-:W-:Y:S05]  /*8b60*/  BSYNC.RECONVERGENT B1 ;  /* 0x0000000000017941 */ /* 0x001fea0003800200 */
.L_x_3501:
[----:B------:R-:W0:Y:S01]  /*8b70*/  LDCU UR4, c[0x0][0x3c8] ;  /* 0x00007900ff0477ac */ /* 0x000e220008000800 */
[----:B------:R-:W-:Y:S01]  /*8b80*/  BAR.SYNC.DEFER_BLOCKING 0x0 ;  /* 0x0000000000007b1d */ /* 0x000fe20000010000 */
[----:B0-----:R-:W-:-:S13]  /*8b90*/  ISETP.GE.AND P0, PT, R5, UR4, PT ;  /* 0x0000000405007c0c */ /* 0x001fda000bf06270 */
[----:B------:R-:W-:Y:S05]  /*8ba0*/  @P0 EXIT ;  /* 0x000000000000094d */ /* 0x000fea0003800000 */
[----:B------:R-:W0:Y:S01]  /*8bb0*/  LDC.64 R10, c[0x0][0x3b0] ;  /* 0x0000ec00ff0a7b82 */ /* 0x000e220000000a00 */
[----:B------:R-:W5:Y:S01]  /*8bc0*/  LDCU UR5, c[0x0][0x3cc] ;  /* 0x00007980ff0577ac */ /* 0x000f620008000800 */
[----:B------:R-:W-:Y:S01]  /*8bd0*/  BSSY.RECONVERGENT B0, `(.L_x_3633) ;  /* 0x000027e000007945 */ /* 0x000fe20003800200 */
[----:B------:R-:W-:Y:S01]  /*8be0*/  UMOV UR4, 0x3 ;  /* 0x0000000300047882 */ /* 0x000fe20000000000 */
[----:B------:R-:W-:Y:S01]  /*8bf0*/  UMOV UR7, 0xc ;  /* 0x0000000c00077882 */ /* 0x000fe20000000000 */
[----:B------:R-:W0:Y:S01]  /*8c00*/  LDCU UR18, c[0x0][0x3c4] ;  /* 0x00007880ff1277ac */ /* 0x000e220008000800 */
[----:B------:R-:W0:Y:S01]  /*8c10*/  LDCU.64 UR14, c[0x0][0x398] ;  /* 0x00007300ff0e77ac */ /* 0x000e220008000a00 */
[----:B-----5:R-:W-:Y:S02]  /*8c20*/  ULOP3.LUT UR10, UR5, 0x7ffffffe, URZ, 0xc0, !UPT ;  /* 0x7ffffffe050a7892 */ /* 0x020fe4000f8ec0ff */
[----:B------:R-:W-:Y:S02]  /*8c30*/  UIMAD UR6, UR4, UR5, 0x3 ;  /* 0x00000003040674a4 */ /* 0x000fe4000f8e0205 */
[----:B------:R-:W-:Y:S01]  /*8c40*/  ULEA UR11, UR5, 0x2, 0x1 ;  /* 0x00000002050b7891 */ /* 0x000fe2000f8e08ff */
[----:B0-----:R-:W-:Y:S01]  /*8c50*/  IMAD.WIDE R10, R72, 0x4, R10 ;  /* 0x00000004480a7825 */ /* 0x001fe200078e020a */
[----:B------:R-:W-:-:S02]  /*8c60*/  ULEA UR12, UR5, 0x14, 0x2 ;  /* 0x00000014050c7891 */ /* 0x000fc4000f8e10ff */
[----:B------:R-:W-:Y:S02]  /*8c70*/  UIMAD UR4, UR5, UR7, 0x20 ;  /* 0x00000020050474a4 */ /* 0x000fe4000f8e0207 */
[----:B------:R-:W-:Y:S02]  /*8c80*/  ULEA UR5, UR5, 0x1c, 0x3 ;  /* 0x0000001c05057891 */ /* 0x000fe4000f8e18ff */
[----:B------:R-:W-:-:S12]  /*8c90*/  UIADD3 UR7, UPT, UPT, -UR10, URZ, URZ ;  /* 0x000000ff0a077290 */ /* 0x000fd8000fffe1ff */
.L_x_3696:
[----:B0-----:R-:W0:Y:S01]  /*8ca0*/  LDCU UR13, c[0x0][0x3cc] ;  /* 0x00007980ff0d77ac */ /* 0x001e220008000800 */
[----:B-----5:R-:W-:Y:S02]  /*8cb0*/  CS2R R18, SRZ ;  /* 0x0000000000127805 */ /* 0x020fe4000001ff00 */
[----:B------:R-:W-:Y:S02]  /*8cc0*/  CS2R R14, SRZ ;  /* 0x00000000000e7805 */ /* 0x000fe4000001ff00 */
[----:B-1-34-:R-:W-:Y:S02]  /*8cd0*/  CS2R R16, SRZ ;  /* 0x0000000000107805 */ /* 0x01afe4000001ff00 */
[----:B------:R-:W-:Y:S02]  /*8ce0*/  CS2R R20, SRZ ;  /* 0x0000000000147805 */ /* 0x000fe4000001ff00 */
[----:B--2---:R-:W-:Y:S02]  /*8cf0*/  CS2R R22, SRZ ;  /* 0x0000000000167805 */ /* 0x004fe4000001ff00 */
[----:B------:R-:W-:-:S02]  /*8d00*/  CS2R R24, SRZ ;  /* 0x0000000000187805 */ /* 0x000fc4000001ff00 */
[----:B------:R-:W-:Y:S02]  /*8d10*/  CS2R R28, SRZ ;  /* 0x00000000001c7805 */ /* 0x000fe4000001ff00 */
[----:B------:R-:W-:Y:S01]  /*8d20*/  CS2R R32, SRZ ;  /* 0x0000000000207805 */ /* 0x000fe2000001ff00 */
        /* <DEDUP_REMOVED lines=9> */
[----:B------:R-:W-:Y:S01]  /*8dc0*/  LOP3.LUT R74, R74, 0xfffffffb, RZ, 0xc0, !PT ;  /* 0xfffffffb4a4a7812 */ /* 0x000fe200078ec0ff */
[C---:B------:R-:W-:Y:S01]  /*8dd0*/  VIADD R44, R34.reuse, 0x40 ;  /* 0x00000040222c7836 */ /* 0x040fe20000000000 */
[----:B------:R-:W2:Y:S01]  /*8de0*/  LDCU UR13, c[0x0][0x3c8] ;  /* 0x00007900ff0d77ac */ /* 0x000ea20008000800 */
[C---:B------:R-:W-:Y:S02]  /*8df0*/  IADD3 R43, PT, PT, R34.reuse, 0x20, RZ ;  /* 0x00000020222b7810 */ /* 0x040fe40007ffe0ff */
[----:B------:R-:W-:Y:S02]  /*8e00*/  CS2R R18, SRZ ;  /* 0x0000000000127805 */ /* 0x000fe4000001ff00 */
[----:B------:R-:W-:Y:S01]  /*8e10*/  IADD3 R45, PT, PT, R34, 0x60, RZ ;  /* 0x00000060222d7810 */ /* 0x000fe20007ffe0ff */
[----:B------:R-:W-:Y:S01]  /*8e20*/  IMAD.MOV.U32 R35, RZ, RZ, RZ ;  /* 0x000000ffff237224 */ /* 0x000fe200078e00ff */
[----:B------:R-:W-:Y:S01]  /*8e30*/  MOV R37, R8 ;  /* 0x0000000800257202 */ /* 0x000fe20000000f00 */
[----:B------:R-:W-:Y:S01]  /*8e40*/  IMAD.U32 R38, RZ, RZ, UR7 ;  /* 0x00000007ff267e24 */ /* 0x000fe2000f8e00ff */
[----:B------:R-:W-:-:S02]  /*8e50*/  CS2R R14, SRZ ;  /* 0x00000000000e7805 */ /* 0x000fc4000001ff00 */
[----:B------:R-:W-:Y:S02]  /*8e60*/  CS2R R16, SRZ ;  /* 0x0000000000107805 */ /* 0x000fe4000001ff00 */
[----:B------:R-:W-:Y:S02]  /*8e70*/  CS2R R20, SRZ ;  /* 0x0000000000147805 */ /* 0x000fe4000001ff00 */
[----:B------:R-:W-:Y:S02]  /*8e80*/  CS2R R22, SRZ ;  /* 0x0000000000167805 */ /* 0x000fe4000001ff00 */
[----:B------:R-:W-:Y:S02]  /*8e90*/  CS2R R24, SRZ ;  /* 0x0000000000187805 */ /* 0x000fe4000001ff00 */
[----:B------:R-:W-:Y:S02]  /*8ea0*/  CS2R R28, SRZ ;  /* 0x00000000001c7805 */ /* 0x000fe4000001ff00 */
[----:B------:R-:W-:-:S02]  /*8eb0*/  CS2R R32, SRZ ;  /* 0x0000000000207805 */ /* 0x000fc4000001ff00 */
[----:B0-----:R-:W-:Y:S02]  /*8ec0*/  ISETP.GE.AND P0, PT, R34, UR16, PT ;  /* 0x0000001022007c0c */ /* 0x001fe4000bf06270 */
[----:B--2---:R-:W-:-:S11]  /*8ed0*/  MOV R36, UR13 ;  /* 0x0000000d00247c02 */ /* 0x004fd60008000f00 */
[----:B------:R-:W-:-:S07]  /*8ee0*/  @P0 LOP3.LUT R74, R74, 0x4, RZ, 0xfc, !PT ;  /* 0x000000044a4a0812 */ /* 0x000fce00078efcff */
.L_x_3644:
        /* <DEDUP_REMOVED lines=13> */
[C---:B------:R-:W-:Y:S01]  /*8fc0*/  LEA R26, P4, R27.reuse, UR14, 0x1 ;  /* 0x0000000e1b1a7c11 */ /* 0x040fe2000f8808ff */
[----:B------:R-:W2:Y:S03]  /*8fd0*/  @!P0 LDG.E.U16.CONSTANT R39, desc[UR8][R30.64+0x40] ;  /* 0x000040081e278981 */ /* 0x000ea6000c1e9500 */
[----:B------:R-:W-:Y:S01]  /*8fe0*/  LEA.HI.X R27, R27, UR15, R40, 0x1, P4 ;  /* 0x0000000f1b1b7c11 */ /* 0x000fe2000a0f0c28 */
[----:B------:R-:W3:Y:S04]  /*8ff0*/  @!P2 LDG.E.U16.CONSTANT R41, desc[UR8][R30.64+0xc0] ;  /* 0x0000c0081e29a981 */ /* 0x000ee8000c1e9500 */
[----:B------:R-:W4:Y:S04]  /*9000*/  @!P5 LDG.E.U16.CONSTANT R46, desc[UR8][R30.64] ;  /* 0x000000081e2ed981 */ /* 0x000f28000c1e9500 */
[----:B------:R-:W4:Y:S04]  /*9010*/  @!P1 LDG.E.U16.CONSTANT R40, desc[UR8][R30.64+0x80] ;  /* 0x000080081e289981 */ /* 0x000f28000c1e9500 */
[----:B------:R0:W5:Y:S01]  /*9020*/  @!P3 LDG.E.U16.CONSTANT R42, desc[UR8][R26.64] ;  /* 0x000000081a2ab981 */ /* 0x000162000c1e9500 */
[----:B------:R-:W-:-:S02]  /*9030*/  ISETP.GE.AND P6, PT, R72, UR18, PT ;  /* 0x0000001248007c0c */ /* 0x000fc4000bfc6270 */
        /* <DEDUP_REMOVED lines=9> */
[-C--:B0-----:R-:W-:Y:S01]  /*90d0*/  @!P4 FFMA R32, R3, R30.reuse, R32 ;  /* 0x0000001e0320c223 */ /* 0x081fe20000000020 */
[----:B------:R-:W-:Y:S01]  /*90e0*/  ISETP.GE.AND P4, PT, R43, R47, PT ;  /* 0x0000002f2b00720c */ /* 0x000fe20003f86270 */
[----:B------:R-:W-:-:S12]  /*90f0*/  @!P2 FFMA R28, R13, R30, R28 ;  /* 0x0000001e0d1ca223 */ /* 0x000fd8000000001c */
[----:B------:R-:W-:Y:S01]  /*9100*/  @!P4 FFMA R33, R6, R30, R33 ;  /* 0x0000001e0621c223 */ /* 0x000fe20000000021 */
[----:B------:R-:W-:-:S13]  /*9110*/  ISETP.GE.AND P4, PT, R44, R47, PT ;  /* 0x0000002f2c00720c */ /* 0x000fda0003f86270 */
[----:B------:R-:W-:-:S07]  /*9120*/  @!P4 FFMA R29, R12, R30, R29 ;  /* 0x0000001e0c1dc223 */ /* 0x000fce000000001d */
.L_x_3636:
[----:B------:R-:W-:Y:S02]  /*9130*/  ISETP.GE.AND P4, PT, R0, UR18, PT ;  /* 0x0000001200007c0c */ /* 0x000fe4000bf86270 */
[----:B------:R-:W-:-:S11]  /*9140*/  LOP3.LUT R74, R74, 0xfffffffe, RZ, 0xc0, !PT ;  /* 0xfffffffe4a4a7812 */ /* 0x000fd600078ec0ff */
[----:B------:R-:W-:Y:S01]  /*9150*/  @P4 LOP3.LUT R74, R74, 0x1, RZ, 0xfc, !PT ;  /* 0x000000014a4a4812 */ /* 0x000fe200078efcff */
[----:B------:R-:W-:Y:S06]  /*9160*/  @P4 BRA `(.L_x_3637) ;  /* 0x0000000000204947 */ /* 0x000fec0003800000 */
[----:B------:R-:W0:Y:S01]  /*9170*/  LDS R30, [R37+UR12] ;  /* 0x0000000c251e7984 */ /* 0x000e220008000800 */
[----:B------:R-:W-:-:S13]  /*9180*/  ISETP.GE.AND P4, PT, R34, R47, PT ;  /* 0x0000002f2200720c */ /* 0x000fda0003f86270 */
[-C--:B0-----:R-:W-:Y:S01]  /*9190*/  @!P4 FFMA R24, R3, R30.reuse, R24 ;  /* 0x0000001e0318c223 */ /* 0x081fe20000000018 */
[----:B------:R-:W-:Y:S01]  /*91a0*/  ISETP.GE.AND P4, PT, R43, R47, PT ;  /* 0x0000002f2b00720c */ /* 0x000fe20003f86270 */
[----:B------:R-:W-:-:S12]  /*91b0*/  @!P2 FFMA R22, R13, R30, R22 ;  /* 0x0000001e0d16a223 */ /* 0x000fd80000000016 */
[----:B------:R-:W-:Y:S01]  /*91c0*/  @!P4 FFMA R25, R6, R30, R25 ;  /* 0x0000001e0619c223 */ /* 0x000fe20000000019 */
[----:B------:R-:W-:-:S13]  /*91d0*/  ISETP.GE.AND P4, PT, R44, R47, PT ;  /* 0x0000002f2c00720c */ /* 0x000fda0003f86270 */
[----:B------:R-:W-:-:S07]  /*91e0*/  @!P4 FFMA R23, R12, R30, R23 ;  /* 0x0000001e0c17c223 */ /* 0x000fce0000000017 */
.L_x_3637:
[----:B------:R-:W-:-:S13]  /*91f0*/  ISETP.GE.AND P4, PT, R2, UR18, PT ;  /* 0x0000001202007c0c */ /* 0x000fda000bf86270 */
[----:B------:R-:W-:Y:S05]  /*9200*/  @P4 BRA `(.L_x_3638) ;  /* 0x0000000000204947 */ /* 0x000fea0003800000 */
[----:B------:R-:W0:Y:S01]  /*9210*/  LDS R30, [R37+UR5+-0x4] ;  /* 0xfffffc05251e7984 */ /* 0x000e220008000800 */
[----:B------:R-:W-:-:S13]  /*9220*/  ISETP.GE.AND P5, PT, R34, R47, PT ;  /* 0x0000002f2200720c */ /* 0x000fda0003fa6270 */
[-C--:B0-----:R-:W-:Y:S01]  /*9230*/  @!P5 FFMA R20, R3, R30.reuse, R20 ;  /* 0x0000001e0314d223 */ /* 0x081fe20000000014 */
[----:B------:R-:W-:Y:S01]  /*9240*/  ISETP.GE.AND P5, PT, R43, R47, PT ;  /* 0x0000002f2b00720c */ /* 0x000fe20003fa6270 */
[----:B------:R-:W-:-:S12]  /*9250*/  @!P2 FFMA R16, R13, R30, R16 ;  /* 0x0000001e0d10a223 */ /* 0x000fd80000000010 */
[----:B------:R-:W-:Y:S01]  /*9260*/  @!P5 FFMA R21, R6, R30, R21 ;  /* 0x0000001e0615d223 */ /* 0x000fe20000000015 */
[----:B------:R-:W-:-:S13]  /*9270*/  ISETP.GE.AND P5, PT, R44, R47, PT ;  /* 0x0000002f2c00720c */ /* 0x000fda0003fa6270 */
[----:B------:R-:W-:-:S07]  /*9280*/  @!P5 FFMA R19, R12, R30, R19 ;  /* 0x0000001e0c13d223 */ /* 0x000fce0000000013 */
.L_x_3638:
        /* <DEDUP_REMOVED lines=10> */
.L_x_3639:
[----:B------:R-:W2:Y:S01]  /*9330*/  @!P0 LDG.E.U16.CONSTANT R30, desc[UR8][R26.64+0x40] ;  /* 0x000040081a1e8981 */ /* 0x000ea2000c1e9500 */
[----:B-----5:R-:W-:-:S03]  /*9340*/  @!P3 IMAD.U32 R3, R42, 0x10000, RZ ;  /* 0x000100002a03b824 */ /* 0x020fc600078e00ff */
[----:B------:R-:W3:Y:S01]  /*9350*/  @!P2 LDG.E.U16.CONSTANT R31, desc[UR8][R26.64+0xc0] ;  /* 0x0000c0081a1fa981 */ /* 0x000ee2000c1e9500 */
[----:B------:R-:W-:Y:S02]  /*9360*/  ISETP.GE.AND P6, PT, R72, UR18, PT ;  /* 0x0000001248007c0c */ /* 0x000fe4000bfc6270 */
[----:B--2---:R-:W-:Y:S02]  /*9370*/  @!P0 SHF.L.U32 R6, R30, 0x10, RZ ;  /* 0x000000101e068819 */ /* 0x004fe400000006ff */
        /* <DEDUP_REMOVED lines=14> */
.L_x_3640:
[----:B------:R-:W-:-:S13]  /*9460*/  ISETP.GE.AND P1, PT, R0, UR18, PT ;  /* 0x0000001200007c0c */ /* 0x000fda000bf26270 */
[----:B------:R-:W-:Y:S05]  /*9470*/  @P1 BRA `(.L_x_3641) ;  /* 0x0000000000201947 */ /* 0x000fea0003800000 */
[----:B------:R-:W0:Y:S01]  /*9480*/  LDS R26, [R37+UR12+0x4] ;  /* 0x0000040c251a7984 */ /* 0x000e220008000800 */
[-C--:B------:R-:W-:Y:S02]  /*9490*/  ISETP.GE.AND P3, PT, R34, R47.reuse, PT ;  /* 0x0000002f2200720c */ /* 0x080fe40003f66270 */
[----:B------:R-:W-:-:S11]  /*94a0*/  ISETP.GE.AND P1, PT, R43, R47, PT ;  /* 0x0000002f2b00720c */ /* 0x000fd60003f26270 */
[-C--:B0-----:R-:W-:Y:S01]  /*94b0*/  @!P3 FFMA R24, R3, R26.reuse, R24 ;  /* 0x0000001a0318b223 */ /* 0x081fe20000000018 */
[----:B------:R-:W-:Y:S01]  /*94c0*/  ISETP.GE.AND P3, PT, R44, R47, PT ;  /* 0x0000002f2c00720c */ /* 0x000fe20003f66270 */
[-C--:B------:R-:W-:Y:S01]  /*94d0*/  @!P1 FFMA R25, R6, R26.reuse, R25 ;  /* 0x0000001a06199223 */ /* 0x080fe20000000019 */
[----:B------:R-:W-:-:S11]  /*94e0*/  @!P2 FFMA R22, R13, R26, R22 ;  /* 0x0000001a0d16a223 */ /* 0x000fd60000000016 */
[----:B------:R-:W-:-:S07]  /*94f0*/  @!P3 FFMA R23, R12, R26, R23 ;  /* 0x0000001a0c17b223 */ /* 0x000fce0000000017 */
.L_x_3641:
[----:B------:R-:W-:Y:S05]  /*9500*/  @P4 BRA `(.L_x_3642) ;  /* 0x0000000000204947 */ /* 0x000fea0003800000 */
[----:B------:R-:W0:Y:S01]  /*9510*/  LDS R26, [R37+UR5] ;  /* 0x00000005251a7984 */ /* 0x000e220008000800 */
[-C--:B------:R-:W-:Y:S02]  /*9520*/  ISETP.GE.AND P4, PT, R34, R47.reuse, PT ;  /* 0x0000002f2200720c */ /* 0x080fe40003f86270 */
[-C--:B------:R-:W-:Y:S02]  /*9530*/  ISETP.GE.AND P3, PT, R43, R47.reuse, PT ;  /* 0x0000002f2b00720c */ /* 0x080fe40003f66270 */
[----:B------:R-:W-:-:S09]  /*9540*/  ISETP.GE.AND P1, PT, R44, R47, PT ;  /* 0x0000002f2c00720c */ /* 0x000fd20003f26270 */
[-C--:B0-----:R-:W-:Y:S02]  /*9550*/  @!P4 FFMA R20, R3, R26.reuse, R20 ;  /* 0x0000001a0314c223 */ /* 0x081fe40000000014 */
[-C--:B------:R-:W-:Y:S02]  /*9560*/  @!P3 FFMA R21, R6, R26.reuse, R21 ;  /* 0x0000001a0615b223 */ /* 0x080fe40000000015 */
[-C--:B------:R-:W-:Y:S01]  /*9570*/  @!P1 FFMA R19, R12, R26.reuse, R19 ;  /* 0x0000001a0c139223 */ /* 0x080fe20000000013 */
[----:B------:R-:W-:-:S07]  /*9580*/  @!P2 FFMA R16, R13, R26, R16 ;  /* 0x0000001a0d10a223 */ /* 0x000fce0000000010 */
.L_x_3642:
        /* <DEDUP_REMOVED lines=9> */
.L_x_3643:
[----:B------:R-:W-:Y:S01]  /*9620*/  LEA R35, R47, R35, 0x1 ;  /* 0x000000232f237211 */ /* 0x000fe200078e08ff */
[----:B------:R-:W-:Y:S01]  /*9630*/  VIADD R37, R37, 0x8 ;  /* 0x0000000825257836 */ /* 0x000fe20000000000 */
[----:B------:R-:W-:Y:S01]  /*9640*/  LEA R36, R47, R36, 0x1 ;  /* 0x000000242f247211 */ /* 0x000fe200078e08ff */
[----:B------:R-:W-:Y:S06]  /*9650*/  @P0 BRA `(.L_x_3644) ;  /* 0xfffffff800240947 */ /* 0x000fec000383ffff */
[----:B------:R-:W-:-:S07]  /*9660*/  IMAD.U32 R31, RZ, RZ, UR10 ;  /* 0x0000000aff1f7e24 */ /* 0x000fce000f8e00ff */
.L_x_3635:
[----:B------:R-:W0:Y:S02]  /*9670*/  LDCU UR13, c[0x0][0x3cc] ;  /* 0x00007980ff0d77ac */ /* 0x000e240008000800 */
[----:B0-----:R-:W-:-:S09]  /*9680*/  ULOP3.LUT UP0, URZ, UR13, 0x1, URZ, 0xc0, !UPT ;  /* 0x000000010dff7892 */ /* 0x001fd2000f80c0ff */
[----:B------:R-:W-:Y:S05]  /*9690*/  BRA.U !UP0, `(.L_x_3634) ;  /* 0x00000005081c7547 */ /* 0x000fea000b800000 */
[----:B------:R-:W0:Y:S01]  /*96a0*/  LDCU UR16, c[0x0][0x3c8] ;  /* 0x00007900ff1077ac */ /* 0x000e220008000800 */
[C---:B------:R-:W-:Y:S01]  /*96b0*/  VIADD R39, R34.reuse, 0x40 ;  /* 0x0000004022277836 */ /* 0x040fe20000000000 */
[C---:B------:R-:W-:Y:S01]  /*96c0*/  IADD3 R38, PT, PT, R34.reuse, 0x20, RZ ;  /* 0x0000002022267810 */ /* 0x040fe20007ffe0ff */
[----:B------:R-:W1:Y:S01]  /*96d0*/  LDCU.64 UR20, c[0x0][0x398] ;  /* 0x00007300ff1477ac */ /* 0x000e620008000a00 */
[----:B------:R-:W2:Y:S01]  /*96e0*/  LDCU UR17, c[0x0][0x3c4] ;  /* 0x00007880ff1177ac */ /* 0x000ea20008000800 */
        /* <DEDUP_REMOVED lines=9> */
[----:B------:R-:W-:-:S03]  /*9780*/  IADD3 R30, PT, PT, R34, 0x60, RZ ;  /* 0x00000060221e7810 */ /* 0x000fc60007ffe0ff */
[----:B------:R-:W3:Y:S01]  /*9790*/  @!P2 LDG.E.U16.CONSTANT R37, desc[UR8][R26.64] ;  /* 0x000000081a25a981 */ /* 0x000ee2000c1e9500 */
[----:B------:R-:W-:-:S03]  /*97a0*/  ISETP.GE.AND P0, PT, R30, UR16, PT ;  /* 0x000000101e007c0c */ /* 0x000fc6000bf06270 */
[----:B------:R-:W4:Y:S04]  /*97b0*/  @!P5 LDG.E.U16.CONSTANT R30, desc[UR8][R26.64+0x40] ;  /* 0x000040081a1ed981 */ /* 0x000f28000c1e9500 */
[----:B------:R-:W5:Y:S06]  /*97c0*/  @!P4 LDG.E.U16.CONSTANT R35, desc[UR8][R26.64+0x80] ;  /* 0x000080081a23c981 */ /* 0x000f6c000c1e9500 */
[----:B------:R-:W5:Y:S01]  /*97d0*/  @!P0 LDG.E.U16.CONSTANT R36, desc[UR8][R26.64+0xc0] ;  /* 0x0000c0081a248981 */ /* 0x000f62000c1e9500 */
[----:B--2---:R-:W-:-:S02]  /*97e0*/  ISETP.GE.AND P6, PT, R72, UR17, PT ;  /* 0x0000001148007c0c */ /* 0x004fc4000bfc6270 */
[----:B------:R-:W-:Y:S02]  /*97f0*/  ISETP.GE.AND P1, PT, R0, UR17, PT ;  /* 0x0000001100007c0c */ /* 0x000fe4000bf26270 */
[----:B------:R-:W-:Y:S01]  /*9800*/  ISETP.GE.AND P3, PT, R4, UR17, PT ;  /* 0x0000001104007c0c */ /* 0x000fe2000bf66270 */
[----:B---3--:R-:W-:Y:S01]  /*9810*/  @!P2 IMAD.U32 R3, R37, 0x10000, RZ ;  /* 0x000100002503a824 */ /* 0x008fe200078e00ff */
[----:B------:R-:W-:Y:S02]  /*9820*/  ISETP.GE.AND P2, PT, R2, UR17, PT ;  /* 0x0000001102007c0c */ /* 0x000fe4000bf46270 */
[----:B----4-:R-:W-:Y:S01]  /*9830*/  @!P5 SHF.L.U32 R6, R30, 0x10, RZ ;  /* 0x000000101e06d819 */ /* 0x010fe200000006ff */
[----:B-----5:R-:W-:Y:S01]  /*9840*/  @!P4 IMAD.U32 R12, R35, 0x10000, RZ ;  /* 0x00010000230cc824 */ /* 0x020fe200078e00ff */
[----:B------:R-:W-:-:S03]  /*9850*/  @!P0 SHF.L.U32 R13, R36, 0x10, RZ ;  /* 0x00000010240d8819 */ /* 0x000fc600000006ff */
        /* <DEDUP_REMOVED lines=10> */
.L_x_3645:
        /* <DEDUP_REMOVED lines=11> */
.L_x_3646:
        /* <DEDUP_REMOVED lines=11> */
.L_x_3647:
        /* <DEDUP_REMOVED lines=11> */
.L_x_3634:
[----:B------:R-:W0:Y:S01]  /*9b10*/  LDC R27, c[0x0][0x3c4] ;  /* 0x0000f100ff1b7b82 */ /* 0x000e220000000800 */
[----:B------:R-:W-:Y:S02]  /*9b20*/  IADD3 R26, PT, PT, R70, R5, RZ ;  /* 0x00000005461a7210 */ /* 0x000fe40007ffe0ff */
[----:B0-----:R-:W-:-:S13]  /*9b30*/  ISETP.GE.AND P0, PT, R72, R27, PT ;  /* 0x0000001b4800720c */ /* 0x001fda0003f06270 */
[----:B------:R-:W-:Y:S05]  /*9b40*/  @P0 BRA `(.L_x_3648) ;  /* 0x00000004007c0947 */ /* 0x000fea0003800000 */
[----:B------:R-:W2:Y:S01]  /*9b50*/  LDG.E.CONSTANT R37, desc[UR8][R78.64] ;  /* 0x000000084e257981 */ /* 0x000ea2000c1e9900 */
[----:B------:R-:W0:Y:S01]  /*9b60*/  LDC.64 R30, c[0x0][0x3a0] ;  /* 0x0000e800ff1e7b82 */ /* 0x000e220000000a00 */
[----:B------:R-:W2:Y:S02]  /*9b70*/  LDCU UR13, c[0x0][0x3d0] ;  /* 0x00007a00ff0d77ac */ /* 0x000ea40008000800 */
[----:B------:R-:W2:Y:S01]  /*9b80*/  LDG.E.CONSTANT R34, desc[UR8][R10.64] ;  /* 0x000000080a227981 */ /* 0x000ea2000c1e9900 */
[----:B------:R-:W1:Y:S04]  /*9b90*/  LDCU.64 UR16, c[0x0][0x3b8] ;  /* 0x00007700ff1077ac */ /* 0x000e680008000a00 */
[----:B------:R-:W3:Y:S01]  /*9ba0*/  LDC R39, c[0x0][0x3c8] ;  /* 0x0000f200ff277b82 */ /* 0x000ee20000000800 */
[----:B------:R-:W-:Y:S01]  /*9bb0*/  BSSY.RECONVERGENT B1, `(.L_x_3649) ;  /* 0x000001f000017945 */ /* 0x000fe20003800200 */
[----:B---3--:R-:W-:Y:S01]  /*9bc0*/  ISETP.GE.AND P3, PT, R26, R39, PT ;  /* 0x000000271a00720c */ /* 0x008fe20003f66270 */
[----:B--2---:R-:W-:-:S02]  /*9bd0*/  IMAD R35, R37, UR13, R34 ;  /* 0x0000000d25237c24 */ /* 0x004fc4000f8e0222 */
[C---:B------:R-:W-:Y:S02]  /*9be0*/  VIADD R34, R26.reuse, 0x20 ;  /* 0x000000201a227836 */ /* 0x040fe40000000000 */
[----:B0-----:R-:W-:Y:S01]  /*9bf0*/  IMAD.WIDE R30, R35, 0x4, R30 ;  /* 0x00000004231e7825 */ /* 0x001fe200078e021e */
[----:B------:R-:W-:-:S03]  /*9c00*/  IADD3 R35, PT, PT, R26, 0x40, RZ ;  /* 0x000000401a237810 */ /* 0x000fc60007ffe0ff */
[-C--:B------:R-:W-:Y:S01]  /*9c10*/  IMAD R37, R37, R39.reuse, RZ ;  /* 0x0000002725257224 */ /* 0x080fe200078e02ff */
[-C--:B------:R-:W-:Y:S01]  /*9c20*/  ISETP.GE.AND P2, PT, R34, R39.reuse, PT ;  /* 0x000000272200720c */ /* 0x080fe20003f46270 */
[----:B------:R-:W-:Y:S01]  /*9c30*/  VIADD R34, R26, 0x60 ;  /* 0x000000601a227836 */ /* 0x000fe20000000000 */
[-C--:B------:R-:W-:Y:S01]  /*9c40*/  ISETP.GE.AND P1, PT, R35, R39.reuse, PT ;  /* 0x000000272300720c */ /* 0x080fe20003f26270 */
[----:B------:R0:W5:Y:S01]  /*9c50*/  LDG.E.CONSTANT R36, desc[UR8][R30.64] ;  /* 0x000000081e247981 */ /* 0x000162000c1e9900 */
[C---:B------:R-:W-:Y:S02]  /*9c60*/  IADD3 R35, P4, PT, R37.reuse, R26, RZ ;  /* 0x0000001a25237210 */ /* 0x040fe40007f9e0ff */
        /* <DEDUP_REMOVED lines=9> */
[----:B------:R-:W-:Y:S02]  /*9d00*/  ISETP.EQ.U32.AND P3, PT, R34, RZ, PT ;  /* 0x000000ff2200720c */ /* 0x000fe40003f62070 */
[----:B------:R-:W-:Y:S02]  /*9d10*/  MOV R34, 0x3254 ;  /* 0x0000325400227802 */ /* 0x000fe40000000f00 */
[----:B------:R-:W-:Y:S02]  /*9d20*/  F2FP.BF16.F32.PACK_AB R37, RZ, R32 ;  /* 0x00000020ff25723e */ /* 0x000fe400000010ff */
[----:B------:R-:W-:-:S07]  /*9d30*/  SEL R34, R34, 0x7610, P3 ;  /* 0x0000761022227807 */ /* 0x000fce0001800000 */
.L_x_3651:
[----:B-----5:R-:W-:-:S05]  /*9d40*/  HADD2.BF16_V2 R32, R35, R37.H0_H0 ;  /* 0x2000002523207230 */ /* 0x020fca0000200000 */
[----:B------:R-:W-:-:S06]  /*9d50*/  PRMT R32, R35, R34, R32 ;  /* 0x0000002223207216 */ /* 0x000fcc0000000020 */
[----:B------:R-:W2:Y:S02]  /*9d60*/  ATOM.E.CAS.STRONG.GPU PT, R32, [R30], R35, R32 ;  /* 0x000000231e20738b */ /* 0x000ea400001ee120 */
[----:B--2---:R-:W-:Y:S01]  /*9d70*/  ISETP.NE.U32.AND P3, PT, R32, R35, PT ;  /* 0x000000232000720c */ /* 0x004fe20003f65070 */
[----:B------:R-:W-:-:S12]  /*9d80*/  IMAD.MOV.U32 R35, RZ, RZ, R32 ;  /* 0x000000ffff237224 */ /* 0x000fd800078e0020 */
[----:B------:R-:W-:Y:S05]  /*9d90*/  @P3 BRA `(.L_x_3651) ;  /* 0xfffffffc00e83947 */ /* 0x000fea000383ffff */
.L_x_3650:
[----:B------:R-:W-:Y:S05]  /*9da0*/  BSYNC.RECONVERGENT B1 ;  /* 0x0000000000017941 */ /* 0x000fea0003800200 */
.L_x_3649:
        /* <DEDUP_REMOVED lines=12> */
.L_x_3654:
[----:B-----5:R-:W-:-:S05]  /*9e70*/  HADD2.BF16_V2 R32, R37, R33.H0_H0 ;  /* 0x2000002125207230 */ /* 0x020fca0000200000 */
[----:B------:R-:W-:-:S06]  /*9e80*/  PRMT R32, R37, R38, R32 ;  /* 0x0000002625207216 */ /* 0x000fcc0000000020 */
[----:B------:R-:W2:Y:S02]  /*9e90*/  ATOM.E.CAS.STRONG.GPU PT, R32, [R34], R37, R32 ;  /* 0x000000252220738b */ /* 0x000ea400001ee120 */
[----:B--2---:R-:W-:Y:S02]  /*9ea0*/  ISETP.NE.U32.AND P2, PT, R32, R37, PT ;  /* 0x000000252000720c */ /* 0x004fe40003f45070 */
[----:B------:R-:W-:-:S11]  /*9eb0*/  MOV R37, R32 ;  /* 0x0000002000257202 */ /* 0x000fd60000000f00 */
[----:B------:R-:W-:Y:S05]  /*9ec0*/  @P2 BRA `(.L_x_3654) ;  /* 0xfffffffc00e82947 */ /* 0x000fea000383ffff */
.L_x_3653:
[----:B------:R-:W-:Y:S05]  /*9ed0*/  BSYNC.RECONVERGENT B1 ;  /* 0x0000000000017941 */ /* 0x000fea0003800200 */
.L_x_3652:
[----:B------:R-:W-:Y:S04]  /*9ee0*/  BSSY.RECONVERGENT B1, `(.L_x_3655) ;  /* 0x0000012000017945 */ /* 0x000fe80003800200 */
[----:B------:R-:W-:Y:S05]  /*9ef0*/  @P1 BRA `(.L_x_3656) ;  /* 0x0000000000401947 */ /* 0x000fea0003800000 */
[----:B------:R-:W-:Y:S01]  /*9f00*/  IADD3 R37, P1, PT, R39, 0x80, RZ ;  /* 0x0000008027257810 */ /* 0x000fe20007f3e0ff */
[----:B------:R-:W-:Y:S02]  /*9f10*/  HFMA2 R38, -RZ, RZ, 0, 0.19775390625 ;  /* 0x00003254ff267431 */ /* 0x000fe400000001ff */
[----:B-----5:R-:W-:Y:S01]  /*9f20*/  FMUL R29, R36, R29 ;  /* 0x0000001d241d7220 */ /* 0x020fe20000400000 */
[C---:B------:R-:W-:Y:S01]  /*9f30*/  LOP3.LUT R32, R37.reuse, 0xfffffffd, RZ, 0xc0, !PT ;  /* 0xfffffffd25207812 */ /* 0x040fe200078ec0ff */
[----:B------:R-:W-:Y:S01]  /*9f40*/  IMAD.X R33, RZ, RZ, R31, P1 ;  /* 0x000000ffff217224 */ /* 0x000fe200008e061f */
[----:B-1----:R-:W-:Y:S02]  /*9f50*/  LOP3.LUT R34, R37, 0x2, RZ, 0xc0, !PT ;  /* 0x0000000225227812 */ /* 0x002fe400078ec0ff */
[----:B------:R-:W-:Y:S02]  /*9f60*/  F2FP.BF16.F32.PACK_AB R29, RZ, R29 ;  /* 0x0000001dff1d723e */ /* 0x000fe400000010ff */
[----:B------:R1:W5:Y:S01]  /*9f70*/  LD.E R35, desc[UR8][R32.64] ;  /* 0x0000000820237980 */ /* 0x000362000c101900 */
[----:B------:R-:W-:-:S04]  /*9f80*/  ISETP.EQ.U32.AND P1, PT, R34, RZ, PT ;  /* 0x000000ff2200720c */ /* 0x000fc80003f22070 */
[----:B------:R-:W-:-:S09]  /*9f90*/  SEL R38, R38, 0x7610, P1 ;  /* 0x0000761026267807 */ /* 0x000fd20000800000 */
.L_x_3657:
[----:B-----5:R-:W-:-:S05]  /*9fa0*/  HADD2.BF16_V2 R34, R35, R29.H0_H0 ;  /* 0x2000001d23227230 */ /* 0x020fca0000200000 */
[----:B------:R-:W-:-:S06]  /*9fb0*/  PRMT R34, R35, R38, R34 ;  /* 0x0000002623227216 */ /* 0x000fcc0000000022 */
[----:B------:R-:W2:Y:S02]  /*9fc0*/  ATOM.E.CAS.STRONG.GPU PT, R34, [R32], R35, R34 ;  /* 0x000000232022738b */ /* 0x000ea400001ee122 */
[----:B--2---:R-:W-:Y:S01]  /*9fd0*/  ISETP.NE.U32.AND P1, PT, R34, R35, PT ;  /* 0x000000232200720c */ /* 0x004fe20003f25070 */
[----:B------:R-:W-:-:S12]  /*9fe0*/  IMAD.MOV.U32 R35, RZ, RZ, R34 ;  /* 0x000000ffff237224 */ /* 0x000fd800078e0022 */
[----:B------:R-:W-:Y:S05]  /*9ff0*/  @P1 BRA `(.L_x_3657) ;  /* 0xfffffffc00e81947 */ /* 0x000fea000383ffff */
.L_x_3656:
[----:B------:R-:W-:Y:S05]  /*a000*/  BSYNC.RECONVERGENT B1 ;  /* 0x0000000000017941 */ /* 0x000fea0003800200 */
.L_x_3655:
[----:B------:R-:W-:Y:S04]  /*a010*/  BSSY.RECONVERGENT B1, `(.L_x_3648) ;  /* 0x0000012000017945 */ /* 0x000fe80003800200 */
[----:B------:R-:W-:Y:S05]  /*a020*/  @P0 BRA `(.L_x_3658) ;  /* 0x0000000000400947 */ /* 0x000fea0003800000 */
[----:B------:R-:W-:Y:S01]  /*a030*/  IADD3 R39, P0, PT, R39, 0xc0, RZ ;  /* 0x000000c027277810 */ /* 0x000fe20007f1e0ff */
[----:B-----5:R-:W-:Y:S01]  /*a040*/  FMUL R28, R36, R28 ;  /* 0x0000001c241c7220 */ /* 0x020fe20000400000 */
[----:B-1----:R-:W-:Y:S02]  /*a050*/  IMAD.MOV.U32 R32, RZ, RZ, 0x3254 ;  /* 0x00003254ff207424 */ /* 0x002fe400078e00ff */
[----:B0-----:R-:W-:Y:S02]  /*a060*/  IADD3.X R31, PT, PT, RZ, R31, RZ, P0, !PT ;  /* 0x0000001fff1f7210 */ /* 0x001fe400007fe4ff */
[C---:B------:R-:W-:Y:S02]  /*a070*/  LOP3.LUT R30, R39.reuse, 0xfffffffd, RZ, 0xc0, !PT ;  /* 0xfffffffd271e7812 */ /* 0x040fe400078ec0ff */
[----:B------:R-:W-:-:S03]  /*a080*/  LOP3.LUT R29, R39, 0x2, RZ, 0xc0, !PT ;  /* 0x00000002271d7812 */ /* 0x000fc600078ec0ff */
[----:B------:R0:W5:Y:S01]  /*a090*/  LD.E R33, desc[UR8][R30.64] ;  /* 0x000000081e217980 */ /* 0x000162000c101900 */
[----:B------:R-:W-:Y:S02]  /*a0a0*/  ISETP.EQ.U32.AND P0, PT, R29, RZ, PT ;  /* 0x000000ff1d00720c */ /* 0x000fe40003f02070 */
[----:B------:R-:W-:Y:S02]  /*a0b0*/  F2FP.BF16.F32.PACK_AB R29, RZ, R28 ;  /* 0x0000001cff1d723e */ /* 0x000fe400000010ff */
[----:B------:R-:W-:-:S09]  /*a0c0*/  SEL R32, R32, 0x7610, P0 ;  /* 0x0000761020207807 */ /* 0x000fd20000000000 */
.L_x_3659:
[----:B-----5:R-:W-:-:S05]  /*a0d0*/  HADD2.BF16_V2 R28, R33, R29.H0_H0 ;  /* 0x2000001d211c7230 */ /* 0x020fca0000200000 */
[----:B------:R-:W-:-:S06]  /*a0e0*/  PRMT R28, R33, R32, R28 ;  /* 0x00000020211c7216 */ /* 0x000fcc000000001c */
[----:B------:R-:W2:Y:S02]  /*a0f0*/  ATOM.E.CAS.STRONG.GPU PT, R28, [R30], R33, R28 ;  /* 0x000000211e1c738b */ /* 0x000ea400001ee11c */
[----:B--2---:R-:W-:Y:S02]  /*a100*/  ISETP.NE.U32.AND P0, PT, R28, R33, PT ;  /* 0x000000211c00720c */ /* 0x004fe40003f05070 */
[----:B------:R-:W-:-:S11]  /*a110*/  MOV R33, R28 ;  /* 0x0000001c00217202 */ /* 0x000fd60000000f00 */
[----:B------:R-:W-:Y:S05]  /*a120*/  @P0 BRA `(.L_x_3659) ;  /* 0xfffffffc00e80947 */ /* 0x000fea000383ffff */
.L_x_3658:
[----:B------:R-:W-:Y:S05]  /*a130*/  BSYNC.RECONVERGENT B1 ;  /* 0x0000000000017941 */ /* 0x000fea0003800200 */
.L_x_3648:
[----:B------:R-:W-:-:S13]  /*a140*/  ISETP.GE.AND P0, PT, R0, R27, PT ;  /* 0x0000001b0000720c */ /* 0x000fda0003f06270 */
[----:B------:R-:W-:Y:S05]  /*a150*/  @P0 BRA `(.L_x_3660) ;  /* 0x00000004007c0947 */ /* 0x000fea0003800000 */
[----:B-1----:R-:W2:Y:S01]  /*a160*/  LDG.E.CONSTANT R33, desc[UR8][R78.64+0x4] ;  /* 0x000004084e217981 */ /* 0x002ea2000c1e9900 */
[----:B------:R-:W1:Y:S01]  /*a170*/  LDC.64 R28, c[0x0][0x3a0] ;  /* 0x0000e800ff1c7b82 */ /* 0x000e620000000a00 */
[----:B------:R-:W2:Y:S02]  /*a180*/  LDCU UR13, c[0x0][0x3d0] ;  /* 0x00007a00ff0d77ac */ /* 0x000ea40008000800 */
[----:B0-----:R-:W2:Y:S01]  /*a190*/  LDG.E.CONSTANT R30, desc[UR8][R10.64+0x4] ;  /* 0x000004080a1e7981 */ /* 0x001ea2000c1e9900 */
[----:B------:R-:W0:Y:S01]  /*a1a0*/  LDCU.64 UR16, c[0x0][0x3b8] ;  /* 0x00007700ff1077ac */ /* 0x000e220008000a00 */
[C---:B-----5:R-:W-:Y:S01]  /*a1b0*/  VIADD R36, R26.reuse, 0x60 ;  /* 0x000000601a247836 */ /* 0x060fe20000000000 */
[----:B------:R-:W-:Y:S01]  /*a1c0*/  IADD3 R34, PT, PT, R26, 0x40, RZ ;  /* 0x000000401a227810 */ /* 0x000fe20007ffe0ff */
[----:B------:R-:W-:Y:S01]  /*a1d0*/  BSSY.RECONVERGENT B1, `(.L_x_3661) ;  /* 0x000001e000017945 */ /* 0x000fe20003800200 */
[----:B--2---:R-:W-:-:S04]  /*a1e0*/  IMAD R31, R33, UR13, R30 ;  /* 0x0000000d211f7c24 */ /* 0x004fc8000f8e021e */
[----:B-1----:R-:W-:Y:S02]  /*a1f0*/  IMAD.WIDE R28, R31, 0x4, R28 ;  /* 0x000000041f1c7825 */ /* 0x002fe400078e021c */
[----:B------:R-:W1:Y:S02]  /*a200*/  LDC R31, c[0x0][0x3c8] ;  /* 0x0000f200ff1f7b82 */ /* 0x000e640000000800 */
[C---:B------:R-:W-:Y:S01]  /*a210*/  VIADD R30, R26.reuse, 0x20 ;  /* 0x000000201a1e7836 */ /* 0x040fe20000000000 */
[----:B------:R2:W5:Y:S01]  /*a220*/  LDG.E.CONSTANT R32, desc[UR8][R28.64] ;  /* 0x000000081c207981 */ /* 0x000562000c1e9900 */
[-C--:B-1----:R-:W-:Y:S01]  /*a230*/  IMAD R33, R33, R31.reuse, RZ ;  /* 0x0000001f21217224 */ /* 0x082fe200078e02ff */
[-C--:B------:R-:W-:Y:S02]  /*a240*/  ISETP.GE.AND P4, PT, R26, R31.reuse, PT ;  /* 0x0000001f1a00720c */ /* 0x080fe40003f86270 */
[----:B------:R-:W-:Y:S02]  /*a250*/  ISETP.GE.AND P2, PT, R30, R31, PT ;  /* 0x0000001f1e00720c */ /* 0x000fe40003f46270 */
[----:B------:R-:W-:-:S02]  /*a260*/  IADD3 R30, P3, PT, R33, R26, RZ ;  /* 0x0000001a211e7210 */ /* 0x000fc40007f7e0ff */
[-C--:B------:R-:W-:Y:S02]  /*a270*/  ISETP.GE.AND P1, PT, R34, R31.reuse, PT ;  /* 0x0000001f2200720c */ /* 0x080fe40003f26270 */
[----:B--2---:R-:W-:Y:S02]  /*a280*/  LEA.HI.X.SX32 R29, R33, RZ, 0x1, P3 ;  /* 0x000000ff211d7211 */ /* 0x004fe400018f0eff */
[----:B0-----:R-:W-:Y:S02]  /*a290*/  LEA R35, P3, R30, UR16, 0x1 ;  /* 0x000000101e237c11 */ /* 0x001fe4000f8608ff */
        /* <DEDUP_REMOVED lines=9> */
[----:B------:R-:W-:Y:S02]  /*a330*/  F2FP.BF16.F32.PACK_AB R30, RZ, R24 ;  /* 0x00000018ff1e723e */ /* 0x000fe400000010ff */
[----:B------:R-:W-:-:S09]  /*a340*/  SEL R33, R33, 0x7610, P3 ;  /* 0x0000761021217807 */ /* 0x000fd20001800000 */
.L_x_3663:
[----:B-----5:R-:W-:-:S05]  /*a350*/  HADD2.BF16_V2 R24, R31, R30.H0_H0 ;  /* 0x2000001e1f187230 */ /* 0x020fca0000200000 */
[----:B------:R-:W-:-:S06]  /*a360*/  PRMT R24, R31, R33, R24 ;  /* 0x000000211f187216 */ /* 0x000fcc0000000018 */
[----:B------:R-:W2:Y:S02]  /*a370*/  ATOM.E.CAS.STRONG.GPU PT, R24, [R28], R31, R24 ;  /* 0x0000001f1c18738b */ /* 0x000ea400001ee118 */
[----:B--2---:R-:W-:Y:S01]  /*a380*/  ISETP.NE.U32.AND P3, PT, R24, R31, PT ;  /* 0x0000001f1800720c */ /* 0x004fe20003f65070 */
[----:B------:R-:W-:-:S12]  /*a390*/  IMAD.MOV.U32 R31, RZ, RZ, R24 ;  /* 0x000000ffff1f7224 */ /* 0x000fd800078e0018 */
[----:B------:R-:W-:Y:S05]  /*a3a0*/  @P3 BRA `(.L_x_3663) ;  /* 0xfffffffc00e83947 */ /* 0x000fea000383ffff */
.L_x_3662:
[----:B------:R-:W-:Y:S05]  /*a3b0*/  BSYNC.RECONVERGENT B1 ;  /* 0x0000000000017941 */ /* 0x000fea0003800200 */
.L_x_3661:
        /* <DEDUP_REMOVED lines=12> */
.L_x_3666:
[----:B-----5:R-:W-:-:S05]  /*a480*/  HADD2.BF16_V2 R24, R33, R25.H0_H0 ;  /* 0x2000001921187230 */ /* 0x020fca0000200000 */
[----:B------:R-:W-:-:S06]  /*a490*/  PRMT R24, R33, R34, R24 ;  /* 0x0000002221187216 */ /* 0x000fcc0000000018 */
[----:B------:R-:W2:Y:S02]  /*a4a0*/  ATOM.E.CAS.STRONG.GPU PT, R24, [R30], R33, R24 ;  /* 0x000000211e18738b */ /* 0x000ea400001ee118 */
[----:B--2---:R-:W-:Y:S02]  /*a4b0*/  ISETP.NE.U32.AND P2, PT, R24, R33, PT ;  /* 0x000000211800720c */ /* 0x004fe40003f45070 */
[----:B------:R-:W-:-:S11]  /*a4c0*/  MOV R33, R24 ;  /* 0x0000001800217202 */ /* 0x000fd60000000f00 */
[----:B------:R-:W-:Y:S05]  /*a4d0*/  @P2 BRA `(.L_x_3666) ;  /* 0xfffffffc00e82947 */ /* 0x000fea000383ffff */
.L_x_3665:
[----:B------:R-:W-:Y:S05]  /*a4e0*/  BSYNC.RECONVERGENT B1 ;  /* 0x0000000000017941 */ /* 0x000fea0003800200 */
.L_x_3664:
        /* <DEDUP_REMOVED lines=12> */
.L_x_3669:
[----:B-----5:R-:W-:-:S05]  /*a5b0*/  HADD2.BF16_V2 R30, R31, R23.H0_H0 ;  /* 0x200000171f1e7230 */ /* 0x020fca0000200000 */
[----:B------:R-:W-:-:S06]  /*a5c0*/  PRMT R30, R31, R34, R30 ;  /* 0x000000221f1e7216 */ /* 0x000fcc000000001e */
[----:B------:R-:W2:Y:S02]  /*a5d0*/  ATOM.E.CAS.STRONG.GPU PT, R30, [R24], R31, R30 ;  /* 0x0000001f181e738b */ /* 0x000ea400001ee11e */
[----:B--2---:R-:W-:Y:S01]  /*a5e0*/  ISETP.NE.U32.AND P1, PT, R30, R31, PT ;  /* 0x0000001f1e00720c */ /* 0x004fe20003f25070 */
[----:B------:R-:W-:-:S12]  /*a5f0*/  IMAD.MOV.U32 R31, RZ, RZ, R30 ;  /* 0x000000ffff1f7224 */ /* 0x000fd800078e001e */
[----:B------:R-:W-:Y:S05]  /*a600*/  @P1 BRA `(.L_x_3669) ;  /* 0xfffffffc00e81947 */ /* 0x000fea000383ffff */
.L_x_3668:
[----:B------:R-:W-:Y:S05]  /*a610*/  BSYNC.RECONVERGENT B1 ;  /* 0x0000000000017941 */ /* 0x000fea0003800200 */
.L_x_3667:
        /* <DEDUP_REMOVED lines=12> */
.L_x_3671:
[----:B-----5:R-:W-:-:S05]  /*a6e0*/  HADD2.BF16_V2 R22, R25, R23.H0_H0 ;  /* 0x2000001719167230 */ /* 0x020fca0000200000 */
[----:B------:R-:W-:-:S06]  /*a6f0*/  PRMT R22, R25, R24, R22 ;  /* 0x0000001819167216 */ /* 0x000fcc0000000016 */
[----:B------:R-:W2:Y:S02]  /*a700*/  ATOM.E.CAS.STRONG.GPU PT, R22, [R28], R25, R22 ;  /* 0x000000191c16738b */ /* 0x000ea400001ee116 */
[----:B--2---:R-:W-:Y:S02]  /*a710*/  ISETP.NE.U32.AND P0, PT, R22, R25, PT ;  /* 0x000000191600720c */ /* 0x004fe40003f05070 */
[----:B------:R-:W-:-:S11]  /*a720*/  MOV R25, R22 ;  /* 0x0000001600197202 */ /* 0x000fd60000000f00 */
[----:B------:R-:W-:Y:S05]  /*a730*/  @P0 BRA `(.L_x_3671) ;  /* 0xfffffffc00e80947 */ /* 0x000fea000383ffff */
.L_x_3670:
[----:B------:R-:W-:Y:S05]  /*a740*/  BSYNC.RECONVERGENT B1 ;  /* 0x0000000000017941 */ /* 0x000fea0003800200 */
.L_x_3660:
[----:B------:R-:W-:-:S13]  /*a750*/  ISETP.GE.AND P0, PT, R2, R27, PT ;  /* 0x0000001b0200720c */ /* 0x000fda0003f06270 */
[----:B------:R-:W-:Y:S05]  /*a760*/  @P0 BRA `(.L_x_3672) ;  /* 0x00000004007c0947 */ /* 0x000fea0003800000 */
[----:B0-----:R-:W2:Y:S01]  /*a770*/  LDG.E.CONSTANT R29, desc[UR8][R78.64+0x8] ;  /* 0x000008084e1d7981 */ /* 0x001ea2000c1e9900 */
[----:B------:R-:W0:Y:S01]  /*a780*/  LDC.64 R22, c[0x0][0x3a0] ;  /* 0x0000e800ff167b82 */ /* 0x000e220000000a00 */
[----:B------:R-:W2:Y:S02]  /*a790*/  LDCU UR13, c[0x0][0x3d0] ;  /* 0x00007a00ff0d77ac */ /* 0x000ea40008000800 */
[----:B-1----:R-:W2:Y:S01]  /*a7a0*/  LDG.E.CONSTANT R24, desc[UR8][R10.64+0x8] ;  /* 0x000008080a187981 */ /* 0x002ea2000c1e9900 */
[----:B------:R-:W1:Y:S01]  /*a7b0*/  LDCU.64 UR16, c[0x0][0x3b8] ;  /* 0x00007700ff1077ac */ /* 0x000e620008000a00 */
[C---:B-----5:R-:W-:Y:S01]  /*a7c0*/  VIADD R32, R26.reuse, 0x60 ;  /* 0x000000601a207836 */ /* 0x060fe20000000000 */
[----:B------:R-:W-:Y:S01]  /*a7d0*/  IADD3 R30, PT, PT, R26, 0x40, RZ ;  /* 0x000000401a1e7810 */ /* 0x000fe20007ffe0ff */
[----:B------:R-:W-:Y:S01]  /*a7e0*/  BSSY.RECONVERGENT B1, `(.L_x_3673) ;  /* 0x000001e000017945 */ /* 0x000fe20003800200 */
[----:B--2---:R-:W-:-:S04]  /*a7f0*/  IMAD R25, R29, UR13, R24 ;  /* 0x0000000d1d197c24 */ /* 0x004fc8000f8e0218 */
[----:B0-----:R-:W-:Y:S02]  /*a800*/  IMAD.WIDE R22, R25, 0x4, R22 ;  /* 0x0000000419167825 */ /* 0x001fe400078e0216 */
[----:B------:R-:W0:Y:S02]  /*a810*/  LDC R25, c[0x0][0x3c8] ;  /* 0x0000f200ff197b82 */ /* 0x000e240000000800 */
[C---:B------:R-:W-:Y:S01]  /*a820*/  VIADD R24, R26.reuse, 0x20 ;  /* 0x000000201a187836 */ /* 0x040fe20000000000 */
[----:B------:R2:W5:Y:S01]  /*a830*/  LDG.E.CONSTANT R28, desc[UR8][R22.64] ;  /* 0x00000008161c7981 */ /* 0x000562000c1e9900 */
[-C--:B0-----:R-:W-:Y:S01]  /*a840*/  IMAD R29, R29, R25.reuse, RZ ;  /* 0x000000191d1d7224 */ /* 0x081fe200078e02ff */
[-C--:B------:R-:W-:Y:S02]  /*a850*/  ISETP.GE.AND P4, PT, R26, R25.reuse, PT ;  /* 0x000000191a00720c */ /* 0x080fe40003f86270 */
[----:B------:R-:W-:Y:S02]  /*a860*/  ISETP.GE.AND P2, PT, R24, R25, PT ;  /* 0x000000191800720c */ /* 0x000fe40003f46270 */
        /* <DEDUP_REMOVED lines=15> */
.L_x_3675:
[----:B-----5:R-:W-:-:S05]  /*a960*/  HADD2.BF16_V2 R20, R25, R24.H0_H0 ;  /* 0x2000001819147230 */ /* 0x020fca0000200000 */
[----:B------:R-:W-:-:S06]  /*a970*/  PRMT R20, R25, R29, R20 ;  /* 0x0000001d19147216 */ /* 0x000fcc0000000014 */
[----:B------:R-:W2:Y:S02]  /*a980*/  ATOM.E.CAS.STRONG.GPU PT, R20, [R22], R25, R20 ;  /* 0x000000191614738b */ /* 0x000ea400001ee114 */
[----:B--2---:R-:W-:Y:S01]  /*a990*/  ISETP.NE.U32.AND P3, PT, R20, R25, PT ;  /* 0x000000191400720c */ /* 0x004fe20003f65070 */
[----:B------:R-:W-:-:S12]  /*a9a0*/  IMAD.MOV.U32 R25, RZ, RZ, R20 ;  /* 0x000000ffff197224 */ /* 0x000fd800078e0014 */
[----:B------:R-:W-:Y:S05]  /*a9b0*/  @P3 BRA `(.L_x_3675) ;  /* 0xfffffffc00e83947 */ /* 0x000fea000383ffff */
.L_x_3674:
[----:B------:R-:W-:Y:S05]  /*a9c0*/  BSYNC.RECONVERGENT B1 ;  /* 0x0000000000017941 */ /* 0x000fea0003800200 */
.L_x_3673:
        /* <DEDUP_REMOVED lines=12> */
.L_x_3678:
[----:B-----5:R-:W-:-:S05]  /*aa90*/  HADD2.BF16_V2 R20, R29, R21.H0_H0 ;  /* 0x200000151d147230 */ /* 0x020fca0000200000 */
[----:B------:R-:W-:-:S06]  /*aaa0*/  PRMT R20, R29, R30, R20 ;  /* 0x0000001e1d147216 */ /* 0x000fcc0000000014 */
[----:B------:R-:W2:Y:S02]  /*aab0*/  ATOM.E.CAS.STRONG.GPU PT, R20, [R24], R29, R20 ;  /* 0x0000001d1814738b */ /* 0x000ea400001ee114 */
[----:B--2---:R-:W-:Y:S02]  /*aac0*/  ISETP.NE.U32.AND P2, PT, R20, R29, PT ;  /* 0x0000001d1400720c */ /* 0x004fe40003f45070 */
[----:B------:R-:W-:-:S11]  /*aad0*/  MOV R29, R20 ;  /* 0x00000014001d7202 */ /* 0x000fd60000000f00 */
[----:B------:R-:W-:Y:S05]  /*aae0*/  @P2 BRA `(.L_x_3678) ;  /* 0xfffffffc00e82947 */ /* 0x000fea000383ffff */
.L_x_3677:
[----:B------:R-:W-:Y:S05]  /*aaf0*/  BSYNC.RECONVERGENT B1 ;  /* 0x0000000000017941 */ /* 0x000fea0003800200 */
.L_x_3676:
        /* <DEDUP_REMOVED lines=12> */
.L_x_3681:
[----:B-----5:R-:W-:-:S05]  /*abc0*/  HADD2.BF16_V2 R24, R25, R19.H0_H0 ;  /* 0x2000001319187230 */ /* 0x020fca0000200000 */
[----:B------:R-:W-:-:S06]  /*abd0*/  PRMT R24, R25, R30, R24 ;  /* 0x0000001e19187216 */ /* 0x000fcc0000000018 */
[----:B------:R-:W2:Y:S02]  /*abe0*/  ATOM.E.CAS.STRONG.GPU PT, R24, [R20], R25, R24 ;  /* 0x000000191418738b */ /* 0x000ea400001ee118 */
[----:B--2---:R-:W-:Y:S01]  /*abf0*/  ISETP.NE.U32.AND P1, PT, R24, R25, PT ;  /* 0x000000191800720c */ /* 0x004fe20003f25070 */
[----:B------:R-:W-:-:S12]  /*ac00*/  IMAD.MOV.U32 R25, RZ, RZ, R24 ;  /* 0x000000ffff197224 */ /* 0x000fd800078e0018 */
[----:B------:R-:W-:Y:S05]  /*ac10*/  @P1 BRA `(.L_x_3681) ;  /* 0xfffffffc00e81947 */ /* 0x000fea000383ffff */
.L_x_3680:
[----:B------:R-:W-:Y:S05]  /*ac20*/  BSYNC.RECONVERGENT B1 ;  /* 0x0000000000017941 */ /* 0x000fea0003800200 */
.L_x_3679:
        /* <DEDUP_REMOVED lines=12> */
.L_x_3683:
[----:B-----5:R-:W-:-:S05]  /*acf0*/  HADD2.BF16_V2 R16, R21, R19.H0_H0 ;  /* 0x2000001315107230 */ /* 0x020fca0000200000 */
[----:B------:R-:W-:-:S06]  /*ad00*/  PRMT R16, R21, R20, R16 ;  /* 0x0000001415107216 */ /* 0x000fcc0000000010 */
[----:B------:R-:W2:Y:S02]  /*ad10*/  ATOM.E.CAS.STRONG.GPU PT, R16, [R22], R21, R16 ;  /* 0x000000151610738b */ /* 0x000ea400001ee110 */
[----:B--2---:R-:W-:Y:S02]  /*ad20*/  ISETP.NE.U32.AND P0, PT, R16, R21, PT ;  /* 0x000000151000720c */ /* 0x004fe40003f05070 */
[----:B------:R-:W-:-:S11]  /*ad30*/  MOV R21, R16 ;  /* 0x0000001000157202 */ /* 0x000fd60000000f00 */
[----:B------:R-:W-:Y:S05]  /*ad40*/  @P0 BRA `(.L_x_3683) ;  /* 0xfffffffc00e80947 */ /* 0x000fea000383ffff */
.L_x_3682:
[----:B------:R-:W-:Y:S05]  /*ad50*/  BSYNC.RECONVERGENT B1 ;  /* 0x0000000000017941 */ /* 0x000fea0003800200 */
.L_x_3672:
[----:B------:R-:W-:-:S13]  /*ad60*/  ISETP.GE.AND P0, PT, R4, R27, PT ;  /* 0x0000001b0400720c */ /* 0x000fda0003f06270 */
[----:B------:R-:W-:Y:S05]  /*ad70*/  @P0 BRA `(.L_x_3684) ;  /* 0x00000004007c0947 */ /* 0x000fea0003800000 */
[----:B0-----:R-:W2:Y:S01]  /*ad80*/  LDG.E.CONSTANT R23, desc[UR8][R78.64+0xc] ;  /* 0x00000c084e177981 */ /* 0x001ea2000c1e9900 */
[----:B------:R-:W2:Y:S01]  /*ad90*/  LDCU UR13, c[0x0][0x3d0] ;  /* 0x00007a00ff0d77ac */ /* 0x000ea20008000800 */
[----:B-1----:R-:W0:Y:S02]  /*ada0*/  LDC.64 R20, c[0x0][0x3a0] ;  /* 0x0000e800ff147b82 */ /* 0x002e240000000a00 */
[----:B------:R-:W2:Y:S01]  /*adb0*/  LDG.E.CONSTANT R16, desc[UR8][R10.64+0xc] ;  /* 0x00000c080a107981 */ /* 0x000ea2000c1e9900 */
[----:B------:R-:W1:Y:S01]  /*adc0*/  LDCU.64 UR16, c[0x0][0x3b8] ;  /* 0x00007700ff1077ac */ /* 0x000e620008000a00 */
[C---:B------:R-:W-:Y:S02]  /*add0*/  VIADD R25, R26.reuse, 0x20 ;  /* 0x000000201a197836 */ /* 0x040fe40000000000 */
[----:B------:R-:W-:Y:S01]  /*ade0*/  VIADD R27, R26, 0x60 ;  /* 0x000000601a1b7836 */ /* 0x000fe20000000000 */
[----:B------:R-:W-:Y:S01]  /*adf0*/  BSSY.RECONVERGENT B1, `(.L_x_3685) ;  /* 0x000001e000017945 */ /* 0x000fe20003800200 */
[----:B--2---:R-:W-:-:S02]  /*ae00*/  IMAD R19, R23, UR13, R16 ;  /* 0x0000000d17137c24 */ /* 0x004fc4000f8e0210 */
[----:B------:R-:W2:Y:S02]  /*ae10*/  LDC R16, c[0x0][0x3c8] ;  /* 0x0000f200ff107b82 */ /* 0x000ea40000000800 */
[----:B0-----:R-:W-:-:S05]  /*ae20*/  IMAD.WIDE R20, R19, 0x4, R20 ;  /* 0x0000000413147825 */ /* 0x001fca00078e0214 */
[----:B------:R0:W5:Y:S01]  /*ae30*/  LDG.E.CONSTANT R19, desc[UR8][R20.64] ;  /* 0x0000000814137981 */ /* 0x000162000c1e9900 */
[-C--:B--2---:R-:W-:Y:S01]  /*ae40*/  IMAD R23, R23, R16.reuse, RZ ;  /* 0x0000001017177224 */ /* 0x084fe200078e02ff */
[CC--:B------:R-:W-:Y:S02]  /*ae50*/  ISETP.GE.AND P4, PT, R26.reuse, R16.reuse, PT ;  /* 0x000000101a00720c */ /* 0x0c0fe40003f86270 */
[----:B------:R-:W-:Y:S02]  /*ae60*/  ISETP.GE.AND P2, PT, R25, R16, PT ;  /* 0x000000101900720c */ /* 0x000fe40003f46270 */
[----:B------:R-:W-:Y:S02]  /*ae70*/  IADD3 R25, PT, PT, R26, 0x40, RZ ;  /* 0x000000401a197810 */ /* 0x000fe40007ffe0ff */
[----:B------:R-:W-:Y:S02]  /*ae80*/  IADD3 R26, P3, PT, R23, R26, RZ ;  /* 0x0000001a171a7210 */ /* 0x000fe40007f7e0ff */
[----:B------:R-:W-:-:S02]  /*ae90*/  ISETP.GE.AND P0, PT, R27, R16, PT ;  /* 0x000000101b00720c */ /* 0x000fc40003f06270 */
[----:B0-----:R-:W-:Y:S02]  /*aea0*/  LEA.HI.X.SX32 R21, R23, RZ, 0x1, P3 ;  /* 0x000000ff17157211 */ /* 0x001fe400018f0eff */
[C---:B-1----:R-:W-:Y:S02]  /*aeb0*/  LEA R27, P3, R26.reuse, UR16, 0x1 ;  /* 0x000000101a1b7c11 */ /* 0x042fe4000f8608ff */
        /* <DEDUP_REMOVED lines=11> */
.L_x_3687:
[----:B-----5:R-:W-:-:S05]  /*af70*/  HADD2.BF16_V2 R14, R23, R16.H0_H0 ;  /* 0x20000010170e7230 */ /* 0x020fca0000200000 */
[----:B------:R-:W-:-:S06]  /*af80*/  PRMT R14, R23, R22, R14 ;  /* 0x00000016170e7216 */ /* 0x000fcc000000000e */
[----:B------:R-:W2:Y:S02]  /*af90*/  ATOM.E.CAS.STRONG.GPU PT, R14, [R20], R23, R14 ;  /* 0x00000017140e738b */ /* 0x000ea400001ee10e */
[----:B--2---:R-:W-:Y:S01]  /*afa0*/  ISETP.NE.U32.AND P3, PT, R14, R23, PT ;  /* 0x000000170e00720c */ /* 0x004fe20003f65070 */
[----:B------:R-:W-:-:S12]  /*afb0*/  IMAD.MOV.U32 R23, RZ, RZ, R14 ;  /* 0x000000ffff177224 */ /* 0x000fd800078e000e */
[----:B------:R-:W-:Y:S05]  /*afc0*/  @P3 BRA `(.L_x_3687) ;  /* 0xfffffffc00e83947 */ /* 0x000fea000383ffff */
.L_x_3686:
[----:B------:R-:W-:Y:S05]  /*afd0*/  BSYNC.RECONVERGENT B1 ;  /* 0x0000000000017941 */ /* 0x000fea0003800200 */
.L_x_3685:
        /* <DEDUP_REMOVED lines=12> */
.L_x_3690:
[----:B-----5:R-:W-:-:S05]  /*b0a0*/  HADD2.BF16_V2 R14, R25, R17.H0_H0 ;  /* 0x20000011190e7230 */ /* 0x020fca0000200000 */
[----:B------:R-:W-:-:S06]  /*b0b0*/  PRMT R14, R25, R16, R14 ;  /* 0x00000010190e7216 */ /* 0x000fcc000000000e */
[----:B------:R-:W2:Y:S02]  /*b0c0*/  ATOM.E.CAS.STRONG.GPU PT, R14, [R22], R25, R14 ;  /* 0x00000019160e738b */ /* 0x000ea400001ee10e */
[----:B--2---:R-:W-:Y:S02]  /*b0d0*/  ISETP.NE.U32.AND P2, PT, R14, R25, PT ;  /* 0x000000190e00720c */ /* 0x004fe40003f45070 */
[----:B------:R-:W-:-:S11]  /*b0e0*/  MOV R25, R14 ;  /* 0x0000000e00197202 */ /* 0x000fd60000000f00 */
[----:B------:R-:W-:Y:S05]  /*b0f0*/  @P2 BRA `(.L_x_3690) ;  /* 0xfffffffc00e82947 */ /* 0x000fea000383ffff */
.L_x_3689:
[----:B------:R-:W-:Y:S05]  /*b100*/  BSYNC.RECONVERGENT B1 ;  /* 0x0000000000017941 */ /* 0x000fea0003800200 */
.L_x_3688:
[----:B------:R-:W-:Y:S04]  /*b110*/  BSSY.RECONVERGENT B1, `(.L_x_3691) ;  /* 0x0000012000017945 */ /* 0x000fe80003800200 */
[----:B------:R-:W-:Y:S05]  /*b120*/  @P1 BRA `(.L_x_3692) ;  /* 0x0000000000401947 */ /* 0x000fea0003800000 */
[----:B------:R-:W-:Y:S01]  /*b130*/  IADD3 R25, P1, PT, R27, 0x80, RZ ;  /* 0x000000801b197810 */ /* 0x000fe20007f3e0ff */
[----:B-1----:R-:W-:Y:S02]  /*b140*/  HFMA2 R22, -RZ, RZ, 0, 0.19775390625 ;  /* 0x00003254ff167431 */ /* 0x002fe400000001ff */
        /* <DEDUP_REMOVED lines=8> */
.L_x_3693:
[----:B-----5:R-:W-:-:S05]  /*b1d0*/  HADD2.BF16_V2 R14, R23, R15.H0_H0 ;  /* 0x2000000f170e7230 */ /* 0x020fca0000200000 */
[----:B------:R-:W-:-:S06]  /*b1e0*/  PRMT R14, R23, R22, R14 ;  /* 0x00000016170e7216 */ /* 0x000fcc000000000e */
[----:B------:R-:W2:Y:S02]  /*b1f0*/  ATOM.E.CAS.STRONG.GPU PT, R14, [R16], R23, R14 ;  /* 0x00000017100e738b */ /* 0x000ea400001ee10e */
[----:B--2---:R-:W-:Y:S01]  /*b200*/  ISETP.NE.U32.AND P1, PT, R14, R23, PT ;  /* 0x000000170e00720c */ /* 0x004fe20003f25070 */
[----:B------:R-:W-:-:S12]  /*b210*/  IMAD.MOV.U32 R23, RZ, RZ, R14 ;  /* 0x000000ffff177224 */ /* 0x000fd800078e000e */
[----:B------:R-:W-:Y:S05]  /*b220*/  @P1 BRA `(.L_x_3693) ;  /* 0xfffffffc00e81947 */ /* 0x000fea000383ffff */
.L_x_3692:
[----:B------:R-:W-:Y:S05]  /*b230*/  BSYNC.RECONVERGENT B1 ;  /* 0x0000000000017941 */ /* 0x000fea0003800200 */
.L_x_3691:
        /* <DEDUP_REMOVED lines=8> */
[----:B------:R-:W-:Y:S01]  /*b2c0*/  F2FP.BF16.F32.PACK_AB R18, RZ, R18 ;  /* 0x00000012ff12723e */ /* 0x000fe200000010ff */
[----:B------:R0:W5:Y:S01]  /*b2d0*/  LD.E R15, desc[UR8][R20.64] ;  /* 0x00000008140f7980 */ /* 0x000162000c101900 */
[----:B------:R-:W-:-:S04]  /*b2e0*/  ISETP.EQ.U32.AND P0, PT, R14, RZ, PT ;  /* 0x000000ff0e00720c */ /* 0x000fc80003f02070 */
[----:B------:R-:W-:-:S09]  /*b2f0*/  SEL R16, R16, 0x7610, P0 ;  /* 0x0000761010107807 */ /* 0x000fd20000000000 */
.L_x_3695:
[----:B-----5:R-:W-:-:S05]  /*b300*/  HADD2.BF16_V2 R14, R15, R18.H0_H0 ;  /* 0x200000120f0e7230 */ /* 0x020fca0000200000 */
[----:B------:R-:W-:-:S06]  /*b310*/  PRMT R14, R15, R16, R14 ;  /* 0x000000100f0e7216 */ /* 0x000fcc000000000e */
[----:B------:R-:W2:Y:S02]  /*b320*/  ATOM.E.CAS.STRONG.GPU PT, R14, [R20], R15, R14 ;  /* 0x0000000f140e738b */ /* 0x000ea400001ee10e */
[----:B--2---:R-:W-:Y:S02]  /*b330*/  ISETP.NE.U32.AND P0, PT, R14, R15, PT ;  /* 0x0000000f0e00720c */ /* 0x004fe40003f05070 */
[----:B------:R-:W-:-:S11]  /*b340*/  MOV R15, R14 ;  /* 0x0000000e000f7202 */ /* 0x000fd60000000f00 */
[----:B------:R-:W-:Y:S05]  /*b350*/  @P0 BRA `(.L_x_3695) ;  /* 0xfffffffc00e80947 */ /* 0x000fea000383ffff */
.L_x_3694:
[----:B------:R-:W-:Y:S05]  /*b360*/  BSYNC.RECONVERGENT B1 ;  /* 0x0000000000017941 */ /* 0x000fea0003800200 */
.L_x_3684:
[----:B------:R-:W2:Y:S01]  /*b370*/  LDCU UR13, c[0x0][0x3c8] ;  /* 0x00007900ff0d77ac */ /* 0x000ea20008000800 */
[----:B------:R-:W-:-:S05]  /*b380*/  VIADD R5, R5, 0x400 ;  /* 0x0000040005057836 */ /* 0x000fca0000000000 */
[----:B--2---:R-:W-:-:S13]  /*b390*/  ISETP.GE.AND P0, PT, R5, UR13, PT ;  /* 0x0000000d05007c0c */ /* 0x004fda000bf06270 */
[----:B------:R-:W-:Y:S05]  /*b3a0*/  @!P0 BRA `(.L_x_3696) ;  /* 0xffffffd8003c8947 */ /* 0x000fea000383ffff */
[----:B------:R-:W-:Y:S05]  /*b3b0*/  BSYNC.RECONVERGENT B0 ;  /* 0x0000000000007941 */ /* 0x000fea0003800200 */
.L_x_3633:
[----:B------:R-:W-:Y:S05]  /*b3c0*/  EXIT ;  /* 0x000000000000794d */ /* 0x000fea0003800000 */
        .weak           $__internal_27_$__cuda_sm3x_div_rn_noftz_f32_slowpath
        .type           $__internal_27_$__cuda_sm3x_div_rn_noftz_f32_slowpath,@function
        .size           $__internal_27_$__cuda_sm3x_div_rn_noftz_f32_slowpath,(.L_x_4649 - $__internal_27_$__cuda_sm3x_div_rn_noftz_f32_slowpath)
$__internal_27_$__cuda_sm3x_div_rn_noftz_f32_slowpath:
        /* <DEDUP_REMOVED lines=34> */
.L_x_3698:
[----:B------:R-:W-:Y:S01]  /*b5f0*/  LEA R27, R33, 0xc0800000, 0x17 ;  /* 0xc0800000211b7811 */ /* 0x000fe200078eb8ff */
[----:B------:R-:W-:Y:S01]  /*b600*/  VIADD R28, R28, 0xffffff81 ;  /* 0xffffff811c1c7836 */ /* 0x000fe20000000000 */
[----:B------:R-:W-:Y:S02]  /*b610*/  BSSY.RECONVERGENT B3, `(.L_x_3703) ;  /* 0x0000035000037945 */ /* 0x000fe40003800200 */
[----:B------:R-:W-:Y:S01]  /*b620*/  IADD3 R27, PT, PT, -R27, R16, RZ ;  /* 0x000000101b1b7210 */ /* 0x000fe20007ffe1ff */
[C---:B------:R-:W-:Y:S01]  /*b630*/  IMAD R16, R28.reuse, -0x800000, R53 ;  /* 0xff8000001c107824 */ /* 0x040fe200078e0235 */
[----:B------:R-:W-:Y:S02]  /*b640*/  IADD3 R28, PT, PT, R28, 0x7f, -R33 ;  /* 0x0000007f1c1c7810 */ /* 0x000fe40007ffe821 */
[----:B------:R-:W0:Y:S01]  /*b650*/  MUFU.RCP R29, R27 ;  /* 0x0000001b001d7308 */ /* 0x000e220000001000 */
[----:B------:R-:W-:Y:S01]  /*b660*/  FADD.FTZ R31, -R27, -RZ ;  /* 0x800000ff1b1f7221 */ /* 0x000fe20000010100 */
[----:B------:R-:W-:-:S03]  /*b670*/  IADD3 R28, PT, PT, R28, R25, RZ ;  /* 0x000000191c1c7210 */ /* 0x000fc60007ffe0ff */
        /* <DEDUP_REMOVED lines=42> */
.L_x_3705:
[----:B------:R-:W-:-:S04]  /*b920*/  LOP3.LUT R29, R29, 0x80000000, RZ, 0xc0, !PT ;  /* 0x800000001d1d7812 */ /* 0x000fc800078ec0ff */
[----:B------:R-:W-:Y:S01]  /*b930*/  LOP3.LUT R29, R29, 0x7f800000, RZ, 0xfc, !PT ;  /* 0x7f8000001d1d7812 */ /* 0x000fe200078efcff */
[----:B------:R-:W-:Y:S06]  /*b940*/  BRA `(.L_x_3706) ;  /* 0x0000000000047947 */ /* 0x000fec0003800000 */
.L_x_3704:
[----:B------:R-:W-:-:S07]  /*b950*/  LEA R29, R28, R29, 0x17 ;  /* 0x0000001d1c1d7211 */ /* 0x000fce00078eb8ff */
.L_x_3706:
[----:B------:R-:W-:Y:S05]  /*b960*/  BSYNC.RECONVERGENT B3 ;  /* 0x0000000000037941 */ /* 0x000fea0003800200 */
.L_x_3703:
[----:B------:R-:W-:Y:S05]  /*b970*/  BRA `(.L_x_3707) ;  /* 0x0000000000207947 */ /* 0x000fea0003800000 */
.L_x_3702:
[----:B------:R-:W-:-:S04]  /*b980*/  LOP3.LUT R16, R16, 0x80000000, R53, 0x48, !PT ;  /* 0x8000000010107812 */ /* 0x000fc800078e4835 */
[----:B------:R-:W-:Y:S01]  /*b990*/  LOP3.LUT R29, R16, 0x7f800000, RZ, 0xfc, !PT ;  /* 0x7f800000101d7812 */ /* 0x000fe200078efcff */
[----:B------:R-:W-:Y:S06]  /*b9a0*/  BRA `(.L_x_3707) ;  /* 0x0000000000147947 */ /* 0x000fec0003800000 */
.L_x_3701:
[----:B------:R-:W-:Y:S01]  /*b9b0*/  LOP3.LUT R29, R16, 0x80000000, R53, 0x48, !PT ;  /* 0x80000000101d7812 */ /* 0x000fe200078e4835 */
[----:B------:R-:W-:Y:S06]  /*b9c0*/  BRA `(.L_x_3707) ;  /* 0x00000000000c7947 */ /* 0x000fec0003800000 */
.L_x_3700:
[----:B------:R-:W0:Y:S01]  /*b9d0*/  MUFU.RSQ R29, -QNAN ;  /* 0xffc00000001d7908 */ /* 0x000e220000001400 */
[----:B------:R-:W-:Y:S05]  /*b9e0*/  BRA `(.L_x_3707) ;  /* 0x0000000000047947 */ /* 0x000fea0003800000 */
.L_x_3699:
[----:B------:R-:W-:-:S07]  /*b9f0*/  FADD.FTZ R29, R53, R16 ;  /* 0x00000010351d7221 */ /* 0x000fce0000010000 */
.L_x_3707:
[----:B------:R-:W-:Y:S05]  /*ba00*/  BSYNC.RECONVERGENT B2 ;  /* 0x0000000000027941 */ /* 0x000fea0003800200 */
.L_x_3697:
[----:B------:R-:W-:Y:S02]  /*ba10*/  HFMA2 R25, -RZ, RZ, 0, 0 ;  /* 0x00000000ff197431 */ /* 0x000fe400000001ff */
[----:B0-----:R-:W-:Y:S02]  /*ba20*/  IMAD.MOV.U32 R16, RZ, RZ, R29 ;  /* 0x000000ffff107224 */ /* 0x001fe400078e001d */
[----:B------:R-:W-:Y:S05]  /*ba30*/  RET.REL.NODEC R24 `(_Z25moe_batched_expert_kernelI13__nv_bfloat16Lb1EEvPKT_S3_S3_S3_PKfPKiS7_PS1_iiiiii) ;  /* 0xffffff4418707950 */ /* 0x000fea0003c3ffff */
.L_x_3708:
        /* <DEDUP_REMOVED lines=12> */
.L_x_4649:


//--------------------- .text._Z25moe_batched_expert_kernelI6__halfLb0EEvPKT_S3_S3_S3_PKfPKiS7_PS1_iiiiii --------------------------
	.section	.text._Z25moe_batched_expert_kernelI6__halfLb0EEvPKT_S3_S3_S3_PKfPKiS7_PS1_iiiiii,"ax",@progbits
	.align	128
        .global         _Z25moe_batched_expert_kernelI6__halfLb0EEvPKT_S3_S3_S3_PKfPKiS7_PS1_iiiiii
        .type           _Z25moe_batched_expert_kernelI6__halfLb0EEvPKT_S3_S3_S3_PKfPKiS7_PS1_iiiiii,@function
        .size           _Z25moe_batched_expert_kernelI6__halfLb0EEvPKT_S3_S3_S3_PKfPKiS7_PS1_iiiiii,(.L_x_4650 - _Z25moe_batched_expert_kernelI6__halfLb0EEvPKT_S3_S3_S3_PKfPKiS7_PS1_iiiiii)
        .other          _Z25moe_batched_expert_kernelI6__halfLb0EEvPKT_S3_S3_S3_PKfPKiS7_PS1_iiiiii,@"STO_CUDA_ENTRY STV_DEFAULT"
_Z25moe_batched_expert_kernelI6__halfLb0EEvPKT_S3_S3_S3_PKfPKiS7_PS1_iiiiii:
.text._Z25moe_batched_expert_kernelI6__halfLb0EEvPKT_S3_S3_S3_PKfPKiS7_PS1_iiiiii:
        /* <DEDUP_REMOVED lines=38> */
.L_x_3713:
        /* <DEDUP_REMOVED lines=33> */
.L_x_3712:
[----:B0-----:R-:W-:Y:S05]  /*0470*/  BSYNC.RECONVERGENT B1 ;  /* 0x0000000000017941 */ /* 0x001fea0003800200 */
.L_x_3711:
        /* <DEDUP_REMOVED lines=27> */
.L_x_3715:
[----:B------:R-:W-:Y:S05]  /*0630*/  BSYNC.RECONVERGENT B1 ;  /* 0x0000000000017941 */ /* 0x000fea0003800200 */
.L_x_3714:
        /* <DEDUP_REMOVED lines=13> */
[----:B0-----:R-:W-:Y:S02]  /*0710*/  @P1 LEA R10, P3, R5, R10, 0x1 ;  /* 0x0000000a050a1211 */ /* 0x001fe400078608ff */
[----:B------:R-:W-:Y:S02]  /*0720*/  @!P0 IADD3.X R32, PT, PT, RZ, R32, RZ, P2, !PT ;  /* 0x00000020ff208210 */ /* 0x000fe400017fe4ff */
[----:B-1----:R-:W-:-:S02]  /*0730*/  @!P0 LEA R8, P2, R3, R20, 0x1 ;  /* 0x0000001403088211 */ /* 0x002fc400078408ff */
[----:B------:R-:W-:Y:S02]  /*0740*/  @P1 LEA.HI.X R11, R5, R11, R16, 0x1, P3 ;  /* 0x0000000b050b1211 */ /* 0x000fe400018f0c10 */
[----:B------:R-:W-:-:S03]  /*0750*/  @!P0 LEA.HI.X R9, R3, R21, R32, 0x1, P2 ;  /* 0x0000001503098211 */ /* 0x000fc600010f0c20 */
[----:B------:R-:W2:Y:S04]  /*0760*/  @P1 LDG.E.U16.CONSTANT R3, desc[UR6][R10.64] ;  /* 0x000000060a031981 */ /* 0x000ea8000c1e9500 */
[----:B------:R-:W3:Y:S04]  /*0770*/  @P1 LDG.E.U16.CONSTANT R13, desc[UR6][R10.64+0x200] ;  /* 0x000200060a0d1981 */ /* 0x000ee8000c1e9500 */
[----:B------:R-:W4:Y:S01]  /*0780*/  @!P0 LDG.E.U16.CONSTANT R8, desc[UR6][R8.64] ;  /* 0x0000000608088981 */ /* 0x000f22000c1e9500 */
[----:B------:R-:W-:Y:S01]  /*0790*/  @!P0 MOV R5, 0x400 ;  /* 0x0000040000058802 */ /* 0x000fe20000000f00 */
[----:B------:R-:W0:Y:S03]  /*07a0*/  @!P0 S2R R16, SR_CgaCtaId ;  /* 0x0000000000108919 */ /* 0x000e260000008800 */
[----:B0-----:R-:W-:-:S05]  /*07b0*/  @!P0 LEA R5, R16, R5, 0x18 ;  /* 0x0000000510058211 */ /* 0x001fca00078ec0ff */
[----:B------:R-:W-:Y:S02]  /*07c0*/  @!P0 IMAD R12, R12, 0x4, R5 ;  /* 0x000000040c0c8824 */ /* 0x000fe400078e0205 */
[----:B--2---:R-:W-:Y:S02]  /*07d0*/  @P1 HADD2.F32 R5, -RZ, R3.H0_H0 ;  /* 0x20000003ff051230 */ /* 0x004fe40000004100 */
[----:B---3--:R-:W-:-:S03]  /*07e0*/  @P1 HADD2.F32 R13, -RZ, R13.H0_H0 ;  /* 0x2000000dff0d1230 */ /* 0x008fc60000004100 */
[----:B------:R2:W-:Y:S01]  /*07f0*/  @P1 STS [R18], R5 ;  /* 0x0000000512001388 */ /* 0x0005e20000000800 */
[----:B----4-:R-:W-:-:S03]  /*0800*/  @!P0 HADD2.F32 R3, -RZ, R8.H0_H0 ;  /* 0x20000008ff038230 */ /* 0x010fc60000004100 */
[----:B------:R2:W-:Y:S04]  /*0810*/  @P1 STS [R18+0x400], R13 ;  /* 0x0004000d12001388 */ /* 0x0005e80000000800 */
[----:B------:R2:W-:Y:S02]  /*0820*/  @!P0 STS [R12], R3 ;  /* 0x000000030c008388 */ /* 0x0005e40000000800 */
.L_x_3710:
[----:B0-----:R-:W-:Y:S05]  /*0830*/  BSYNC.RECONVERGENT B0 ;  /* 0x0000000000007941 */ /* 0x001fea0003800200 */
.L_x_3709:
[----:B-1----:R-:W-:-:S04]  /*0840*/  IADD3 R16, PT, PT, R4, 0x1, RZ ;  /* 0x0000000104107810 */ /* 0x002fc80007ffe0ff */
        /* <DEDUP_REMOVED lines=20> */
.L_x_3720:
        /* <DEDUP_REMOVED lines=14> */
[----:B------:R-:W-:-:S02]  /*0a70*/  IADD3 R12, PT, PT, R12, 0x800, RZ ;  /* 0x000008000c0c7810 */ /* 0x000fc40007ffe0ff */
        /* <DEDUP_REMOVED lines=19> */
.L_x_3719:
[----:B0-----:R-:W-:Y:S05]  /*0bb0*/  BSYNC.RECONVERGENT B1 ;  /* 0x0000000000017941 */ /* 0x001fea0003800200 */
.L_x_3718:
        /* <DEDUP_REMOVED lines=28> */
.L_x_3722:
[----:B------:R-:W-:Y:S05]  /*0d80*/  BSYNC.RECONVERGENT B1 ;  /* 0x0000000000017941 */ /* 0x000fea0003800200 */
.L_x_3721:
[----:B------:R-:W-:Y:S05]  /*0d90*/  @!P1 BRA `(.L_x_3717) ;  /* 0x0000000000809947 */ /* 0x000fea0003800000 */
[----:B------:R-:W-:Y:S02]  /*0da0*/  ISETP.NE.AND P1, PT, R30, RZ, PT ;  /* 0x000000ff1e00720c */ /* 0x000fe40003f25270 */
[----:B------:R-:W-:-:S11]  /*0db0*/  LOP3.LUT P3, RZ, R28, 0x100, RZ, 0xc0, !PT ;  /* 0x000001001cff7812 */ /* 0x000fd6000786c0ff */
[----:B01----:R-:W0:Y:S01]  /*0dc0*/  @P1 LDC.64 R10, c[0x0][0x380] ;  /* 0x0000e000ff0a1b82 */ /* 0x003e220000000a00 */
[C---:B------:R-:W-:Y:S02]  /*0dd0*/  @P1 IADD3 R5, P2, PT, R3.reuse, R12, RZ ;  /* 0x0000000c03051210 */ /* 0x040fe40007f5e0ff */
[C---:B------:R-:W-:Y:S02]  /*0de0*/  @P1 IADD3 R13, PT, PT, R12.reuse, UR10, RZ ;  /* 0x0000000a0c0d1c10 */ /* 0x040fe4000fffe0ff */
[----:B------:R-:W-:Y:S02]  /*0df0*/  @P1 IADD3 R12, PT, PT, R12, 0x200, RZ ;  /* 0x000002000c0c1810 */ /* 0x000fe40007ffe0ff */
[----:B------:R-:W-:Y:S01]  /*0e00*/  @P1 IADD3.X R20, PT, PT, RZ, R33, RZ, P2, !PT ;  /* 0x00000021ff141210 */ /* 0x000fe200017fe4ff */
        /* <DEDUP_REMOVED lines=15> */
[----:B------:R-:W-:Y:S02]  /*0f00*/  @!P3 IADD3 R3, PT, PT, R12, UR10, RZ ;  /* 0x0000000a0c03bc10 */ /* 0x000fe4000fffe0ff */
[----:B-1----:R-:W-:Y:S02]  /*0f10*/  @!P3 LEA R20, R20, R19, 0x18 ;  /* 0x000000131414b211 */ /* 0x002fe400078ec0ff */
[----:B------:R-:W-:Y:S02]  /*0f20*/  @P1 LEA R18, R13, R18, 0x2 ;  /* 0x000000120d121211 */ /* 0x000fe400078e10ff */
[----:B------:R-:W-:Y:S01]  /*0f30*/  @!P3 LEA R3, R3, R20, 0x2 ;  /* 0x000000140303b211 */ /* 0x000fe200078e10ff */
[----:B--2---:R-:W-:Y:S02]  /*0f40*/  @P1 HADD2.F32 R5, -RZ, R5.H0_H0 ;  /* 0x20000005ff051230 */ /* 0x004fe40000004100 */
[----:B---3--:R-:W-:Y:S02]  /*0f50*/  @P1 HADD2.F32 R17, -RZ, R17.H0_H0 ;  /* 0x20000011ff111230 */ /* 0x008fe40000004100 */
[----:B----4-:R-:W-:Y:S01]  /*0f60*/  @!P3 HADD2.F32 R8, -RZ, R8.H0_H0 ;  /* 0x20000008ff08b230 */ /* 0x010fe20000004100 */
[----:B------:R3:W-:Y:S04]  /*0f70*/  @P1 STS [R18+0x4], R5 ;  /* 0x0000040512001388 */ /* 0x0007e80000000800 */
[----:B------:R3:W-:Y:S04]  /*0f80*/  @P1 STS [R18+0x404], R17 ;  /* 0x0004041112001388 */ /* 0x0007e80000000800 */
[----:B------:R3:W-:Y:S02]  /*0f90*/  @!P3 STS [R3+0x4], R8 ;  /* 0x000004080300b388 */ /* 0x0007e40000000800 */
.L_x_3717:
[----:B0-----:R-:W-:Y:S05]  /*0fa0*/  BSYNC.RECONVERGENT B0 ;  /* 0x0000000000007941 */ /* 0x001fea0003800200 */
.L_x_3716:
        /* <DEDUP_REMOVED lines=18> */
[----:B------:R-:W-:Y:S01]  /*10d0*/  HFMA2 R5, -RZ, RZ, 0, 0 ;  /* 0x00000000ff057431 */ /* 0x000fe200000001ff */
[----:B------:R-:W-:Y:S02]  /*10e0*/  LOP3.LUT R34, R2, 0x1fffff8, RZ, 0xc0, !PT ;  /* 0x01fffff802227812 */ /* 0x000fe400078ec0ff */
[----:B------:R-:W-:Y:S02]  /*10f0*/  MOV R12, R0 ;  /* 0x00000000000c7202 */ /* 0x000fe40000000f00 */
[----:B--2---:R-:W-:-:S07]  /*1100*/  LEA R36, R9, R8, 0x18 ;  /* 0x0000000809247211 */ /* 0x004fce00078ec0ff */
.L_x_3727:
        /* <DEDUP_REMOVED lines=13> */
[----:B------:R-:W-:-:S03]  /*11e0*/  VIADD R5, R5, 0x8 ;  /* 0x0000000805057836 */ /* 0x000fc60000000000 */
[----:B------:R-:W-:Y:S02]  /*11f0*/  LEA R11, R11, R12, 0x1 ;  /* 0x0000000c0b0b7211 */ /* 0x000fe400078e08ff */
[----:B------:R-:W-:Y:S02]  /*1200*/  ISETP.NE.AND P0, PT, R5, R34, PT ;  /* 0x000000220500720c */ /* 0x000fe40003f05270 */
[----:B------:R-:W-:Y:S02]  /*1210*/  LEA R11, R11, R36, 0x2 ;  /* 0x000000240b0b7211 */ /* 0x000fe400078e10ff */
[----:B------:R-:W-:Y:S01]  /*1220*/  IADD3 R12, PT, PT, R12, 0x800, RZ ;  /* 0x000008000c0c7810 */ /* 0x000fe20007ffe0ff */
        /* <DEDUP_REMOVED lines=17> */
.L_x_3726:
[----:B0-----:R-:W-:Y:S05]  /*1340*/  BSYNC.RECONVERGENT B1 ;  /* 0x0000000000017941 */ /* 0x001fea0003800200 */
.L_x_3725:
[----:B------:R-:W-:Y:S05]  /*1350*/  @!P1 BRA `(.L_x_3724) ;  /* 0x0000000000fc9947 */ /* 0x000fea0003800000 */
[----:B------:R-:W-:Y:S01]  /*1360*/  ISETP.GE.U32.AND P0, PT, R31, 0x4, PT ;  /* 0x000000041f00780c */ /* 0x000fe20003f06070 */
[----:B------:R-:W-:Y:S01]  /*1370*/  BSSY.RECONVERGENT B1, `(.L_x_3728) ;  /* 0x000001b000017945 */ /* 0x000fe20003800200 */
[----:B------:R-:W-:-:S11]  /*1380*/  ISETP.NE.AND P1, PT, R29, RZ, PT ;  /* 0x000000ff1d00720c */ /* 0x000fd60003f25270 */
[----:B------:R-:W-:Y:S05]  /*1390*/  @!P0 BRA `(.L_x_3729) ;  /* 0x0000000000608947 */ /* 0x000fea0003800000 */
[----:B------:R-:W0:Y:S01]  /*13a0*/  LDCU.64 UR4, c[0x0][0x380] ;  /* 0x00007000ff0477ac */ /* 0x000e220008000a00 */
[----:B------:R-:W-:-:S04]  /*13b0*/  IADD3 R5, P0, PT, R3, R12, RZ ;  /* 0x0000000c03057210 */ /* 0x000fc80007f1e0ff */
[----:B-12---:R-:W-:Y:S02]  /*13c0*/  IADD3.X R10, PT, PT, RZ, R33, RZ, P0, !PT ;  /* 0x00000021ff0a7210 */ /* 0x006fe400007fe4ff */
        /* <DEDUP_REMOVED lines=21> */
.L_x_3729:
[----:B------:R-:W-:Y:S05]  /*1520*/  BSYNC.RECONVERGENT B1 ;  /* 0x0000000000017941 */ /* 0x000fea0003800200 */
.L_x_3728:
[----:B------:R-:W-:Y:S05]  /*1530*/  @!P1 BRA `(.L_x_3724) ;  /* 0x0000000000849947 */ /* 0x000fea0003800000 */
[----:B------:R-:W-:Y:S02]  /*1540*/  ISETP.NE.AND P1, PT, R30, RZ, PT ;  /* 0x000000ff1e00720c */ /* 0x000fe40003f25270 */
[----:B------:R-:W-:Y:S02]  /*1550*/  LOP3.LUT P3, RZ, R28, 0x100, RZ, 0xc0, !PT ;  /* 0x000001001cff7812 */ /* 0x000fe4000786c0ff */
[----:B------:R-:W-:-:S09]  /*1560*/  MOV R23, UR13 ;  /* 0x0000000d00177c02 */ /* 0x000fd20008000f00 */
[----:B012---:R-:W0:Y:S01]  /*1570*/  @P1 LDC.64 R10, c[0x0][0x380] ;  /* 0x0000e000ff0a1b82 */ /* 0x007e220000000a00 */
[-C--:B------:R-:W-:Y:S02]  /*1580*/  @P1 IADD3 R5, P2, PT, R3, R12.reuse, RZ ;  /* 0x0000000c03051210 */ /* 0x080fe40007f5e0ff */
[----:B------:R-:W-:Y:S01]  /*1590*/  @P1 LEA R13, R23, R12, 0x1 ;  /* 0x0000000c170d1211 */ /* 0x000fe200078e08ff */
        /* <DEDUP_REMOVED lines=27> */
.L_x_3724:
[----:B0-----:R-:W-:Y:S05]  /*1750*/  BSYNC.RECONVERGENT B0 ;  /* 0x0000000000007941 */ /* 0x001fea0003800200 */
.L_x_3723:
        /* <DEDUP_REMOVED lines=22> */
.L_x_3734:
        /* <DEDUP_REMOVED lines=34> */
.L_x_3733:
[----:B0-----:R-:W-:Y:S05]  /*1ae0*/  BSYNC.RECONVERGENT B1 ;  /* 0x0000000000017941 */ /* 0x001fea0003800200 */
.L_x_3732:
        /* <DEDUP_REMOVED lines=28> */
.L_x_3736:
[----:B------:R-:W-:Y:S05]  /*1cb0*/  BSYNC.RECONVERGENT B1 ;  /* 0x0000000000017941 */ /* 0x000fea0003800200 */
.L_x_3735:
        /* <DEDUP_REMOVED lines=29> */
[----:B----4-:R-:W-:Y:S01]  /*1e90*/  @!P3 HADD2.F32 R2, -RZ, R2.H0_H0 ;  /* 0x20000002ff02b230 */ /* 0x010fe20000004100 */
[----:B------:R2:W-:Y:S04]  /*1ea0*/  @P1 STS [R11], R10 ;  /* 0x0000000a0b001388 */ /* 0x0005e80000000800 */
[----:B------:R2:W-:Y:S04]  /*1eb0*/  @P1 STS [R11+0x400], R0 ;  /* 0x000400000b001388 */ /* 0x0005e80000000800 */
[----:B------:R2:W-:Y:S02]  /*1ec0*/  @!P3 STS [R5], R2 ;  /* 0x000000020500b388 */ /* 0x0005e40000000800 */
.L_x_3731:
[----:B0-----:R-:W-:Y:S05]  /*1ed0*/  BSYNC.RECONVERGENT B0 ;  /* 0x0000000000007941 */ /* 0x001fea0003800200 */
.L_x_3730:
[----:B------:R-:W0:Y:S01]  /*1ee0*/  LDCU UR5, c[0x0][0x3cc] ;  /* 0x00007980ff0577ac */ /* 0x000e220008000800 */
[----:B--2---:R-:W-:Y:S01]  /*1ef0*/  SHF.L.U32 R5, R15, 0x7, RZ ;  /* 0x000000070f057819 */ /* 0x004fe200000006ff */
[----:B------:R-:W-:Y:S01]  /*1f00*/  BSSY.RECONVERGENT B1, `(.L_x_3737) ;  /* 0x0000543000017945 */ /* 0x000fe20003800200 */
[----:B------:R-:W2:Y:S01]  /*1f10*/  LDCU UR4, c[0x0][0x3c0] ;  /* 0x00007800ff0477ac */ /* 0x000ea20008000800 */
[----:B------:R-:W3:Y:S01]  /*1f20*/  LDCU UR14, c[0x0][0x3cc] ;  /* 0x00007980ff0e77ac */ /* 0x000ee20008000800 */
[----:B------:R-:W4:Y:S01]  /*1f30*/  LDCU UR15, c[0x0][0x3c4] ;  /* 0x00007880ff0f77ac */ /* 0x000f220008000800 */
[----:B------:R-:W1:Y:S01]  /*1f40*/  LDCU UR16, c[0x0][0x3c8] ;  /* 0x00007900ff1077ac */ /* 0x000e620008000800 */
[----:B0-----:R-:W-:Y:S01]  /*1f50*/  MOV R0, UR5 ;  /* 0x0000000500007c02 */ /* 0x001fe20008000f00 */
[----:B------:R-:W0:Y:S01]  /*1f60*/  LDCU.64 UR8, c[0x0][0x388] ;  /* 0x00007100ff0877ac */ /* 0x000e220008000a00 */
[----:B------:R-:W-:Y:S02]  /*1f70*/  BAR.SYNC.DEFER_BLOCKING 0x0 ;  /* 0x0000000000007b1d */ /* 0x000fe40000010000 */
[----:B------:R-:W-:Y:S01]  /*1f80*/  ISETP.GE.AND P0, PT, R5, R0, PT ;  /* 0x000000000500720c */ /* 0x000fe20003f06270 */
[----:B--2---:R-:W-:-:S02]  /*1f90*/  UIMAD UR4, UR10, UR4, URZ ;  /* 0x000000040a0472a4 */ /* 0x004fc4000f8e02ff */
[----:B------:R-:W-:-:S04]  /*1fa0*/  ULEA UR17, UR10, 0x4, 0x2 ;  /* 0x000000040a117891 */ /* 0x000fc8000f8e10ff */
[----:B-1----:R-:W-:-:S05]  /*1fb0*/  IMAD R19, R0, UR4, RZ ;  /* 0x0000000400137c24 */ /* 0x002fca000f8e02ff */
[----:B------:R-:W-:Y:S01]  /*1fc0*/  SHF.R.S32.HI R20, RZ, 0x1f, R19 ;  /* 0x0000001fff147819 */ /* 0x000fe20000011413 */
[----:B---34-:R-:W-:Y:S06]  /*1fd0*/  @P0 BRA `(.L_x_3738) ;  /* 0x0000005000d40947 */ /* 0x018fec0003800000 */
[----:B------:R-:W-:Y:S01]  /*1fe0*/  MOV R9, 0x3 ;  /* 0x0000000300097802 */ /* 0x000fe20000000f00 */
[----:B------:R-:W-:Y:S01]  /*1ff0*/  IMAD.U32 R11, RZ, RZ, UR10 ;  /* 0x0000000aff0b7e24 */ /* 0x000fe2000f8e00ff */
[----:B------:R-:W-:Y:S02]  /*2000*/  MOV R8, UR10 ;  /* 0x0000000a00087c02 */ /* 0x000fe40008000f00 */
[----:B------:R-:W-:Y:S02]  /*2010*/  LEA R10, R0, 0x2, 0x1 ;  /* 0x00000002000a7811 */ /* 0x000fe400078e08ff */
[----:B------:R-:W-:Y:S01]  /*2020*/  LOP3.LUT R11, R11, 0x7ffffffe, RZ, 0xc0, !PT ;  /* 0x7ffffffe0b0b7812 */ /* 0x000fe200078ec0ff */
[----:B------:R-:W-:Y:S02]  /*2030*/  IMAD R8, R8, R9, 0x3 ;  /* 0x0000000308087424 */ /* 0x000fe400078e0209 */
[----:B------:R-:W-:-:S07]  /*2040*/  IMAD R9, R9, R0, 0x3 ;  /* 0x0000000309097424 */ /* 0x000fce00078e0200 */
.L_x_3852:
[----:B------:R-:W1:Y:S01]  /*2050*/  LDCU UR4, c[0x0][0x3c8] ;  /* 0x00007900ff0477ac */ /* 0x000e620008000800 */
[----:B------:R-:W-:Y:S01]  /*2060*/  HFMA2 R32, -RZ, RZ, 0, 0 ;  /* 0x00000000ff207431 */ /* 0x000fe200000001ff */
[----:B------:R-:W-:Y:S02]  /*2070*/  CS2R R26, SRZ ;  /* 0x00000000001a7805 */ /* 0x000fe4000001ff00 */
[----:B----4-:R-:W-:Y:S02]  /*2080*/  CS2R R28, SRZ ;  /* 0x00000000001c7805 */ /* 0x010fe4000001ff00 */
[----:B------:R-:W-:Y:S02]  /*2090*/  CS2R R30, SRZ ;  /* 0x00000000001e7805 */ /* 0x000fe4000001ff00 */
[----:B------:R-:W-:Y:S02]  /*20a0*/  CS2R R34, SRZ ;  /* 0x0000000000227805 */ /* 0x000fe4000001ff00 */
[----:B------:R-:W-:-:S02]  /*20b0*/  CS2R R36, SRZ ;  /* 0x0000000000247805 */ /* 0x000fc4000001ff00 */
[----:B------:R-:W-:Y:S02]  /*20c0*/  MOV R39, RZ ;  /* 0x000000ff00277202 */ /* 0x000fe40000000f00 */
[----:B------:R-:W-:Y:S02]  /*20d0*/  CS2R R24, SRZ ;  /* 0x0000000000187805 */ /* 0x000fe4000001ff00 */
        /* <DEDUP_REMOVED lines=10> */
[C---:B------:R-:W-:Y:S01]  /*2180*/  IADD3 R49, PT, PT, R0.reuse, 0x20, RZ ;  /* 0x0000002000317810 */ /* 0x040fe20007ffe0ff */
[----:B------:R-:W-:Y:S01]  /*2190*/  IMAD.MOV.U32 R40, RZ, RZ, RZ ;  /* 0x000000ffff287224 */ /* 0x000fe200078e00ff */
[C---:B------:R-:W-:Y:S02]  /*21a0*/  IADD3 R50, PT, PT, R0.reuse, 0x40, RZ ;  /* 0x0000004000327810 */ /* 0x040fe40007ffe0ff */
[----:B------:R-:W-:Y:S02]  /*21b0*/  CS2R R38, SRZ ;  /* 0x0000000000267805 */ /* 0x000fe4000001ff00 */
[----:B------:R-:W-:Y:S02]  /*21c0*/  IADD3 R51, PT, PT, R0, 0x60, RZ ;  /* 0x0000006000337810 */ /* 0x000fe40007ffe0ff */
        /* <DEDUP_REMOVED lines=9> */
.L_x_3749:
        /* <DEDUP_REMOVED lines=15> */
[----:B------:R-:W-:-:S02]  /*2350*/  ISETP.GE.AND P5, PT, R4, UR15, PT ;  /* 0x0000000f04007c0c */ /* 0x000fc4000bfa6270 */
[----:B------:R-:W-:Y:S02]  /*2360*/  MOV R44, 0x400 ;  /* 0x00000400002c7802 */ /* 0x000fe40000000f00 */
[----:B------:R-:W-:Y:S02]  /*2370*/  IADD3 R43, PT, PT, R43, UR14, RZ ;  /* 0x0000000e2b2b7c10 */ /* 0x000fe4000fffe0ff */
[----:B0-----:R-:W-:Y:S02]  /*2380*/  P2R R32, PR, RZ, 0x20 ;  /* 0x00000020ff207803 */ /* 0x001fe40000000000 */
[----:B-1----:R-:W-:Y:S02]  /*2390*/  LEA R47, R45, R44, 0x18 ;  /* 0x0000002c2d2f7211 */ /* 0x002fe400078ec0ff */
[----:B------:R-:W-:Y:S02]  /*23a0*/  SHF.R.S32.HI R45, RZ, 0x1f, R43 ;  /* 0x0000001fff2d7819 */ /* 0x000fe4000001142b */
[----:B------:R-:W-:Y:S01]  /*23b0*/  LEA R44, R40, R47, 0x2 ;  /* 0x0000002f282c7211 */ /* 0x000fe200078e10ff */
[----:B--2---:R-:W-:Y:S01]  /*23c0*/  @!P4 HADD2.F32 R2, -RZ, R46.H0_H0 ;  /* 0x2000002eff02c230 */ /* 0x004fe20000004100 */
[----:B------:R-:W-:Y:S01]  /*23d0*/  IADD3 R43, P3, P4, R0, R43, R19 ;  /* 0x0000002b002b7210 */ /* 0x000fe20007c7e013 */
[----:B---3--:R-:W-:-:S03]  /*23e0*/  @!P2 HADD2.F32 R21, -RZ, R42.H0_H0 ;  /* 0x2000002aff15a230 */ /* 0x008fc60000004100 */
        /* <DEDUP_REMOVED lines=12> */
.L_x_3741:
[----:B------:R-:W-:Y:S01]  /*24b0*/  ISETP.GE.AND P3, PT, R16, UR15, PT ;  /* 0x0000000f10007c0c */ /* 0x000fe2000bf66270 */
[----:B------:R-:W-:Y:S01]  /*24c0*/  HFMA2 R3, -RZ, RZ, 0, 7.152557373046875e-07 ;  /* 0x0000000cff037431 */ /* 0x000fe200000001ff */
[C---:B------:R-:W-:Y:S02]  /*24d0*/  LEA R32, P4, R43.reuse, UR8, 0x1 ;  /* 0x000000082b207c11 */ /* 0x040fe4000f8808ff */
[----:B------:R-:W-:Y:S02]  /*24e0*/  MOV R46, UR16 ;  /* 0x00000010002e7c02 */ /* 0x000fe40008000f00 */
        /* <DEDUP_REMOVED lines=10> */
.L_x_3742:
        /* <DEDUP_REMOVED lines=14> */
.L_x_3743:
        /* <DEDUP_REMOVED lines=10> */
.L_x_3744:
[----:B------:R-:W-:Y:S01]  /*2710*/  ISETP.GE.AND P6, PT, R0, UR14, PT ;  /* 0x0000000e00007c0c */ /* 0x000fe2000bfc6270 */
[----:B------:R-:W2:-:S12]  /*2720*/  @!P2 LDG.E.U16.CONSTANT R41, desc[UR6][R32.64+0xc0] ;  /* 0x0000c0062029a981 */ /* 0x000e98000c1e9500 */
[----:B------:R-:W3:Y:S02]  /*2730*/  @!P6 LDG.E.U16.CONSTANT R3, desc[UR6][R32.64] ;  /* 0x000000062003e981 */ /* 0x000ee4000c1e9500 */
[----:B---3--:R-:W-:Y:S02]  /*2740*/  @!P6 HADD2.F32 R2, -RZ, R3.H0_H0 ;  /* 0x20000003ff02e230 */ /* 0x008fe40000004100 */
[----:B------:R-:W3:Y:S01]  /*2750*/  @!P0 LDG.E.U16.CONSTANT R3, desc[UR6][R32.64+0x40] ;  /* 0x0000400620038981 */ /* 0x000ee2000c1e9500 */
[----:B------:R-:W-:Y:S01]  /*2760*/  ISETP.GE.AND P6, PT, R4, UR15, PT ;  /* 0x0000000f04007c0c */ /* 0x000fe2000bfc6270 */
[----:B---3--:R-:W-:Y:S02]  /*2770*/  @!P0 HADD2.F32 R12, -RZ, R3.H0_H0 ;  /* 0x20000003ff0c8230 */ /* 0x008fe40000004100 */
[----:B------:R-:W3:Y:S01]  /*2780*/  @!P1 LDG.E.U16.CONSTANT R3, desc[UR6][R32.64+0x80] ;  /* 0x0000800620039981 */ /* 0x000ee2000c1e9500 */
[----:B--2---:R-:W-:Y:S02]  /*2790*/  @!P2 HADD2.F32 R21, -RZ, R41.H0_H0 ;  /* 0x20000029ff15a230 */ /* 0x004fe40000004100 */
[----:B---3--:R-:W-:-:S07]  /*27a0*/  @!P1 HADD2.F32 R13, -RZ, R3.H0_H0 ;  /* 0x20000003ff0d9230 */ /* 0x008fce0000004100 */
        /* <DEDUP_REMOVED lines=9> */
.L_x_3745:
        /* <DEDUP_REMOVED lines=9> */
.L_x_3746:
        /* <DEDUP_REMOVED lines=9> */
.L_x_3747:
        /* <DEDUP_REMOVED lines=9> */
.L_x_3748:
[----:B------:R-:W-:-:S04]  /*29f0*/  IADD3 R40, PT, PT, R40, 0x2, RZ ;  /* 0x0000000228287810 */ /* 0x000fc80007ffe0ff */
[----:B------:R-:W-:-:S13]  /*2a00*/  ISETP.NE.AND P0, PT, R40, R11, PT ;  /* 0x0000000b2800720c */ /* 0x000fda0003f05270 */
[----:B------:R-:W-:Y:S05]  /*2a10*/  @P0 BRA `(.L_x_3749) ;  /* 0xfffffff800100947 */ /* 0x000fea000383ffff */
[----:B------:R-:W-:-:S07]  /*2a20*/  MOV R3, R11 ;  /* 0x0000000b00037202 */ /* 0x000fce0000000f00 */
.L_x_3740:
[----:B------:R-:W-:Y:S01]  /*2a30*/  LOP3.LUT P0, RZ, R46, 0x1, RZ, 0xc0, !PT ;  /* 0x000000012eff7812 */ /* 0x000fe2000780c0ff */
[----:B------:R-:W-:-:S12]  /*2a40*/  IMAD.MOV.U32 R32, RZ, RZ, R38 ;  /* 0x000000ffff207224 */ /* 0x000fd800078e0026 */
[----:B------:R-:W-:Y:S05]  /*2a50*/  @!P0 BRA `(.L_x_3739) ;  /* 0x0000000400508947 */ /* 0x000fea0003800000 */
[----:B------:R-:W1:Y:S01]  /*2a60*/  LDCU UR18, c[0x0][0x3cc] ;  /* 0x00007980ff1277ac */ /* 0x000e620008000800 */
[C---:B------:R-:W-:Y:S02]  /*2a70*/  IADD3 R44, PT, PT, R0.reuse, 0x20, RZ ;  /* 0x00000020002c7810 */ /* 0x040fe40007ffe0ff */
[C---:B------:R-:W-:Y:S01]  /*2a80*/  IADD3 R45, PT, PT, R0.reuse, 0x40, RZ ;  /* 0x00000040002d7810 */ /* 0x040fe20007ffe0ff */
[----:B------:R-:W2:Y:S01]  /*2a90*/  LDCU.64 UR4, c[0x0][0x388] ;  /* 0x00007100ff0477ac */ /* 0x000ea20008000a00 */
[----:B-1----:R-:W-:Y:S01]  /*2aa0*/  IMAD R33, R3, UR18, RZ ;  /* 0x0000001203217c24 */ /* 0x002fe2000f8e02ff */
[----:B------:R-:W-:Y:S02]  /*2ab0*/  ISETP.GE.AND P2, PT, R0, UR18, PT ;  /* 0x0000001200007c0c */ /* 0x000fe4000bf46270 */
[----:B------:R-:W-:Y:S02]  /*2ac0*/  ISETP.GE.AND P5, PT, R44, UR18, PT ;  /* 0x000000122c007c0c */ /* 0x000fe4000bfa6270 */
[----:B------:R-:W-:-:S02]  /*2ad0*/  SHF.R.S32.HI R41, RZ, 0x1f, R33 ;  /* 0x0000001fff297819 */ /* 0x000fc40000011421 */
[----:B------:R-:W-:Y:S02]  /*2ae0*/  IADD3 R33, P0, P1, R0, R33, R19 ;  /* 0x0000002100217210 */ /* 0x000fe4000791e013 */
[----:B------:R-:W-:Y:S02]  /*2af0*/  ISETP.GE.AND P4, PT, R45, UR18, PT ;  /* 0x000000122d007c0c */ /* 0x000fe4000bf86270 */
[----:B------:R-:W-:Y:S02]  /*2b00*/  IADD3.X R38, PT, PT, RZ, R41, R20, P0, P1 ;  /* 0x00000029ff267210 */ /* 0x000fe400007e2414 */
[C---:B--2---:R-:W-:Y:S01]  /*2b10*/  LEA R40, P0, R33.reuse, UR4, 0x1 ;  /* 0x0000000421287c11 */ /* 0x044fe2000f8008ff */
[----:B------:R-:W1:Y:S03]  /*2b20*/  LDCU UR4, c[0x0][0x3c4] ;  /* 0x00007880ff0477ac */ /* 0x000e660008000800 */
[----:B------:R-:W-:-:S02]  /*2b30*/  LEA.HI.X R41, R33, UR5, R38, 0x1, P0 ;  /* 0x0000000521297c11 */ /* 0x000fc400080f0c26 */
        /* <DEDUP_REMOVED lines=9> */
[----:B--2---:R-:W-:Y:S01]  /*2bd0*/  @!P2 HADD2.F32 R2, -RZ, R43.H0_H0 ;  /* 0x2000002bff02a230 */ /* 0x004fe20000004100 */
[----:B------:R-:W-:Y:S01]  /*2be0*/  ISETP.GE.AND P2, PT, R17, UR4, PT ;  /* 0x0000000411007c0c */ /* 0x000fe2000bf46270 */
[----:B---3--:R-:W-:Y:S02]  /*2bf0*/  @!P5 HADD2.F32 R12, -RZ, R33.H0_H0 ;  /* 0x20000021ff0cd230 */ /* 0x008fe40000004100 */
[----:B----4-:R-:W-:Y:S02]  /*2c00*/  @!P4 HADD2.F32 R13, -RZ, R38.H0_H0 ;  /* 0x20000026ff0dc230 */ /* 0x010fe40000004100 */
[----:B-----5:R-:W-:Y:S02]  /*2c10*/  @!P0 HADD2.F32 R21, -RZ, R42.H0_H0 ;  /* 0x2000002aff158230 */ /* 0x020fe40000004100 */
        /* <DEDUP_REMOVED lines=13> */
.L_x_3750:
[----:B------:R-:W-:Y:S05]  /*2cf0*/  @P1 BRA `(.L_x_3751) ;  /* 0x0000000000341947 */ /* 0x000fea0003800000 */
[----:B------:R-:W1:Y:S01]  /*2d00*/  S2R R41, SR_CgaCtaId ;  /* 0x0000000000297919 */ /* 0x000e620000008800 */
[----:B------:R-:W-:Y:S02]  /*2d10*/  MOV R38, 0x400 ;  /* 0x0000040000267802 */ /* 0x000fe40000000f00 */
[----:B------:R-:W-:Y:S02]  /*2d20*/  IADD3 R33, PT, PT, R3, R46, RZ ;  /* 0x0000002e03217210 */ /* 0x000fe40007ffe0ff */
[----:B------:R-:W-:Y:S02]  /*2d30*/  ISETP.GE.AND P5, PT, R0, UR18, PT ;  /* 0x0000001200007c0c */ /* 0x000fe4000bfa6270 */
[----:B------:R-:W-:Y:S02]  /*2d40*/  ISETP.GE.AND P4, PT, R44, UR18, PT ;  /* 0x000000122c007c0c */ /* 0x000fe4000bf86270 */
[----:B------:R-:W-:Y:S02]  /*2d50*/  ISETP.GE.AND P1, PT, R45, UR18, PT ;  /* 0x000000122d007c0c */ /* 0x000fe4000bf26270 */
[----:B-1----:R-:W-:-:S05]  /*2d60*/  LEA R38, R41, R38, 0x18 ;  /* 0x0000002629267211 */ /* 0x002fca00078ec0ff */
[----:B------:R-:W-:-:S06]  /*2d70*/  IMAD R33, R33, 0x4, R38 ;  /* 0x0000000421217824 */ /* 0x000fcc00078e0226 */
[----:B------:R-:W1:Y:S02]  /*2d80*/  LDS R33, [R33+0x4] ;  /* 0x0000040021217984 */ /* 0x000e640000000800 */
[-C--:B-1----:R-:W-:Y:S01]  /*2d90*/  @!P5 FFMA R35, R2, R33.reuse, R35 ;  /* 0x000000210223d223 */ /* 0x082fe20000000023 */
[-C--:B------:R-:W-:Y:S01]  /*2da0*/  @!P4 FFMA R31, R12, R33.reuse, R31 ;  /* 0x000000210c1fc223 */ /* 0x080fe2000000001f */
[-C--:B------:R-:W-:Y:S01]  /*2db0*/  @!P1 FFMA R30, R13, R33.reuse, R30 ;  /* 0x000000210d1e9223 */ /* 0x080fe2000000001e */
[----:B------:R-:W-:-:S07]  /*2dc0*/  @!P0 FFMA R28, R21, R33, R28 ;  /* 0x00000021151c8223 */ /* 0x000fce000000001c */
.L_x_3751:
[----:B------:R-:W-:Y:S05]  /*2dd0*/  @P2 BRA `(.L_x_3752) ;  /* 0x0000000000382947 */ /* 0x000fea0003800000 */
[----:B------:R-:W1:Y:S01]  /*2de0*/  S2R R38, SR_CgaCtaId ;  /* 0x0000000000267919 */ /* 0x000e620000008800 */
[----:B------:R-:W-:Y:S02]  /*2df0*/  MOV R33, 0x400 ;  /* 0x0000040000217802 */ /* 0x000fe40000000f00 */
[----:B------:R-:W-:Y:S02]  /*2e00*/  MOV R40, UR13 ;  /* 0x0000000d00287c02 */ /* 0x000fe40008000f00 */
[----:B------:R-:W-:Y:S02]  /*2e10*/  ISETP.GE.AND P4, PT, R0, UR18, PT ;  /* 0x0000001200007c0c */ /* 0x000fe4000bf86270 */
[----:B------:R-:W-:Y:S02]  /*2e20*/  ISETP.GE.AND P2, PT, R44, UR18, PT ;  /* 0x000000122c007c0c */ /* 0x000fe4000bf46270 */
[----:B------:R-:W-:Y:S02]  /*2e30*/  ISETP.GE.AND P1, PT, R45, UR18, PT ;  /* 0x000000122d007c0c */ /* 0x000fe4000bf26270 */
[----:B-1----:R-:W-:-:S02]  /*2e40*/  LEA R38, R38, R33, 0x18 ;  /* 0x0000002126267211 */ /* 0x002fc400078ec0ff */
[----:B------:R-:W-:-:S04]  /*2e50*/  LEA R33, R40, R3, 0x1 ;  /* 0x0000000328217211 */ /* 0x000fc800078e08ff */
[----:B------:R-:W-:-:S06]  /*2e60*/  LEA R33, R33, R38, 0x2 ;  /* 0x0000002621217211 */ /* 0x000fcc00078e10ff */
[----:B------:R-:W1:Y:S02]  /*2e70*/  LDS R33, [R33] ;  /* 0x0000000021217984 */ /* 0x000e640000000800 */
[-C--:B-1----:R-:W-:Y:S01]  /*2e80*/  @!P4 FFMA R29, R2, R33.reuse, R29 ;  /* 0x00000021021dc223 */ /* 0x082fe2000000001d */
[-C--:B------:R-:W-:Y:S01]  /*2e90*/  @!P2 FFMA R27, R12, R33.reuse, R27 ;  /* 0x000000210c1ba223 */ /* 0x080fe2000000001b */
[-C--:B------:R-:W-:Y:S01]  /*2ea0*/  @!P1 FFMA R26, R13, R33.reuse, R26 ;  /* 0x000000210d1a9223 */ /* 0x080fe2000000001a */
[----:B------:R-:W-:-:S07]  /*2eb0*/  @!P0 FFMA R32, R21, R33, R32 ;  /* 0x0000002115208223 */ /* 0x000fce0000000020 */
.L_x_3752:
        /* <DEDUP_REMOVED lines=9> */
[----:B------:R-:W1:Y:S02]  /*2f50*/  LDS R3, [R3] ;  /* 0x0000000003037984 */ /* 0x000e640000000800 */
[-C--:B-1----:R-:W-:Y:S01]  /*2f60*/  @!P3 FFMA R25, R2, R3.reuse, R25 ;  /* 0x000000030219b223 */ /* 0x082fe20000000019 */
[-C--:B------:R-:W-:Y:S01]  /*2f70*/  @!P2 FFMA R23, R12, R3.reuse, R23 ;  /* 0x000000030c17a223 */ /* 0x080fe20000000017 */
[-C--:B------:R-:W-:Y:S01]  /*2f80*/  @!P1 FFMA R24, R13, R3.reuse, R24 ;  /* 0x000000030d189223 */ /* 0x080fe20000000018 */
[----:B------:R-:W-:-:S07]  /*2f90*/  @!P0 FFMA R22, R21, R3, R22 ;  /* 0x0000000315168223 */ /* 0x000fce0000000016 */
.L_x_3739:
        /* <DEDUP_REMOVED lines=37> */
[----:B0-----:R-:W-:Y:S05]  /*31f0*/  CALL.REL.NOINC `($__internal_28_$__cuda_sm3x_div_rn_noftz_f32_slowpath) ;  /* 0x0000007000687944 */ /* 0x001fea0003c00000 */
[----:B------:R-:W-:-:S07]  /*3200*/  IMAD.MOV.U32 R41, RZ, RZ, R39 ;  /* 0x000000ffff297224 */ /* 0x000fce00078e0027 */
.L_x_3760:
[----:B0-----:R-:W-:Y:S05]  /*3210*/  BSYNC.RECONVERGENT B5 ;  /* 0x0000000000057941 */ /* 0x001fea0003800200 */
.L_x_3759:
[----:B------:R1:W-:Y:S02]  /*3220*/  STS [R38+0x10], R41 ;  /* 0x0000102926007388 */ /* 0x0003e40000000800 */
.L_x_3758:
[----:B0-----:R-:W-:Y:S05]  /*3230*/  BSYNC.RECONVERGENT B4 ;  /* 0x0000000000047941 */ /* 0x001fea0003800200 */
.L_x_3757:
        /* <DEDUP_REMOVED lines=23> */
[----:B-1----:R-:W-:Y:S05]  /*33b0*/  CALL.REL.NOINC `($__internal_28_$__cuda_sm3x_div_rn_noftz_f32_slowpath) ;  /* 0x0000006c00f87944 */ /* 0x002fea0003c00000 */
.L_x_3764:
[----:B------:R-:W-:Y:S05]  /*33c0*/  BSYNC.RECONVERGENT B5 ;  /* 0x0000000000057941 */ /* 0x000fea0003800200 */
.L_x_3763:
[----:B------:R0:W-:Y:S02]  /*33d0*/  STS [R38+0x90], R39 ;  /* 0x0000902726007388 */ /* 0x0001e40000000800 */
.L_x_3762:
[----:B------:R-:W-:Y:S05]  /*33e0*/  BSYNC.RECONVERGENT B4 ;  /* 0x0000000000047941 */ /* 0x000fea0003800200 */
.L_x_3761:
        /* <DEDUP_REMOVED lines=21> */
[----:B------:R-:W-:-:S07]  /*3540*/  MOV R44, 0x3560 ;  /* 0x00003560002c7802 */ /* 0x000fce0000000f00 */
[----:B01----:R-:W-:Y:S05]  /*3550*/  CALL.REL.NOINC `($__internal_28_$__cuda_sm3x_div_rn_noftz_f32_slowpath) ;  /* 0x0000006c00907944 */ /* 0x003fea0003c00000 */
[----:B------:R-:W-:-:S07]  /*3560*/  MOV R37, R39 ;  /* 0x0000002700257202 */ /* 0x000fce0000000f00 */
.L_x_3768:
[----:B------:R-:W-:Y:S05]  /*3570*/  BSYNC.RECONVERGENT B5 ;  /* 0x0000000000057941 */ /* 0x000fea0003800200 */
.L_x_3767:
[----:B------:R2:W-:Y:S02]  /*3580*/  STS [R38+0x110], R37 ;  /* 0x0001102526007388 */ /* 0x0005e40000000800 */
.L_x_3766:
[----:B------:R-:W-:Y:S05]  /*3590*/  BSYNC.RECONVERGENT B4 ;  /* 0x0000000000047941 */ /* 0x000fea0003800200 */
.L_x_3765:
        /* <DEDUP_REMOVED lines=22> */
[----:B01----:R-:W-:Y:S05]  /*3700*/  CALL.REL.NOINC `($__internal_28_$__cuda_sm3x_div_rn_noftz_f32_slowpath) ;  /* 0x0000006c00247944 */ /* 0x003fea0003c00000 */
[----:B------:R-:W-:-:S07]  /*3710*/  MOV R37, R39 ;  /* 0x0000002700257202 */ /* 0x000fce0000000f00 */
.L_x_3771:
[----:B------:R-:W-:Y:S05]  /*3720*/  BSYNC.RECONVERGENT B5 ;  /* 0x0000000000057941 */ /* 0x000fea0003800200 */
.L_x_3770:
[----:B------:R3:W-:Y:S02]  /*3730*/  STS [R38+0x190], R37 ;  /* 0x0001902526007388 */ /* 0x0007e40000000800 */
.L_x_3769:
[----:B------:R-:W-:Y:S05]  /*3740*/  BSYNC.RECONVERGENT B4 ;  /* 0x0000000000047941 */ /* 0x000fea0003800200 */
.L_x_3756:
        /* <DEDUP_REMOVED lines=30> */
[----:B------:R-:W-:Y:S05]  /*3930*/  CALL.REL.NOINC `($__internal_28_$__cuda_sm3x_div_rn_noftz_f32_slowpath) ;  /* 0x0000006800987944 */ /* 0x000fea0003c00000 */
[----:B------:R-:W-:-:S07]  /*3940*/  MOV R37, R39 ;  /* 0x0000002700257202 */ /* 0x000fce0000000f00 */
.L_x_3776:
[----:B------:R-:W-:Y:S05]  /*3950*/  BSYNC.RECONVERGENT B5 ;  /* 0x0000000000057941 */ /* 0x000fea0003800200 */
.L_x_3775:
[----:B------:R4:W-:Y:S02]  /*3960*/  STS [R34+0x4], R37 ;  /* 0x0000042522007388 */ /* 0x0009e40000000800 */
.L_x_3774:
[----:B0-----:R-:W-:Y:S05]  /*3970*/  BSYNC.RECONVERGENT B4 ;  /* 0x0000000000047941 */ /* 0x001fea0003800200 */
.L_x_3773:
        /* <DEDUP_REMOVED lines=23> */
[----:B----4-:R-:W-:Y:S05]  /*3af0*/  CALL.REL.NOINC `($__internal_28_$__cuda_sm3x_div_rn_noftz_f32_slowpath) ;  /* 0x0000006800287944 */ /* 0x010fea0003c00000 */
[----:B------:R-:W-:-:S07]  /*3b00*/  MOV R35, R39 ;  /* 0x0000002700237202 */ /* 0x000fce0000000f00 */
.L_x_3780:
[----:B------:R-:W-:Y:S05]  /*3b10*/  BSYNC.RECONVERGENT B5 ;  /* 0x0000000000057941 */ /* 0x000fea0003800200 */
.L_x_3779:
[----:B------:R0:W-:Y:S02]  /*3b20*/  STS [R34+0x84], R35 ;  /* 0x0000842322007388 */ /* 0x0001e40000000800 */
.L_x_3778:
[----:B------:R-:W-:Y:S05]  /*3b30*/  BSYNC.RECONVERGENT B4 ;  /* 0x0000000000047941 */ /* 0x000fea0003800200 */
.L_x_3777:
        /* <DEDUP_REMOVED lines=22> */
[----:B-1234-:R-:W-:Y:S05]  /*3ca0*/  CALL.REL.NOINC `($__internal_28_$__cuda_sm3x_div_rn_noftz_f32_slowpath) ;  /* 0x0000006400bc7944 */ /* 0x01efea0003c00000 */
[----:B------:R-:W-:-:S07]  /*3cb0*/  MOV R31, R39 ;  /* 0x00000027001f7202 */ /* 0x000fce0000000f00 */
.L_x_3784:
[----:B------:R-:W-:Y:S05]  /*3cc0*/  BSYNC.RECONVERGENT B5 ;  /* 0x0000000000057941 */ /* 0x000fea0003800200 */
.L_x_3783:
[----:B------:R0:W-:Y:S02]  /*3cd0*/  STS [R34+0x104], R31 ;  /* 0x0001041f22007388 */ /* 0x0001e40000000800 */
.L_x_3782:
[----:B------:R-:W-:Y:S05]  /*3ce0*/  BSYNC.RECONVERGENT B4 ;  /* 0x0000000000047941 */ /* 0x000fea0003800200 */
.L_x_3781:
        /* <DEDUP_REMOVED lines=22> */
[----:B-1234-:R-:W-:Y:S05]  /*3e50*/  CALL.REL.NOINC `($__internal_28_$__cuda_sm3x_div_rn_noftz_f32_slowpath) ;  /* 0x0000006400507944 */ /* 0x01efea0003c00000 */
[----:B------:R-:W-:-:S07]  /*3e60*/  MOV R31, R39 ;  /* 0x00000027001f7202 */ /* 0x000fce0000000f00 */
.L_x_3787:
[----:B------:R-:W-:Y:S05]  /*3e70*/  BSYNC.RECONVERGENT B5 ;  /* 0x0000000000057941 */ /* 0x000fea0003800200 */
.L_x_3786:
[----:B------:R0:W-:Y:S02]  /*3e80*/  STS [R34+0x184], R31 ;  /* 0x0001841f22007388 */ /* 0x0001e40000000800 */
.L_x_3785:
[----:B------:R-:W-:Y:S05]  /*3e90*/  BSYNC.RECONVERGENT B4 ;  /* 0x0000000000047941 */ /* 0x000fea0003800200 */
.L_x_3772:
        /* <DEDUP_REMOVED lines=30> */
[----:B-123--:R-:W-:Y:S05]  /*4080*/  CALL.REL.NOINC `($__internal_28_$__cuda_sm3x_div_rn_noftz_f32_slowpath) ;  /* 0x0000006000c47944 */ /* 0x00efea0003c00000 */
[----:B------:R-:W-:-:S07]  /*4090*/  IMAD.MOV.U32 R31, RZ, RZ, R39 ;  /* 0x000000ffff1f7224 */ /* 0x000fce00078e0027 */
.L_x_3792:
[----:B------:R-:W-:Y:S05]  /*40a0*/  BSYNC.RECONVERGENT B5 ;  /* 0x0000000000057941 */ /* 0x000fea0003800200 */
.L_x_3791:
[----:B------:R0:W-:Y:S02]  /*40b0*/  STS [R28+0x10], R31 ;  /* 0x0000101f1c007388 */ /* 0x0001e40000000800 */
.L_x_3790:
[----:B------:R-:W-:Y:S05]  /*40c0*/  BSYNC.RECONVERGENT B4 ;  /* 0x0000000000047941 */ /* 0x000fea0003800200 */
.L_x_3789:
        /* <DEDUP_REMOVED lines=23> */
[----:B0123--:R-:W-:Y:S05]  /*4240*/  CALL.REL.NOINC `($__internal_28_$__cuda_sm3x_div_rn_noftz_f32_slowpath) ;  /* 0x0000006000547944 */ /* 0x00ffea0003c00000 */
[----:B------:R-:W-:-:S07]  /*4250*/  MOV R29, R39 ;  /* 0x00000027001d7202 */ /* 0x000fce0000000f00 */
.L_x_3796:
[----:B------:R-:W-:Y:S05]  /*4260*/  BSYNC.RECONVERGENT B5 ;  /* 0x0000000000057941 */ /* 0x000fea0003800200 */
.L_x_3795:
[----:B------:R4:W-:Y:S02]  /*4270*/  STS [R28+0x90], R29 ;  /* 0x0000901d1c007388 */ /* 0x0009e40000000800 */
.L_x_3794:
[----:B------:R-:W-:Y:S05]  /*4280*/  BSYNC.RECONVERGENT B4 ;  /* 0x0000000000047941 */ /* 0x000fea0003800200 */
.L_x_3793:
        /* <DEDUP_REMOVED lines=24> */
.L_x_3800:
[----:B------:R-:W-:Y:S05]  /*4410*/  BSYNC.RECONVERGENT B5 ;  /* 0x0000000000057941 */ /* 0x000fea0003800200 */
.L_x_3799:
[----:B------:R0:W-:Y:S02]  /*4420*/  STS [R28+0x110], R27 ;  /* 0x0001101b1c007388 */ /* 0x0001e40000000800 */
.L_x_3798:
[----:B------:R-:W-:Y:S05]  /*4430*/  BSYNC.RECONVERGENT B4 ;  /* 0x0000000000047941 */ /* 0x000fea0003800200 */
.L_x_3797:
        /* <DEDUP_REMOVED lines=23> */
[----:B------:R-:W-:-:S07]  /*45b0*/  IMAD.MOV.U32 R27, RZ, RZ, R39 ;  /* 0x000000ffff1b7224 */ /* 0x000fce00078e0027 */
.L_x_3803:
[----:B------:R-:W-:Y:S05]  /*45c0*/  BSYNC.RECONVERGENT B5 ;  /* 0x0000000000057941 */ /* 0x000fea0003800200 */
.L_x_3802:
[----:B------:R0:W-:Y:S02]  /*45d0*/  STS [R28+0x190], R27 ;  /* 0x0001901b1c007388 */ /* 0x0001e40000000800 */
.L_x_3801:
[----:B------:R-:W-:Y:S05]  /*45e0*/  BSYNC.RECONVERGENT B4 ;  /* 0x0000000000047941 */ /* 0x000fea0003800200 */
.L_x_3788:
        /* <DEDUP_REMOVED lines=27> */
[----:B------:R-:W-:Y:S02]  /*47a0*/  MOV R0, R25 ;  /* 0x0000001900007202 */ /* 0x000fe40000000f00 */
[----:B------:R-:W-:Y:S02]  /*47b0*/  MOV R3, R30 ;  /* 0x0000001e00037202 */ /* 0x000fe40000000f00 */
[----:B------:R-:W-:-:S07]  /*47c0*/  MOV R44, 0x47e0 ;  /* 0x000047e0002c7802 */ /* 0x000fce0000000f00 */
[----:B-123--:R-:W-:Y:S05]  /*47d0*/  CALL.REL.NOINC `($__internal_28_$__cuda_sm3x_div_rn_noftz_f32_slowpath) ;  /* 0x0000005800f07944 */ /* 0x00efea0003c00000 */
[----:B------:R-:W-:-:S07]  /*47e0*/  MOV R27, R39 ;  /* 0x00000027001b7202 */ /* 0x000fce0000000f00 */
.L_x_3808:
[----:B------:R-:W-:Y:S05]  /*47f0*/  BSYNC.RECONVERGENT B5 ;  /* 0x0000000000057941 */ /* 0x000fea0003800200 */
.L_x_3807:
[----:B------:R0:W-:Y:S02]  /*4800*/  STS [R26+0x10], R27 ;  /* 0x0000101b1a007388 */ /* 0x0001e40000000800 */
.L_x_3806:
[----:B------:R-:W-:Y:S05]  /*4810*/  BSYNC.RECONVERGENT B4 ;  /* 0x0000000000047941 */ /* 0x000fea0003800200 */
.L_x_3805:
        /* <DEDUP_REMOVED lines=20> */
[----:B------:R-:W-:Y:S01]  /*4960*/  IMAD.MOV.U32 R0, RZ, RZ, R23 ;  /* 0x000000ffff007224 */ /* 0x000fe200078e0017 */
[----:B------:R-:W-:Y:S02]  /*4970*/  MOV R3, R30 ;  /* 0x0000001e00037202 */ /* 0x000fe40000000f00 */
[----:B------:R-:W-:-:S07]  /*4980*/  MOV R44, 0x49a0 ;  /* 0x000049a0002c7802 */ /* 0x000fce0000000f00 */
[----:B-123--:R-:W-:Y:S05]  /*4990*/  CALL.REL.NOINC `($__internal_28_$__cuda_sm3x_div_rn_noftz_f32_slowpath) ;  /* 0x0000005800807944 */ /* 0x00efea0003c00000 */
[----:B------:R-:W-:-:S07]  /*49a0*/  MOV R25, R39 ;  /* 0x0000002700197202 */ /* 0x000fce0000000f00 */
.L_x_3812:
[----:B------:R-:W-:Y:S05]  /*49b0*/  BSYNC.RECONVERGENT B5 ;  /* 0x0000000000057941 */ /* 0x000fea0003800200 */
.L_x_3811:
[----:B------:R0:W-:Y:S02]  /*49c0*/  STS [R26+0x90], R25 ;  /* 0x000090191a007388 */ /* 0x0001e40000000800 */
.L_x_3810:
[----:B------:R-:W-:Y:S05]  /*49d0*/  BSYNC.RECONVERGENT B4 ;  /* 0x0000000000047941 */ /* 0x000fea0003800200 */
.L_x_3809:
        /* <DEDUP_REMOVED lines=22> */
[----:B-123--:R-:W-:Y:S05]  /*4b40*/  CALL.REL.NOINC `($__internal_28_$__cuda_sm3x_div_rn_noftz_f32_slowpath) ;  /* 0x0000005800147944 */ /* 0x00efea0003c00000 */
[----:B------:R-:W-:-:S07]  /*4b50*/  IMAD.MOV.U32 R23, RZ, RZ, R39 ;  /* 0x000000ffff177224 */ /* 0x000fce00078e0027 */
.L_x_3816:
[----:B------:R-:W-:Y:S05]  /*4b60*/  BSYNC.RECONVERGENT B5 ;  /* 0x0000000000057941 */ /* 0x000fea0003800200 */
.L_x_3815:
[----:B------:R0:W-:Y:S02]  /*4b70*/  STS [R26+0x110], R23 ;  /* 0x000110171a007388 */ /* 0x0001e40000000800 */
.L_x_3814:
[----:B------:R-:W-:Y:S05]  /*4b80*/  BSYNC.RECONVERGENT B4 ;  /* 0x0000000000047941 */ /* 0x000fea0003800200 */
.L_x_3813:
        /* <DEDUP_REMOVED lines=23> */
.L_x_3818:
[----:B------:R-:W-:Y:S05]  /*4d00*/  BSYNC.RECONVERGENT B4 ;  /* 0x0000000000047941 */ /* 0x000fea0003800200 */
.L_x_3817:
[----:B------:R0:W-:Y:S01]  /*4d10*/  STS [R26+0x190], R23 ;  /* 0x000190171a007388 */ /* 0x0001e20000000800 */
[----:B------:R-:W-:Y:S05]  /*4d20*/  BRA `(.L_x_3804) ;  /* 0x0000002400687947 */ /* 0x000fea0003800000 */
.L_x_3755:
        /* <DEDUP_REMOVED lines=27> */
.L_x_3819:
        /* <DEDUP_REMOVED lines=22> */
.L_x_3820:
[----:B------:R-:W-:Y:S05]  /*5040*/  @P1 BRA `(.L_x_3821) ;  /* 0x0000000000541947 */ /* 0x000fea0003800000 */
[----:B------:R-:W3:Y:S01]  /*5050*/  LDCU UR4, c[0x0][0x3cc] ;  /* 0x00007980ff0477ac */ /* 0x000ee20008000800 */
[----:B------:R-:W4:Y:S01]  /*5060*/  S2UR UR5, SR_CgaCtaId ;  /* 0x00000000000579c3 */ /* 0x000f220000008800 */
[C---:B-12---:R-:W-:Y:S02]  /*5070*/  IADD3 R0, PT, PT, R33.reuse, 0x20, RZ ;  /* 0x0000002021007810 */ /* 0x046fe40007ffe0ff */
[C---:B------:R-:W-:Y:S02]  /*5080*/  IADD3 R3, PT, PT, R33.reuse, 0x40, RZ ;  /* 0x0000004021037810 */ /* 0x040fe40007ffe0ff */
[C---:B------:R-:W-:Y:S02]  /*5090*/  IADD3 R28, PT, PT, R33.reuse, 0x60, RZ ;  /* 0x00000060211c7810 */ /* 0x040fe40007ffe0ff */
[----:B---3--:R-:W-:Y:S02]  /*50a0*/  ISETP.GE.AND P0, PT, R33, UR4, PT ;  /* 0x0000000421007c0c */ /* 0x008fe4000bf06270 */
[----:B------:R-:W-:-:S02]  /*50b0*/  ISETP.GE.AND P1, PT, R0, UR4, PT ;  /* 0x0000000400007c0c */ /* 0x000fc4000bf26270 */
[----:B------:R-:W-:Y:S02]  /*50c0*/  ISETP.GE.AND P3, PT, R3, UR4, PT ;  /* 0x0000000403007c0c */ /* 0x000fe4000bf66270 */
        /* <DEDUP_REMOVED lines=13> */
.L_x_3821:
        /* <DEDUP_REMOVED lines=24> */
.L_x_3754:
[----:B------:R-:W1:Y:S02]  /*5320*/  LDC R3, c[0x0][0x3c4] ;  /* 0x0000f100ff037b82 */ /* 0x000e640000000800 */
[----:B-1----:R-:W-:-:S13]  /*5330*/  ISETP.GE.AND P0, PT, R4, R3, PT ;  /* 0x000000030400720c */ /* 0x002fda0003f06270 */
[----:B------:R-:W-:Y:S05]  /*5340*/  @P0 BRA `(.L_x_3822) ;  /* 0x0000000400f40947 */ /* 0x000fea0003800000 */
[----:B------:R-:W1:Y:S01]  /*5350*/  LDC R0, c[0x0][0x3cc] ;  /* 0x0000f300ff007b82 */ /* 0x000e620000000800 */
[----:B------:R-:W-:Y:S01]  /*5360*/  UMOV UR4, 0x400 ;  /* 0x0000040000047882 */ /* 0x000fe20000000000 */
[C---:B------:R-:W-:Y:S01]  /*5370*/  IADD3 R41, PT, PT, R33.reuse, 0x20, RZ ;  /* 0x0000002021297810 */ /* 0x040fe20007ffe0ff */
[C---:B------:R-:W-:Y:S01]  /*5380*/  VIADD R38, R33.reuse, UR12 ;  /* 0x0000000c21267c36 */ /* 0x040fe20008000000 */
[C---:B------:R-:W-:Y:S01]  /*5390*/  IADD3 R43, PT, PT, R33.reuse, 0x40, RZ ;  /* 0x00000040212b7810 */ /* 0x040fe20007ffe0ff */
        /* <DEDUP_REMOVED lines=35> */
.L_x_3824:
[----:B0-----:R-:W-:Y:S05]  /*55d0*/  BSYNC.RECONVERGENT B2 ;  /* 0x0000000000027941 */ /* 0x001fea0003800200 */
.L_x_3823:
        /* <DEDUP_REMOVED lines=27> */
.L_x_3826:
[----:B------:R-:W-:Y:S05]  /*5790*/  BSYNC.RECONVERGENT B2 ;  /* 0x0000000000027941 */ /* 0x000fea0003800200 */
.L_x_3825:
        /* <DEDUP_REMOVED lines=27> */
.L_x_3828:
[----:B------:R-:W-:Y:S05]  /*5950*/  BSYNC.RECONVERGENT B2 ;  /* 0x0000000000027941 */ /* 0x000fea0003800200 */
.L_x_3827:
[----:B------:R-:W-:Y:S04]  /*5960*/  BSSY.RECONVERGENT B2, `(.L_x_3822) ;  /* 0x000001b000027945 */ /* 0x000fe80003800200 */
[----:B------:R-:W-:Y:S05]  /*5970*/  @P0 BRA `(.L_x_3829) ;  /* 0x0000000000640947 */ /* 0x000fea0003800000 */
[----:B0-2---:R-:W-:Y:S01]  /*5980*/  FMUL R37, R34, 0.044714998453855514526 ;  /* 0x3d37271322257820 */ /* 0x005fe20000400000 */
[----:B------:R-:W-:Y:S01]  /*5990*/  MOV R40, 0x3c80f082 ;  /* 0x3c80f08200287802 */ /* 0x000fe20000000f00 */
        /* <DEDUP_REMOVED lines=23> */
.L_x_3829:
[----:B------:R-:W-:Y:S05]  /*5b10*/  BSYNC.RECONVERGENT B2 ;  /* 0x0000000000027941 */ /* 0x000fea0003800200 */
.L_x_3822:
        /* <DEDUP_REMOVED lines=42> */
.L_x_3832:
[----:B------:R-:W-:Y:S05]  /*5dc0*/  BSYNC.RECONVERGENT B2 ;  /* 0x0000000000027941 */ /* 0x000fea0003800200 */
.L_x_3831:
        /* <DEDUP_REMOVED lines=27> */
.L_x_3834:
[----:B------:R-:W-:Y:S05]  /*5f80*/  BSYNC.RECONVERGENT B2 ;  /* 0x0000000000027941 */ /* 0x000fea0003800200 */
.L_x_3833:
[----:B------:R-:W-:Y:S04]  /*5f90*/  BSSY.RECONVERGENT B2, `(.L_x_3835) ;  /* 0x000001b000027945 */ /* 0x000fe80003800200 */
[----:B------:R-:W-:Y:S05]  /*5fa0*/  @P1 BRA `(.L_x_3836) ;  /* 0x0000000000641947 */ /* 0x000fea0003800000 */
[----:B-1----:R-:W-:Y:S01]  /*5fb0*/  FMUL R31, R30, 0.044714998453855514526 ;  /* 0x3d3727131e1f7820 */ /* 0x002fe20000400000 */
        /* <DEDUP_REMOVED lines=24> */
.L_x_3836:
[----:B------:R-:W-:Y:S05]  /*6140*/  BSYNC.RECONVERGENT B2 ;  /* 0x0000000000027941 */ /* 0x000fea0003800200 */
.L_x_3835:
        /* <DEDUP_REMOVED lines=27> */
.L_x_3837:
[----:B------:R-:W-:Y:S05]  /*6300*/  BSYNC.RECONVERGENT B2 ;  /* 0x0000000000027941 */ /* 0x000fea0003800200 */
.L_x_3830:
[----:B------:R-:W-:-:S13]  /*6310*/  ISETP.GE.AND P0, PT, R17, R3, PT ;  /* 0x000000031100720c */ /* 0x000fda0003f06270 */
[----:B------:R-:W-:Y:S05]  /*6320*/  @P0 BRA `(.L_x_3838) ;  /* 0x0000000400f40947 */ /* 0x000fea0003800000 */
[----:B------:R-:W4:Y:S01]  /*6330*/  LDC R0, c[0x0][0x3cc] ;  /* 0x0000f300ff007b82 */ /* 0x000f220000000800 */
[----:B------:R-:W-:Y:S01]  /*6340*/  UMOV UR4, 0x400 ;  /* 0x0000040000047882 */ /* 0x000fe20000000000 */
[C---:B-123--:R-:W-:Y:S01]  /*6350*/  VIADD R31, R33.reuse, 0x20 ;  /* 0x00000020211f7836 */ /* 0x04efe20000000000 */
[C---:B------:R-:W-:Y:S01]  /*6360*/  IADD3 R28, PT, PT, R33.reuse, UR12, R10 ;  /* 0x0000000c211c7c10 */ /* 0x040fe2000fffe00a */
[----:B------:R-:W-:Y:S01]  /*6370*/  BSSY.RECONVERGENT B2, `(.L_x_3839) ;  /* 0x0000024000027945 */ /* 0x000fe20003800200 */
[----:B0-----:R-:W-:-:S03]  /*6380*/  IADD3 R35, PT, PT, R33, 0x40, RZ ;  /* 0x0000004021237810 */ /* 0x001fc60007ffe0ff */
[----:B------:R-:W0:Y:S01]  /*6390*/  S2UR UR5, SR_CgaCtaId ;  /* 0x00000000000579c3 */ /* 0x000e220000008800 */
[-C--:B----4-:R-:W-:Y:S02]  /*63a0*/  ISETP.GE.AND P2, PT, R33, R0.reuse, PT ;  /* 0x000000002100720c */ /* 0x090fe40003f46270 */
[-C--:B------:R-:W-:Y:S02]  /*63b0*/  ISETP.GE.AND P4, PT, R31, R0.reuse, PT ;  /* 0x000000001f00720c */ /* 0x080fe40003f86270 */
[----:B------:R-:W-:Y:S02]  /*63c0*/  IADD3 R31, PT, PT, R33, 0x60, RZ ;  /* 0x00000060211f7810 */ /* 0x000fe40007ffe0ff */
[-C--:B------:R-:W-:Y:S01]  /*63d0*/  ISETP.GE.AND P1, PT, R35, R0.reuse, PT ;  /* 0x000000002300720c */ /* 0x080fe20003f26270 */
[----:B0-----:R-:W-:Y:S01]  /*63e0*/  ULEA UR4, UR5, UR4, 0x18 ;  /* 0x0000000405047291 */ /* 0x001fe2000f8ec0ff */
        /* <DEDUP_REMOVED lines=28> */
.L_x_3840:
[----:B------:R-:W-:Y:S05]  /*65b0*/  BSYNC.RECONVERGENT B2 ;  /* 0x0000000000027941 */ /* 0x000fea0003800200 */
.L_x_3839:
        /* <DEDUP_REMOVED lines=27> */
.L_x_3842:
[----:B------:R-:W-:Y:S05]  /*6770*/  BSYNC.RECONVERGENT B2 ;  /* 0x0000000000027941 */ /* 0x000fea0003800200 */
.L_x_3841:
[----:B------:R-:W-:Y:S04]  /*6780*/  BSSY.RECONVERGENT B2, `(.L_x_3843) ;  /* 0x000001b000027945 */ /* 0x000fe80003800200 */
[----:B------:R-:W-:Y:S05]  /*6790*/  @P1 BRA `(.L_x_3844) ;  /* 0x0000000000641947 */ /* 0x000fea0003800000 */
[----:B-1----:R-:W-:Y:S01]  /*67a0*/  FMUL R27, R26, 0.044714998453855514526 ;  /* 0x3d3727131a1b7820 */ /* 0x002fe20000400000 */
        /* <DEDUP_REMOVED lines=24> */
.L_x_3844:
[----:B------:R-:W-:Y:S05]  /*6930*/  BSYNC.RECONVERGENT B2 ;  /* 0x0000000000027941 */ /* 0x000fea0003800200 */
.L_x_3843:
        /* <DEDUP_REMOVED lines=27> */
.L_x_3845:
[----:B------:R-:W-:Y:S05]  /*6af0*/  BSYNC.RECONVERGENT B2 ;  /* 0x0000000000027941 */ /* 0x000fea0003800200 */
.L_x_3838:
[----:B------:R-:W-:-:S13]  /*6b00*/  ISETP.GE.AND P0, PT, R18, R3, PT ;  /* 0x000000031200720c */ /* 0x000fda0003f06270 */
[----:B------:R-:W-:Y:S05]  /*6b10*/  @P0 BRA `(.L_x_3804) ;  /* 0x0000000400ec0947 */ /* 0x000fea0003800000 */
[----:B------:R-:W4:Y:S01]  /*6b20*/  LDC R0, c[0x0][0x3cc] ;  /* 0x0000f300ff007b82 */ /* 0x000f220000000800 */
[C---:B------:R-:W-:Y:S01]  /*6b30*/  IADD3 R3, PT, PT, R33.reuse, 0x20, RZ ;  /* 0x0000002021037810 */ /* 0x040fe20007ffe0ff */
        /* <DEDUP_REMOVED lines=14> */
[----:B------:R-:W-:Y:S02]  /*6c20*/  HFMA2 R30, -RZ, RZ, 1.125, -9232 ;  /* 0x3c80f082ff1e7431 */ /* 0x000fe400000001ff */
        /* <DEDUP_REMOVED lines=23> */
.L_x_3847:
[----:B0-----:R-:W-:Y:S05]  /*6da0*/  BSYNC.RECONVERGENT B2 ;  /* 0x0000000000027941 */ /* 0x001fea0003800200 */
.L_x_3846:
        /* <DEDUP_REMOVED lines=27> */
.L_x_3849:
[----:B------:R-:W-:Y:S05]  /*6f60*/  BSYNC.RECONVERGENT B2 ;  /* 0x0000000000027941 */ /* 0x000fea0003800200 */
.L_x_3848:
[----:B------:R-:W-:Y:S04]  /*6f70*/  BSSY.RECONVERGENT B2, `(.L_x_3850) ;  /* 0x000001b000027945 */ /* 0x000fe80003800200 */
[----:B------:R-:W-:Y:S05]  /*6f80*/  @P1 BRA `(.L_x_3851) ;  /* 0x0000000000641947 */ /* 0x000fea0003800000 */
[----:B------:R-:W-:Y:S01]  /*6f90*/  FMUL R23, R24, 0.044714998453855514526 ;  /* 0x3d37271318177820 */ /* 0x000fe20000400000 */
[----:B0-----:R-:W-:Y:S01]  /*6fa0*/  MOV R28, 0x3c80f082 ;  /* 0x3c80f082001c7802 */ /* 0x001fe20000000f00 */
        /* <DEDUP_REMOVED lines=23> */
.L_x_3851:
[----:B------:R-:W-:Y:S05]  /*7120*/  BSYNC.RECONVERGENT B2 ;  /* 0x0000000000027941 */ /* 0x000fea0003800200 */
.L_x_3850:
        /* <DEDUP_REMOVED lines=26> */
.L_x_3804:
[----:B0-----:R-:W-:Y:S05]  /*72d0*/  BSYNC.RECONVERGENT B0 ;  /* 0x0000000000007941 */ /* 0x001fea0003800200 */
.L_x_3753:
[----:B------:R-:W1:Y:S01]  /*72e0*/  LDCU UR4, c[0x0][0x3cc] ;  /* 0x00007980ff0477ac */ /* 0x000e620008000800 */
[----:B------:R-:W-:Y:S02]  /*72f0*/  IADD3 R5, PT, PT, R5, 0x400, RZ ;  /* 0x0000040005057810 */ /* 0x000fe40007ffe0ff */
[----:B-123--:R-:W-:-:S04]  /*7300*/  MOV R0, UR4 ;  /* 0x0000000400007c02 */ /* 0x00efc80008000f00 */
[----:B------:R-:W-:-:S13]  /*7310*/  ISETP.GE.AND P0, PT, R5, R0, PT ;  /* 0x000000000500720c */ /* 0x000fda0003f06270 */
[----:B------:R-:W-:Y:S05]  /*7320*/  @!P0 BRA `(.L_x_3852) ;  /* 0xffffffac00488947 */ /* 0x000fea000383ffff */
.L_x_3738:
[----:B0-----:R-:W-:Y:S05]  /*7330*/  BSYNC.RECONVERGENT B1 ;  /* 0x0000000000017941 */ /* 0x001fea0003800200 */
.L_x_3737:
        /* <DEDUP_REMOVED lines=51> */
[----:B------:R-:W-:Y:S01]  /*7670*/  ISETP.GE.AND P0, PT, R15, R24, PT ;  /* 0x000000180f00720c */ /* 0x000fe20003f06270 */
[----:B------:R-:W-:Y:S01]  /*7680*/  IMAD.U32 R36, RZ, RZ, UR12 ;  /* 0x0000000cff247e24 */ /* 0x000fe2000f8e00ff */
[----:B------:R-:W-:-:S02]  /*7690*/  IADD3 R5, PT, PT, R0, 0x1, RZ ;  /* 0x0000000100057810 */ /* 0x000fc40007ffe0ff */
[----:B------:R-:W-:Y:S02]  /*76a0*/  @!P2 MOV R7, 0x400 ;  /* 0x000004000007a802 */ /* 0x000fe40000000f00 */
[----:B------:R-:W-:Y:S01]  /*76b0*/  @!P2 IADD3 R3, PT, PT, R0, UR17, RZ ;  /* 0x000000110003ac10 */ /* 0x000fe2000fffe0ff */
[C---:B------:R-:W-:Y:S01]  /*76c0*/  @!P4 IMAD R6, R5.reuse, 0x3, R36 ;  /* 0x000000030506c824 */ /* 0x040fe200078e0224 */
[----:B------:R-:W-:Y:S02]  /*76d0*/  @!P3 LEA R5, R5, UR12, 0x1 ;  /* 0x0000000c0505bc11 */ /* 0x000fe4000f8e08ff */
[----:B------:R-:W-:-:S03]  /*76e0*/  @!P3 MOV R9, 0x400 ;  /* 0x000004000009b802 */ /* 0x000fc60000000f00 */
        /* <DEDUP_REMOVED lines=14> */
[----:B------:R-:W-:Y:S01]  /*77d0*/  LOP3.LUT R29, RZ, R14, RZ, 0x33, !PT ;  /* 0x0000000eff1d7212 */ /* 0x000fe200078e33ff */
[----:B------:R-:W-:Y:S01]  /*77e0*/  @!P2 IMAD.WIDE R8, R39, 0x2, R30 ;  /* 0x000000022708a825 */ /* 0x000fe200078e021e */
[----:B------:R-:W-:Y:S01]  /*77f0*/  @!P3 LEA R35, R5, R34, 0x2 ;  /* 0x000000220523b211 */ /* 0x000fe200078e10ff */
[----:B---3--:R-:W-:Y:S01]  /*7800*/  UIADD3 UR4, UP0, UPT, UR4, 0x80, URZ ;  /* 0x0000008004047890 */ /* 0x008fe2000ff1e0ff */
[----:B------:R-:W-:Y:S01]  /*7810*/  @!P4 LEA R37, R6, R43, 0x2 ;  /* 0x0000002b0625c211 */ /* 0x000fe200078e10ff */
[----:B------:R-:W-:Y:S01]  /*7820*/  @!P3 IMAD R5, R2, R24, RZ ;  /* 0x000000180205b224 */ /* 0x000fe200078e02ff */
[----:B------:R-:W-:Y:S01]  /*7830*/  IADD3 R29, PT, PT, R29, R0, RZ ;  /* 0x000000001d1d7210 */ /* 0x000fe20007ffe0ff */
[----:B------:R-:W-:Y:S01]  /*7840*/  @!P1 IMAD.WIDE R6, R21, 0x2, R22 ;  /* 0x0000000215069825 */ /* 0x000fe200078e0216 */
[C---:B------:R-:W-:Y:S01]  /*7850*/  LEA R32, R14.reuse, R33, 0x2 ;  /* 0x000000210e207211 */ /* 0x040fe200078e10ff */
[----:B------:R-:W-:Y:S01]  /*7860*/  UIADD3.X UR5, UPT, UPT, URZ, UR5, URZ, UP0, !UPT ;  /* 0x00000005ff057290 */ /* 0x000fe200087fe4ff */
[C---:B------:R-:W-:Y:S01]  /*7870*/  LEA R34, R14.reuse, R35, 0x2 ;  /* 0x000000230e227211 */ /* 0x040fe200078e10ff */
[----:B--2---:R-:W-:Y:S01]  /*7880*/  @!P3 IMAD.WIDE R10, R5, 0x2, R10 ;  /* 0x00000002050ab825 */ /* 0x004fe200078e020a */
[----:B------:R-:W-:-:S02]  /*7890*/  LEA R36, R14, R37, 0x2 ;  /* 0x000000250e247211 */ /* 0x000fc400078e10ff */
[C---:B------:R-:W-:Y:S01]  /*78a0*/  LEA R30, R14.reuse, R3, 0x2 ;  /* 0x000000030e1e7211 */ /* 0x040fe200078e10ff */
[----:B------:R-:W-:Y:S01]  /*78b0*/  VIADD R33, R33, 0x104 ;  /* 0x0000010421217836 */ /* 0x000fe20000000000 */
[----:B------:R-:W-:Y:S02]  /*78c0*/  IADD3 R31, PT, PT, R3, 0x110, RZ ;  /* 0x00000110031f7810 */ /* 0x000fe40007ffe0ff */
[----:B------:R-:W-:Y:S02]  /*78d0*/  IADD3 R35, PT, PT, R35, 0x110, RZ ;  /* 0x0000011023237810 */ /* 0x000fe40007ffe0ff */
[----:B------:R-:W-:Y:S02]  /*78e0*/  IADD3 R37, PT, PT, R37, 0x110, RZ ;  /* 0x0000011025257810 */ /* 0x000fe40007ffe0ff */
[C---:B------:R-:W-:Y:S02]  /*78f0*/  LOP3.LUT R38, R14.reuse, 0x20, RZ, 0xfc, !PT ;  /* 0x000000200e267812 */ /* 0x040fe400078efcff */
[----:B------:R-:W-:-:S02]  /*7900*/  LOP3.LUT R39, R14, 0x40, RZ, 0xfc, !PT ;  /* 0x000000400e277812 */ /* 0x000fc400078efcff */
[----:B------:R-:W-:Y:S02]  /*7910*/  LOP3.LUT R40, R14, 0x60, RZ, 0xfc, !PT ;  /* 0x000000600e287812 */ /* 0x000fe400078efcff */
[----:B------:R-:W-:-:S07]  /*7920*/  LOP3.LUT R80, R29, 0x60, RZ, 0xc0, !PT ;  /* 0x000000601d507812 */ /* 0x000fce00078ec0ff */
.L_x_3872:
[----:B0-----:R-:W0:Y:S01]  /*7930*/  LDC R49, c[0x0][0x3cc] ;  /* 0x0000f300ff317b82 */ /* 0x001e220000000800 */
[----:B------:R-:W-:Y:S01]  /*7940*/  BSSY.RECONVERGENT B0, `(.L_x_3853) ;  /* 0x000019f000007945 */ /* 0x000fe20003800200 */
[----:B------:R-:W-:Y:S02]  /*7950*/  HFMA2 R24, -RZ, RZ, 0, 0 ;  /* 0x00000000ff187431 */ /* 0x000fe400000001ff */
[----:B------:R-:W-:Y:S01]  /*7960*/  IMAD.MOV.U32 R21, RZ, RZ, RZ ;  /* 0x000000ffff157224 */ /* 0x000fe200078e00ff */
        /* <DEDUP_REMOVED lines=14> */
[C---:B0-----:R-:W-:Y:S01]  /*7a50*/  LEA R42, P0, R0.reuse, UR8, 0x1 ;  /* 0x00000008002a7c11 */ /* 0x041fe2000f8008ff */
[----:B------:R-:W0:Y:S03]  /*7a60*/  LDCU UR8, c[0x0][0x3c4] ;  /* 0x00007880ff0877ac */ /* 0x000e260008000800 */
[----:B------:R-:W-:-:S05]  /*7a70*/  LEA.HI.X R43, R0, UR9, R3, 0x1, P0 ;  /* 0x00000009002b7c11 */ /* 0x000fca00080f0c03 */
[----:B------:R-:W2:Y:S01]  /*7a80*/  LDG.E.U16.CONSTANT R5, desc[UR6][R42.64] ;  /* 0x000000062a057981 */ /* 0x000ea2000c1e9500 */
[----:B------:R-:W-:Y:S02]  /*7a90*/  ISETP.NE.AND P0, PT, R80, RZ, PT ;  /* 0x000000ff5000720c */ /* 0x000fe40003f05270 */
[----:B------:R-:W-:Y:S01]  /*7aa0*/  CS2R R22, SRZ ;  /* 0x0000000000167805 */ /* 0x000fe2000001ff00 */
[----:B------:R-:W-:Y:S01]  /*7ab0*/  IMAD.MOV.U32 R24, RZ, RZ, RZ ;  /* 0x000000ffff187224 */ /* 0x000fe200078e00ff */
[----:B------:R-:W-:Y:S02]  /*7ac0*/  MOV R21, RZ ;  /* 0x000000ff00157202 */ /* 0x000fe40000000f00 */
        /* <DEDUP_REMOVED lines=21> */
[----:B--2---:R-:W-:Y:S01]  /*7c20*/  HADD2.F32 R47, -RZ, R0.H0_H0 ;  /* 0x20000000ff2f7230 */ /* 0x004fe20000004100 */
[----:B------:R-:W-:-:S04]  /*7c30*/  MOV R0, R39 ;  /* 0x0000002700007202 */ /* 0x000fc80000000f00 */
        /* <DEDUP_REMOVED lines=17> */
.L_x_3856:
[----:B------:R-:W-:Y:S05]  /*7d50*/  BSYNC.RECONVERGENT B1 ;  /* 0x0000000000017941 */ /* 0x000fea0003800200 */
.L_x_3855:
        /* <DEDUP_REMOVED lines=20> */
.L_x_3859:
        /* <DEDUP_REMOVED lines=44> */
[----:B--2---:R-:W-:-:S03]  /*8160*/  HADD2.F32 R88, -RZ, R55.H0_H0 ;  /* 0x20000037ff587230 */ /* 0x004fc60000004100 */
[----:B------:R-:W2:Y:S01]  /*8170*/  @!P4 LDS R55, [R43+-0x100] ;  /* 0xffff00002b37c984 */ /* 0x000ea20000000800 */
[----:B---3--:R-:W-:Y:S02]  /*8180*/  HADD2.F32 R81, -RZ, R81.H0_H0 ;  /* 0x20000051ff517230 */ /* 0x008fe40000004100 */
[----:B-1----:R-:W-:Y:S01]  /*8190*/  @!P2 FFMA R24, R88, R61, R24 ;  /* 0x0000003d5818a223 */ /* 0x002fe20000000018 */
[----:B------:R-:W-:Y:S01]  /*81a0*/  ISETP.GE.AND P2, PT, R4, UR8, PT ;  /* 0x0000000804007c0c */ /* 0x000fe2000bf46270 */
[C---:B0-----:R-:W-:Y:S01]  /*81b0*/  @!P3 FFMA R23, R88.reuse, R62, R23 ;  /* 0x0000003e5817b223 */ /* 0x041fe20000000017 */
[----:B------:R-:W-:Y:S01]  /*81c0*/  @!P5 FFMA R21, R88, R82, R21 ;  /* 0x000000525815d223 */ /* 0x000fe20000000015 */
[----:B------:R-:W-:Y:S01]  /*81d0*/  @!P5 LDS R62, [R42+0x200] ;  /* 0x000200002a3ed984 */ /* 0x000fe20000000800 */
[----:B----4-:R-:W-:Y:S02]  /*81e0*/  HADD2.F32 R87, -RZ, R87.H0_H0 ;  /* 0x20000057ff577230 */ /* 0x010fe40000004100 */
        /* <DEDUP_REMOVED lines=11> */
[----:B------:R-:W-:-:S03]  /*82a0*/  HADD2.F32 R45, -RZ, R45.H0_H0 ;  /* 0x2000002dff2d7230 */ /* 0x000fc60000004100 */
[----:B------:R-:W4:Y:S01]  /*82b0*/  @!P2 LDS R61, [R41+0x200] ;  /* 0x00020000293da984 */ /* 0x000f220000000800 */
[----:B--2---:R-:W-:-:S03]  /*82c0*/  @!P4 FFMA R22, R88, R55, R22 ;  /* 0x000000375816c223 */ /* 0x004fc60000000016 */
[----:B------:R-:W2:Y:S01]  /*82d0*/  @!P2 LDS R55, [R41+0x280] ;  /* 0x000280002937a984 */ /* 0x000ea20000000800 */
[----:B------:R-:W-:Y:S01]  /*82e0*/  @!P4 FFMA R22, R81, R85, R22 ;  /* 0x000000555116c223 */ /* 0x000fe20000000016 */
[----:B------:R-:W-:Y:S02]  /*82f0*/  HADD2.F32 R85, -RZ, R46.H0_H0 ;  /* 0x2000002eff557230 */ /* 0x000fe40000004100 */
[----:B------:R-:W-:Y:S01]  /*8300*/  @!P3 LDS R78, [R44+0x580] ;  /* 0x000580002c4eb984 */ /* 0x000fe20000000800 */
[----:B------:R-:W-:Y:S01]  /*8310*/  @!P4 FFMA R22, R87, R79, R22 ;  /* 0x0000004f5716c223 */ /* 0x000fe20000000016 */
[----:B------:R-:W-:Y:S02]  /*8320*/  HADD2.F32 R53, -RZ, R53.H0_H0 ;  /* 0x20000035ff357230 */ /* 0x000fe40000004100 */
[----:B------:R-:W-:Y:S01]  /*8330*/  @!P4 LDS R79, [R43+0x580] ;  /* 0x000580002b4fc984 */ /* 0x000fe20000000800 */
[----:B------:R-:W-:-:S03]  /*8340*/  HADD2.F32 R51, -RZ, R51.H0_H0 ;  /* 0x20000033ff337230 */ /* 0x000fc60000004100 */
[----:B------:R-:W-:Y:S01]  /*8350*/  @!P3 LDS R84, [R44+0x680] ;  /* 0x000680002c54b984 */ /* 0x000fe20000000800 */
[----:B0-----:R-:W-:Y:S01]  /*8360*/  @!P2 FFMA R24, R81, R83, R24 ;  /* 0x000000535118a223 */ /* 0x001fe20000000018 */
[----:B------:R-:W-:Y:S02]  /*8370*/  HADD2.F32 R81, -RZ, R54.H0_H0 ;  /* 0x20000036ff517230 */ /* 0x000fe40000004100 */
[----:B------:R-:W-:Y:S01]  /*8380*/  @!P5 LDS R86, [R42+0x680] ;  /* 0x000680002a56d984 */ /* 0x000fe20000000800 */
[----:B------:R-:W-:Y:S02]  /*8390*/  HADD2.F32 R83, -RZ, R49.H0_H0 ;  /* 0x20000031ff537230 */ /* 0x000fe40000004100 */
[----:B-1----:R-:W-:Y:S01]  /*83a0*/  @!P2 FFMA R24, R87, R75, R24 ;  /* 0x0000004b5718a223 */ /* 0x002fe20000000018 */
[----:B------:R-:W-:Y:S01]  /*83b0*/  HADD2.F32 R75, -RZ, R57.H0_H0 ;  /* 0x20000039ff4b7230 */ /* 0x000fe20000004100 */
[----:B------:R-:W0:Y:S01]  /*83c0*/  @!P3 LDS R54, [R44+0x280] ;  /* 0x000280002c36b984 */ /* 0x000e220000000800 */
[----:B------:R-:W-:Y:S01]  /*83d0*/  @!P4 FFMA R22, R81, R73, R22 ;  /* 0x000000495116c223 */ /* 0x000fe20000000016 */
[----:B------:R-:W-:-:S02]  /*83e0*/  HADD2.F32 R73, -RZ, R58.H0_H0 ;  /* 0x2000003aff497230 */ /* 0x000fc40000004100 */
[C---:B------:R-:W-:Y:S01]  /*83f0*/  @!P5 FFMA R21, R81.reuse, R68, R21 ;  /* 0x000000445115d223 */ /* 0x040fe20000000015 */
[----:B------:R-:W1:Y:S01]  /*8400*/  @!P4 LDS R57, [R43+0x280] ;  /* 0x000280002b39c984 */ /* 0x000e620000000800 */
[----:B------:R-:W-:Y:S02]  /*8410*/  HADD2.F32 R68, -RZ, R59.H0_H0 ;  /* 0x2000003bff447230 */ /* 0x000fe40000004100 */
[C---:B---3--:R-:W-:Y:S01]  /*8420*/  @!P2 FFMA R24, R81.reuse, R77, R24 ;  /* 0x0000004d5118a223 */ /* 0x048fe20000000018 */
[----:B------:R-:W-:Y:S01]  /*8430*/  @!P3 FFMA R23, R81, R74, R23 ;  /* 0x0000004a5117b223 */ /* 0x000fe20000000017 */
[----:B------:R-:W3:Y:S01]  /*8440*/  @!P5 LDS R58, [R42+0x280] ;  /* 0x000280002a3ad984 */ /* 0x000ee20000000800 */
[C---:B------:R-:W-:Y:S01]  /*8450*/  @!P4 FFMA R22, R75.reuse, R69, R22 ;  /* 0x000000454b16c223 */ /* 0x040fe20000000016 */
[C---:B----4-:R-:W-:Y:S01]  /*8460*/  @!P2 FFMA R24, R75.reuse, R67, R24 ;  /* 0x000000434b18a223 */ /* 0x050fe20000000018 */
[C---:B------:R-:W-:Y:S01]  /*8470*/  @!P3 FFMA R23, R75.reuse, R70, R23 ;  /* 0x000000464b17b223 */ /* 0x040fe20000000017 */
[----:B------:R-:W4:Y:S01]  /*8480*/  @!P2 LDS R59, [R41+0x300] ;  /* 0x00030000293ba984 */ /* 0x000f220000000800 */
[----:B------:R-:W-:Y:S01]  /*8490*/  @!P5 FFMA R21, R75, R72, R21 ;  /* 0x000000484b15d223 */ /* 0x000fe20000000015 */
[C---:B------:R-:W-:Y:S01]  /*84a0*/  @!P2 FFMA R24, R73.reuse, R71, R24 ;  /* 0x000000474918a223 */ /* 0x040fe20000000018 */
[C---:B------:R-:W-:Y:S01]  /*84b0*/  @!P3 FFMA R23, R73.reuse, R64, R23 ;  /* 0x000000404917b223 */ /* 0x040fe20000000017 */
[C---:B------:R-:W-:Y:S01]  /*84c0*/  @!P4 FFMA R22, R73.reuse, R65, R22 ;  /* 0x000000414916c223 */ /* 0x040fe20000000016 */
[----:B------:R-:W4:Y:S01]  /*84d0*/  @!P3 LDS R64, [R44+0x300] ;  /* 0x000300002c40b984 */ /* 0x000f220000000800 */
[C---:B------:R-:W-:Y:S01]  /*84e0*/  @!P2 FFMA R24, R68.reuse, R61, R24 ;  /* 0x0000003d4418a223 */ /* 0x040fe20000000018 */
[C---:B------:R-:W-:Y:S01]  /*84f0*/  @!P3 FFMA R23, R68.reuse, R60, R23 ;  /* 0x0000003c4417b223 */ /* 0x040fe20000000017 */
[----:B------:R-:W-:Y:S01]  /*8500*/  @!P5 FFMA R21, R73, R66, R21 ;  /* 0x000000424915d223 */ /* 0x000fe20000000015 */
[----:B------:R-:W4:Y:S01]  /*8510*/  @!P4 LDS R61, [R43+0x300] ;  /* 0x000300002b3dc984 */ /* 0x000f220000000800 */
[----:B------:R-:W-:Y:S01]  /*8520*/  @!P4 FFMA R22, R68, R63, R22 ;  /* 0x0000003f4416c223 */ /* 0x000fe20000000016 */
[----:B------:R-:W-:-:S02]  /*8530*/  HADD2.F32 R81, -RZ, R56.H0_H0 ;  /* 0x20000038ff517230 */ /* 0x000fc40000004100 */
[----:B------:R-:W-:Y:S01]  /*8540*/  @!P5 FFMA R21, R68, R62, R21 ;  /* 0x0000003e4415d223 */ /* 0x000fe20000000015 */
        /* <DEDUP_REMOVED lines=9> */
[----:B---3--:R-:W-:-:S03]  /*85e0*/  @!P5 FFMA R21, R81, R58, R21 ;  /* 0x0000003a5115d223 */ /* 0x008fc60000000015 */
[----:B------:R-:W3:Y:S01]  /*85f0*/  @!P3 LDS R62, [R44+0x400] ;  /* 0x000400002c3eb984 */ /* 0x000ee20000000800 */
[----:B----4-:R-:W-:-:S03]  /*8600*/  @!P2 FFMA R24, R83, R59, R24 ;  /* 0x0000003b5318a223 */ /* 0x010fc60000000018 */
[----:B------:R-:W4:Y:S04]  /*8610*/  @!P4 LDS R69, [R43+0x400] ;  /* 0x000400002b45c984 */ /* 0x000f280000000800 */
[----:B------:R-:W4:Y:S01]  /*8620*/  @!P5 LDS R68, [R42+0x400] ;  /* 0x000400002a44d984 */ /* 0x000f220000000800 */
[----:B------:R-:W-:-:S03]  /*8630*/  @!P3 FFMA R23, R83, R64, R23 ;  /* 0x000000405317b223 */ /* 0x000fc60000000017 */
[----:B------:R-:W4:Y:S01]  /*8640*/  @!P2 LDS R55, [R41+0x480] ;  /* 0x000480002937a984 */ /* 0x000f220000000800 */
[C---:B------:R-:W-:Y:S01]  /*8650*/  @!P4 FFMA R22, R83.reuse, R61, R22 ;  /* 0x0000003d5316c223 */ /* 0x040fe20000000016 */
[----:B------:R-:W-:Y:S02]  /*8660*/  HADD2.F32 R61, -RZ, R50.H0_H0 ;  /* 0x20000032ff3d7230 */ /* 0x000fe40000004100 */
        /* <DEDUP_REMOVED lines=13> */
[C---:B---3--:R-:W-:Y:S01]  /*8740*/  @!P3 FFMA R23, R45.reuse, R62, R23 ;  /* 0x0000003e2d17b223 */ /* 0x048fe20000000017 */
[----:B------:R-:W-:Y:S02]  /*8750*/  VIADD R44, R44, 0x800 ;  /* 0x000008002c2c7836 */ /* 0x000fe40000000000 */
[----:B------:R-:W3:Y:S01]  /*8760*/  @!P2 LDS R57, [R41+0x580] ;  /* 0x000580002939a984 */ /* 0x000ee20000000800 */
[----:B----4-:R-:W-:-:S03]  /*8770*/  @!P4 FFMA R22, R45, R69, R22 ;  /* 0x000000452d16c223 */ /* 0x010fc60000000016 */
[----:B------:R-:W4:Y:S01]  /*8780*/  @!P2 LDS R77, [R41+0x600] ;  /* 0x00060000294da984 */ /* 0x000f220000000800 */
[----:B------:R-:W-:Y:S01]  /*8790*/  @!P5 FFMA R21, R45, R68, R21 ;  /* 0x000000442d15d223 */ /* 0x000fe20000000015 */
[----:B------:R-:W-:Y:S02]  /*87a0*/  HADD2.F32 R45, -RZ, R52.H0_H0 ;  /* 0x20000034ff2d7230 */ /* 0x000fe40000004100 */
[----:B------:R-:W4:Y:S01]  /*87b0*/  @!P4 LDS R49, [R43+0x600] ;  /* 0x000600002b31c984 */ /* 0x000f220000000800 */
[----:B------:R-:W-:-:S03]  /*87c0*/  @!P2 FFMA R24, R61, R55, R24 ;  /* 0x000000373d18a223 */ /* 0x000fc60000000018 */
[----:B------:R2:W4:Y:S01]  /*87d0*/  @!P5 LDS R58, [R42+0x600] ;  /* 0x000600002a3ad984 */ /* 0x0005220000000800 */
[----:B------:R-:W-:-:S03]  /*87e0*/  @!P3 FFMA R23, R61, R72, R23 ;  /* 0x000000483d17b223 */ /* 0x000fc60000000017 */
[----:B------:R2:W4:Y:S01]  /*87f0*/  @!P2 LDS R81, [R41+0x680] ;  /* 0x000680002951a984 */ /* 0x0005220000000800 */
[----:B------:R-:W-:-:S03]  /*8800*/  @!P4 FFMA R22, R61, R73, R22 ;  /* 0x000000493d16c223 */ /* 0x000fc60000000016 */
[----:B------:R0:W4:Y:S01]  /*8810*/  @!P4 LDS R59, [R43+0x680] ;  /* 0x000680002b3bc984 */ /* 0x0001220000000800 */
[----:B--2---:R-:W-:Y:S01]  /*8820*/  @!P5 FFMA R21, R61, R70, R21 ;  /* 0x000000463d15d223 */ /* 0x004fe20000000015 */
[----:B------:R-:W-:Y:S01]  /*8830*/  IADD3 R42, PT, PT, R42, 0x800, RZ ;  /* 0x000008002a2a7810 */ /* 0x000fe20007ffe0ff */
[----:B------:R-:W-:Y:S01]  /*8840*/  @!P2 FFMA R24, R45, R71, R24 ;  /* 0x000000472d18a223 */ /* 0x000fe20000000018 */
[----:B------:R-:W-:Y:S01]  /*8850*/  IADD3 R41, PT, PT, R41, 0x800, RZ ;  /* 0x0000080029297810 */ /* 0x000fe20007ffe0ff */
[----:B------:R-:W-:Y:S01]  /*8860*/  @!P3 FFMA R23, R45, R54, R23 ;  /* 0x000000362d17b223 */ /* 0x000fe20000000017 */
[----:B0-----:R-:W-:Y:S01]  /*8870*/  IADD3 R43, PT, PT, R43, 0x800, RZ ;  /* 0x000008002b2b7810 */ /* 0x001fe20007ffe0ff */
[----:B------:R-:W-:Y:S02]  /*8880*/  @!P4 FFMA R22, R45, R75, R22 ;  /* 0x0000004b2d16c223 */ /* 0x000fe40000000016 */
[----:B------:R-:W-:Y:S01]  /*8890*/  @!P3 FFMA R23, R53, R78, R23 ;  /* 0x0000004e3517b223 */ /* 0x000fe20000000017 */
[----:B-1----:R-:W-:Y:S01]  /*88a0*/  @!P5 FFMA R21, R45, R74, R21 ;  /* 0x0000004a2d15d223 */ /* 0x002fe20000000015 */
[----:B------:R-:W-:Y:S01]  /*88b0*/  @!P4 FFMA R22, R53, R79, R22 ;  /* 0x0000004f3516c223 */ /* 0x000fe20000000016 */
[----:B------:R-:W-:-:S02]  /*88c0*/  HADD2.F32 R45, -RZ, R48.H0_H0 ;  /* 0x20000030ff2d7230 */ /* 0x000fc40000004100 */
[----:B------:R-:W-:Y:S01]  /*88d0*/  @!P3 FFMA R23, R51, R82, R23 ;  /* 0x000000523317b223 */ /* 0x000fe20000000017 */
[C---:B---3--:R-:W-:Y:S01]  /*88e0*/  @!P2 FFMA R24, R53.reuse, R57, R24 ;  /* 0x000000393518a223 */ /* 0x048fe20000000018 */
[----:B------:R-:W-:Y:S02]  /*88f0*/  @!P5 FFMA R21, R53, R76, R21 ;  /* 0x0000004c3515d223 */ /* 0x000fe40000000015 */
[----:B------:R-:W-:Y:S01]  /*8900*/  @!P3 FFMA R23, R45, R84, R23 ;  /* 0x000000542d17b223 */ /* 0x000fe20000000017 */
[C---:B----4-:R-:W-:Y:S01]  /*8910*/  @!P2 FFMA R24, R51.reuse, R77, R24 ;  /* 0x0000004d3318a223 */ /* 0x050fe20000000018 */
[C---:B------:R-:W-:Y:S01]  /*8920*/  @!P4 FFMA R22, R51.reuse, R49, R22 ;  /* 0x000000313316c223 */ /* 0x040fe20000000016 */
[----:B------:R-:W-:Y:S02]  /*8930*/  @!P5 FFMA R21, R51, R58, R21 ;  /* 0x0000003a3315d223 */ /* 0x000fe40000000015 */
[C---:B------:R-:W-:Y:S02]  /*8940*/  @!P2 FFMA R24, R45.reuse, R81, R24 ;  /* 0x000000512d18a223 */ /* 0x040fe40000000018 */
[C---:B------:R-:W-:Y:S01]  /*8950*/  @!P5 FFMA R21, R45.reuse, R86, R21 ;  /* 0x000000562d15d223 */ /* 0x040fe20000000015 */
[----:B------:R-:W-:Y:S01]  /*8960*/  @!P4 FFMA R22, R45, R59, R22 ;  /* 0x0000003b2d16c223 */ /* 0x000fe20000000016 */
[----:B------:R-:W-:Y:S06]  /*8970*/  @!P1 BRA `(.L_x_3859) ;  /* 0xfffffff400489947 */ /* 0x000fec000383ffff */
.L_x_3858:
[----:B------:R-:W-:Y:S05]  /*8980*/  BSYNC.RECONVERGENT B1 ;  /* 0x0000000000017941 */ /* 0x000fea0003800200 */
.L_x_3857:
[----:B0-----:R-:W-:Y:S01]  /*8990*/  IADD3 R45, PT, PT, -R0, R5, RZ ;  /* 0x00000005002d7210 */ /* 0x001fe20007ffe1ff */
[----:B------:R-:W-:Y:S03]  /*89a0*/  BSSY.RECONVERGENT B1, `(.L_x_3860) ;  /* 0x0000069000017945 */ /* 0x000fe60003800200 */
[----:B------:R-:W-:-:S13]  /*89b0*/  ISETP.GT.AND P1, PT, R45, 0x80, PT ;  /* 0x000000802d00780c */ /* 0x000fda0003f24270 */
[----:B------:R-:W-:Y:S05]  /*89c0*/  @!P1 BRA `(.L_x_3861) ;  /* 0x0000000400989947 */ /* 0x000fea0003800000 */
[----:B------:R-:W2:Y:S04]  /*89d0*/  LDG.E.U16.CONSTANT R53, desc[UR6][R2.64+-0x80] ;  /* 0xffff800602357981 */ /* 0x000ea8000c1e9500 */
[----:B------:R-:W3:Y:S01]  /*89e0*/  LDG.E.U16.CONSTANT R58, desc[UR6][R2.64+-0x40] ;  /* 0xffffc006023a7981 */ /* 0x000ee2000c1e9500 */
[----:B------:R-:W-:Y:S01]  /*89f0*/  IADD3 R46, P0, PT, R2, 0x100, RZ ;  /* 0x00000100022e7810 */ /* 0x000fe20007f1e0ff */
[----:B------:R-:W0:Y:S02]  /*8a00*/  LDCU UR8, c[0x0][0x3c4] ;  /* 0x00007880ff0877ac */ /* 0x000e240008000800 */
[----:B------:R-:W4:Y:S04]  /*8a10*/  LDG.E.U16.CONSTANT R63, desc[UR6][R2.64] ;  /* 0x00000006023f7981 */ /* 0x000f28000c1e9500 */
[----:B------:R-:W4:Y:S01]  /*8a20*/  LDG.E.U16.CONSTANT R49, desc[UR6][R2.64+0x40] ;  /* 0x0000400602317981 */ /* 0x000f22000c1e9500 */
[----:B------:R-:W-:-:S03]  /*8a30*/  IMAD.X R47, RZ, RZ, R3, P0 ;  /* 0x000000ffff2f7224 */ /* 0x000fc600000e0603 */
[----:B------:R1:W4:Y:S04]  /*8a40*/  LDG.E.U16.CONSTANT R72, desc[UR6][R2.64+0x80] ;  /* 0x0000800602487981 */ /* 0x000328000c1e9500 */
[----:B------:R-:W4:Y:S04]  /*8a50*/  LDG.E.U16.CONSTANT R52, desc[UR6][R46.64+-0x40] ;  /* 0xffffc0062e347981 */ /* 0x000f28000c1e9500 */
[----:B------:R-:W4:Y:S04]  /*8a60*/  LDG.E.U16.CONSTANT R51, desc[UR6][R46.64] ;  /* 0x000000062e337981 */ /* 0x000f28000c1e9500 */
[----:B------:R-:W4:Y:S01]  /*8a70*/  LDG.E.U16.CONSTANT R50, desc[UR6][R46.64+0x40] ;  /* 0x000040062e327981 */ /* 0x000f22000c1e9500 */
[----:B0-----:R-:W-:Y:S01]  /*8a80*/  ISETP.GE.AND P1, PT, R16, UR8, PT ;  /* 0x0000000810007c0c */ /* 0x001fe2000bf26270 */
[----:B------:R-:W-:Y:S01]  /*8a90*/  VIADD R0, R0, 0x80 ;  /* 0x0000008000007836 */ /* 0x000fe20000000000 */
[----:B------:R-:W-:-:S02]  /*8aa0*/  ISETP.GE.AND P0, PT, R4, UR8, PT ;  /* 0x0000000804007c0c */ /* 0x000fc4000bf06270 */
[----:B------:R-:W-:Y:S02]  /*8ab0*/  ISETP.GE.AND P2, PT, R17, UR8, PT ;  /* 0x0000000811007c0c */ /* 0x000fe4000bf46270 */
[----:B------:R-:W-:Y:S02]  /*8ac0*/  ISETP.GE.AND P3, PT, R18, UR8, PT ;  /* 0x0000000812007c0c */ /* 0x000fe4000bf66270 */
[----:B------:R-:W-:Y:S02]  /*8ad0*/  IADD3 R45, PT, PT, R44, 0x200, RZ ;  /* 0x000002002c2d7810 */ /* 0x000fe40007ffe0ff */
[----:B------:R-:W-:Y:S02]  /*8ae0*/  IADD3 R48, PT, PT, R42, 0x200, RZ ;  /* 0x000002002a307810 */ /* 0x000fe40007ffe0ff */
[----:B-1----:R-:W-:Y:S01]  /*8af0*/  IADD3 R2, PT, PT, R43, 0x200, RZ ;  /* 0x000002002b027810 */ /* 0x002fe20007ffe0ff */
[----:B------:R-:W0:Y:S01]  /*8b00*/  @!P1 LDS R54, [R44+-0x100] ;  /* 0xffff00002c369984 */ /* 0x000e220000000800 */
[----:B------:R-:W-:-:S02]  /*8b10*/  IADD3 R3, PT, PT, R41, 0x200, RZ ;  /* 0x0000020029037810 */ /* 0x000fc40007ffe0ff */
[----:B------:R-:W-:Y:S01]  /*8b20*/  IADD3 R0, PT, PT, R0, 0x80, RZ ;  /* 0x0000008000007810 */ /* 0x000fe20007ffe0ff */
[----:B------:R-:W1:Y:S04]  /*8b30*/  @!P0 LDS R55, [R41+-0x100] ;  /* 0xffff000029378984 */ /* 0x000e680000000800 */
        /* <DEDUP_REMOVED lines=28> */
[----:B--2---:R-:W-:-:S03]  /*8d00*/  HADD2.F32 R83, -RZ, R53.H0_H0 ;  /* 0x20000035ff537230 */ /* 0x004fc60000004100 */
[----:B------:R-:W2:Y:S01]  /*8d10*/  @!P0 LDS R53, [R3+0x80] ;  /* 0x0000800003358984 */ /* 0x000ea20000000800 */
[----:B---3--:R-:W-:Y:S02]  /*8d20*/  HADD2.F32 R85, -RZ, R58.H0_H0 ;  /* 0x2000003aff557230 */ /* 0x008fe40000004100 */
[C---:B0-----:R-:W-:Y:S01]  /*8d30*/  @!P1 FFMA R23, R83.reuse, R54, R23 ;  /* 0x0000003653179223 */ /* 0x041fe20000000017 */
[----:B------:R-:W0:Y:S01]  /*8d40*/  @!P3 LDS R58, [R48+0x80] ;  /* 0x00008000303ab984 */ /* 0x000e220000000800 */
        /* <DEDUP_REMOVED lines=35> */
[C---:B--2---:R-:W-:Y:S01]  /*8f80*/  @!P0 FFMA R24, R49.reuse, R53, R24 ;  /* 0x0000003531188223 */ /* 0x044fe20000000018 */
[----:B------:R-:W-:Y:S01]  /*8f90*/  IADD3 R43, PT, PT, R2, 0x200, RZ ;  /* 0x00000200022b7810 */ /* 0x000fe20007ffe0ff */
[C---:B------:R-:W-:Y:S01]  /*8fa0*/  @!P2 FFMA R22, R49.reuse, R81, R22 ;  /* 0x000000513116a223 */ /* 0x040fe20000000016 */
[----:B------:R-:W-:Y:S01]  /*8fb0*/  IADD3.X R47, PT, PT, RZ, R47, RZ, P1, !PT ;  /* 0x0000002fff2f7210 */ /* 0x000fe20000ffe4ff */
[----:B0-----:R-:W-:Y:S01]  /*8fc0*/  @!P3 FFMA R21, R49, R58, R21 ;  /* 0x0000003a3115b223 */ /* 0x001fe20000000015 */
[----:B------:R-:W-:Y:S01]  /*8fd0*/  IADD3 R41, PT, PT, R3, 0x200, RZ ;  /* 0x0000020003297810 */ /* 0x000fe20007ffe0ff */
[----:B------:R-:W-:Y:S01]  /*8fe0*/  VIADD R42, R48, 0x200 ;  /* 0x00000200302a7836 */ /* 0x000fe20000000000 */
[----:B------:R-:W-:-:S02]  /*8ff0*/  PLOP3.LUT P0, PT, PT, PT, PT, 0x8, 0x80 ;  /* 0x000000000080781c */ /* 0x000fc40003f0e170 */
[----:B------:R-:W-:Y:S02]  /*9000*/  IADD3 R44, PT, PT, R45, 0x200, RZ ;  /* 0x000002002d2c7810 */ /* 0x000fe40007ffe0ff */
[----:B------:R-:W-:Y:S02]  /*9010*/  MOV R2, R46 ;  /* 0x0000002e00027202 */ /* 0x000fe40000000f00 */
[----:B------:R-:W-:-:S07]  /*9020*/  MOV R3, R47 ;  /* 0x0000002f00037202 */ /* 0x000fce0000000f00 */
.L_x_3861:
[----:B------:R-:W-:Y:S05]  /*9030*/  BSYNC.RECONVERGENT B1 ;  /* 0x0000000000017941 */ /* 0x000fea0003800200 */
.L_x_3860:
        /* <DEDUP_REMOVED lines=27> */
[----:B--2---:R-:W-:-:S02]  /*91f0*/  HADD2.F32 R0, -RZ, R0.H0_H0 ;  /* 0x20000000ff007230 */ /* 0x004fc40000004100 */
[----:B---3--:R-:W-:-:S03]  /*9200*/  HADD2.F32 R47, -RZ, R47.H0_H0 ;  /* 0x2000002fff2f7230 */ /* 0x008fc60000004100 */
[-C--:B0-----:R-:W-:Y:S01]  /*9210*/  @!P0 FFMA R24, R5, R0.reuse, R24 ;  /* 0x0000000005188223 */ /* 0x081fe20000000018 */
[-C--:B------:R-:W-:Y:S01]  /*9220*/  @!P1 FFMA R23, R46, R0.reuse, R23 ;  /* 0x000000002e179223 */ /* 0x080fe20000000017 */
[-C--:B------:R-:W-:Y:S01]  /*9230*/  @!P2 FFMA R22, R45, R0.reuse, R22 ;  /* 0x000000002d16a223 */ /* 0x080fe20000000016 */
[----:B------:R-:W-:Y:S01]  /*9240*/  @!P3 FFMA R21, R48, R0, R21 ;  /* 0x000000003015b223 */ /* 0x000fe20000000015 */
[----:B----4-:R-:W-:Y:S02]  /*9250*/  HADD2.F32 R51, -RZ, R51.H0_H0 ;  /* 0x20000033ff337230 */ /* 0x010fe40000004100 */
[-C--:B------:R-:W-:Y:S01]  /*9260*/  @!P0 FFMA R24, R49, R47.reuse, R24 ;  /* 0x0000002f31188223 */ /* 0x080fe20000000018 */
[-C--:B-1----:R-:W-:Y:S01]  /*9270*/  @!P1 FFMA R23, R2, R47.reuse, R23 ;  /* 0x0000002f02179223 */ /* 0x082fe20000000017 */
[-C--:B------:R-:W-:Y:S01]  /*9280*/  @!P2 FFMA R22, R3, R47.reuse, R22 ;  /* 0x0000002f0316a223 */ /* 0x080fe20000000016 */
        /* <DEDUP_REMOVED lines=10> */
.L_x_3854:
[----:B------:R-:W-:Y:S05]  /*9330*/  BSYNC.RECONVERGENT B0 ;  /* 0x0000000000007941 */ /* 0x000fea0003800200 */
.L_x_3853:
        /* <DEDUP_REMOVED lines=42> */
.L_x_3894:
        /* <DEDUP_REMOVED lines=18> */
[----:B------:R-:W-:-:S05]  /*9700*/  IMAD.MOV.U32 R5, RZ, RZ, 0x3254 ;  /* 0x00003254ff057424 */ /* 0x000fca00078e00ff */
[----:B------:R-:W-:-:S07]  /*9710*/  SEL R44, R5, 0x7610, P2 ;  /* 0x00007610052c7807 */ /* 0x000fce0001000000 */
.L_x_3866:
[----:B-----5:R-:W-:-:S05]  /*9720*/  HADD2 R0, R21, R24.H0_H0 ;  /* 0x2000001815007230 */ /* 0x020fca0000000000 */
[----:B------:R-:W-:-:S05]  /*9730*/  PRMT R5, R21, R44, R0 ;  /* 0x0000002c15057216 */ /* 0x000fca0000000000 */
[----:B------:R-:W2:Y:S02]  /*9740*/  ATOM.E.CAS.STRONG.GPU PT, R0, [R22], R21, R5 ;  /* 0x000000151600738b */ /* 0x000ea400001ee105 */
[----:B--2---:R-:W-:Y:S02]  /*9750*/  ISETP.NE.U32.AND P2, PT, R0, R21, PT ;  /* 0x000000150000720c */ /* 0x004fe40003f45070 */
[----:B------:R-:W-:-:S11]  /*9760*/  MOV R21, R0 ;  /* 0x0000000000157202 */ /* 0x000fd60000000f00 */
[----:B------:R-:W-:Y:S05]  /*9770*/  @P2 BRA `(.L_x_3866) ;  /* 0xfffffffc00e82947 */ /* 0x000fea000383ffff */
[----:B------:R-:W-:Y:S05]  /*9780*/  BSYNC.RECONVERGENT B1 ;  /* 0x0000000000017941 */ /* 0x000fea0003800200 */
.L_x_3865:
[----:B------:R-:W-:Y:S05]  /*9790*/  @P3 BRA `(.L_x_3867) ;  /* 0x0000000000483947 */ /* 0x000fea0003800000 */
[----:B------:R-:W-:-:S04]  /*97a0*/  IMAD.WIDE.U32 R2, R15, 0x2, R8 ;  /* 0x000000020f027825 */ /* 0x000fc800078e0008 */
[----:B-----5:R-:W-:Y:S01]  /*97b0*/  FMUL R0, R26, R41 ;  /* 0x000000291a007220 */ /* 0x020fe20000400000 */
[----:B------:R-:W-:Y:S01]  /*97c0*/  HFMA2 R41, -RZ, RZ, 0, 0.19775390625 ;  /* 0x00003254ff297431 */ /* 0x000fe200000001ff */
        /* <DEDUP_REMOVED lines=8> */
.L_x_3868:
[----:B-----5:R-:W-:-:S05]  /*9850*/  HADD2 R0, R21, R24.H0_H0 ;  /* 0x2000001815007230 */ /* 0x020fca0000000000 */
[----:B------:R-:W-:-:S05]  /*9860*/  PRMT R5, R21, R41, R0 ;  /* 0x0000002915057216 */ /* 0x000fca0000000000 */
[----:B------:R-:W2:Y:S02]  /*9870*/  ATOM.E.CAS.STRONG.GPU PT, R0, [R22], R21, R5 ;  /* 0x000000151600738b */ /* 0x000ea400001ee105 */
[----:B--2---:R-:W-:Y:S02]  /*9880*/  ISETP.NE.U32.AND P2, PT, R0, R21, PT ;  /* 0x000000150000720c */ /* 0x004fe40003f45070 */
[----:B------:R-:W-:-:S11]  /*9890*/  MOV R21, R0 ;  /* 0x0000000000157202 */ /* 0x000fd60000000f00 */
[----:B------:R-:W-:Y:S05]  /*98a0*/  @P2 BRA `(.L_x_3868) ;  /* 0xfffffffc00e82947 */ /* 0x000fea000383ffff */
[----:B------:R-:W-:Y:S05]  /*98b0*/  BSYNC.RECONVERGENT B1 ;  /* 0x0000000000017941 */ /* 0x000fea0003800200 */
.L_x_3867:
        /* <DEDUP_REMOVED lines=8> */
[----:B------:R-:W-:Y:S01]  /*9940*/  F2FP.F16.F32.PACK_AB R24, RZ, R0 ;  /* 0x00000000ff18723e */ /* 0x000fe200000000ff */
[----:B------:R0:W5:Y:S01]  /*9950*/  LD.E R21, desc[UR6][R22.64] ;  /* 0x0000000616157980 */ /* 0x000162000c101900 */
[----:B------:R-:W-:-:S04]  /*9960*/  ISETP.EQ.U32.AND P1, PT, R5, RZ, PT ;  /* 0x000000ff0500720c */ /* 0x000fc80003f22070 */
[----:B------:R-:W-:-:S09]  /*9970*/  SEL R41, R41, 0x7610, P1 ;  /* 0x0000761029297807 */ /* 0x000fd20000800000 */
.L_x_3870:
[----:B-----5:R-:W-:-:S05]  /*9980*/  HADD2 R0, R21, R24.H0_H0 ;  /* 0x2000001815007230 */ /* 0x020fca0000000000 */
[----:B------:R-:W-:-:S05]  /*9990*/  PRMT R5, R21, R41, R0 ;  /* 0x0000002915057216 */ /* 0x000fca0000000000 */
[----:B------:R-:W2:Y:S02]  /*99a0*/  ATOM.E.CAS.STRONG.GPU PT, R0, [R22], R21, R5 ;  /* 0x000000151600738b */ /* 0x000ea400001ee105 */
[----:B--2---:R-:W-:Y:S02]  /*99b0*/  ISETP.NE.U32.AND P1, PT, R0, R21, PT ;  /* 0x000000150000720c */ /* 0x004fe40003f25070 */
[----:B------:R-:W-:-:S11]  /*99c0*/  MOV R21, R0 ;  /* 0x0000000000157202 */ /* 0x000fd60000000f00 */
[----:B------:R-:W-:Y:S05]  /*99d0*/  @P1 BRA `(.L_x_3870) ;  /* 0xfffffffc00e81947 */ /* 0x000fea000383ffff */
[----:B------:R-:W-:Y:S05]  /*99e0*/  BSYNC.RECONVERGENT B1 ;  /* 0x0000000000017941 */ /* 0x000fea0003800200 */
.L_x_3869:
[----:B------:R-:W-:Y:S05]  /*99f0*/  @P0 BRA `(.L_x_3864) ;  /* 0x0000000000400947 */ /* 0x000fea0003800000 */
[----:B------:R-:W-:-:S04]  /*9a00*/  IMAD.WIDE.U32 R2, R15, 0x2, R12 ;  /* 0x000000020f027825 */ /* 0x000fc800078e000c */
[----:B------:R-:W-:Y:S02]  /*9a10*/  HFMA2 R41, -RZ, RZ, 0, 0.19775390625 ;  /* 0x00003254ff297431 */ /* 0x000fe400000001ff */
[----:B-----5:R-:W-:Y:S01]  /*9a20*/  FMUL R0, R28, R43 ;  /* 0x0000002b1c007220 */ /* 0x020fe20000400000 */
[C---:B0-----:R-:W-:Y:S02]  /*9a30*/  LOP3.LUT R22, R2.reuse, 0xfffffffd, RZ, 0xc0, !PT ;  /* 0xfffffffd02167812 */ /* 0x041fe400078ec0ff */
[----:B------:R-:W-:Y:S02]  /*9a40*/  MOV R23, R3 ;  /* 0x0000000300177202 */ /* 0x000fe40000000f00 */
[----:B------:R-:W-:Y:S02]  /*9a50*/  LOP3.LUT R5, R2, 0x2, RZ, 0xc0, !PT ;  /* 0x0000000202057812 */ /* 0x000fe400078ec0ff */
[----:B------:R-:W-:Y:S01]  /*9a60*/  F2FP.F16.F32.PACK_AB R24, RZ, R0 ;  /* 0x00000000ff18723e */ /* 0x000fe200000000ff */
[----:B------:R0:W5:Y:S01]  /*9a70*/  LD.E R21, desc[UR6][R22.64] ;  /* 0x0000000616157980 */ /* 0x000162000c101900 */
[----:B------:R-:W-:-:S04]  /*9a80*/  ISETP.EQ.U32.AND P0, PT, R5, RZ, PT ;  /* 0x000000ff0500720c */ /* 0x000fc80003f02070 */
[----:B------:R-:W-:-:S09]  /*9a90*/  SEL R41, R41, 0x7610, P0 ;  /* 0x0000761029297807 */ /* 0x000fd20000000000 */
.L_x_3871:
[----:B-----5:R-:W-:-:S05]  /*9aa0*/  HADD2 R0, R21, R24.H0_H0 ;  /* 0x2000001815007230 */ /* 0x020fca0000000000 */
[----:B------:R-:W-:-:S05]  /*9ab0*/  PRMT R5, R21, R41, R0 ;  /* 0x0000002915057216 */ /* 0x000fca0000000000 */
[----:B------:R-:W2:Y:S02]  /*9ac0*/  ATOM.E.CAS.STRONG.GPU PT, R0, [R22], R21, R5 ;  /* 0x000000151600738b */ /* 0x000ea400001ee105 */
[----:B--2---:R-:W-:Y:S01]  /*9ad0*/  ISETP.NE.U32.AND P0, PT, R0, R21, PT ;  /* 0x000000150000720c */ /* 0x004fe20003f05070 */
[----:B------:R-:W-:-:S12]  /*9ae0*/  IMAD.MOV.U32 R21, RZ, RZ, R0 ;  /* 0x000000ffff157224 */ /* 0x000fd800078e0000 */
[----:B------:R-:W-:Y:S05]  /*9af0*/  @P0 BRA `(.L_x_3871) ;  /* 0xfffffffc00e80947 */ /* 0x000fea000383ffff */
.L_x_3864:
[----:B------:R-:W-:Y:S05]  /*9b00*/  BSYNC.RECONVERGENT B0 ;  /* 0x0000000000007941 */ /* 0x000fea0003800200 */
.L_x_3863:
[----:B------:R-:W1:Y:S01]  /*9b10*/  LDCU UR8, c[0x0][0x3c8] ;  /* 0x00007900ff0877ac */ /* 0x000e620008000800 */
[----:B------:R-:W-:-:S04]  /*9b20*/  IADD3 R15, PT, PT, R15, 0x8, RZ ;  /* 0x000000080f0f7810 */ /* 0x000fc80007ffe0ff */
[----:B-1----:R-:W-:-:S13]  /*9b30*/  ISETP.GE.AND P0, PT, R15, UR8, PT ;  /* 0x000000080f007c0c */ /* 0x002fda000bf06270 */
[----:B------:R-:W-:Y:S05]  /*9b40*/  @!P0 BRA `(.L_x_3872) ;  /* 0xffffffdc00788947 */ /* 0x000fea000383ffff */
[----:B------:R-:W-:Y:S05]  /*9b50*/  EXIT ;  /* 0x000000000000794d */ /* 0x000fea0003800000 */
.L_x_3862:
        /* <DEDUP_REMOVED lines=8> */
.L_x_3874:
[----:B------:R-:W-:Y:S05]  /*9be0*/  BSYNC B0 ;  /* 0x0000000000007941 */ /* 0x000fea0003800000 */
.L_x_3873:
[----:B------:R-:W-:Y:S01]  /*9bf0*/  HFMA2 R47, -RZ, RZ, 0, 9.5367431640625e-07 ;  /* 0x00000010ff2f7431 */ /* 0x000fe200000001ff */
[----:B------:R-:W-:Y:S01]  /*9c00*/  MOV R48, R23 ;  /* 0x0000001700307202 */ /* 0x000fe20000000f00 */
[----:B------:R-:W-:Y:S01]  /*9c10*/  IMAD.MOV.U32 R45, RZ, RZ, -0x1 ;  /* 0xffffffffff2d7424 */ /* 0x000fe200078e00ff */
[----:B------:R-:W-:Y:S02]  /*9c20*/  MOV R50, 0x1f ;  /* 0x0000001f00327802 */ /* 0x000fe40000000f00 */
[----:B------:R-:W-:-:S07]  /*9c30*/  MOV R3, R46 ;  /* 0x0000002e00037202 */ /* 0x000fce0000000f00 */
[----:B------:R-:W-:Y:S05]  /*9c40*/  WARPSYNC.COLLECTIVE R45, `(.L_x_3875) ;  /* 0x000000002d087348 */ /* 0x000fea0003c00000 */
[----:B------:R0:W1:Y:S02]  /*9c50*/  SHFL.BFLY P1, R46, R48, R47, R50 ;  /* 0x0c00002f302e7389 */ /* 0x0000640000020032 */
[----:B01----:R-:W-:Y:S05]  /*9c60*/  ENDCOLLECTIVE ;  /* 0x000000000000791b */ /* 0x003fea0003800000 */
.L_x_3875:
[----:B------:R-:W-:Y:S01]  /*9c70*/  FADD R3, R3, R24 ;  /* 0x0000001803037221 */ /* 0x000fe20000000000 */
[----:B------:R-:W-:Y:S02]  /*9c80*/  MOV R48, R22 ;  /* 0x0000001600307202 */ /* 0x000fe40000000f00 */
[----:B------:R-:W-:-:S07]  /*9c90*/  MOV R0, R46 ;  /* 0x0000002e00007202 */ /* 0x000fce0000000f00 */
[----:B------:R-:W-:Y:S05]  /*9ca0*/  WARPSYNC.COLLECTIVE R45, `(.L_x_3876) ;  /* 0x000000002d087348 */ /* 0x000fea0003c00000 */
[----:B------:R0:W1:Y:S02]  /*9cb0*/  SHFL.BFLY P1, R46, R48, R47, R50 ;  /* 0x0c00002f302e7389 */ /* 0x0000640000020032 */
[----:B01----:R-:W-:Y:S05]  /*9cc0*/  ENDCOLLECTIVE ;  /* 0x000000000000791b */ /* 0x003fea0003800000 */
.L_x_3876:
[----:B------:R-:W-:Y:S01]  /*9cd0*/  FADD R0, R0, R23 ;  /* 0x0000001700007221 */ /* 0x000fe20000000000 */
[----:B------:R-:W-:Y:S02]  /*9ce0*/  MOV R48, R21 ;  /* 0x0000001500307202 */ /* 0x000fe40000000f00 */
[----:B------:R-:W-:-:S07]  /*9cf0*/  MOV R5, R46 ;  /* 0x0000002e00057202 */ /* 0x000fce0000000f00 */
[----:B------:R-:W-:Y:S05]  /*9d00*/  WARPSYNC.COLLECTIVE R45, `(.L_x_3877) ;  /* 0x000000002d087348 */ /* 0x000fea0003c00000 */
[----:B------:R0:W1:Y:S02]  /*9d10*/  SHFL.BFLY P1, R46, R48, R47, R50 ;  /* 0x0c00002f302e7389 */ /* 0x0000640000020032 */
[----:B01----:R-:W-:Y:S05]  /*9d20*/  ENDCOLLECTIVE ;  /* 0x000000000000791b */ /* 0x003fea0003800000 */
.L_x_3877:
[----:B------:R-:W-:Y:S01]  /*9d30*/  FADD R5, R5, R22 ;  /* 0x0000001605057221 */ /* 0x000fe20000000000 */
[----:B------:R-:W-:Y:S01]  /*9d40*/  HFMA2 R47, -RZ, RZ, 0, 4.76837158203125e-07 ;  /* 0x00000008ff2f7431 */ /* 0x000fe200000001ff */
[----:B------:R-:W-:Y:S01]  /*9d50*/  MOV R48, R3 ;  /* 0x0000000300307202 */ /* 0x000fe20000000f00 */
[----:B------:R-:W-:-:S07]  /*9d60*/  IMAD.MOV.U32 R2, RZ, RZ, R46 ;  /* 0x000000ffff027224 */ /* 0x000fce00078e002e */
[----:B------:R-:W-:Y:S05]  /*9d70*/  WARPSYNC.COLLECTIVE R45, `(.L_x_3878) ;  /* 0x000000002d087348 */ /* 0x000fea0003c00000 */
[----:B------:R0:W1:Y:S02]  /*9d80*/  SHFL.BFLY P1, R46, R48, R47, R50 ;  /* 0x0c00002f302e7389 */ /* 0x0000640000020032 */
[----:B01----:R-:W-:Y:S05]  /*9d90*/  ENDCOLLECTIVE ;  /* 0x000000000000791b */ /* 0x003fea0003800000 */
.L_x_3878:
[----:B------:R-:W-:Y:S01]  /*9da0*/  FADD R2, R2, R21 ;  /* 0x0000001502027221 */ /* 0x000fe20000000000 */
[----:B------:R-:W-:Y:S02]  /*9db0*/  MOV R48, R0 ;  /* 0x0000000000307202 */ /* 0x000fe40000000f00 */
[----:B------:R-:W-:-:S07]  /*9dc0*/  MOV R42, R46 ;  /* 0x0000002e002a7202 */ /* 0x000fce0000000f00 */
[----:B------:R-:W-:Y:S05]  /*9dd0*/  WARPSYNC.COLLECTIVE R45, `(.L_x_3879) ;  /* 0x000000002d087348 */ /* 0x000fea0003c00000 */
[----:B------:R0:W1:Y:S02]  /*9de0*/  SHFL.BFLY P1, R46, R48, R47, R50 ;  /* 0x0c00002f302e7389 */ /* 0x0000640000020032 */
[----:B01----:R-:W-:Y:S05]  /*9df0*/  ENDCOLLECTIVE ;  /* 0x000000000000791b */ /* 0x003fea0003800000 */
.L_x_3879:
[----:B------:R-:W-:Y:S01]  /*9e00*/  FADD R42, R3, R42 ;  /* 0x0000002a032a7221 */ /* 0x000fe20000000000 */
[----:B------:R-:W-:Y:S01]  /*9e10*/  MOV R48, R5 ;  /* 0x0000000500307202 */ /* 0x000fe20000000f00 */
[----:B------:R-:W-:-:S07]  /*9e20*/  IMAD.MOV.U32 R41, RZ, RZ, R46 ;  /* 0x000000ffff297224 */ /* 0x000fce00078e002e */
[----:B------:R-:W-:Y:S05]  /*9e30*/  WARPSYNC.COLLECTIVE R45, `(.L_x_3880) ;  /* 0x000000002d087348 */ /* 0x000fea0003c00000 */
[----:B------:R0:W1:Y:S02]  /*9e40*/  SHFL.BFLY P1, R46, R48, R47, R50 ;  /* 0x0c00002f302e7389 */ /* 0x0000640000020032 */
[----:B01----:R-:W-:Y:S05]  /*9e50*/  ENDCOLLECTIVE ;  /* 0x000000000000791b */ /* 0x003fea0003800000 */
.L_x_3880:
[----:B------:R-:W-:Y:S01]  /*9e60*/  FADD R41, R0, R41 ;  /* 0x0000002900297221 */ /* 0x000fe20000000000 */
[----:B------:R-:W-:Y:S02]  /*9e70*/  MOV R48, R2 ;  /* 0x0000000200307202 */ /* 0x000fe40000000f00 */
[----:B------:R-:W-:-:S07]  /*9e80*/  MOV R44, R46 ;  /* 0x0000002e002c7202 */ /* 0x000fce0000000f00 */
[----:B------:R-:W-:Y:S05]  /*9e90*/  WARPSYNC.COLLECTIVE R45, `(.L_x_3881) ;  /* 0x000000002d087348 */ /* 0x000fea0003c00000 */
[----:B------:R0:W1:Y:S02]  /*9ea0*/  SHFL.BFLY P1, R46, R48, R47, R50 ;  /* 0x0c00002f302e7389 */ /* 0x0000640000020032 */
[----:B01----:R-:W-:Y:S05]  /*9eb0*/  ENDCOLLECTIVE ;  /* 0x000000000000791b */ /* 0x003fea0003800000 */
.L_x_3881:
[----:B------:R-:W-:Y:S01]  /*9ec0*/  FADD R44, R5, R44 ;  /* 0x0000002c052c7221 */ /* 0x000fe20000000000 */
[----:B------:R-:W-:Y:S02]  /*9ed0*/  HFMA2 R47, -RZ, RZ, 0, 2.384185791015625e-07 ;  /* 0x00000004ff2f7431 */ /* 0x000fe400000001ff */
[----:B------:R-:W-:Y:S01]  /*9ee0*/  IMAD.MOV.U32 R48, RZ, RZ, R42 ;  /* 0x000000ffff307224 */ /* 0x000fe200078e002a */
[----:B------:R-:W-:-:S07]  /*9ef0*/  MOV R43, R46 ;  /* 0x0000002e002b7202 */ /* 0x000fce0000000f00 */
[----:B------:R-:W-:Y:S05]  /*9f00*/  WARPSYNC.COLLECTIVE R45, `(.L_x_3882) ;  /* 0x000000002d087348 */ /* 0x000fea0003c00000 */
[----:B------:R0:W1:Y:S02]  /*9f10*/  SHFL.BFLY P1, R46, R48, R47, R50 ;  /* 0x0c00002f302e7389 */ /* 0x0000640000020032 */
[----:B01----:R-:W-:Y:S05]  /*9f20*/  ENDCOLLECTIVE ;  /* 0x000000000000791b */ /* 0x003fea0003800000 */
.L_x_3882:
[----:B------:R-:W-:Y:S01]  /*9f30*/  FADD R43, R2, R43 ;  /* 0x0000002b022b7221 */ /* 0x000fe20000000000 */
[----:B------:R-:W-:Y:S02]  /*9f40*/  MOV R48, R41 ;  /* 0x0000002900307202 */ /* 0x000fe40000000f00 */
[----:B------:R-:W-:-:S07]  /*9f50*/  MOV R21, R46 ;  /* 0x0000002e00157202 */ /* 0x000fce0000000f00 */
[----:B------:R-:W-:Y:S05]  /*9f60*/  WARPSYNC.COLLECTIVE R45, `(.L_x_3883) ;  /* 0x000000002d087348 */ /* 0x000fea0003c00000 */
[----:B------:R0:W1:Y:S02]  /*9f70*/  SHFL.BFLY P1, R46, R48, R47, R50 ;  /* 0x0c00002f302e7389 */ /* 0x0000640000020032 */
[----:B01----:R-:W-:Y:S05]  /*9f80*/  ENDCOLLECTIVE ;  /* 0x000000000000791b */ /* 0x003fea0003800000 */
.L_x_3883:
[----:B------:R-:W-:Y:S01]  /*9f90*/  FADD R21, R42, R21 ;  /* 0x000000152a157221 */ /* 0x000fe20000000000 */
[----:B------:R-:W-:Y:S01]  /*9fa0*/  IMAD.MOV.U32 R48, RZ, RZ, R44 ;  /* 0x000000ffff307224 */ /* 0x000fe200078e002c */
[----:B------:R-:W-:-:S07]  /*9fb0*/  MOV R22, R46 ;  /* 0x0000002e00167202 */ /* 0x000fce0000000f00 */
[----:B------:R-:W-:Y:S05]  /*9fc0*/  WARPSYNC.COLLECTIVE R45, `(.L_x_3884) ;  /* 0x000000002d087348 */ /* 0x000fea0003c00000 */
[----:B------:R0:W1:Y:S02]  /*9fd0*/  SHFL.BFLY P1, R46, R48, R47, R50 ;  /* 0x0c00002f302e7389 */ /* 0x0000640000020032 */
[----:B01----:R-:W-:Y:S05]  /*9fe0*/  ENDCOLLECTIVE ;  /* 0x000000000000791b */ /* 0x003fea0003800000 */
.L_x_3884:
[----:B------:R-:W-:Y:S01]  /*9ff0*/  FADD R22, R41, R22 ;  /* 0x0000001629167221 */ /* 0x000fe20000000000 */
[----:B------:R-:W-:Y:S02]  /*a000*/  MOV R48, R43 ;  /* 0x0000002b00307202 */ /* 0x000fe40000000f00 */
[----:B------:R-:W-:-:S07]  /*a010*/  MOV R23, R46 ;  /* 0x0000002e00177202 */ /* 0x000fce0000000f00 */
[----:B------:R-:W-:Y:S05]  /*a020*/  WARPSYNC.COLLECTIVE R45, `(.L_x_3885) ;  /* 0x000000002d087348 */ /* 0x000fea0003c00000 */
[----:B------:R0:W1:Y:S02]  /*a030*/  SHFL.BFLY P1, R46, R48, R47, R50 ;  /* 0x0c00002f302e7389 */ /* 0x0000640000020032 */
[----:B01----:R-:W-:Y:S05]  /*a040*/  ENDCOLLECTIVE ;  /* 0x000000000000791b */ /* 0x003fea0003800000 */
.L_x_3885:
[----:B------:R-:W-:Y:S01]  /*a050*/  FADD R23, R44, R23 ;  /* 0x000000172c177221 */ /* 0x000fe20000000000 */
[----:B------:R-:W-:Y:S01]  /*a060*/  MOV R48, R21 ;  /* 0x0000001500307202 */ /* 0x000fe20000000f00 */
[----:B------:R-:W-:Y:S01]  /*a070*/  IMAD.MOV.U32 R47, RZ, RZ, 0x2 ;  /* 0x00000002ff2f7424 */ /* 0x000fe200078e00ff */
[----:B------:R-:W-:-:S07]  /*a080*/  MOV R0, R46 ;  /* 0x0000002e00007202 */ /* 0x000fce0000000f00 */
[----:B------:R-:W-:Y:S05]  /*a090*/  WARPSYNC.COLLECTIVE R45, `(.L_x_3886) ;  /* 0x000000002d087348 */ /* 0x000fea0003c00000 */
[----:B------:R0:W1:Y:S02]  /*a0a0*/  SHFL.BFLY P1, R46, R48, R47, R50 ;  /* 0x0c00002f302e7389 */ /* 0x0000640000020032 */
[----:B01----:R-:W-:Y:S05]  /*a0b0*/  ENDCOLLECTIVE ;  /* 0x000000000000791b */ /* 0x003fea0003800000 */
.L_x_3886:
[----:B------:R-:W-:Y:S01]  /*a0c0*/  FADD R0, R43, R0 ;  /* 0x000000002b007221 */ /* 0x000fe20000000000 */
[----:B------:R-:W-:Y:S02]  /*a0d0*/  MOV R48, R22 ;  /* 0x0000001600307202 */ /* 0x000fe40000000f00 */
[----:B------:R-:W-:-:S07]  /*a0e0*/  MOV R2, R46 ;  /* 0x0000002e00027202 */ /* 0x000fce0000000f00 */
[----:B------:R-:W-:Y:S05]  /*a0f0*/  WARPSYNC.COLLECTIVE R45, `(.L_x_3887) ;  /* 0x000000002d087348 */ /* 0x000fea0003c00000 */
[----:B------:R0:W1:Y:S02]  /*a100*/  SHFL.BFLY P1, R46, R48, R47, R50 ;  /* 0x0c00002f302e7389 */ /* 0x0000640000020032 */
[----:B01----:R-:W-:Y:S05]  /*a110*/  ENDCOLLECTIVE ;  /* 0x000000000000791b */ /* 0x003fea0003800000 */
.L_x_3887:
[----:B------:R-:W-:Y:S01]  /*a120*/  FADD R2, R21, R2 ;  /* 0x0000000215027221 */ /* 0x000fe20000000000 */
[----:B------:R-:W-:Y:S02]  /*a130*/  MOV R48, R23 ;  /* 0x0000001700307202 */ /* 0x000fe40000000f00 */
[----:B------:R-:W-:-:S07]  /*a140*/  MOV R3, R46 ;  /* 0x0000002e00037202 */ /* 0x000fce0000000f00 */
[----:B------:R-:W-:Y:S05]  /*a150*/  WARPSYNC.COLLECTIVE R45, `(.L_x_3888) ;  /* 0x000000002d087348 */ /* 0x000fea0003c00000 */
[----:B------:R0:W1:Y:S02]  /*a160*/  SHFL.BFLY P1, R46, R48, R47, R50 ;  /* 0x0c00002f302e7389 */ /* 0x0000640000020032 */
[----:B01----:R-:W-:Y:S05]  /*a170*/  ENDCOLLECTIVE ;  /* 0x000000000000791b */ /* 0x003fea0003800000 */
.L_x_3888:
[----:B------:R-:W-:Y:S01]  /*a180*/  FADD R3, R22, R3 ;  /* 0x0000000316037221 */ /* 0x000fe20000000000 */
[----:B------:R-:W-:Y:S01]  /*a190*/  MOV R48, R0 ;  /* 0x0000000000307202 */ /* 0x000fe20000000f00 */
[----:B------:R-:W-:-:S07]  /*a1a0*/  IMAD.MOV.U32 R24, RZ, RZ, R46 ;  /* 0x000000ffff187224 */ /* 0x000fce00078e002e */
[----:B------:R-:W-:Y:S05]  /*a1b0*/  WARPSYNC.COLLECTIVE R45, `(.L_x_3889) ;  /* 0x000000002d087348 */ /* 0x000fea0003c00000 */
[----:B------:R0:W1:Y:S02]  /*a1c0*/  SHFL.BFLY P1, R46, R48, R47, R50 ;  /* 0x0c00002f302e7389 */ /* 0x0000640000020032 */
[----:B01----:R-:W-:Y:S05]  /*a1d0*/  ENDCOLLECTIVE ;  /* 0x000000000000791b */ /* 0x003fea0003800000 */
.L_x_3889:
[----:B------:R-:W-:Y:S01]  /*a1e0*/  FADD R24, R23, R24 ;  /* 0x0000001817187221 */ /* 0x000fe20000000000 */
[----:B------:R-:W-:Y:S01]  /*a1f0*/  HFMA2 R47, -RZ, RZ, 0, 5.9604644775390625e-08 ;  /* 0x00000001ff2f7431 */ /* 0x000fe200000001ff */
[----:B------:R-:W-:Y:S02]  /*a200*/  MOV R48, R2 ;  /* 0x0000000200307202 */ /* 0x000fe40000000f00 */
[----:B------:R-:W-:-:S07]  /*a210*/  MOV R5, R46 ;  /* 0x0000002e00057202 */ /* 0x000fce0000000f00 */
[----:B------:R-:W-:Y:S05]  /*a220*/  WARPSYNC.COLLECTIVE R45, `(.L_x_3890) ;  /* 0x000000002d087348 */ /* 0x000fea0003c00000 */
[----:B------:R0:W1:Y:S02]  /*a230*/  SHFL.BFLY P1, R46, R48, R47, R50 ;  /* 0x0c00002f302e7389 */ /* 0x0000640000020032 */
[----:B01----:R-:W-:Y:S05]  /*a240*/  ENDCOLLECTIVE ;  /* 0x000000000000791b */ /* 0x003fea0003800000 */
.L_x_3890:
[----:B------:R-:W-:Y:S01]  /*a250*/  FADD R5, R0, R5 ;  /* 0x0000000500057221 */ /* 0x000fe20000000000 */
[----:B------:R-:W-:Y:S01]  /*a260*/  MOV R48, R3 ;  /* 0x0000000300307202 */ /* 0x000fe20000000f00 */
[----:B------:R-:W-:-:S07]  /*a270*/  IMAD.MOV.U32 R41, RZ, RZ, R46 ;  /* 0x000000ffff297224 */ /* 0x000fce00078e002e */
[----:B------:R-:W-:Y:S05]  /*a280*/  WARPSYNC.COLLECTIVE R45, `(.L_x_3891) ;  /* 0x000000002d087348 */ /* 0x000fea0003c00000 */
[----:B------:R0:W1:Y:S02]  /*a290*/  SHFL.BFLY P1, R46, R48, R47, R50 ;  /* 0x0c00002f302e7389 */ /* 0x0000640000020032 */
[----:B01----:R-:W-:Y:S05]  /*a2a0*/  ENDCOLLECTIVE ;  /* 0x000000000000791b */ /* 0x003fea0003800000 */
.L_x_3891:
[----:B------:R-:W-:Y:S01]  /*a2b0*/  FADD R44, R2, R41 ;  /* 0x00000029022c7221 */ /* 0x000fe20000000000 */
[----:B------:R-:W-:Y:S02]  /*a2c0*/  MOV R48, R24 ;  /* 0x0000001800307202 */ /* 0x000fe40000000f00 */
[----:B------:R-:W-:-:S07]  /*a2d0*/  MOV R42, R46 ;  /* 0x0000002e002a7202 */ /* 0x000fce0000000f00 */
[----:B------:R-:W-:Y:S05]  /*a2e0*/  WARPSYNC.COLLECTIVE R45, `(.L_x_3892) ;  /* 0x000000002d087348 */ /* 0x000fea0003c00000 */
[----:B------:R0:W1:Y:S02]  /*a2f0*/  SHFL.BFLY P1, R46, R48, R47, R50 ;  /* 0x0c00002f302e7389 */ /* 0x0000640000020032 */
[----:B01----:R-:W-:Y:S05]  /*a300*/  ENDCOLLECTIVE ;  /* 0x000000000000791b */ /* 0x003fea0003800000 */
.L_x_3892:
[----:B------:R-:W-:Y:S01]  /*a310*/  FADD R41, R3, R42 ;  /* 0x0000002a03297221 */ /* 0x000fe20000000000 */
[----:B------:R-:W-:Y:S01]  /*a320*/  IMAD.MOV.U32 R48, RZ, RZ, R5 ;  /* 0x000000ffff307224 */ /* 0x000fe200078e0005 */
[----:B------:R-:W-:-:S07]  /*a330*/  MOV R43, R46 ;  /* 0x0000002e002b7202 */ /* 0x000fce0000000f00 */
[----:B------:R-:W-:Y:S05]  /*a340*/  WARPSYNC.COLLECTIVE R45, `(.L_x_3893) ;  /* 0x000000002d087348 */ /* 0x000fea0003c00000 */
[----:B------:R0:W1:Y:S02]  /*a350*/  SHFL.BFLY P1, R46, R48, R47, R50 ;  /* 0x0c00002f302e7389 */ /* 0x0000640000020032 */
[----:B01----:R-:W-:Y:S05]  /*a360*/  ENDCOLLECTIVE ;  /* 0x000000000000791b */ /* 0x003fea0003800000 */
.L_x_3893:
[----:B------:R-:W-:Y:S01]  /*a370*/  FADD R42, R24, R43 ;  /* 0x0000002b182a7221 */ /* 0x000fe20000000000 */
[----:B------:R-:W-:Y:S01]  /*a380*/  MOV R22, R46 ;  /* 0x0000002e00167202 */ /* 0x000fe20000000f00 */
[----:B------:R-:W-:Y:S06]  /*a390*/  BRA `(.L_x_3894) ;  /* 0xfffffff000907947 */ /* 0x000fec000383ffff */
        .weak           $__internal_28_$__cuda_sm3x_div_rn_noftz_f32_slowpath
        .type           $__internal_28_$__cuda_sm3x_div_rn_noftz_f32_slowpath,@function
        .size           $__internal_28_$__cuda_sm3x_div_rn_noftz_f32_slowpath,(.L_x_4650 - $__internal_28_$__cuda_sm3x_div_rn_noftz_f32_slowpath)
$__internal_28_$__cuda_sm3x_div_rn_noftz_f32_slowpath:
        /* <DEDUP_REMOVED lines=34> */
.L_x_3896:
        /* <DEDUP_REMOVED lines=51> */
.L_x_3903:
[----:B------:R-:W-:-:S04]  /*a8f0*/  LOP3.LUT R41, R41, 0x80000000, RZ, 0xc0, !PT ;  /* 0x8000000029297812 */ /* 0x000fc800078ec0ff */
[----:B------:R-:W-:Y:S01]  /*a900*/  LOP3.LUT R41, R41, 0x7f800000, RZ, 0xfc, !PT ;  /* 0x7f80000029297812 */ /* 0x000fe200078efcff */
[----:B------:R-:W-:Y:S06]  /*a910*/  BRA `(.L_x_3904) ;  /* 0x0000000000047947 */ /* 0x000fec0003800000 */
.L_x_3902:
[----:B------:R-:W-:-:S07]  /*a920*/  LEA R41, R40, R41, 0x17 ;  /* 0x0000002928297211 */ /* 0x000fce00078eb8ff */
.L_x_3904:
[----:B------:R-:W-:Y:S05]  /*a930*/  BSYNC.RECONVERGENT B3 ;  /* 0x0000000000037941 */ /* 0x000fea0003800200 */
.L_x_3901:
[----:B------:R-:W-:Y:S05]  /*a940*/  BRA `(.L_x_3905) ;  /* 0x0000000000207947 */ /* 0x000fea0003800000 */
.L_x_3900:
[----:B------:R-:W-:-:S04]  /*a950*/  LOP3.LUT R0, R3, 0x80000000, R0, 0x48, !PT ;  /* 0x8000000003007812 */ /* 0x000fc800078e4800 */
[----:B------:R-:W-:Y:S01]  /*a960*/  LOP3.LUT R41, R0, 0x7f800000, RZ, 0xfc, !PT ;  /* 0x7f80000000297812 */ /* 0x000fe200078efcff */
[----:B------:R-:W-:Y:S06]  /*a970*/  BRA `(.L_x_3905) ;  /* 0x0000000000147947 */ /* 0x000fec0003800000 */
.L_x_3899:
[----:B------:R-:W-:Y:S01]  /*a980*/  LOP3.LUT R41, R3, 0x80000000, R0, 0x48, !PT ;  /* 0x8000000003297812 */ /* 0x000fe200078e4800 */
[----:B------:R-:W-:Y:S06]  /*a990*/  BRA `(.L_x_3905) ;  /* 0x00000000000c7947 */ /* 0x000fec0003800000 */
.L_x_3898:
[----:B------:R-:W0:Y:S01]  /*a9a0*/  MUFU.RSQ R41, -QNAN ;  /* 0xffc0000000297908 */ /* 0x000e220000001400 */
[----:B------:R-:W-:Y:S05]  /*a9b0*/  BRA `(.L_x_3905) ;  /* 0x0000000000047947 */ /* 0x000fea0003800000 */
.L_x_3897:
[----:B------:R-:W-:-:S07]  /*a9c0*/  FADD.FTZ R41, R0, R3 ;  /* 0x0000000300297221 */ /* 0x000fce0000010000 */
.L_x_3905:
[----:B------:R-:W-:Y:S05]  /*a9d0*/  BSYNC.RECONVERGENT B2 ;  /* 0x0000000000027941 */ /* 0x000fea0003800200 */
.L_x_3895:
[----:B0-----:R-:W-:Y:S01]  /*a9e0*/  MOV R39, R41 ;  /* 0x0000002900277202 */ /* 0x001fe20000000f00 */
[----:B------:R-:W-:Y:S01]  /*a9f0*/  HFMA2 R41, -RZ, RZ, 0, 0 ;  /* 0x00000000ff297431 */ /* 0x000fe200000001ff */
[----:B------:R-:W-:-:S04]  /*aa00*/  MOV R40, R44 ;  /* 0x0000002c00287202 */ /* 0x000fc80000000f00 */
[----:B------:R-:W-:Y:S05]  /*aa10*/  RET.REL.NODEC R40 `(_Z25moe_batched_expert_kernelI6__halfLb0EEvPKT_S3_S3_S3_PKfPKiS7_PS1_iiiiii) ;  /* 0xffffff5428787950 */ /* 0x000fea0003c3ffff */
.L_x_3906:
        /* <DEDUP_REMOVED lines=14> */
.L_x_4650:


//--------------------- .text._Z25moe_batched_expert_kernelI6__halfLb1EEvPKT_S3_S3_S3_PKfPKiS7_PS1_iiiiii --------------------------
	.section	.text._Z25moe_batched_expert_kernelI6__halfLb1EEvPKT_S3_S3_S3_PKfPKiS7_PS1_iiiiii,"ax",@progbits
	.align	128
        .global         _Z25moe_batched_expert_kernelI6__halfLb1EEvPKT_S3_S3_S3_PKfPKiS7_PS1_iiiiii
        .type           _Z25moe_batched_expert_kernelI6__halfLb1EEvPKT_S3_S3_S3_PKfPKiS7_PS1_iiiiii,@function
        .size           _Z25moe_batched_expert_kernelI6__halfLb1EEvPKT_S3_S3_S3_PKfPKiS7_PS1_iiiiii,(.L_x_4651 - _Z25moe_batched_expert_kernelI6__halfLb1EEvPKT_S3_S3_S3_PKfPKiS7_PS1_iiiiii)
        .other          _Z25moe_batched_expert_kernelI6__halfLb1EEvPKT_S3_S3_S3_PKfPKiS7_PS1_iiiiii,@"STO_CUDA_ENTRY STV_DEFAULT"
_Z25moe_batched_expert_kernelI6__halfLb1EEvPKT_S3_S3_S3_PKfPKiS7_PS1_iiiiii:
.text._Z25moe_batched_expert_kernelI6__halfLb1EEvPKT_S3_S3_S3_PKfPKiS7_PS1_iiiiii:
        /* <DEDUP_REMOVED lines=36> */
.L_x_3911:
        /* <DEDUP_REMOVED lines=33> */
.L_x_3910:
[----:B0-----:R-:W-:Y:S05]  /*0450*/  BSYNC.RECONVERGENT B1 ;  /* 0x0000000000017941 */ /* 0x001fea0003800200 */
.L_x_3909:
        /* <DEDUP_REMOVED lines=27> */
.L_x_3913:
[----:B------:R-:W-:Y:S05]  /*0610*/  BSYNC.RECONVERGENT B1 ;  /* 0x0000000000017941 */ /* 0x000fea0003800200 */
.L_x_3912:
        /* <DEDUP_REMOVED lines=31> */
.L_x_3908:
[----:B0-----:R-:W-:Y:S05]  /*0810*/  BSYNC.RECONVERGENT B0 ;  /* 0x0000000000007941 */ /* 0x001fea0003800200 */
.L_x_3907:
        /* <DEDUP_REMOVED lines=21> */
.L_x_3918:
        /* <DEDUP_REMOVED lines=12> */
[----:B------:R-:W-:-:S02]  /*0a30*/  IMAD.IADD R11, R10, 0x1, R15 ;  /* 0x000000010a0b7824 */ /* 0x000fc400078e020f */
[----:B------:R-:W-:Y:S02]  /*0a40*/  VIADD R8, R8, 0x8 ;  /* 0x0000000808087836 */ /* 0x000fe40000000000 */
[----:B------:R-:W-:Y:S01]  /*0a50*/  VIADD R10, R10, 0x800 ;  /* 0x000008000a0a7836 */ /* 0x000fe20000000000 */
        /* <DEDUP_REMOVED lines=19> */
.L_x_3917:
[----:B0-----:R-:W-:Y:S05]  /*0b90*/  BSYNC.RECONVERGENT B1 ;  /* 0x0000000000017941 */ /* 0x001fea0003800200 */
.L_x_3916:
        /* <DEDUP_REMOVED lines=28> */
.L_x_3920:
[----:B------:R-:W-:Y:S05]  /*0d60*/  BSYNC.RECONVERGENT B1 ;  /* 0x0000000000017941 */ /* 0x000fea0003800200 */
.L_x_3919:
        /* <DEDUP_REMOVED lines=27> */
[----:B--2---:R-:W-:Y:S02]  /*0f20*/  @P2 HADD2.F32 R12, -RZ, R12.H0_H0 ;  /* 0x2000000cff0c2230 */ /* 0x004fe40000004100 */
[----:B---3--:R-:W-:Y:S02]  /*0f30*/  @P2 HADD2.F32 R16, -RZ, R16.H0_H0 ;  /* 0x20000010ff102230 */ /* 0x008fe40000004100 */
[----:B----4-:R-:W-:Y:S01]  /*0f40*/  @!P4 HADD2.F32 R2, -RZ, R2.H0_H0 ;  /* 0x20000002ff02c230 */ /* 0x010fe20000004100 */
[----:B------:R2:W-:Y:S04]  /*0f50*/  @P2 STS [R13+0x4], R12 ;  /* 0x0000040c0d002388 */ /* 0x0005e80000000800 */
[----:B------:R2:W-:Y:S04]  /*0f60*/  @P2 STS [R13+0x404], R16 ;  /* 0x000404100d002388 */ /* 0x0005e80000000800 */
[----:B------:R2:W-:Y:S02]  /*0f70*/  @!P4 STS [R11+0x4], R2 ;  /* 0x000004020b00c388 */ /* 0x0005e40000000800 */
.L_x_3915:
[----:B0-----:R-:W-:Y:S05]  /*0f80*/  BSYNC.RECONVERGENT B0 ;  /* 0x0000000000007941 */ /* 0x001fea0003800200 */
.L_x_3914:
        /* <DEDUP_REMOVED lines=22> */
.L_x_3925:
        /* <DEDUP_REMOVED lines=34> */
.L_x_3924:
[----:B0-----:R-:W-:Y:S05]  /*1310*/  BSYNC.RECONVERGENT B1 ;  /* 0x0000000000017941 */ /* 0x001fea0003800200 */
.L_x_3923:
        /* <DEDUP_REMOVED lines=28> */
.L_x_3927:
[----:B------:R-:W-:Y:S05]  /*14e0*/  BSYNC.RECONVERGENT B1 ;  /* 0x0000000000017941 */ /* 0x000fea0003800200 */
.L_x_3926:
        /* <DEDUP_REMOVED lines=26> */
[----:B------:R-:W-:Y:S02]  /*1690*/  @!P4 IMAD R13, R4, 0x4, R19 ;  /* 0x00000004040dc824 */ /* 0x000fe400078e0213 */
[----:B--2---:R-:W-:Y:S02]  /*16a0*/  @P2 HADD2.F32 R14, -RZ, R14.H0_H0 ;  /* 0x2000000eff0e2230 */ /* 0x004fe40000004100 */
[----:B---3--:R-:W-:Y:S02]  /*16b0*/  @P2 HADD2.F32 R18, -RZ, R18.H0_H0 ;  /* 0x20000012ff122230 */ /* 0x008fe40000004100 */
[----:B----4-:R-:W-:Y:S01]  /*16c0*/  @!P4 HADD2.F32 R8, -RZ, R8.H0_H0 ;  /* 0x20000008ff08c230 */ /* 0x010fe20000004100 */
[----:B------:R2:W-:Y:S04]  /*16d0*/  @P2 STS [R17], R14 ;  /* 0x0000000e11002388 */ /* 0x0005e80000000800 */
[----:B------:R2:W-:Y:S04]  /*16e0*/  @P2 STS [R17+0x400], R18 ;  /* 0x0004001211002388 */ /* 0x0005e80000000800 */
[----:B------:R2:W-:Y:S02]  /*16f0*/  @!P4 STS [R13], R8 ;  /* 0x000000080d00c388 */ /* 0x0005e40000000800 */
.L_x_3922:
[----:B0-----:R-:W-:Y:S05]  /*1700*/  BSYNC.RECONVERGENT B0 ;  /* 0x0000000000007941 */ /* 0x001fea0003800200 */
.L_x_3921:
        /* <DEDUP_REMOVED lines=23> */
.L_x_3932:
        /* <DEDUP_REMOVED lines=13> */
[----:B------:R-:W-:Y:S01]  /*1950*/  VIADD R7, R7, 0x8 ;  /* 0x0000000807077836 */ /* 0x000fe20000000000 */
[----:B------:R-:W-:-:S03]  /*1960*/  IADD3 R13, PT, PT, R13, 0x800, RZ ;  /* 0x000008000d0d7810 */ /* 0x000fc60007ffe0ff */
        /* <DEDUP_REMOVED lines=19> */
.L_x_3931:
[----:B0-----:R-:W-:Y:S05]  /*1aa0*/  BSYNC.RECONVERGENT B1 ;  /* 0x0000000000017941 */ /* 0x001fea0003800200 */
.L_x_3930:
        /* <DEDUP_REMOVED lines=28> */
.L_x_3934:
[----:B------:R-:W-:Y:S05]  /*1c70*/  BSYNC.RECONVERGENT B1 ;  /* 0x0000000000017941 */ /* 0x000fea0003800200 */
.L_x_3933:
        /* <DEDUP_REMOVED lines=33> */
.L_x_3929:
[----:B0-----:R-:W-:Y:S05]  /*1e90*/  BSYNC.RECONVERGENT B0 ;  /* 0x0000000000007941 */ /* 0x001fea0003800200 */
.L_x_3928:
        /* <DEDUP_REMOVED lines=30> */
.L_x_4049:
        /* <DEDUP_REMOVED lines=33> */
.L_x_3947:
        /* <DEDUP_REMOVED lines=78> */
[----:B-1----:R-:W-:-:S04]  /*2770*/  @!P2 IADD3 R52, P4, PT, R87, R42, RZ ;  /* 0x0000002a5734a210 */ /* 0x002fc80007f9e0ff */
[----:B------:R-:W-:Y:S02]  /*2780*/  @!P2 IADD3.X R53, PT, PT, R90, R43, RZ, P4, !PT ;  /* 0x0000002b5a35a210 */ /* 0x000fe400027fe4ff */
[----:B0-----:R-:W-:Y:S01]  /*2790*/  @!P2 IADD3 R46, P4, PT, R87, R44, RZ ;  /* 0x0000002c572ea210 */ /* 0x001fe20007f9e0ff */
[----:B----4-:R-:W-:Y:S01]  /*27a0*/  IMAD.U32 R48, RZ, RZ, UR14 ;  /* 0x0000000eff307e24 */ /* 0x010fe2000f8e00ff */
[----:B------:R-:W-:Y:S01]  /*27b0*/  @P6 LOP3.LUT R74, R74, 0x2, RZ, 0xfc, !PT ;  /* 0x000000024a4a6812 */ /* 0x000fe200078efcff */
[----:B------:R-:W-:Y:S01]  /*27c0*/  IMAD R49, R69, 0x4, R6 ;  /* 0x0000000445317824 */ /* 0x000fe200078e0206 */
[----:B------:R-:W-:Y:S01]  /*27d0*/  MOV R43, 0xc ;  /* 0x0000000c002b7802 */ /* 0x000fe20000000f00 */
[----:B------:R-:W-:Y:S02]  /*27e0*/  @!P2 IMAD.X R47, R90, 0x1, R45, P4 ;  /* 0x000000015a2fa824 */ /* 0x000fe400020e062d */
[----:B------:R-:W-:Y:S02]  /*27f0*/  @!P0 HADD2.F32 R62, -RZ, R76.H0_H0 ;  /* 0x2000004cff3e8230 */ /* 0x000fe40000004100 */
[----:B------:R-:W-:-:S02]  /*2800*/  @!P0 HADD2.F32 R64, -RZ, R84.H0_H0 ;  /* 0x20000054ff408230 */ /* 0x000fc40000004100 */
[----:B------:R-:W-:Y:S02]  /*2810*/  @!P1 HADD2.F32 R71, -RZ, R80.H0_H0 ;  /* 0x20000050ff479230 */ /* 0x000fe40000004100 */
[----:B------:R-:W-:Y:S02]  /*2820*/  @!P1 HADD2.F32 R73, -RZ, R82.H0_H0 ;  /* 0x20000052ff499230 */ /* 0x000fe40000004100 */
[----:B--2---:R-:W-:Y:S02]  /*2830*/  @!P2 HADD2.F32 R66, -RZ, R50.H0_H0 ;  /* 0x20000032ff42a230 */ /* 0x004fe40000004100 */
[----:B---3--:R-:W-:Y:S02]  /*2840*/  @!P2 HADD2.F32 R68, -RZ, R81.H0_H0 ;  /* 0x20000051ff44a230 */ /* 0x008fe40000004100 */
[----:B------:R-:W-:Y:S02]  /*2850*/  @!P3 HADD2.F32 R75, -RZ, R88.H0_H0 ;  /* 0x20000058ff4bb230 */ /* 0x000fe40000004100 */
[----:B------:R-:W-:Y:S01]  /*2860*/  @!P3 HADD2.F32 R77, -RZ, R92.H0_H0 ;  /* 0x2000005cff4db230 */ /* 0x000fe20000004100 */
        /* <DEDUP_REMOVED lines=13> */
.L_x_3939:
[----:B------:R-:W-:Y:S01]  /*2940*/  ISETP.GE.AND P4, PT, R0, UR7, PT ;  /* 0x0000000700007c0c */ /* 0x000fe2000bf86270 */
[----:B------:R-:W-:Y:S01]  /*2950*/  IMAD R80, R48, R43, 0xc ;  /* 0x0000000c30507424 */ /* 0x000fe200078e022b */
[----:B------:R-:W-:Y:S01]  /*2960*/  LOP3.LUT R74, R74, 0xfffffffe, RZ, 0xc0, !PT ;  /* 0xfffffffe4a4a7812 */ /* 0x000fe200078ec0ff */
[--C-:B------:R-:W-:Y:S02]  /*2970*/  IMAD R76, R3, 0x8, R49.reuse ;  /* 0x00000008034c7824 */ /* 0x100fe400078e0231 */
[----:B------:R-:W-:Y:S01]  /*2980*/  IMAD R81, R48, 0x4, R49 ;  /* 0x0000000430517824 */ /* 0x000fe200078e0231 */
[----:B------:R-:W-:-:S07]  /*2990*/  IADD3 R80, PT, PT, R49, R80, RZ ;  /* 0x0000005031507210 */ /* 0x000fce0007ffe0ff */
        /* <DEDUP_REMOVED lines=14> */
.L_x_3940:
        /* <DEDUP_REMOVED lines=14> */
.L_x_3941:
        /* <DEDUP_REMOVED lines=14> */
.L_x_3942:
[----:B------:R-:W2:Y:S01]  /*2c40*/  @!P2 LDG.E.U16.CONSTANT R52, desc[UR8][R52.64+0x80] ;  /* 0x000080083434a981 */ /* 0x000ea2000c1e9500 */
[----:B-----5:R-:W-:Y:S02]  /*2c50*/  @!P1 HADD2.F32 R71, -RZ, R51.H0_H0 ;  /* 0x20000033ff479230 */ /* 0x020fe40000004100 */
[----:B------:R-:W-:Y:S01]  /*2c60*/  @!P1 HADD2.F32 R73, -RZ, R83.H0_H0 ;  /* 0x20000053ff499230 */ /* 0x000fe20000004100 */
[----:B------:R-:W3:Y:S01]  /*2c70*/  @!P2 LDG.E.U16.CONSTANT R46, desc[UR8][R46.64+0x80] ;  /* 0x000080082e2ea981 */ /* 0x000ee2000c1e9500 */
[----:B------:R-:W-:-:S13]  /*2c80*/  ISETP.GE.AND P1, PT, R17, R16, PT ;  /* 0x000000101100720c */ /* 0x000fda0003f26270 */
[----:B------:R-:W0:Y:S01]  /*2c90*/  @!P1 LDC.64 R42, c[0x0][0x388] ;  /* 0x0000e200ff2a9b82 */ /* 0x000e220000000a00 */
[----:B--2---:R-:W-:Y:S02]  /*2ca0*/  @!P2 HADD2.F32 R66, -RZ, R52.H0_H0 ;  /* 0x20000034ff42a230 */ /* 0x004fe40000004100 */
        /* <DEDUP_REMOVED lines=10> */
[----:B------:R-:W-:Y:S02]  /*2d50*/  @!P1 IADD3.X R47, PT, PT, R50, R43, RZ, P2, !PT ;  /* 0x0000002b322f9210 */ /* 0x000fe400017fe4ff */
[----:B------:R-:W0:Y:S01]  /*2d60*/  @!P3 LDC.64 R42, c[0x0][0x388] ;  /* 0x0000e200ff2abb82 */ /* 0x000e220000000a00 */
[----:B------:R-:W-:Y:S02]  /*2d70*/  @!P3 IADD3 R86, P2, PT, R17, R86, RZ ;  /* 0x000000561156b210 */ /* 0x000fe40007f5e0ff */
[----:B------:R-:W3:Y:S02]  /*2d80*/  @!P1 LDG.E.U16.CONSTANT R46, desc[UR8][R46.64] ;  /* 0x000000082e2e9981 */ /* 0x000ee4000c1e9500 */
[----:B------:R-:W-:Y:S01]  /*2d90*/  @!P3 SHF.L.U32 R53, R86, 0x1, RZ ;  /* 0x000000015635b819 */ /* 0x000fe200000006ff */
[----:B------:R-:W-:-:S05]  /*2da0*/  @!P3 IMAD.X R85, RZ, RZ, R85, P2 ;  /* 0x000000ffff55b224 */ /* 0x000fca00010e0655 */
        /* <DEDUP_REMOVED lines=9> */
[----:B--2---:R-:W-:Y:S02]  /*2e40*/  @!P1 HADD2.F32 R62, -RZ, R44.H0_H0 ;  /* 0x2000002cff3e9230 */ /* 0x004fe40000004100 */
[----:B---3--:R-:W-:Y:S02]  /*2e50*/  @!P1 HADD2.F32 R64, -RZ, R46.H0_H0 ;  /* 0x2000002eff409230 */ /* 0x008fe40000004100 */
[----:B----4-:R-:W-:Y:S02]  /*2e60*/  @!P3 HADD2.F32 R75, -RZ, R50.H0_H0 ;  /* 0x20000032ff4bb230 */ /* 0x010fe40000004100 */
[----:B------:R-:W-:-:S06]  /*2e70*/  @!P3 HADD2.F32 R77, -RZ, R42.H0_H0 ;  /* 0x2000002aff4db230 */ /* 0x000fcc0000004100 */
        /* <DEDUP_REMOVED lines=13> */
.L_x_3943:
        /* <DEDUP_REMOVED lines=14> */
.L_x_3944:
        /* <DEDUP_REMOVED lines=13> */
.L_x_3945:
        /* <DEDUP_REMOVED lines=13> */
.L_x_3946:
[----:B------:R-:W-:-:S05]  /*31d0*/  VIADD R69, R69, 0x2 ;  /* 0x0000000245457836 */ /* 0x000fca0000000000 */
[----:B------:R-:W-:-:S13]  /*31e0*/  ISETP.NE.AND P1, PT, R69, R14, PT ;  /* 0x0000000e4500720c */ /* 0x000fda0003f25270 */
[----:B------:R-:W-:Y:S05]  /*31f0*/  @P1 BRA `(.L_x_3947) ;  /* 0xfffffff000241947 */ /* 0x000fea000383ffff */
[----:B------:R-:W-:-:S07]  /*3200*/  MOV R43, R14 ;  /* 0x0000000e002b7202 */ /* 0x000fce0000000f00 */
.L_x_3938:
        /* <DEDUP_REMOVED lines=30> */
[----:B------:R-:W-:Y:S01]  /*33f0*/  @!P3 IADD3.X R27, PT, PT, RZ, R83, RZ, P0, !PT ;  /* 0x00000053ff1bb210 */ /* 0x000fe200007fe4ff */
[C---:B------:R-:W-:Y:S01]  /*3400*/  @!P3 IMAD.SHL.U32 R35, R38.reuse, 0x2, RZ ;  /* 0x000000022623b824 */ /* 0x040fe200078e00ff */
        /* <DEDUP_REMOVED lines=9> */
[----:B------:R-:W2:Y:S01]  /*34a0*/  @!P2 LDC.64 R26, c[0x0][0x390] ;  /* 0x0000e400ff1aab82 */ /* 0x000ea20000000a00 */
[----:B------:R-:W-:Y:S02]  /*34b0*/  @!P3 IADD3.X R29, PT, PT, R38, R29, RZ, P4, !PT ;  /* 0x0000001d261db210 */ /* 0x000fe400027fe4ff */
[----:B---3--:R-:W-:-:S05]  /*34c0*/  @!P3 IADD3 R32, P4, PT, R35, R32, RZ ;  /* 0x000000202320b210 */ /* 0x008fca0007f9e0ff */
[----:B------:R-:W3:Y:S01]  /*34d0*/  @!P1 LDC.64 R30, c[0x0][0x388] ;  /* 0x0000e200ff1e9b82 */ /* 0x000ee20000000a00 */
[----:B------:R5:W3:Y:S01]  /*34e0*/  @!P3 LDG.E.U16.CONSTANT R28, desc[UR8][R28.64] ;  /* 0x000000081c1cb981 */ /* 0x000ae2000c1e9500 */
[----:B------:R-:W-:Y:S01]  /*34f0*/  @!P3 IMAD.X R33, R38, 0x1, R33, P4 ;  /* 0x000000012621b824 */ /* 0x000fe200020e0621 */
[----:B------:R-:W-:Y:S02]  /*3500*/  @!P1 IADD3 R85, P4, PT, R17, R86, RZ ;  /* 0x0000005611559210 */ /* 0x000fe40007f9e0ff */
[----:B----4-:R-:W-:-:S03]  /*3510*/  @!P2 IADD3 R24, P5, PT, R87, R24, RZ ;  /* 0x000000185718a210 */ /* 0x010fc60007fbe0ff */
[----:B------:R-:W4:Y:S01]  /*3520*/  @!P1 LDC.64 R34, c[0x0][0x390] ;  /* 0x0000e400ff229b82 */ /* 0x000f220000000a00 */
[----:B------:R-:W3:Y:S01]  /*3530*/  @!P3 LDG.E.U16.CONSTANT R32, desc[UR8][R32.64] ;  /* 0x000000082020b981 */ /* 0x000ee2000c1e9500 */
[----:B------:R-:W-:-:S06]  /*3540*/  @!P2 IADD3.X R25, PT, PT, R84, R25, RZ, P5, !PT ;  /* 0x000000195419a210 */ /* 0x000fcc0002ffe4ff */
[----:B------:R-:W0:Y:S01]  /*3550*/  @!P0 LDC.64 R38, c[0x0][0x390] ;  /* 0x0000e400ff268b82 */ /* 0x000e220000000a00 */
[----:B------:R-:W-:Y:S01]  /*3560*/  @!P0 IADD3 R88, P5, PT, R17, R86, RZ ;  /* 0x0000005611588210 */ /* 0x000fe20007fbe0ff */
[----:B------:R-:W-:-:S06]  /*3570*/  @!P1 IMAD.X R86, RZ, RZ, R83, P4 ;  /* 0x000000ffff569224 */ /* 0x000fcc00020e0653 */
[----:B------:R-:W1:Y:S01]  /*3580*/  @!P0 LDC.64 R36, c[0x0][0x388] ;  /* 0x0000e200ff248b82 */ /* 0x000e620000000a00 */
[C---:B------:R-:W-:Y:S01]  /*3590*/  @!P1 SHF.L.U64.HI R86, R85.reuse, 0x1, R86 ;  /* 0x0000000155569819 */ /* 0x040fe20000010256 */
[----:B------:R-:W-:Y:S01]  /*35a0*/  @!P1 IMAD.SHL.U32 R85, R85, 0x2, RZ ;  /* 0x0000000255559824 */ /* 0x000fe200078e00ff */
[----:B--2---:R-:W-:Y:S01]  /*35b0*/  @!P2 IADD3 R26, P4, PT, R87, R26, RZ ;  /* 0x0000001a571aa210 */ /* 0x004fe20007f9e0ff */
[----:B-----5:R-:W-:Y:S01]  /*35c0*/  @!P0 IMAD.SHL.U32 R29, R88, 0x2, RZ ;  /* 0x00000002581d8824 */ /* 0x020fe200078e00ff */
[----:B------:R-:W-:Y:S01]  /*35d0*/  @!P0 IADD3.X R83, PT, PT, RZ, R83, RZ, P5, !PT ;  /* 0x00000053ff538210 */ /* 0x000fe20002ffe4ff */
[----:B------:R-:W2:Y:S01]  /*35e0*/  @!P2 LDG.E.U16.CONSTANT R24, desc[UR8][R24.64+0x40] ;  /* 0x000040081818a981 */ /* 0x000ea2000c1e9500 */
[----:B------:R-:W-:Y:S02]  /*35f0*/  @!P2 IADD3.X R27, PT, PT, R84, R27, RZ, P4, !PT ;  /* 0x0000001b541ba210 */ /* 0x000fe400027fe4ff */
[C---:B----4-:R-:W-:Y:S02]  /*3600*/  @!P1 IADD3 R34, P4, PT, R85.reuse, R34, RZ ;  /* 0x0000002255229210 */ /* 0x050fe40007f9e0ff */
[----:B---3--:R-:W-:Y:S01]  /*3610*/  @!P1 IADD3 R30, P5, PT, R85, R30, RZ ;  /* 0x0000001e551e9210 */ /* 0x008fe20007fbe0ff */
[----:B------:R-:W3:Y:S01]  /*3620*/  @!P2 LDG.E.U16.CONSTANT R26, desc[UR8][R26.64+0x40] ;  /* 0x000040081a1aa981 */ /* 0x000ee2000c1e9500 */
[----:B------:R-:W-:Y:S01]  /*3630*/  @!P0 SHF.L.U64.HI R84, R88, 0x1, R83 ;  /* 0x0000000158548819 */ /* 0x000fe20000010253 */
[C---:B------:R-:W-:Y:S01]  /*3640*/  @!P1 IMAD.X R35, R86.reuse, 0x1, R35, P4 ;  /* 0x0000000156239824 */ /* 0x040fe200020e0623 */
[----:B------:R-:W-:-:S02]  /*3650*/  @!P1 IADD3.X R31, PT, PT, R86, R31, RZ, P5, !PT ;  /* 0x0000001f561f9210 */ /* 0x000fc40002ffe4ff */
[C---:B0-----:R-:W-:Y:S02]  /*3660*/  @!P0 IADD3 R38, P4, PT, R29.reuse, R38, RZ ;  /* 0x000000261d268210 */ /* 0x041fe40007f9e0ff */
[----:B------:R-:W4:Y:S01]  /*3670*/  @!P1 LDG.E.U16.CONSTANT R34, desc[UR8][R34.64+0x80] ;  /* 0x0000800822229981 */ /* 0x000f22000c1e9500 */
[----:B-1----:R-:W-:Y:S02]  /*3680*/  @!P0 IADD3 R36, P5, PT, R29, R36, RZ ;  /* 0x000000241d248210 */ /* 0x002fe40007fbe0ff */
[C---:B------:R-:W-:Y:S01]  /*3690*/  @!P0 IMAD.X R39, R84.reuse, 0x1, R39, P4 ;  /* 0x0000000154278824 */ /* 0x040fe200020e0627 */
[----:B------:R-:W5:Y:S01]  /*36a0*/  @!P1 LDG.E.U16.CONSTANT R30, desc[UR8][R30.64+0x80] ;  /* 0x000080081e1e9981 */ /* 0x000f62000c1e9500 */
[----:B------:R-:W-:-:S03]  /*36b0*/  @!P0 IADD3.X R37, PT, PT, R84, R37, RZ, P5, !PT ;  /* 0x0000002554258210 */ /* 0x000fc60002ffe4ff */
[----:B------:R-:W5:Y:S04]  /*36c0*/  @!P0 LDG.E.U16.CONSTANT R38, desc[UR8][R38.64+0xc0] ;  /* 0x0000c00826268981 */ /* 0x000f68000c1e9500 */
[----:B------:R-:W5:Y:S01]  /*36d0*/  @!P0 LDG.E.U16.CONSTANT R36, desc[UR8][R36.64+0xc0] ;  /* 0x0000c00824248981 */ /* 0x000f62000c1e9500 */
[----:B------:R-:W-:Y:S02]  /*36e0*/  ISETP.GE.AND P5, PT, R72, UR4, PT ;  /* 0x0000000448007c0c */ /* 0x000fe4000bfa6270 */
[----:B------:R-:W-:Y:S01]  /*36f0*/  ISETP.GE.AND P4, PT, R2, UR4, PT ;  /* 0x0000000402007c0c */ /* 0x000fe2000bf86270 */
[----:B------:R-:W-:Y:S02]  /*3700*/  @!P3 HADD2.F32 R62, -RZ, R28.H0_H0 ;  /* 0x2000001cff3eb230 */ /* 0x000fe40000004100 */
[----:B------:R-:W-:Y:S01]  /*3710*/  @!P3 HADD2.F32 R64, -RZ, R32.H0_H0 ;  /* 0x20000020ff40b230 */ /* 0x000fe20000004100 */
[----:B------:R-:W-:Y:S01]  /*3720*/  ISETP.GE.AND P3, PT, R0, UR4, PT ;  /* 0x0000000400007c0c */ /* 0x000fe2000bf66270 */
[----:B--2---:R-:W-:-:S02]  /*3730*/  @!P2 HADD2.F32 R71, -RZ, R24.H0_H0 ;  /* 0x20000018ff47a230 */ /* 0x004fc40000004100 */
[----:B---3--:R-:W-:Y:S02]  /*3740*/  @!P2 HADD2.F32 R73, -RZ, R26.H0_H0 ;  /* 0x2000001aff49a230 */ /* 0x008fe40000004100 */
[----:B----4-:R-:W-:Y:S02]  /*3750*/  @!P1 HADD2.F32 R68, -RZ, R34.H0_H0 ;  /* 0x20000022ff449230 */ /* 0x010fe40000004100 */
[----:B-----5:R-:W-:Y:S02]  /*3760*/  @!P1 HADD2.F32 R66, -RZ, R30.H0_H0 ;  /* 0x2000001eff429230 */ /* 0x020fe40000004100 */
[----:B------:R-:W-:Y:S02]  /*3770*/  @!P0 HADD2.F32 R77, -RZ, R38.H0_H0 ;  /* 0x20000026ff4d8230 */ /* 0x000fe40000004100 */
[----:B------:R-:W-:Y:S01]  /*3780*/  @!P0 HADD2.F32 R75, -RZ, R36.H0_H0 ;  /* 0x20000024ff4b8230 */ /* 0x000fe20000004100 */
[----:B------:R-:W-:Y:S06]  /*3790*/  @P5 BRA `(.L_x_3949) ;  /* 0x0000000000345947 */ /* 0x000fec0003800000 */
[----:B------:R-:W-:Y:S02]  /*37a0*/  LEA R24, R43, R6, 0x2 ;  /* 0x000000062b187211 */ /* 0x000fe400078e10ff */
[-C--:B------:R-:W-:Y:S02]  /*37b0*/  ISETP.GE.AND P5, PT, R17, R16.reuse, PT ;  /* 0x000000101100720c */ /* 0x080fe40003fa6270 */
[-C--:B------:R-:W-:Y:S02]  /*37c0*/  ISETP.GE.AND P2, PT, R69, R16.reuse, PT ;  /* 0x000000104500720c */ /* 0x080fe40003f46270 */
[----:B------:R-:W0:Y:S01]  /*37d0*/  LDS R24, [R24] ;  /* 0x0000000018187984 */ /* 0x000e220000000800 */
[----:B------:R-:W-:-:S08]  /*37e0*/  ISETP.GE.AND P1, PT, R81, R16, PT ;  /* 0x000000105100720c */ /* 0x000fd00003f26270 */
        /* <DEDUP_REMOVED lines=8> */
.L_x_3949:
[----:B------:R-:W-:Y:S01]  /*3870*/  ISETP.GE.AND P1, PT, R4, UR4, PT ;  /* 0x0000000404007c0c */ /* 0x000fe2000bf26270 */
[----:B------:R-:W-:-:S12]  /*3880*/  @P3 BRA `(.L_x_3950) ;  /* 0x0000000000383947 */ /* 0x000fd80003800000 */
[----:B------:R-:W-:Y:S01]  /*3890*/  IMAD.IADD R25, R43, 0x1, R48 ;  /* 0x000000012b197824 */ /* 0x000fe200078e0230 */
[-C--:B------:R-:W-:Y:S02]  /*38a0*/  ISETP.GE.AND P5, PT, R17, R16.reuse, PT ;  /* 0x000000101100720c */ /* 0x080fe40003fa6270 */
[----:B------:R-:W-:Y:S02]  /*38b0*/  ISETP.GE.AND P3, PT, R69, R16, PT ;  /* 0x000000104500720c */ /* 0x000fe40003f66270 */
[----:B------:R-:W-:Y:S02]  /*38c0*/  LEA R25, R25, R6, 0x2 ;  /* 0x0000000619197211 */ /* 0x000fe400078e10ff */
[----:B------:R-:W-:-:S04]  /*38d0*/  ISETP.GE.AND P2, PT, R81, R16, PT ;  /* 0x000000105100720c */ /* 0x000fc80003f46270 */
        /* <DEDUP_REMOVED lines=9> */
.L_x_3950:
        /* <DEDUP_REMOVED lines=15> */
.L_x_3951:
[----:B------:R-:W-:Y:S05]  /*3a60*/  @P1 BRA `(.L_x_3948) ;  /* 0x0000000000381947 */ /* 0x000fea0003800000 */
[----:B------:R-:W-:Y:S01]  /*3a70*/  IMAD.IADD R25, R43, 0x1, R13 ;  /* 0x000000012b197824 */ /* 0x000fe200078e020d */
        /* <DEDUP_REMOVED lines=13> */
.L_x_3948:
[----:B------:R-:W1:Y:S01]  /*3b50*/  LDCU UR4, c[0x0][0x3d4] ;  /* 0x00007a80ff0477ac */ /* 0x000e620008000800 */
[----:B------:R-:W-:Y:S01]  /*3b60*/  BSSY.RECONVERGENT B0, `(.L_x_3952) ;  /* 0x0000433000007945 */ /* 0x000fe20003800200 */
[----:B-1----:R-:W-:-:S04]  /*3b70*/  UISETP.LT.U32.AND UP0, UPT, UR4, 0x2, UPT ;  /* 0x000000020400788c */ /* 0x002fc8000bf01070 */
[----:B------:R-:W-:-:S04]  /*3b80*/  USEL UR4, UR4, 0x2, UP0 ;  /* 0x0000000204047887 */ /* 0x000fc80008000000 */
[----:B------:R-:W-:-:S12]  /*3b90*/  USHF.L.U32 UR4, UR4, 0x2, URZ ;  /* 0x0000000204047899 */ /* 0x000fd800080006ff */
[----:B------:R-:W1:Y:S02]  /*3ba0*/  LDCU UR4, c[0x2][UR4] ;  /* 0x00800000040477ac */ /* 0x000e640008000800 */
[----:B-1----:R-:W-:-:S10]  /*3bb0*/  USHF.R.S32.HI UR5, URZ, 0x1f, UR4 ;  /* 0x0000001fff057899 */ /* 0x002fd40008011404 */
.L_x_4618:
[----:B0-----:R-:W-:Y:S05]  /*3bc0*/  BRXU UR4 -0x3bd0                                                                                          (*"BRANCH_TARGETS .L_x_4619,.L_x_4620,.L_x_4621"*) ;  /* 0xffffffc4040c7958 */ /* 0x001fea000b83ffff */
.L_x_4620:
        /* <DEDUP_REMOVED lines=39> */
.L_x_3955:
[----:B------:R-:W-:Y:S05]  /*3e40*/  BSYNC.RECONVERGENT B2 ;  /* 0x0000000000027941 */ /* 0x000fea0003800200 */
.L_x_3954:
        /* <DEDUP_REMOVED lines=28> */
.L_x_3957:
[----:B------:R-:W-:Y:S05]  /*4010*/  BSYNC.RECONVERGENT B2 ;  /* 0x0000000000027941 */ /* 0x000fea0003800200 */
.L_x_3956:
        /* <DEDUP_REMOVED lines=28> */
.L_x_3959:
[----:B------:R-:W-:Y:S05]  /*41e0*/  BSYNC.RECONVERGENT B2 ;  /* 0x0000000000027941 */ /* 0x000fea0003800200 */
.L_x_3958:
        /* <DEDUP_REMOVED lines=28> */
.L_x_3960:
[----:B------:R-:W-:Y:S05]  /*43b0*/  BSYNC.RECONVERGENT B2 ;  /* 0x0000000000027941 */ /* 0x000fea0003800200 */
.L_x_3953:
[----:B------:R-:W-:-:S13]  /*43c0*/  ISETP.GE.AND P0, PT, R0, R25, PT ;  /* 0x000000190000720c */ /* 0x000fda0003f06270 */
[----:B------:R-:W-:Y:S05]  /*43d0*/  @P0 BRA `(.L_x_3961) ;  /* 0x0000000400f40947 */ /* 0x000fea0003800000 */
[CC--:B------:R-:W-:Y:S01]  /*43e0*/  ISETP.GE.AND P2, PT, R17.reuse, R16.reuse, PT ;  /* 0x000000101100720c */ /* 0x0c0fe20003f46270 */
[C---:B-1-3--:R-:W-:Y:S01]  /*43f0*/  VIADD R27, R17.reuse, 0x20 ;  /* 0x00000020111b7836 */ /* 0x04afe20000000000 */
[CC--:B0-2---:R-:W-:Y:S01]  /*4400*/  IADD3 R26, PT, PT, R17.reuse, R16.reuse, RZ ;  /* 0x00000010111a7210 */ /* 0x0c5fe20007ffe0ff */
        /* <DEDUP_REMOVED lines=34> */
.L_x_3963:
[----:B------:R-:W-:Y:S05]  /*4630*/  BSYNC.RECONVERGENT B2 ;  /* 0x0000000000027941 */ /* 0x000fea0003800200 */
.L_x_3962:
        /* <DEDUP_REMOVED lines=28> */
.L_x_3965:
[----:B------:R-:W-:Y:S05]  /*4800*/  BSYNC.RECONVERGENT B2 ;  /* 0x0000000000027941 */ /* 0x000fea0003800200 */
.L_x_3964:
        /* <DEDUP_REMOVED lines=28> */
.L_x_3967:
[----:B------:R-:W-:Y:S05]  /*49d0*/  BSYNC.RECONVERGENT B2 ;  /* 0x0000000000027941 */ /* 0x000fea0003800200 */
.L_x_3966:
        /* <DEDUP_REMOVED lines=28> */
.L_x_3968:
[----:B------:R-:W-:Y:S05]  /*4ba0*/  BSYNC.RECONVERGENT B2 ;  /* 0x0000000000027941 */ /* 0x000fea0003800200 */
.L_x_3961:
[----:B------:R-:W-:-:S13]  /*4bb0*/  ISETP.GE.AND P0, PT, R2, R25, PT ;  /* 0x000000190200720c */ /* 0x000fda0003f06270 */
[----:B------:R-:W-:Y:S05]  /*4bc0*/  @P0 BRA `(.L_x_3969) ;  /* 0x0000000400f40947 */ /* 0x000fea0003800000 */
[CC--:B------:R-:W-:Y:S01]  /*4bd0*/  ISETP.GE.AND P2, PT, R17.reuse, R16.reuse, PT ;  /* 0x000000101100720c */ /* 0x0c0fe20003f46270 */
[C---:B------:R-:W-:Y:S01]  /*4be0*/  VIADD R29, R17.reuse, 0x40 ;  /* 0x00000040111d7836 */ /* 0x040fe20000000000 */
[C---:B-1-3--:R-:W-:Y:S01]  /*4bf0*/  IADD3 R27, PT, PT, R17.reuse, 0x20, RZ ;  /* 0x00000020111b7810 */ /* 0x04afe20007ffe0ff */
[----:B------:R-:W-:Y:S01]  /*4c00*/  BSSY.RECONVERGENT B2, `(.L_x_3970) ;  /* 0x0000022000027945 */ /* 0x000fe20003800200 */
[----:B------:R-:W-:Y:S02]  /*4c10*/  IADD3 R31, PT, PT, R17, 0x60, RZ ;  /* 0x00000060111f7810 */ /* 0x000fe40007ffe0ff */
[-C--:B------:R-:W-:Y:S01]  /*4c20*/  ISETP.GE.AND P4, PT, R27, R16.reuse, PT ;  /* 0x000000101b00720c */ /* 0x080fe20003f86270 */
[----:B------:R-:W-:Y:S01]  /*4c30*/  IMAD R27, R10, 0x2, R17 ;  /* 0x000000020a1b7824 */ /* 0x000fe200078e0211 */
[-C--:B------:R-:W-:Y:S02]  /*4c40*/  ISETP.GE.AND P1, PT, R29, R16.reuse, PT ;  /* 0x000000101d00720c */ /* 0x080fe40003f26270 */
[----:B------:R-:W-:-:S02]  /*4c50*/  ISETP.GE.AND P0, PT, R31, R16, PT ;  /* 0x000000101f00720c */ /* 0x000fc40003f06270 */
[----:B0-2---:R-:W-:Y:S01]  /*4c60*/  LEA R26, R27, R8, 0x2 ;  /* 0x000000081b1a7211 */ /* 0x005fe200078e10ff */
        /* <DEDUP_REMOVED lines=27> */
.L_x_3971:
[----:B------:R-:W-:Y:S05]  /*4e20*/  BSYNC.RECONVERGENT B2 ;  /* 0x0000000000027941 */ /* 0x000fea0003800200 */
.L_x_3970:
        /* <DEDUP_REMOVED lines=28> */
.L_x_3973:
[----:B------:R-:W-:Y:S05]  /*4ff0*/  BSYNC.RECONVERGENT B2 ;  /* 0x0000000000027941 */ /* 0x000fea0003800200 */
.L_x_3972:
        /* <DEDUP_REMOVED lines=28> */
.L_x_3975:
[----:B------:R-:W-:Y:S05]  /*51c0*/  BSYNC.RECONVERGENT B2 ;  /* 0x0000000000027941 */ /* 0x000fea0003800200 */
.L_x_3974:
        /* <DEDUP_REMOVED lines=28> */
.L_x_3976:
[----:B------:R-:W-:Y:S05]  /*5390*/  BSYNC.RECONVERGENT B2 ;  /* 0x0000000000027941 */ /* 0x000fea0003800200 */
.L_x_3969:
[----:B------:R-:W-:-:S13]  /*53a0*/  ISETP.GE.AND P0, PT, R4, R25, PT ;  /* 0x000000190400720c */ /* 0x000fda0003f06270 */
[----:B------:R-:W-:Y:S05]  /*53b0*/  @P0 BRA `(.L_x_3977) ;  /* 0x0000002800b40947 */ /* 0x000fea0003800000 */
[CC--:B------:R-:W-:Y:S01]  /*53c0*/  ISETP.GE.AND P2, PT, R17.reuse, R16.reuse, PT ;  /* 0x000000101100720c */ /* 0x0c0fe20003f46270 */
[C---:B------:R-:W-:Y:S01]  /*53d0*/  VIADD R23, R17.reuse, 0x20 ;  /* 0x0000002011177836 */ /* 0x040fe20000000000 */
[C---:B------:R-:W-:Y:S01]  /*53e0*/  IADD3 R25, PT, PT, R17.reuse, 0x40, RZ ;  /* 0x0000004011197810 */ /* 0x040fe20007ffe0ff */
[----:B-1-3--:R-:W-:Y:S01]  /*53f0*/  VIADD R27, R17, 0x60 ;  /* 0x00000060111b7836 */ /* 0x00afe20000000000 */
[----:B------:R-:W-:Y:S01]  /*5400*/  IADD3 R17, PT, PT, R12, R17, RZ ;  /* 0x000000110c117210 */ /* 0x000fe20007ffe0ff */
[----:B------:R-:W-:Y:S01]  /*5410*/  BSSY.RECONVERGENT B2, `(.L_x_3978) ;  /* 0x0000020000027945 */ /* 0x000fe20003800200 */
[-C--:B------:R-:W-:Y:S02]  /*5420*/  ISETP.GE.AND P4, PT, R23, R16.reuse, PT ;  /* 0x000000101700720c */ /* 0x080fe40003f86270 */
[-C--:B------:R-:W-:Y:S01]  /*5430*/  ISETP.GE.AND P1, PT, R25, R16.reuse, PT ;  /* 0x000000101900720c */ /* 0x080fe20003f26270 */
[----:B------:R-:W-:Y:S01]  /*5440*/  IMAD R17, R17, 0x4, R8 ;  /* 0x0000000411117824 */ /* 0x000fe200078e0208 */
[----:B------:R-:W-:-:S03]  /*5450*/  ISETP.GE.AND P0, PT, R27, R16, PT ;  /* 0x000000101b00720c */ /* 0x000fc60003f06270 */
[----:B------:R-:W-:Y:S10]  /*5460*/  @P2 BRA `(.L_x_3979) ;  /* 0x0000000000682947 */ /* 0x000ff40003800000 */
[----:B------:R-:W-:Y:S01]  /*5470*/  FMUL R16, R21, 0.044714998453855514526 ;  /* 0x3d37271315107820 */ /* 0x000fe20000400000 */
[----:B0-2---:R-:W-:Y:S02]  /*5480*/  HFMA2 R26, -RZ, RZ, 1.125, -9232 ;  /* 0x3c80f082ff1a7431 */ /* 0x005fe400000001ff */
        /* <DEDUP_REMOVED lines=24> */
.L_x_3979:
[----:B------:R-:W-:Y:S05]  /*5610*/  BSYNC.RECONVERGENT B2 ;  /* 0x0000000000027941 */ /* 0x000fea0003800200 */
.L_x_3978:
        /* <DEDUP_REMOVED lines=28> */
.L_x_3981:
[----:B------:R-:W-:Y:S05]  /*57e0*/  BSYNC.RECONVERGENT B2 ;  /* 0x0000000000027941 */ /* 0x000fea0003800200 */
.L_x_3980:
[----:B------:R-:W-:Y:S04]  /*57f0*/  BSSY.RECONVERGENT B2, `(.L_x_3982) ;  /* 0x000001c000027945 */ /* 0x000fe80003800200 */
[----:B------:R-:W-:Y:S05]  /*5800*/  @P1 BRA `(.L_x_3983) ;  /* 0x0000000000681947 */ /* 0x000fea0003800000 */
[----:B-1----:R-:W-:Y:S01]  /*5810*/  FMUL R16, R19, 0.044714998453855514526 ;  /* 0x3d37271313107820 */ /* 0x002fe20000400000 */
        /* <DEDUP_REMOVED lines=25> */
.L_x_3983:
[----:B------:R-:W-:Y:S05]  /*59b0*/  BSYNC.RECONVERGENT B2 ;  /* 0x0000000000027941 */ /* 0x000fea0003800200 */
.L_x_3982:
        /* <DEDUP_REMOVED lines=28> */
.L_x_4621:
        /* <DEDUP_REMOVED lines=26> */
.L_x_3984:
[----:B------:R-:W-:Y:S05]  /*5d20*/  @P0 BRA `(.L_x_3985) ;  /* 0x0000000000540947 */ /* 0x000fea0003800000 */
[C---:B0-----:R-:W-:Y:S01]  /*5d30*/  VIADD R27, R17.reuse, 0x40 ;  /* 0x00000040111b7836 */ /* 0x041fe20000000000 */
[C---:B------:R-:W-:Y:S01]  /*5d40*/  IADD3 R25, PT, PT, R17.reuse, 0x20, RZ ;  /* 0x0000002011197810 */ /* 0x040fe20007ffe0ff */
[C---:B------:R-:W-:Y:S01]  /*5d50*/  IMAD.IADD R28, R17.reuse, 0x1, R16 ;  /* 0x00000001111c7824 */ /* 0x040fe200078e0210 */
[C---:B------:R-:W-:Y:S02]  /*5d60*/  IADD3 R29, PT, PT, R17.reuse, 0x60, RZ ;  /* 0x00000060111d7810 */ /* 0x040fe40007ffe0ff */
[-C--:B------:R-:W-:Y:S02]  /*5d70*/  ISETP.GE.AND P0, PT, R17, R16.reuse, PT ;  /* 0x000000101100720c */ /* 0x080fe40003f06270 */
[-C--:B------:R-:W-:Y:S02]  /*5d80*/  ISETP.GE.AND P3, PT, R25, R16.reuse, PT ;  /* 0x000000101900720c */ /* 0x080fe40003f66270 */
[-C--:B------:R-:W-:Y:S02]  /*5d90*/  ISETP.GE.AND P4, PT, R27, R16.reuse, PT ;  /* 0x000000101b00720c */ /* 0x080fe40003f86270 */
[----:B------:R-:W-:-:S02]  /*5da0*/  ISETP.GE.AND P5, PT, R29, R16, PT ;  /* 0x000000101d00720c */ /* 0x000fc40003fa6270 */
        /* <DEDUP_REMOVED lines=13> */
.L_x_3985:
        /* <DEDUP_REMOVED lines=22> */
.L_x_3986:
[----:B------:R-:W-:Y:S05]  /*5fe0*/  @P2 BRA `(.L_x_3977) ;  /* 0x0000001c00a82947 */ /* 0x000fea0003800000 */
[C---:B--2---:R-:W-:Y:S01]  /*5ff0*/  IADD3 R23, PT, PT, R17.reuse, 0x20, RZ ;  /* 0x0000002011177810 */ /* 0x044fe20007ffe0ff */
[C---:B01----:R-:W-:Y:S01]  /*6000*/  VIADD R25, R17.reuse, 0x40 ;  /* 0x0000004011197836 */ /* 0x043fe20000000000 */
[-C--:B------:R-:W-:Y:S02]  /*6010*/  ISETP.GE.AND P0, PT, R17, R16.reuse, PT ;  /* 0x000000101100720c */ /* 0x080fe40003f06270 */
[-C--:B------:R-:W-:Y:S02]  /*6020*/  ISETP.GE.AND P1, PT, R23, R16.reuse, PT ;  /* 0x000000101700720c */ /* 0x080fe40003f26270 */
[----:B------:R-:W-:Y:S02]  /*6030*/  ISETP.GE.AND P2, PT, R25, R16, PT ;  /* 0x000000101900720c */ /* 0x000fe40003f46270 */
[----:B------:R-:W-:Y:S02]  /*6040*/  IADD3 R23, PT, PT, R12, R17, RZ ;  /* 0x000000110c177210 */ /* 0x000fe40007ffe0ff */
        /* <DEDUP_REMOVED lines=17> */
.L_x_4619:
        /* <DEDUP_REMOVED lines=24> */
[----:B------:R-:W-:Y:S05]  /*62e0*/  CALL.REL.NOINC `($__internal_29_$__cuda_sm3x_div_rn_noftz_f32_slowpath) ;  /* 0x0000005000387944 */ /* 0x000fea0003c00000 */
.L_x_3991:
[----:B------:R-:W-:Y:S05]  /*62f0*/  BSYNC.RECONVERGENT B5 ;  /* 0x0000000000057941 */ /* 0x000fea0003800200 */
.L_x_3990:
[----:B------:R-:W-:-:S05]  /*6300*/  FMUL R61, R16, R61 ;  /* 0x0000003d103d7220 */ /* 0x000fca0000400000 */
[----:B------:R0:W-:Y:S02]  /*6310*/  STS [R26+0x10], R61 ;  /* 0x0000103d1a007388 */ /* 0x0001e40000000800 */
.L_x_3989:
[----:B------:R-:W-:Y:S05]  /*6320*/  BSYNC.RECONVERGENT B4 ;  /* 0x0000000000047941 */ /* 0x000fea0003800200 */
.L_x_3988:
        /* <DEDUP_REMOVED lines=23> */
[----:B0-----:R-:W-:Y:S05]  /*64a0*/  CALL.REL.NOINC `($__internal_29_$__cuda_sm3x_div_rn_noftz_f32_slowpath) ;  /* 0x0000004c00c87944 */ /* 0x001fea0003c00000 */
[----:B------:R-:W-:-:S07]  /*64b0*/  MOV R25, R16 ;  /* 0x0000001000197202 */ /* 0x000fce0000000f00 */
.L_x_3995:
[----:B------:R-:W-:Y:S05]  /*64c0*/  BSYNC.RECONVERGENT B5 ;  /* 0x0000000000057941 */ /* 0x000fea0003800200 */
.L_x_3994:
[----:B------:R-:W-:-:S05]  /*64d0*/  FMUL R25, R25, R60 ;  /* 0x0000003c19197220 */ /* 0x000fca0000400000 */
[----:B------:R1:W-:Y:S02]  /*64e0*/  STS [R26+0x90], R25 ;  /* 0x000090191a007388 */ /* 0x0003e40000000800 */
.L_x_3993:
[----:B------:R-:W-:Y:S05]  /*64f0*/  BSYNC.RECONVERGENT B4 ;  /* 0x0000000000047941 */ /* 0x000fea0003800200 */
.L_x_3992:
        /* <DEDUP_REMOVED lines=24> */
.L_x_3999:
[----:B------:R-:W-:Y:S05]  /*6680*/  BSYNC.RECONVERGENT B5 ;  /* 0x0000000000057941 */ /* 0x000fea0003800200 */
.L_x_3998:
[----:B------:R-:W-:-:S05]  /*6690*/  FMUL R59, R16, R59 ;  /* 0x0000003b103b7220 */ /* 0x000fca0000400000 */
[----:B------:R2:W-:Y:S02]  /*66a0*/  STS [R26+0x110], R59 ;  /* 0x0001103b1a007388 */ /* 0x0005e40000000800 */
.L_x_3997:
[----:B------:R-:W-:Y:S05]  /*66b0*/  BSYNC.RECONVERGENT B4 ;  /* 0x0000000000047941 */ /* 0x000fea0003800200 */
.L_x_3996:
        /* <DEDUP_REMOVED lines=23> */
[----:B0-2---:R-:W-:Y:S05]  /*6830*/  CALL.REL.NOINC `($__internal_29_$__cuda_sm3x_div_rn_noftz_f32_slowpath) ;  /* 0x0000004800e47944 */ /* 0x005fea0003c00000 */
[----:B------:R-:W-:-:S07]  /*6840*/  IMAD.MOV.U32 R25, RZ, RZ, R16 ;  /* 0x000000ffff197224 */ /* 0x000fce00078e0010 */
.L_x_4002:
[----:B------:R-:W-:Y:S05]  /*6850*/  BSYNC.RECONVERGENT B5 ;  /* 0x0000000000057941 */ /* 0x000fea0003800200 */
.L_x_4001:
[----:B------:R-:W-:-:S05]  /*6860*/  FMUL R25, R25, R58 ;  /* 0x0000003a19197220 */ /* 0x000fca0000400000 */
[----:B------:R3:W-:Y:S02]  /*6870*/  STS [R26+0x190], R25 ;  /* 0x000190191a007388 */ /* 0x0007e40000000800 */
.L_x_4000:
[----:B------:R-:W-:Y:S05]  /*6880*/  BSYNC.RECONVERGENT B4 ;  /* 0x0000000000047941 */ /* 0x000fea0003800200 */
.L_x_3987:
[----:B------:R-:W4:Y:S02]  /*6890*/  LDCU UR4, c[0x0][0x3c4] ;  /* 0x00007880ff0477ac */ /* 0x000f240008000800 */
[----:B----4-:R-:W-:-:S13]  /*68a0*/  ISETP.GE.AND P0, PT, R0, UR4, PT ;  /* 0x0000000400007c0c */ /* 0x010fda000bf06270 */
[----:B------:R-:W-:Y:S05]  /*68b0*/  @P0 BRA `(.L_x_4003) ;  /* 0x0000000400cc0947 */ /* 0x000fea0003800000 */
[----:B------:R-:W4:Y:S01]  /*68c0*/  LDCU UR4, c[0x0][0x3cc] ;  /* 0x00007980ff0477ac */ /* 0x000f220008000800 */
[----:B------:R-:W-:Y:S01]  /*68d0*/  BSSY.RECONVERGENT B4, `(.L_x_4004) ;  /* 0x000001b000047945 */ /* 0x000fe20003800200 */
[C---:B----4-:R-:W-:Y:S02]  /*68e0*/  ISETP.GE.AND P0, PT, R17.reuse, UR4, PT ;  /* 0x0000000411007c0c */ /* 0x050fe4000bf06270 */
[----:B0123--:R-:W-:-:S05]  /*68f0*/  IADD3 R26, PT, PT, R17, UR4, RZ ;  /* 0x00000004111a7c10 */ /* 0x00ffca000fffe0ff */
[----:B------:R-:W-:-:S06]  /*6900*/  IMAD R26, R26, 0x4, R11 ;  /* 0x000000041a1a7824 */ /* 0x000fcc00078e020b */
        /* <DEDUP_REMOVED lines=19> */
[----:B------:R-:W-:Y:S05]  /*6a40*/  CALL.REL.NOINC `($__internal_29_$__cuda_sm3x_div_rn_noftz_f32_slowpath) ;  /* 0x0000004800607944 */ /* 0x000fea0003c00000 */
.L_x_4007:
[----:B------:R-:W-:Y:S05]  /*6a50*/  BSYNC.RECONVERGENT B5 ;  /* 0x0000000000057941 */ /* 0x000fea0003800200 */
.L_x_4006:
[----:B------:R-:W-:-:S05]  /*6a60*/  FMUL R57, R16, R57 ;  /* 0x0000003910397220 */ /* 0x000fca0000400000 */
[----:B------:R0:W-:Y:S02]  /*6a70*/  STS [R26+0x4], R57 ;  /* 0x000004391a007388 */ /* 0x0001e40000000800 */
.L_x_4005:
[----:B------:R-:W-:Y:S05]  /*6a80*/  BSYNC.RECONVERGENT B4 ;  /* 0x0000000000047941 */ /* 0x000fea0003800200 */
.L_x_4004:
        /* <DEDUP_REMOVED lines=23> */
[----:B0-----:R-:W-:Y:S05]  /*6c00*/  CALL.REL.NOINC `($__internal_29_$__cuda_sm3x_div_rn_noftz_f32_slowpath) ;  /* 0x0000004400f07944 */ /* 0x001fea0003c00000 */
[----:B------:R-:W-:-:S07]  /*6c10*/  IMAD.MOV.U32 R25, RZ, RZ, R16 ;  /* 0x000000ffff197224 */ /* 0x000fce00078e0010 */
.L_x_4011:
[----:B------:R-:W-:Y:S05]  /*6c20*/  BSYNC.RECONVERGENT B5 ;  /* 0x0000000000057941 */ /* 0x000fea0003800200 */
.L_x_4010:
[----:B------:R-:W-:-:S05]  /*6c30*/  FMUL R25, R25, R56 ;  /* 0x0000003819197220 */ /* 0x000fca0000400000 */
[----:B------:R1:W-:Y:S02]  /*6c40*/  STS [R26+0x84], R25 ;  /* 0x000084191a007388 */ /* 0x0003e40000000800 */
.L_x_4009:
[----:B------:R-:W-:Y:S05]  /*6c50*/  BSYNC.RECONVERGENT B4 ;  /* 0x0000000000047941 */ /* 0x000fea0003800200 */
.L_x_4008:
        /* <DEDUP_REMOVED lines=24> */
.L_x_4015:
[----:B------:R-:W-:Y:S05]  /*6de0*/  BSYNC.RECONVERGENT B5 ;  /* 0x0000000000057941 */ /* 0x000fea0003800200 */
.L_x_4014:
[----:B------:R-:W-:-:S05]  /*6df0*/  FMUL R55, R16, R55 ;  /* 0x0000003710377220 */ /* 0x000fca0000400000 */
[----:B------:R2:W-:Y:S02]  /*6e00*/  STS [R26+0x104], R55 ;  /* 0x000104371a007388 */ /* 0x0005e40000000800 */
.L_x_4013:
[----:B------:R-:W-:Y:S05]  /*6e10*/  BSYNC.RECONVERGENT B4 ;  /* 0x0000000000047941 */ /* 0x000fea0003800200 */
.L_x_4012:
        /* <DEDUP_REMOVED lines=23> */
[----:B0-2---:R-:W-:Y:S05]  /*6f90*/  CALL.REL.NOINC `($__internal_29_$__cuda_sm3x_div_rn_noftz_f32_slowpath) ;  /* 0x00000044000c7944 */ /* 0x005fea0003c00000 */
[----:B------:R-:W-:-:S07]  /*6fa0*/  MOV R25, R16 ;  /* 0x0000001000197202 */ /* 0x000fce0000000f00 */
.L_x_4018:
[----:B------:R-:W-:Y:S05]  /*6fb0*/  BSYNC.RECONVERGENT B5 ;  /* 0x0000000000057941 */ /* 0x000fea0003800200 */
.L_x_4017:
[----:B------:R-:W-:-:S05]  /*6fc0*/  FMUL R25, R25, R54 ;  /* 0x0000003619197220 */ /* 0x000fca0000400000 */
[----:B------:R3:W-:Y:S02]  /*6fd0*/  STS [R26+0x184], R25 ;  /* 0x000184191a007388 */ /* 0x0007e40000000800 */
.L_x_4016:
[----:B------:R-:W-:Y:S05]  /*6fe0*/  BSYNC.RECONVERGENT B4 ;  /* 0x0000000000047941 */ /* 0x000fea0003800200 */
.L_x_4003:
        /* <DEDUP_REMOVED lines=27> */
[----:B------:R-:W-:Y:S05]  /*71a0*/  CALL.REL.NOINC `($__internal_29_$__cuda_sm3x_div_rn_noftz_f32_slowpath) ;  /* 0x0000004000887944 */ /* 0x000fea0003c00000 */
.L_x_4023:
[----:B------:R-:W-:Y:S05]  /*71b0*/  BSYNC.RECONVERGENT B5 ;  /* 0x0000000000057941 */ /* 0x000fea0003800200 */
.L_x_4022:
[----:B------:R-:W-:-:S05]  /*71c0*/  FMUL R41, R16, R41 ;  /* 0x0000002910297220 */ /* 0x000fca0000400000 */
[----:B------:R0:W-:Y:S02]  /*71d0*/  STS [R26+0x10], R41 ;  /* 0x000010291a007388 */ /* 0x0001e40000000800 */
.L_x_4021:
[----:B------:R-:W-:Y:S05]  /*71e0*/  BSYNC.RECONVERGENT B4 ;  /* 0x0000000000047941 */ /* 0x000fea0003800200 */
.L_x_4020:
        /* <DEDUP_REMOVED lines=25> */
.L_x_4027:
[----:B------:R-:W-:Y:S05]  /*7380*/  BSYNC.RECONVERGENT B5 ;  /* 0x0000000000057941 */ /* 0x000fea0003800200 */
.L_x_4026:
[----:B------:R-:W-:-:S05]  /*7390*/  FMUL R25, R25, R40 ;  /* 0x0000002819197220 */ /* 0x000fca0000400000 */
[----:B------:R1:W-:Y:S02]  /*73a0*/  STS [R26+0x90], R25 ;  /* 0x000090191a007388 */ /* 0x0003e40000000800 */
.L_x_4025:
[----:B------:R-:W-:Y:S05]  /*73b0*/  BSYNC.RECONVERGENT B4 ;  /* 0x0000000000047941 */ /* 0x000fea0003800200 */
.L_x_4024:
        /* <DEDUP_REMOVED lines=24> */
.L_x_4031:
[----:B------:R-:W-:Y:S05]  /*7540*/  BSYNC.RECONVERGENT B5 ;  /* 0x0000000000057941 */ /* 0x000fea0003800200 */
.L_x_4030:
[----:B------:R-:W-:-:S05]  /*7550*/  FMUL R67, R16, R67 ;  /* 0x0000004310437220 */ /* 0x000fca0000400000 */
[----:B------:R2:W-:Y:S02]  /*7560*/  STS [R26+0x110], R67 ;  /* 0x000110431a007388 */ /* 0x0005e40000000800 */
.L_x_4029:
[----:B------:R-:W-:Y:S05]  /*7570*/  BSYNC.RECONVERGENT B4 ;  /* 0x0000000000047941 */ /* 0x000fea0003800200 */
.L_x_4028:
        /* <DEDUP_REMOVED lines=23> */
[----:B0-2---:R-:W-:Y:S05]  /*76f0*/  CALL.REL.NOINC `($__internal_29_$__cuda_sm3x_div_rn_noftz_f32_slowpath) ;  /* 0x0000003c00347944 */ /* 0x005fea0003c00000 */
[----:B------:R-:W-:-:S07]  /*7700*/  IMAD.MOV.U32 R23, RZ, RZ, R16 ;  /* 0x000000ffff177224 */ /* 0x000fce00078e0010 */
.L_x_4034:
[----:B------:R-:W-:Y:S05]  /*7710*/  BSYNC.RECONVERGENT B5 ;  /* 0x0000000000057941 */ /* 0x000fea0003800200 */
.L_x_4033:
[----:B------:R-:W-:-:S05]  /*7720*/  FMUL R23, R23, R82 ;  /* 0x0000005217177220 */ /* 0x000fca0000400000 */
[----:B------:R3:W-:Y:S02]  /*7730*/  STS [R26+0x190], R23 ;  /* 0x000190171a007388 */ /* 0x0007e40000000800 */
.L_x_4032:
[----:B------:R-:W-:Y:S05]  /*7740*/  BSYNC.RECONVERGENT B4 ;  /* 0x0000000000047941 */ /* 0x000fea0003800200 */
.L_x_4019:
[----:B------:R-:W4:Y:S02]  /*7750*/  LDCU UR4, c[0x0][0x3c4] ;  /* 0x00007880ff0477ac */ /* 0x000f240008000800 */
[----:B----4-:R-:W-:-:S13]  /*7760*/  ISETP.GE.AND P0, PT, R4, UR4, PT ;  /* 0x0000000404007c0c */ /* 0x010fda000bf06270 */
[----:B------:R-:W-:Y:S05]  /*7770*/  @P0 BRA `(.L_x_3977) ;  /* 0x0000000400c40947 */ /* 0x000fea0003800000 */
[----:B------:R-:W4:Y:S01]  /*7780*/  LDCU UR4, c[0x0][0x3cc] ;  /* 0x00007980ff0477ac */ /* 0x000f220008000800 */
[----:B---3--:R-:W-:Y:S01]  /*7790*/  IADD3 R23, PT, PT, R12, R17, RZ ;  /* 0x000000110c177210 */ /* 0x008fe20007ffe0ff */
[----:B------:R-:W-:Y:S04]  /*77a0*/  BSSY.RECONVERGENT B4, `(.L_x_4035) ;  /* 0x000001a000047945 */ /* 0x000fe80003800200 */
[----:B------:R-:W-:Y:S01]  /*77b0*/  IMAD R22, R23, 0x4, R8 ;  /* 0x0000000417167824 */ /* 0x000fe200078e0208 */
        /* <DEDUP_REMOVED lines=21> */
.L_x_4038:
[----:B------:R-:W-:Y:S05]  /*7910*/  BSYNC.RECONVERGENT B5 ;  /* 0x0000000000057941 */ /* 0x000fea0003800200 */
.L_x_4037:
[----:B------:R-:W-:-:S05]  /*7920*/  FMUL R65, R16, R65 ;  /* 0x0000004110417220 */ /* 0x000fca0000400000 */
[----:B------:R3:W-:Y:S02]  /*7930*/  STS [R22+0x10], R65 ;  /* 0x0000104116007388 */ /* 0x0007e40000000800 */
.L_x_4036:
[----:B------:R-:W-:Y:S05]  /*7940*/  BSYNC.RECONVERGENT B4 ;  /* 0x0000000000047941 */ /* 0x000fea0003800200 */
.L_x_4035:
        /* <DEDUP_REMOVED lines=23> */
[----:B0-23--:R-:W-:Y:S05]  /*7ac0*/  CALL.REL.NOINC `($__internal_29_$__cuda_sm3x_div_rn_noftz_f32_slowpath) ;  /* 0x0000003800407944 */ /* 0x00dfea0003c00000 */
[----:B------:R-:W-:-:S07]  /*7ad0*/  IMAD.MOV.U32 R21, RZ, RZ, R16 ;  /* 0x000000ffff157224 */ /* 0x000fce00078e0010 */
.L_x_4042:
[----:B------:R-:W-:Y:S05]  /*7ae0*/  BSYNC.RECONVERGENT B5 ;  /* 0x0000000000057941 */ /* 0x000fea0003800200 */
.L_x_4041:
[----:B------:R-:W-:-:S05]  /*7af0*/  FMUL R21, R21, R80 ;  /* 0x0000005015157220 */ /* 0x000fca0000400000 */
[----:B------:R4:W-:Y:S02]  /*7b00*/  STS [R22+0x90], R21 ;  /* 0x0000901516007388 */ /* 0x0009e40000000800 */
.L_x_4040:
[----:B------:R-:W-:Y:S05]  /*7b10*/  BSYNC.RECONVERGENT B4 ;  /* 0x0000000000047941 */ /* 0x000fea0003800200 */
.L_x_4039:
        /* <DEDUP_REMOVED lines=23> */
[----:B---3--:R-:W-:Y:S05]  /*7c90*/  CALL.REL.NOINC `($__internal_29_$__cuda_sm3x_div_rn_noftz_f32_slowpath) ;  /* 0x0000003400cc7944 */ /* 0x008fea0003c00000 */
.L_x_4046:
[----:B------:R-:W-:Y:S05]  /*7ca0*/  BSYNC.RECONVERGENT B5 ;  /* 0x0000000000057941 */ /* 0x000fea0003800200 */
.L_x_4045:
[----:B------:R-:W-:-:S05]  /*7cb0*/  FMUL R63, R16, R63 ;  /* 0x0000003f103f7220 */ /* 0x000fca0000400000 */
[----:B------:R0:W-:Y:S02]  /*7cc0*/  STS [R22+0x110], R63 ;  /* 0x0001103f16007388 */ /* 0x0001e40000000800 */
.L_x_4044:
[----:B------:R-:W-:Y:S05]  /*7cd0*/  BSYNC.RECONVERGENT B4 ;  /* 0x0000000000047941 */ /* 0x000fea0003800200 */
.L_x_4043:
        /* <DEDUP_REMOVED lines=19> */
[----:B------:R-:W-:Y:S01]  /*7e10*/  MOV R53, R18 ;  /* 0x0000001200357202 */ /* 0x000fe20000000f00 */
[----:B------:R-:W-:Y:S01]  /*7e20*/  IMAD.MOV.U32 R16, RZ, RZ, R21 ;  /* 0x000000ffff107224 */ /* 0x000fe200078e0015 */
[----:B------:R-:W-:-:S07]  /*7e30*/  MOV R24, 0x7e50 ;  /* 0x00007e5000187802 */ /* 0x000fce0000000f00 */
[----:B0123--:R-:W-:Y:S05]  /*7e40*/  CALL.REL.NOINC `($__internal_29_$__cuda_sm3x_div_rn_noftz_f32_slowpath) ;  /* 0x0000003400607944 */ /* 0x00ffea0003c00000 */
[----:B------:R-:W-:-:S07]  /*7e50*/  MOV R17, R16 ;  /* 0x0000001000117202 */ /* 0x000fce0000000f00 */
.L_x_4048:
[----:B------:R-:W-:Y:S05]  /*7e60*/  BSYNC.RECONVERGENT B4 ;  /* 0x0000000000047941 */ /* 0x000fea0003800200 */
.L_x_4047:
[----:B------:R-:W-:-:S05]  /*7e70*/  FMUL R17, R17, R76 ;  /* 0x0000004c11117220 */ /* 0x000fca0000400000 */
[----:B------:R4:W-:Y:S02]  /*7e80*/  STS [R22+0x190], R17 ;  /* 0x0001901116007388 */ /* 0x0009e40000000800 */
.L_x_3977:
[----:B------:R-:W-:Y:S05]  /*7e90*/  BSYNC.RECONVERGENT B0 ;  /* 0x0000000000007941 */ /* 0x000fea0003800200 */
.L_x_3952:
[----:B------:R-:W-:-:S13]  /*7ea0*/  LOP3.LUT P0, RZ, R74, 0x4, RZ, 0xc0, !PT ;  /* 0x000000044aff7812 */ /* 0x000fda000780c0ff */
[----:B------:R-:W-:Y:S05]  /*7eb0*/  @!P0 BRA `(.L_x_4049) ;  /* 0xffffffa000708947 */ /* 0x000fea000383ffff */
[----:B------:R-:W-:Y:S05]  /*7ec0*/  BRA `(.L_x_3936) ;  /* 0x0000000c00247947 */ /* 0x000fea0003800000 */
.L_x_3937:
        /* <DEDUP_REMOVED lines=8> */
.L_x_4056:
        /* <DEDUP_REMOVED lines=16> */
.L_x_4052:
        /* <DEDUP_REMOVED lines=16> */
.L_x_4053:
        /* <DEDUP_REMOVED lines=15> */
.L_x_4054:
        /* <DEDUP_REMOVED lines=14> */
.L_x_4055:
[----:B------:R-:W-:Y:S05]  /*8320*/  @!P2 BRA `(.L_x_4056) ;  /* 0xfffffffc0008a947 */ /* 0x000fea000383ffff */
[----:B------:R-:W-:Y:S05]  /*8330*/  BRA `(.L_x_3936) ;  /* 0x0000000800087947 */ /* 0x000fea0003800000 */
.L_x_4051:
[----:B------:R-:W1:Y:S01]  /*8340*/  LDC R16, c[0x0][0x3cc] ;  /* 0x0000f300ff107b82 */ /* 0x000e620000000800 */
[----:B------:R-:W-:-:S07]  /*8350*/  IMAD.MOV.U32 R3, RZ, RZ, R5 ;  /* 0x000000ffff037224 */ /* 0x000fce00078e0005 */
.L_x_4061:
        /* <DEDUP_REMOVED lines=16> */
.L_x_4057:
        /* <DEDUP_REMOVED lines=16> */
.L_x_4058:
        /* <DEDUP_REMOVED lines=15> */
.L_x_4059:
        /* <DEDUP_REMOVED lines=14> */
.L_x_4060:
[----:B------:R-:W-:Y:S05]  /*8730*/  @!P2 BRA `(.L_x_4061) ;  /* 0xfffffffc0008a947 */ /* 0x000fea000383ffff */
[----:B------:R-:W-:Y:S05]  /*8740*/  BRA `(.L_x_3936) ;  /* 0x0000000400047947 */ /* 0x000fea0003800000 */
.L_x_4050:
[----:B------:R-:W1:Y:S01]  /*8750*/  LDC R16, c[0x0][0x3cc] ;  /* 0x0000f300ff107b82 */ /* 0x000e620000000800 */
[----:B------:R-:W-:Y:S01]  /*8760*/  ISETP.GE.AND P0, PT, R72, UR6, PT ;  /* 0x0000000648007c0c */ /* 0x000fe2000bf06270 */
[----:B------:R-:W-:-:S12]  /*8770*/  IMAD.MOV.U32 R3, RZ, RZ, R5 ;  /* 0x000000ffff037224 */ /* 0x000fd800078e0005 */
.L_x_4066:
        /* <DEDUP_REMOVED lines=16> */
.L_x_4062:
        /* <DEDUP_REMOVED lines=16> */
.L_x_4063:
        /* <DEDUP_REMOVED lines=15> */
.L_x_4064:
        /* <DEDUP_REMOVED lines=14> */
.L_x_4065:
[----:B------:R-:W-:Y:S05]  /*8b50*/  @!P2 BRA `(.L_x_4066) ;  /* 0xfffffffc0008a947 */ /* 0x000fea000383ffff */
.L_x_3936:
[----:B0-----:R-:W-:Y:S05]  /*8b60*/  BSYNC.RECONVERGENT B1 ;  /* 0x0000000000017941 */ /* 0x001fea0003800200 */
.L_x_3935:
        /* <DEDUP_REMOVED lines=19> */
.L_x_4130:
        /* <DEDUP_REMOVED lines=37> */
.L_x_4078:
        /* <DEDUP_REMOVED lines=36> */
.L_x_4070:
        /* <DEDUP_REMOVED lines=12> */
.L_x_4071:
        /* <DEDUP_REMOVED lines=10> */
.L_x_4072:
        /* <DEDUP_REMOVED lines=10> */
.L_x_4073:
[----:B------:R-:W2:Y:S01]  /*9330*/  @!P0 LDG.E.U16.CONSTANT R30, desc[UR8][R26.64+0x40] ;  /* 0x000040081a1e8981 */ /* 0x000ea2000c1e9500 */
[----:B-----5:R-:W-:-:S03]  /*9340*/  @!P3 HADD2.F32 R3, -RZ, R42.H0_H0 ;  /* 0x2000002aff03b230 */ /* 0x020fc60000004100 */
[----:B------:R-:W3:Y:S01]  /*9350*/  @!P2 LDG.E.U16.CONSTANT R31, desc[UR8][R26.64+0xc0] ;  /* 0x0000c0081a1fa981 */ /* 0x000ee2000c1e9500 */
[----:B------:R-:W-:Y:S01]  /*9360*/  ISETP.GE.AND P6, PT, R72, UR18, PT ;  /* 0x0000001248007c0c */ /* 0x000fe2000bfc6270 */
[----:B--2---:R-:W-:Y:S02]  /*9370*/  @!P0 HADD2.F32 R6, -RZ, R30.H0_H0 ;  /* 0x2000001eff068230 */ /* 0x004fe40000004100 */
[----:B------:R-:W2:Y:S01]  /*9380*/  @!P1 LDG.E.U16.CONSTANT R30, desc[UR8][R26.64+0x80] ;  /* 0x000080081a1e9981 */ /* 0x000ea2000c1e9500 */
[----:B------:R-:W-:Y:S02]  /*9390*/  VIADD R38, R38, 0x2 ;  /* 0x0000000226267836 */ /* 0x000fe40000000000 */
[----:B---3--:R-:W-:-:S03]  /*93a0*/  @!P2 HADD2.F32 R13, -RZ, R31.H0_H0 ;  /* 0x2000001fff0da230 */ /* 0x008fc60000004100 */
[----:B------:R-:W-:Y:S01]  /*93b0*/  ISETP.NE.AND P0, PT, R38, RZ, PT ;  /* 0x000000ff2600720c */ /* 0x000fe20003f05270 */
[----:B--2---:R-:W-:-:S03]  /*93c0*/  @!P1 HADD2.F32 R12, -RZ, R30.H0_H0 ;  /* 0x2000001eff0c9230 */ /* 0x004fc60000004100 */
[----:B------:R-:W-:Y:S09]  /*93d0*/  @P6 BRA `(.L_x_4074) ;  /* 0x0000000000206947 */ /* 0x000ff20003800000 */
        /* <DEDUP_REMOVED lines=8> */
.L_x_4074:
        /* <DEDUP_REMOVED lines=10> */
.L_x_4075:
        /* <DEDUP_REMOVED lines=9> */
.L_x_4076:
        /* <DEDUP_REMOVED lines=9> */
.L_x_4077:
[----:B------:R-:W-:Y:S01]  /*9620*/  LEA R35, R47, R35, 0x1 ;  /* 0x000000232f237211 */ /* 0x000fe200078e08ff */
[----:B------:R-:W-:Y:S01]  /*9630*/  VIADD R37, R37, 0x8 ;  /* 0x0000000825257836 */ /* 0x000fe20000000000 */
[----:B------:R-:W-:Y:S01]  /*9640*/  LEA R36, R47, R36, 0x1 ;  /* 0x000000242f247211 */ /* 0x000fe200078e08ff */
[----:B------:R-:W-:Y:S06]  /*9650*/  @P0 BRA `(.L_x_4078) ;  /* 0xfffffff800240947 */ /* 0x000fec000383ffff */
[----:B------:R-:W-:-:S07]  /*9660*/  IMAD.U32 R31, RZ, RZ, UR10 ;  /* 0x0000000aff1f7e24 */ /* 0x000fce000f8e00ff */
.L_x_4069:
        /* <DEDUP_REMOVED lines=26> */
[----:B---3--:R-:W-:Y:S01]  /*9810*/  @!P2 HADD2.F32 R3, -RZ, R37.H0_H0 ;  /* 0x20000025ff03a230 */ /* 0x008fe20000004100 */
[----:B------:R-:W-:Y:S01]  /*9820*/  ISETP.GE.AND P2, PT, R2, UR17, PT ;  /* 0x0000001102007c0c */ /* 0x000fe2000bf46270 */
[----:B----4-:R-:W-:Y:S02]  /*9830*/  @!P5 HADD2.F32 R6, -RZ, R30.H0_H0 ;  /* 0x2000001eff06d230 */ /* 0x010fe40000004100 */
[----:B-----5:R-:W-:Y:S02]  /*9840*/  @!P4 HADD2.F32 R12, -RZ, R35.H0_H0 ;  /* 0x20000023ff0cc230 */ /* 0x020fe40000004100 */
[----:B------:R-:W-:Y:S02]  /*9850*/  @!P0 HADD2.F32 R13, -RZ, R36.H0_H0 ;  /* 0x20000024ff0d8230 */ /* 0x000fe40000004100 */
        /* <DEDUP_REMOVED lines=10> */
.L_x_4079:
        /* <DEDUP_REMOVED lines=11> */
.L_x_4080:
        /* <DEDUP_REMOVED lines=11> */
.L_x_4081:
        /* <DEDUP_REMOVED lines=11> */
.L_x_4068:
        /* <DEDUP_REMOVED lines=33> */
[----:B------:R-:W-:Y:S02]  /*9d20*/  F2FP.F16.F32.PACK_AB R37, RZ, R32 ;  /* 0x00000020ff25723e */ /* 0x000fe400000000ff */
[----:B------:R-:W-:-:S07]  /*9d30*/  SEL R34, R34, 0x7610, P3 ;  /* 0x0000761022227807 */ /* 0x000fce0001800000 */
.L_x_4085:
[----:B-----5:R-:W-:-:S05]  /*9d40*/  HADD2 R32, R35, R37.H0_H0 ;  /* 0x2000002523207230 */ /* 0x020fca0000000000 */
[----:B------:R-:W-:-:S06]  /*9d50*/  PRMT R32, R35, R34, R32 ;  /* 0x0000002223207216 */ /* 0x000fcc0000000020 */
[----:B------:R-:W2:Y:S02]  /*9d60*/  ATOM.E.CAS.STRONG.GPU PT, R32, [R30], R35, R32 ;  /* 0x000000231e20738b */ /* 0x000ea400001ee120 */
[----:B--2---:R-:W-:Y:S01]  /*9d70*/  ISETP.NE.U32.AND P3, PT, R32, R35, PT ;  /* 0x000000232000720c */ /* 0x004fe20003f65070 */
[----:B------:R-:W-:-:S12]  /*9d80*/  IMAD.MOV.U32 R35, RZ, RZ, R32 ;  /* 0x000000ffff237224 */ /* 0x000fd800078e0020 */
[----:B------:R-:W-:Y:S05]  /*9d90*/  @P3 BRA `(.L_x_4085) ;  /* 0xfffffffc00e83947 */ /* 0x000fea000383ffff */
.L_x_4084:
[----:B------:R-:W-:Y:S05]  /*9da0*/  BSYNC.RECONVERGENT B1 ;  /* 0x0000000000017941 */ /* 0x000fea0003800200 */
.L_x_4083:
        /* <DEDUP_REMOVED lines=12> */
.L_x_4088:
[----:B-----5:R-:W-:-:S05]  /*9e70*/  HADD2 R32, R37, R33.H0_H0 ;  /* 0x2000002125207230 */ /* 0x020fca0000000000 */
[----:B------:R-:W-:-:S06]  /*9e80*/  PRMT R32, R37, R38, R32 ;  /* 0x0000002625207216 */ /* 0x000fcc0000000020 */
[----:B------:R-:W2:Y:S02]  /*9e90*/  ATOM.E.CAS.STRONG.GPU PT, R32, [R34], R37, R32 ;  /* 0x000000252220738b */ /* 0x000ea400001ee120 */
[----:B--2---:R-:W-:Y:S02]  /*9ea0*/  ISETP.NE.U32.AND P2, PT, R32, R37, PT ;  /* 0x000000252000720c */ /* 0x004fe40003f45070 */
[----:B------:R-:W-:-:S11]  /*9eb0*/  MOV R37, R32 ;  /* 0x0000002000257202 */ /* 0x000fd60000000f00 */
[----:B------:R-:W-:Y:S05]  /*9ec0*/  @P2 BRA `(.L_x_4088) ;  /* 0xfffffffc00e82947 */ /* 0x000fea000383ffff */
.L_x_4087:
[----:B------:R-:W-:Y:S05]  /*9ed0*/  BSYNC.RECONVERGENT B1 ;  /* 0x0000000000017941 */ /* 0x000fea0003800200 */
.L_x_4086:
        /* <DEDUP_REMOVED lines=8> */
[----:B------:R-:W-:Y:S02]  /*9f60*/  F2FP.F16.F32.PACK_AB R29, RZ, R29 ;  /* 0x0000001dff1d723e */ /* 0x000fe400000000ff */
[----:B------:R1:W5:Y:S01]  /*9f70*/  LD.E R35, desc[UR8][R32.64] ;  /* 0x0000000820237980 */ /* 0x000362000c101900 */
[----:B------:R-:W-:-:S04]  /*9f80*/  ISETP.EQ.U32.AND P1, PT, R34, RZ, PT ;  /* 0x000000ff2200720c */ /* 0x000fc80003f22070 */
[----:B------:R-:W-:-:S09]  /*9f90*/  SEL R38, R38, 0x7610, P1 ;  /* 0x0000761026267807 */ /* 0x000fd20000800000 */
.L_x_4091:
[----:B-----5:R-:W-:-:S05]  /*9fa0*/  HADD2 R34, R35, R29.H0_H0 ;  /* 0x2000001d23227230 */ /* 0x020fca0000000000 */
[----:B------:R-:W-:-:S06]  /*9fb0*/  PRMT R34, R35, R38, R34 ;  /* 0x0000002623227216 */ /* 0x000fcc0000000022 */
[----:B------:R-:W2:Y:S02]  /*9fc0*/  ATOM.E.CAS.STRONG.GPU PT, R34, [R32], R35, R34 ;  /* 0x000000232022738b */ /* 0x000ea400001ee122 */
[----:B--2---:R-:W-:Y:S01]  /*9fd0*/  ISETP.NE.U32.AND P1, PT, R34, R35, PT ;  /* 0x000000232200720c */ /* 0x004fe20003f25070 */
[----:B------:R-:W-:-:S12]  /*9fe0*/  IMAD.MOV.U32 R35, RZ, RZ, R34 ;  /* 0x000000ffff237224 */ /* 0x000fd800078e0022 */
[----:B------:R-:W-:Y:S05]  /*9ff0*/  @P1 BRA `(.L_x_4091) ;  /* 0xfffffffc00e81947 */ /* 0x000fea000383ffff */
.L_x_4090:
[----:B------:R-:W-:Y:S05]  /*a000*/  BSYNC.RECONVERGENT B1 ;  /* 0x0000000000017941 */ /* 0x000fea0003800200 */
.L_x_4089:
        /* <DEDUP_REMOVED lines=10> */
[----:B------:R-:W-:Y:S02]  /*a0b0*/  F2FP.F16.F32.PACK_AB R29, RZ, R28 ;  /* 0x0000001cff1d723e */ /* 0x000fe400000000ff */
[----:B------:R-:W-:-:S09]  /*a0c0*/  SEL R32, R32, 0x7610, P0 ;  /* 0x0000761020207807 */ /* 0x000fd20000000000 */
.L_x_4093:
[----:B-----5:R-:W-:-:S05]  /*a0d0*/  HADD2 R28, R33, R29.H0_H0 ;  /* 0x2000001d211c7230 */ /* 0x020fca0000000000 */
[----:B------:R-:W-:-:S06]  /*a0e0*/  PRMT R28, R33, R32, R28 ;  /* 0x00000020211c7216 */ /* 0x000fcc000000001c */
[----:B------:R-:W2:Y:S02]  /*a0f0*/  ATOM.E.CAS.STRONG.GPU PT, R28, [R30], R33, R28 ;  /* 0x000000211e1c738b */ /* 0x000ea400001ee11c */
[----:B--2---:R-:W-:Y:S02]  /*a100*/  ISETP.NE.U32.AND P0, PT, R28, R33, PT ;  /* 0x000000211c00720c */ /* 0x004fe40003f05070 */
[----:B------:R-:W-:-:S11]  /*a110*/  MOV R33, R28 ;  /* 0x0000001c00217202 */ /* 0x000fd60000000f00 */
[----:B------:R-:W-:Y:S05]  /*a120*/  @P0 BRA `(.L_x_4093) ;  /* 0xfffffffc00e80947 */ /* 0x000fea000383ffff */
.L_x_4092:
[----:B------:R-:W-:Y:S05]  /*a130*/  BSYNC.RECONVERGENT B1 ;  /* 0x0000000000017941 */ /* 0x000fea0003800200 */
.L_x_4082:
        /* <DEDUP_REMOVED lines=33> */
.L_x_4097:
[----:B-----5:R-:W-:-:S05]  /*a350*/  HADD2 R24, R31, R30.H0_H0 ;  /* 0x2000001e1f187230 */ /* 0x020fca0000000000 */
[----:B------:R-:W-:-:S06]  /*a360*/  PRMT R24, R31, R33, R24 ;  /* 0x000000211f187216 */ /* 0x000fcc0000000018 */
[----:B------:R-:W2:Y:S02]  /*a370*/  ATOM.E.CAS.STRONG.GPU PT, R24, [R28], R31, R24 ;  /* 0x0000001f1c18738b */ /* 0x000ea400001ee118 */
[----:B--2---:R-:W-:Y:S01]  /*a380*/  ISETP.NE.U32.AND P3, PT, R24, R31, PT ;  /* 0x0000001f1800720c */ /* 0x004fe20003f65070 */
[----:B------:R-:W-:-:S12]  /*a390*/  IMAD.MOV.U32 R31, RZ, RZ, R24 ;  /* 0x000000ffff1f7224 */ /* 0x000fd800078e0018 */
[----:B------:R-:W-:Y:S05]  /*a3a0*/  @P3 BRA `(.L_x_4097) ;  /* 0xfffffffc00e83947 */ /* 0x000fea000383ffff */
.L_x_4096:
[----:B------:R-:W-:Y:S05]  /*a3b0*/  BSYNC.RECONVERGENT B1 ;  /* 0x0000000000017941 */ /* 0x000fea0003800200 */
.L_x_4095:
        /* <DEDUP_REMOVED lines=12> */
.L_x_4100:
[----:B-----5:R-:W-:-:S05]  /*a480*/  HADD2 R24, R33, R25.H0_H0 ;  /* 0x2000001921187230 */ /* 0x020fca0000000000 */
[----:B------:R-:W-:-:S06]  /*a490*/  PRMT R24, R33, R34, R24 ;  /* 0x0000002221187216 */ /* 0x000fcc0000000018 */
[----:B------:R-:W2:Y:S02]  /*a4a0*/  ATOM.E.CAS.STRONG.GPU PT, R24, [R30], R33, R24 ;  /* 0x000000211e18738b */ /* 0x000ea400001ee118 */
[----:B--2---:R-:W-:Y:S02]  /*a4b0*/  ISETP.NE.U32.AND P2, PT, R24, R33, PT ;  /* 0x000000211800720c */ /* 0x004fe40003f45070 */
[----:B------:R-:W-:-:S11]  /*a4c0*/  MOV R33, R24 ;  /* 0x0000001800217202 */ /* 0x000fd60000000f00 */
[----:B------:R-:W-:Y:S05]  /*a4d0*/  @P2 BRA `(.L_x_4100) ;  /* 0xfffffffc00e82947 */ /* 0x000fea000383ffff */
.L_x_4099:
[----:B------:R-:W-:Y:S05]  /*a4e0*/  BSYNC.RECONVERGENT B1 ;  /* 0x0000000000017941 */ /* 0x000fea0003800200 */
.L_x_4098:
        /* <DEDUP_REMOVED lines=12> */
.L_x_4103:
[----:B-----5:R-:W-:-:S05]  /*a5b0*/  HADD2 R30, R31, R23.H0_H0 ;  /* 0x200000171f1e7230 */ /* 0x020fca0000000000 */
[----:B------:R-:W-:-:S06]  /*a5c0*/  PRMT R30, R31, R34, R30 ;  /* 0x000000221f1e7216 */ /* 0x000fcc000000001e */
[----:B------:R-:W2:Y:S02]  /*a5d0*/  ATOM.E.CAS.STRONG.GPU PT, R30, [R24], R31, R30 ;  /* 0x0000001f181e738b */ /* 0x000ea400001ee11e */
[----:B--2---:R-:W-:Y:S01]  /*a5e0*/  ISETP.NE.U32.AND P1, PT, R30, R31, PT ;  /* 0x0000001f1e00720c */ /* 0x004fe20003f25070 */
[----:B------:R-:W-:-:S12]  /*a5f0*/  IMAD.MOV.U32 R31, RZ, RZ, R30 ;  /* 0x000000ffff1f7224 */ /* 0x000fd800078e001e */
[----:B------:R-:W-:Y:S05]  /*a600*/  @P1 BRA `(.L_x_4103) ;  /* 0xfffffffc00e81947 */ /* 0x000fea000383ffff */
.L_x_4102:
[----:B------:R-:W-:Y:S05]  /*a610*/  BSYNC.RECONVERGENT B1 ;  /* 0x0000000000017941 */ /* 0x000fea0003800200 */
.L_x_4101:
        /* <DEDUP_REMOVED lines=12> */
.L_x_4105:
[----:B-----5:R-:W-:-:S05]  /*a6e0*/  HADD2 R22, R25, R23.H0_H0 ;  /* 0x2000001719167230 */ /* 0x020fca0000000000 */
[----:B------:R-:W-:-:S06]  /*a6f0*/  PRMT R22, R25, R24, R22 ;  /* 0x0000001819167216 */ /* 0x000fcc0000000016 */
[----:B------:R-:W2:Y:S02]  /*a700*/  ATOM.E.CAS.STRONG.GPU PT, R22, [R28], R25, R22 ;  /* 0x000000191c16738b */ /* 0x000ea400001ee116 */
[----:B--2---:R-:W-:Y:S02]  /*a710*/  ISETP.NE.U32.AND P0, PT, R22, R25, PT ;  /* 0x000000191600720c */ /* 0x004fe40003f05070 */
[----:B------:R-:W-:-:S11]  /*a720*/  MOV R25, R22 ;  /* 0x0000001600197202 */ /* 0x000fd60000000f00 */
[----:B------:R-:W-:Y:S05]  /*a730*/  @P0 BRA `(.L_x_4105) ;  /* 0xfffffffc00e80947 */ /* 0x000fea000383ffff */
.L_x_4104:
[----:B------:R-:W-:Y:S05]  /*a740*/  BSYNC.RECONVERGENT B1 ;  /* 0x0000000000017941 */ /* 0x000fea0003800200 */
.L_x_4094:
        /* <DEDUP_REMOVED lines=33> */
.L_x_4109:
[----:B-----5:R-:W-:-:S05]  /*a960*/  HADD2 R20, R25, R24.H0_H0 ;  /* 0x2000001819147230 */ /* 0x020fca0000000000 */
[----:B------:R-:W-:-:S06]  /*a970*/  PRMT R20, R25, R29, R20 ;  /* 0x0000001d19147216 */ /* 0x000fcc0000000014 */
[----:B------:R-:W2:Y:S02]  /*a980*/  ATOM.E.CAS.STRONG.GPU PT, R20, [R22], R25, R20 ;  /* 0x000000191614738b */ /* 0x000ea400001ee114 */
[----:B--2---:R-:W-:Y:S01]  /*a990*/  ISETP.NE.U32.AND P3, PT, R20, R25, PT ;  /* 0x000000191400720c */ /* 0x004fe20003f65070 */
[----:B------:R-:W-:-:S12]  /*a9a0*/  IMAD.MOV.U32 R25, RZ, RZ, R20 ;  /* 0x000000ffff197224 */ /* 0x000fd800078e0014 */
[----:B------:R-:W-:Y:S05]  /*a9b0*/  @P3 BRA `(.L_x_4109) ;  /* 0xfffffffc00e83947 */ /* 0x000fea000383ffff */
.L_x_4108:
[----:B------:R-:W-:Y:S05]  /*a9c0*/  BSYNC.RECONVERGENT B1 ;  /* 0x0000000000017941 */ /* 0x000fea0003800200 */
.L_x_4107:
        /* <DEDUP_REMOVED lines=12> */
.L_x_4112:
[----:B-----5:R-:W-:-:S05]  /*aa90*/  HADD2 R20, R29, R21.H0_H0 ;  /* 0x200000151d147230 */ /* 0x020fca0000000000 */
[----:B------:R-:W-:-:S06]  /*aaa0*/  PRMT R20, R29, R30, R20 ;  /* 0x0000001e1d147216 */ /* 0x000fcc0000000014 */
[----:B------:R-:W2:Y:S02]  /*aab0*/  ATOM.E.CAS.STRONG.GPU PT, R20, [R24], R29, R20 ;  /* 0x0000001d1814738b */ /* 0x000ea400001ee114 */
[----:B--2---:R-:W-:Y:S02]  /*aac0*/  ISETP.NE.U32.AND P2, PT, R20, R29, PT ;  /* 0x0000001d1400720c */ /* 0x004fe40003f45070 */
[----:B------:R-:W-:-:S11]  /*aad0*/  MOV R29, R20 ;  /* 0x00000014001d7202 */ /* 0x000fd60000000f00 */
[----:B------:R-:W-:Y:S05]  /*aae0*/  @P2 BRA `(.L_x_4112) ;  /* 0xfffffffc00e82947 */ /* 0x000fea000383ffff */
.L_x_4111:
[----:B------:R-:W-:Y:S05]  /*aaf0*/  BSYNC.RECONVERGENT B1 ;  /* 0x0000000000017941 */ /* 0x000fea0003800200 */
.L_x_4110:
        /* <DEDUP_REMOVED lines=12> */
.L_x_4115:
[----:B-----5:R-:W-:-:S05]  /*abc0*/  HADD2 R24, R25, R19.H0_H0 ;  /* 0x2000001319187230 */ /* 0x020fca0000000000 */
[----:B------:R-:W-:-:S06]  /*abd0*/  PRMT R24, R25, R30, R24 ;  /* 0x0000001e19187216 */ /* 0x000fcc0000000018 */
[----:B------:R-:W2:Y:S02]  /*abe0*/  ATOM.E.CAS.STRONG.GPU PT, R24, [R20], R25, R24 ;  /* 0x000000191418738b */ /* 0x000ea400001ee118 */
[----:B--2---:R-:W-:Y:S01]  /*abf0*/  ISETP.NE.U32.AND P1, PT, R24, R25, PT ;  /* 0x000000191800720c */ /* 0x004fe20003f25070 */
[----:B------:R-:W-:-:S12]  /*ac00*/  IMAD.MOV.U32 R25, RZ, RZ, R24 ;  /* 0x000000ffff197224 */ /* 0x000fd800078e0018 */
[----:B------:R-:W-:Y:S05]  /*ac10*/  @P1 BRA `(.L_x_4115) ;  /* 0xfffffffc00e81947 */ /* 0x000fea000383ffff */
.L_x_4114:
[----:B------:R-:W-:Y:S05]  /*ac20*/  BSYNC.RECONVERGENT B1 ;  /* 0x0000000000017941 */ /* 0x000fea0003800200 */
.L_x_4113:
        /* <DEDUP_REMOVED lines=12> */
.L_x_4117:
[----:B-----5:R-:W-:-:S05]  /*acf0*/  HADD2 R16, R21, R19.H0_H0 ;  /* 0x2000001315107230 */ /* 0x020fca0000000000 */
[----:B------:R-:W-:-:S06]  /*ad00*/  PRMT R16, R21, R20, R16 ;  /* 0x0000001415107216 */ /* 0x000fcc0000000010 */
[----:B------:R-:W2:Y:S02]  /*ad10*/  ATOM.E.CAS.STRONG.GPU PT, R16, [R22], R21, R16 ;  /* 0x000000151610738b */ /* 0x000ea400001ee110 */
[----:B--2---:R-:W-:Y:S02]  /*ad20*/  ISETP.NE.U32.AND P0, PT, R16, R21, PT ;  /* 0x000000151000720c */ /* 0x004fe40003f05070 */
[----:B------:R-:W-:-:S11]  /*ad30*/  MOV R21, R16 ;  /* 0x0000001000157202 */ /* 0x000fd60000000f00 */
[----:B------:R-:W-:Y:S05]  /*ad40*/  @P0 BRA `(.L_x_4117) ;  /* 0xfffffffc00e80947 */ /* 0x000fea000383ffff */
.L_x_4116:
[----:B------:R-:W-:Y:S05]  /*ad50*/  BSYNC.RECONVERGENT B1 ;  /* 0x0000000000017941 */ /* 0x000fea0003800200 */
.L_x_4106:
        /* <DEDUP_REMOVED lines=33> */
.L_x_4121:
[----:B-----5:R-:W-:-:S05]  /*af70*/  HADD2 R14, R23, R16.H0_H0 ;  /* 0x20000010170e7230 */ /* 0x020fca0000000000 */
[----:B------:R-:W-:-:S06]  /*af80*/  PRMT R14, R23, R22, R14 ;  /* 0x00000016170e7216 */ /* 0x000fcc000000000e */
[----:B------:R-:W2:Y:S02]  /*af90*/  ATOM.E.CAS.STRONG.GPU PT, R14, [R20], R23, R14 ;  /* 0x00000017140e738b */ /* 0x000ea400001ee10e */
[----:B--2---:R-:W-:Y:S01]  /*afa0*/  ISETP.NE.U32.AND P3, PT, R14, R23, PT ;  /* 0x000000170e00720c */ /* 0x004fe20003f65070 */
[----:B------:R-:W-:-:S12]  /*afb0*/  IMAD.MOV.U32 R23, RZ, RZ, R14 ;  /* 0x000000ffff177224 */ /* 0x000fd800078e000e */
[----:B------:R-:W-:Y:S05]  /*afc0*/  @P3 BRA `(.L_x_4121) ;  /* 0xfffffffc00e83947 */ /* 0x000fea000383ffff */
.L_x_4120:
[----:B------:R-:W-:Y:S05]  /*afd0*/  BSYNC.RECONVERGENT B1 ;  /* 0x0000000000017941 */ /* 0x000fea0003800200 */
.L_x_4119:
        /* <DEDUP_REMOVED lines=12> */
.L_x_4124:
[----:B-----5:R-:W-:-:S05]  /*b0a0*/  HADD2 R14, R25, R17.H0_H0 ;  /* 0x20000011190e7230 */ /* 0x020fca0000000000 */
[----:B------:R-:W-:-:S06]  /*b0b0*/  PRMT R14, R25, R16, R14 ;  /* 0x00000010190e7216 */ /* 0x000fcc000000000e */
[----:B------:R-:W2:Y:S02]  /*b0c0*/  ATOM.E.CAS.STRONG.GPU PT, R14, [R22], R25, R14 ;  /* 0x00000019160e738b */ /* 0x000ea400001ee10e */
[----:B--2---:R-:W-:Y:S02]  /*b0d0*/  ISETP.NE.U32.AND P2, PT, R14, R25, PT ;  /* 0x000000190e00720c */ /* 0x004fe40003f45070 */
[----:B------:R-:W-:-:S11]  /*b0e0*/  MOV R25, R14 ;  /* 0x0000000e00197202 */ /* 0x000fd60000000f00 */
[----:B------:R-:W-:Y:S05]  /*b0f0*/  @P2 BRA `(.L_x_4124) ;  /* 0xfffffffc00e82947 */ /* 0x000fea000383ffff */
.L_x_4123:
[----:B------:R-:W-:Y:S05]  /*b100*/  BSYNC.RECONVERGENT B1 ;  /* 0x0000000000017941 */ /* 0x000fea0003800200 */
.L_x_4122:
        /* <DEDUP_REMOVED lines=12> */
.L_x_4127:
[----:B-----5:R-:W-:-:S05]  /*b1d0*/  HADD2 R14, R23, R15.H0_H0 ;  /* 0x2000000f170e7230 */ /* 0x020fca0000000000 */
[----:B------:R-:W-:-:S06]  /*b1e0*/  PRMT R14, R23, R22, R14 ;  /* 0x00000016170e7216 */ /* 0x000fcc000000000e */
[----:B------:R-:W2:Y:S02]  /*b1f0*/  ATOM.E.CAS.STRONG.GPU PT, R14, [R16], R23, R14 ;  /* 0x00000017100e738b */ /* 0x000ea400001ee10e */
[----:B--2---:R-:W-:Y:S01]  /*b200*/  ISETP.NE.U32.AND P1, PT, R14, R23, PT ;  /* 0x000000170e00720c */ /* 0x004fe20003f25070 */
[----:B------:R-:W-:-:S12]  /*b210*/  IMAD.MOV.U32 R23, RZ, RZ, R14 ;  /* 0x000000ffff177224 */ /* 0x000fd800078e000e */
[----:B------:R-:W-:Y:S05]  /*b220*/  @P1 BRA `(.L_x_4127) ;  /* 0xfffffffc00e81947 */ /* 0x000fea000383ffff */
.L_x_4126:
[----:B------:R-:W-:Y:S05]  /*b230*/  BSYNC.RECONVERGENT B1 ;  /* 0x0000000000017941 */ /* 0x000fea0003800200 */
.L_x_4125:
        /* <DEDUP_REMOVED lines=12> */
.L_x_4129:
[----:B-----5:R-:W-:-:S05]  /*b300*/  HADD2 R14, R15, R18.H0_H0 ;  /* 0x200000120f0e7230 */ /* 0x020fca0000000000 */
[----:B------:R-:W-:-:S06]  /*b310*/  PRMT R14, R15, R16, R14 ;  /* 0x000000100f0e7216 */ /* 0x000fcc000000000e */
[----:B------:R-:W2:Y:S02]  /*b320*/  ATOM.E.CAS.STRONG.GPU PT, R14, [R20], R15, R14 ;  /* 0x0000000f140e738b */ /* 0x000ea400001ee10e */
[----:B--2---:R-:W-:Y:S02]  /*b330*/  ISETP.NE.U32.AND P0, PT, R14, R15, PT ;  /* 0x0000000f0e00720c */ /* 0x004fe40003f05070 */
[----:B------:R-:W-:-:S11]  /*b340*/  MOV R15, R14 ;  /* 0x0000000e000f7202 */ /* 0x000fd60000000f00 */
[----:B------:R-:W-:Y:S05]  /*b350*/  @P0 BRA `(.L_x_4129) ;  /* 0xfffffffc00e80947 */ /* 0x000fea000383ffff */
.L_x_4128:
[----:B------:R-:W-:Y:S05]  /*b360*/  BSYNC.RECONVERGENT B1 ;  /* 0x0000000000017941 */ /* 0x000fea0003800200 */
.L_x_4118:
[----:B------:R-:W2:Y:S01]  /*b370*/  LDCU UR13, c[0x0][0x3c8] ;  /* 0x00007900ff0d77ac */ /* 0x000ea20008000800 */
[----:B------:R-:W-:-:S05]  /*b380*/  VIADD R5, R5, 0x400 ;  /* 0x0000040005057836 */ /* 0x000fca0000000000 */
[----:B--2---:R-:W-:-:S13]  /*b390*/  ISETP.GE.AND P0, PT, R5, UR13, PT ;  /* 0x0000000d05007c0c */ /* 0x004fda000bf06270 */
[----:B------:R-:W-:Y:S05]  /*b3a0*/  @!P0 BRA `(.L_x_4130) ;  /* 0xffffffd8003c8947 */ /* 0x000fea000383ffff */
[----:B------:R-:W-:Y:S05]  /*b3b0*/  BSYNC.RECONVERGENT B0 ;  /* 0x0000000000007941 */ /* 0x000fea0003800200 */
.L_x_4067:
[----:B------:R-:W-:Y:S05]  /*b3c0*/  EXIT ;  /* 0x000000000000794d */ /* 0x000fea0003800000 */
        .weak           $__internal_29_$__cuda_sm3x_div_rn_noftz_f32_slowpath
        .type           $__internal_29_$__cuda_sm3x_div_rn_noftz_f32_slowpath,@function
        .size           $__internal_29_$__cuda_sm3x_div_rn_noftz_f32_slowpath,(.L_x_4651 - $__internal_29_$__cuda_sm3x_div_rn_noftz_f32_slowpath)
$__internal_29_$__cuda_sm3x_div_rn_noftz_f32_slowpath:
        /* <DEDUP_REMOVED lines=34> */
.L_x_4132:
        /* <DEDUP_REMOVED lines=51> */
.L_x_4139:
[----:B------:R-:W-:-:S04]  /*b920*/  LOP3.LUT R29, R29, 0x80000000, RZ, 0xc0, !PT ;  /* 0x800000001d1d7812 */ /* 0x000fc800078ec0ff */
[----:B------:R-:W-:Y:S01]  /*b930*/  LOP3.LUT R29, R29, 0x7f800000, RZ, 0xfc, !PT ;  /* 0x7f8000001d1d7812 */ /* 0x000fe200078efcff */
[----:B------:R-:W-:Y:S06]  /*b940*/  BRA `(.L_x_4140) ;  /* 0x0000000000047947 */ /* 0x000fec0003800000 */
.L_x_4138:
[----:B------:R-:W-:-:S07]  /*b950*/  LEA R29, R28, R29, 0x17 ;  /* 0x0000001d1c1d7211 */ /* 0x000fce00078eb8ff */
.L_x_4140:
[----:B------:R-:W-:Y:S05]  /*b960*/  BSYNC.RECONVERGENT B3 ;  /* 0x0000000000037941 */ /* 0x000fea0003800200 */
.L_x_4137:
[----:B------:R-:W-:Y:S05]  /*b970*/  BRA `(.L_x_4141) ;  /* 0x0000000000207947 */ /* 0x000fea0003800000 */
.L_x_4136:
[----:B------:R-:W-:-:S04]  /*b980*/  LOP3.LUT R16, R16, 0x80000000, R53, 0x48, !PT ;  /* 0x8000000010107812 */ /* 0x000fc800078e4835 */
[----:B------:R-:W-:Y:S01]  /*b990*/  LOP3.LUT R29, R16, 0x7f800000, RZ, 0xfc, !PT ;  /* 0x7f800000101d7812 */ /* 0x000fe200078efcff */
[----:B------:R-:W-:Y:S06]  /*b9a0*/  BRA `(.L_x_4141) ;  /* 0x0000000000147947 */ /* 0x000fec0003800000 */
.L_x_4135:
[----:B------:R-:W-:Y:S01]  /*b9b0*/  LOP3.LUT R29, R16, 0x80000000, R53, 0x48, !PT ;  /* 0x80000000101d7812 */ /* 0x000fe200078e4835 */
[----:B------:R-:W-:Y:S06]  /*b9c0*/  BRA `(.L_x_4141) ;  /* 0x00000000000c7947 */ /* 0x000fec0003800000 */
.L_x_4134:
[----:B------:R-:W0:Y:S01]  /*b9d0*/  MUFU.RSQ R29, -QNAN ;  /* 0xffc00000001d7908 */ /* 0x000e220000001400 */
[----:B------:R-:W-:Y:S05]  /*b9e0*/  BRA `(.L_x_4141) ;  /* 0x0000000000047947 */ /* 0x000fea0003800000 */
.L_x_4133:
[----:B------:R-:W-:-:S07]  /*b9f0*/  FADD.FTZ R29, R53, R16 ;  /* 0x00000010351d7221 */ /* 0x000fce0000010000 */
.L_x_4141:
[----:B------:R-:W-:Y:S05]  /*ba00*/  BSYNC.RECONVERGENT B2 ;  /* 0x0000000000027941 */ /* 0x000fea0003800200 */
.L_x_4131:
[----:B------:R-:W-:Y:S02]  /*ba10*/  HFMA2 R25, -RZ, RZ, 0, 0 ;  /* 0x00000000ff197431 */ /* 0x000fe400000001ff */
[----:B0-----:R-:W-:Y:S02]  /*ba20*/  IMAD.MOV.U32 R16, RZ, RZ, R29 ;  /* 0x000000ffff107224 */ /* 0x001fe400078e001d */
[----:B------:R-:W-:Y:S05]  /*ba30*/  RET.REL.NODEC R24 `(_Z25moe_batched_expert_kernelI6__halfLb1EEvPKT_S3_S3_S3_PKfPKiS7_PS1_iiiiii) ;  /* 0xffffff4418707950 */ /* 0x000fea0003c3ffff */
.L_x_4142:
        /* <DEDUP_REMOVED lines=12> */
.L_x_4651:


//--------------------- .text._Z10moe_kernelIfLb0EEvPKT_S2_S2_S2_PKfPKjPS0_iiii --------------------------
	.section	.text._Z10moe_kernelIfLb0EEvPKT_S2_S2_S2_PKfPKjPS0_iiii,"ax",@progbits
	.align	128
        .global         _Z10moe_kernelIfLb0EEvPKT_S2_S2_S2_PKfPKjPS0_iiii
        .type           _Z10moe_kernelIfLb0EEvPKT_S2_S2_S2_PKfPKjPS0_iiii,@function
        .size           _Z10moe_kernelIfLb0EEvPKT_S2_S2_S2_PKfPKjPS0_iiii,(.L_x_4652 - _Z10moe_kernelIfLb0EEvPKT_S2_S2_S2_PKfPKjPS0_iiii)
        .other          _Z10moe_kernelIfLb0EEvPKT_S2_S2_S2_PKfPKjPS0_iiii,@"STO_CUDA_ENTRY STV_DEFAULT"
_Z10moe_kernelIfLb0EEvPKT_S2_S2_S2_PKfPKjPS0_iiii:
.text._Z10moe_kernelIfLb0EEvPKT_S2_S2_S2_PKfPKjPS0_iiii:
[----:B------:R-:W-:Y:S01]  /*0000*/  LDC R1, c[0x0][0x37c] ;  /* 0x0000df00ff017b82 */ /* 0x000fe20000000800 */
[----:B------:R-:W0:Y:S01]  /*0010*/  S2R R0, SR_TID.X ;  /* 0x0000000000007919 */ /* 0x000e220000002100 */
[----:B------:R-:W1:Y:S06]  /*0020*/  LDCU UR14, c[0x0][0x3b8] ;  /* 0x00007700ff0e77ac */ /* 0x000e6c0008000800 */
[----:B------:R-:W1:Y:S01]  /*0030*/  S2UR UR15, SR_CTAID.X ;  /* 0x00000000000f79c3 */ /* 0x000e620000002500 */
[----:B------:R-:W-:Y:S01]  /*0040*/  BSSY.RECONVERGENT B0, `(.L_x_4143) ;  /* 0x0000064000007945 */ /* 0x000fe20003800200 */
[----:B------:R-:W2:Y:S01]  /*0050*/  LDCU.64 UR6, c[0x0][0x358] ;  /* 0x00006b00ff0677ac */ /* 0x000ea20008000a00 */
[----:B------:R-:W3:Y:S01]  /*0060*/  LDCU.64 UR10, c[0x0][0x380] ;  /* 0x00007000ff0a77ac */ /* 0x000ee20008000a00 */
[----:B-1----:R-:W-:-:S04]  /*0070*/  UIMAD UR8, UR15, UR14, URZ ;  /* 0x0000000e0f0872a4 */ /* 0x002fc8000f8e02ff */
[----:B------:R-:W-:Y:S01]  /*0080*/  USHF.R.S32.HI UR16, URZ, 0x1f, UR8 ;  /* 0x0000001fff107899 */ /* 0x000fe20008011408 */
[C---:B0-----:R-:W-:Y:S02]  /*0090*/  ISETP.GE.AND P0, PT, R0.reuse, UR14, PT ;  /* 0x0000000e00007c0c */ /* 0x041fe4000bf06270 */
[----:B------:R-:W-:Y:S02]  /*00a0*/  SHF.R.U32.HI R22, RZ, 0x5, R0 ;  /* 0x00000005ff167819 */ /* 0x000fe40000011600 */
[----:B------:R-:W-:-:S09]  /*00b0*/  LOP3.LUT R21, R0, 0x1f, RZ, 0xc0, !PT ;  /* 0x0000001f00157812 */ /* 0x000fd200078ec0ff */
[----:B--23--:R-:W-:Y:S05]  /*00c0*/  @P0 BRA `(.L_x_4144) ;  /* 0x00000004006c0947 */ /* 0x00cfea0003800000 */
[----:B------:R-:W-:Y:S01]  /*00d0*/  LOP3.LUT R2, RZ, R0, RZ, 0x33, !PT ;  /* 0x00000000ff027212 */ /* 0x000fe200078e33ff */
[----:B------:R-:W-:Y:S04]  /*00e0*/  BSSY.RECONVERGENT B1, `(.L_x_4145) ;  /* 0x0000025000017945 */ /* 0x000fe80003800200 */
[----:B------:R-:W-:-:S05]  /*00f0*/  VIADD R12, R2, UR14 ;  /* 0x0000000e020c7c36 */ /* 0x000fca0008000000 */
        /* <DEDUP_REMOVED lines=10> */
.L_x_4147:
[----:B------:R-:W-:-:S04]  /*01a0*/  IADD3 R3, P0, PT, R0, UR8, RZ ;  /* 0x0000000800037c10 */ /* 0x000fc8000ff1e0ff */
[----:B0-----:R-:W-:Y:S02]  /*01b0*/  IADD3.X R6, PT, PT, RZ, UR16, RZ, P0, !PT ;  /* 0x00000010ff067c10 */ /* 0x001fe400087fe4ff */
[----:B------:R-:W-:-:S04]  /*01c0*/  LEA R2, P0, R3, UR10, 0x2 ;  /* 0x0000000a03027c11 */ /* 0x000fc8000f8010ff */
        /* <DEDUP_REMOVED lines=22> */
.L_x_4146:
[----:B------:R-:W-:Y:S05]  /*0330*/  BSYNC.RECONVERGENT B1 ;  /* 0x0000000000017941 */ /* 0x000fea0003800200 */
.L_x_4145:
[----:B------:R-:W-:Y:S05]  /*0340*/  @!P1 BRA `(.L_x_4144) ;  /* 0x0000000000cc9947 */ /* 0x000fea0003800000 */
[----:B------:R-:W-:Y:S01]  /*0350*/  ISETP.GE.U32.AND P0, PT, R10, 0x4, PT ;  /* 0x000000040a00780c */ /* 0x000fe20003f06070 */
[----:B------:R-:W-:Y:S01]  /*0360*/  BSSY.RECONVERGENT B1, `(.L_x_4148) ;  /* 0x0000015000017945 */ /* 0x000fe20003800200 */
[----:B------:R-:W-:-:S11]  /*0370*/  LOP3.LUT P1, R7, R8, 0x3, RZ, 0xc0, !PT ;  /* 0x0000000308077812 */ /* 0x000fd6000782c0ff */
[----:B------:R-:W-:Y:S05]  /*0380*/  @!P0 BRA `(.L_x_4149) ;  /* 0x0000000000488947 */ /* 0x000fea0003800000 */
[----:B------:R-:W1:Y:S01]  /*0390*/  LDCU.64 UR4, c[0x0][0x380] ;  /* 0x00007000ff0477ac */ /* 0x000e620008000a00 */
[----:B------:R-:W-:-:S05]  /*03a0*/  IADD3 R3, P0, PT, R0, UR8, RZ ;  /* 0x0000000800037c10 */ /* 0x000fca000ff1e0ff */
[----:B------:R-:W-:Y:S01]  /*03b0*/  IMAD.X R4, RZ, RZ, UR16, P0 ;  /* 0x00000010ff047e24 */ /* 0x000fe200080e06ff */
[----:B-1----:R-:W-:-:S04]  /*03c0*/  LEA R2, P0, R3, UR4, 0x2 ;  /* 0x0000000403027c11 */ /* 0x002fc8000f8010ff */
[----:B------:R-:W-:-:S05]  /*03d0*/  LEA.HI.X R3, R3, UR5, R4, 0x2, P0 ;  /* 0x0000000503037c11 */ /* 0x000fca00080f1404 */
[----:B------:R-:W2:Y:S04]  /*03e0*/  LDG.E.CONSTANT R4, desc[UR6][R2.64] ;  /* 0x0000000602047981 */ /* 0x000ea8000c1e9900 */
[----:B0-----:R-:W3:Y:S04]  /*03f0*/  LDG.E.CONSTANT R6, desc[UR6][R2.64+0x400] ;  /* 0x0004000602067981 */ /* 0x001ee8000c1e9900 */
        /* <DEDUP_REMOVED lines=11> */
.L_x_4149:
[----:B------:R-:W-:Y:S05]  /*04b0*/  BSYNC.RECONVERGENT B1 ;  /* 0x0000000000017941 */ /* 0x000fea0003800200 */
.L_x_4148:
[----:B------:R-:W-:Y:S05]  /*04c0*/  @!P1 BRA `(.L_x_4144) ;  /* 0x00000000006c9947 */ /* 0x000fea0003800000 */
[----:B------:R-:W-:Y:S02]  /*04d0*/  ISETP.NE.AND P1, PT, R7, 0x1, PT ;  /* 0x000000010700780c */ /* 0x000fe40003f25270 */
[----:B------:R-:W-:-:S11]  /*04e0*/  LOP3.LUT P0, RZ, R12, 0x100, RZ, 0xc0, !PT ;  /* 0x000001000cff7812 */ /* 0x000fd6000780c0ff */
[----:B------:R-:W2:Y:S01]  /*04f0*/  @P1 S2R R3, SR_CgaCtaId ;  /* 0x0000000000031919 */ /* 0x000ea20000008800 */
[----:B01----:R-:W0:Y:S01]  /*0500*/  @P1 LDC.64 R6, c[0x0][0x380] ;  /* 0x0000e000ff061b82 */ /* 0x003e220000000a00 */
[----:B------:R-:W-:Y:S02]  /*0510*/  @P1 MOV R2, 0x400 ;  /* 0x0000040000021802 */ /* 0x000fe40000000f00 */
[----:B------:R-:W-:-:S05]  /*0520*/  @P1 IADD3 R5, P3, PT, R0, UR8, RZ ;  /* 0x0000000800051c10 */ /* 0x000fca000ff7e0ff */
[----:B------:R-:W1:Y:S01]  /*0530*/  @!P0 LDC.64 R10, c[0x0][0x380] ;  /* 0x0000e000ff0a8b82 */ /* 0x000e620000000a00 */
[----:B------:R-:W-:Y:S01]  /*0540*/  @P1 IMAD.X R8, RZ, RZ, UR16, P3 ;  /* 0x00000010ff081e24 */ /* 0x000fe200098e06ff */
[----:B0-----:R-:W-:-:S04]  /*0550*/  @P1 LEA R4, P3, R5, R6, 0x2 ;  /* 0x0000000605041211 */ /* 0x001fc800078610ff */
[----:B------:R-:W-:Y:S02]  /*0560*/  @P1 LEA.HI.X R5, R5, R7, R8, 0x2, P3 ;  /* 0x0000000705051211 */ /* 0x000fe400018f1408 */
[----:B--2---:R-:W-:-:S03]  /*0570*/  @P1 LEA R3, R3, R2, 0x18 ;  /* 0x0000000203031211 */ /* 0x004fc600078ec0ff */
[----:B------:R-:W2:Y:S01]  /*0580*/  @P1 LDG.E.CONSTANT R8, desc[UR6][R4.64+0x400] ;  /* 0x0004000604081981 */ /* 0x000ea2000c1e9900 */
[C---:B------:R-:W-:Y:S01]  /*0590*/  @P1 LEA R9, R0.reuse, R3, 0x2 ;  /* 0x0000000300091211 */ /* 0x040fe200078e10ff */
[----:B------:R-:W-:-:S05]  /*05a0*/  @P1 VIADD R0, R0, 0x200 ;  /* 0x0000020000001836 */ /* 0x000fca0000000000 */
[----:B------:R-:W-:-:S04]  /*05b0*/  @!P0 IADD3 R3, P2, PT, R0, UR8, RZ ;  /* 0x0000000800038c10 */ /* 0x000fc8000ff5e0ff */
[----:B------:R-:W-:Y:S02]  /*05c0*/  @!P0 IADD3.X R6, PT, PT, RZ, UR16, RZ, P2, !PT ;  /* 0x00000010ff068c10 */ /* 0x000fe400097fe4ff */
        /* <DEDUP_REMOVED lines=11> */
.L_x_4144:
[----:B------:R-:W-:Y:S05]  /*0680*/  BSYNC.RECONVERGENT B0 ;  /* 0x0000000000007941 */ /* 0x000fea0003800200 */
.L_x_4143:
[----:B------:R-:W3:Y:S08]  /*0690*/  LDC R0, c[0x0][0x3c0] ;  /* 0x0000f000ff007b82 */ /* 0x000ef00000000800 */
[----:B------:R-:W-:Y:S01]  /*06a0*/  BAR.SYNC.DEFER_BLOCKING 0x0 ;  /* 0x0000000000007b1d */ /* 0x000fe20000010000 */
[----:B---3--:R-:W-:-:S13]  /*06b0*/  ISETP.GE.AND P0, PT, R0, 0x1, PT ;  /* 0x000000010000780c */ /* 0x008fda0003f06270 */
[----:B------:R-:W-:Y:S05]  /*06c0*/  @!P0 EXIT ;  /* 0x000000000000894d */ /* 0x000fea0003800000 */
[----:B------:R-:W3:Y:S01]  /*06d0*/  S2UR UR5, SR_CgaCtaId ;  /* 0x00000000000579c3 */ /* 0x000ee20000008800 */
[----:B------:R-:W4:Y:S01]  /*06e0*/  LDCU UR17, c[0x0][0x3bc] ;  /* 0x00007780ff1177ac */ /* 0x000f220008000800 */
[----:B------:R-:W-:Y:S01]  /*06f0*/  LOP3.LUT R18, RZ, R21, RZ, 0x33, !PT ;  /* 0x00000015ff127212 */ /* 0x000fe200078e33ff */
[----:B------:R-:W-:Y:S01]  /*0700*/  IMAD.SHL.U32 R20, R22, 0x80, RZ ;  /* 0x0000008016147824 */ /* 0x000fe200078e00ff */
[C---:B0-----:R-:W-:Y:S01]  /*0710*/  LOP3.LUT R19, R21.reuse, 0x20, RZ, 0xfc, !PT ;  /* 0x0000002015137812 */ /* 0x041fe200078efcff */
[----:B------:R-:W-:Y:S01]  /*0720*/  UMOV UR4, 0x400 ;  /* 0x0000040000047882 */ /* 0x000fe20000000000 */
[----:B------:R-:W-:Y:S01]  /*0730*/  ULOP3.LUT UR11, UR14, 0x7ffffffc, URZ, 0xc0, !UPT ;  /* 0x7ffffffc0e0b7892 */ /* 0x000fe2000f8ec0ff */
[C---:B------:R-:W-:Y:S01]  /*0740*/  LOP3.LUT R17, R21.reuse, 0x40, RZ, 0xfc, !PT ;  /* 0x0000004015117812 */ /* 0x040fe200078efcff */
[----:B------:R-:W-:Y:S01]  /*0750*/  IMAD.MOV.U32 R16, RZ, RZ, RZ ;  /* 0x000000ffff107224 */ /* 0x000fe200078e00ff */
[----:B------:R-:W-:Y:S01]  /*0760*/  LOP3.LUT R33, R21, 0x60, RZ, 0xfc, !PT ;  /* 0x0000006015217812 */ /* 0x000fe200078efcff */
[----:B------:R-:W-:-:S02]  /*0770*/  ULOP3.LUT UR10, UR14, 0x3, URZ, 0xc0, !UPT ;  /* 0x000000030e0a7892 */ /* 0x000fc4000f8ec0ff */
[----:B------:R-:W-:Y:S01]  /*0780*/  UIADD3 UR18, UPT, UPT, -UR11, URZ, URZ ;  /* 0x000000ff0b127290 */ /* 0x000fe2000fffe1ff */
[----:B----4-:R-:W-:Y:S01]  /*0790*/  IADD3 R18, PT, PT, R18, UR17, RZ ;  /* 0x0000001112127c10 */ /* 0x010fe2000fffe0ff */
[----:B------:R-:W-:Y:S02]  /*07a0*/  UIMAD UR9, UR14, UR17, URZ ;  /* 0x000000110e0972a4 */ /* 0x000fe4000f8e02ff */
[----:B------:R-:W-:Y:S01]  /*07b0*/  USHF.L.U32 UR12, UR17, 0x1, URZ ;  /* 0x00000001110c7899 */ /* 0x000fe200080006ff */
[----:B------:R-:W-:Y:S01]  /*07c0*/  LOP3.LUT R31, R18, 0x60, RZ, 0xc0, !PT ;  /* 0x00000060121f7812 */ /* 0x000fe200078ec0ff */
[----:B---3--:R-:W-:Y:S02]  /*07d0*/  ULEA UR4, UR5, UR4, 0x18 ;  /* 0x0000000405047291 */ /* 0x008fe4000f8ec0ff */
[----:B------:R-:W-:Y:S02]  /*07e0*/  UIMAD UR13, UR17, 0x3, URZ ;  /* 0x00000003110d78a4 */ /* 0x000fe4000f8e02ff */
[----:B------:R-:W-:-:S06]  /*07f0*/  ULEA UR5, UR14, UR4, 0x2 ;  /* 0x000000040e057291 */ /* 0x000fcc000f8e10ff */
[----:B------:R-:W-:-:S07]  /*0800*/  LEA R15, R21, UR5, 0x2 ;  /* 0x00000005150f7c11 */ /* 0x000fce000f8e10ff */
.L_x_4188:
[----:B0-2---:R-:W0:Y:S01]  /*0810*/  LDC R9, c[0x0][0x3c0] ;  /* 0x0000f000ff097b82 */ /* 0x005e220000000800 */
[----:B------:R-:W2:Y:S01]  /*0820*/  LDCU UR14, c[0x0][0x3bc] ;  /* 0x00007780ff0e77ac */ /* 0x000ea20008000800 */
[----:B---3--:R-:W3:Y:S06]  /*0830*/  LDCU.64 UR20, c[0x0][0x388] ;  /* 0x00007100ff1477ac */ /* 0x008eec0008000a00 */
[----:B----4-:R-:W4:Y:S08]  /*0840*/  LDC.64 R2, c[0x0][0x3a8] ;  /* 0x0000ea00ff027b82 */ /* 0x010f300000000a00 */
[----:B-1----:R-:W1:Y:S01]  /*0850*/  LDC.64 R4, c[0x0][0x3a0] ;  /* 0x0000e800ff047b82 */ /* 0x002e620000000a00 */
[----:B0-----:R-:W-:-:S04]  /*0860*/  IMAD R7, R9, UR15, R16 ;  /* 0x0000000f09077c24 */ /* 0x001fc8000f8e0210 */
[----:B----4-:R-:W-:-:S06]  /*0870*/  IMAD.WIDE.U32 R2, R7, 0x4, R2 ;  /* 0x0000000407027825 */ /* 0x010fcc00078e0002 */
[----:B------:R-:W4:Y:S01]  /*0880*/  LDG.E.CONSTANT R2, desc[UR6][R2.64] ;  /* 0x0000000602027981 */ /* 0x000f22000c1e9900 */
[----:B-1----:R-:W-:-:S05]  /*0890*/  IMAD.WIDE.U32 R4, R7, 0x4, R4 ;  /* 0x0000000407047825 */ /* 0x002fca00078e0004 */
[----:B-----5:R0:W5:Y:S01]  /*08a0*/  LDG.E.CONSTANT R14, desc[UR6][R4.64] ;  /* 0x00000006040e7981 */ /* 0x020162000c1e9900 */
[----:B--2---:R-:W-:Y:S01]  /*08b0*/  ISETP.GE.AND P0, PT, R20, UR14, PT ;  /* 0x0000000e14007c0c */ /* 0x004fe2000bf06270 */
[----:B------:R-:W-:Y:S01]  /*08c0*/  VIADD R16, R16, 0x1 ;  /* 0x0000000110107836 */ /* 0x000fe20000000000 */
[----:B------:R-:W-:Y:S04]  /*08d0*/  BSSY.RECONVERGENT B1, `(.L_x_4150) ;  /* 0x00001a0000017945 */ /* 0x000fe80003800200 */
[----:B------:R-:W-:Y:S01]  /*08e0*/  ISETP.NE.AND P2, PT, R16, R9, PT ;  /* 0x000000091000720c */ /* 0x000fe20003f45270 */
[----:B----4-:R-:W-:-:S05]  /*08f0*/  IMAD R13, R2, UR9, RZ ;  /* 0x00000009020d7c24 */ /* 0x010fca000f8e02ff */
[----:B------:R-:W-:Y:S01]  /*0900*/  SHF.R.S32.HI R12, RZ, 0x1f, R13 ;  /* 0x0000001fff0c7819 */ /* 0x000fe2000001140d */
[----:B0--3--:R-:W-:Y:S06]  /*0910*/  @P0 BRA `(.L_x_4151) ;  /* 0x00000018006c0947 */ /* 0x009fec0003800000 */
[----:B------:R-:W-:-:S07]  /*0920*/  MOV R24, R20 ;  /* 0x0000001400187202 */ /* 0x000fce0000000f00 */
.L_x_4179:
[----:B------:R-:W0:Y:S01]  /*0930*/  LDCU UR14, c[0x0][0x3b8] ;  /* 0x00007700ff0e77ac */ /* 0x000e220008000800 */
[----:B----4-:R-:W-:Y:S01]  /*0940*/  CS2R R26, SRZ ;  /* 0x00000000001a7805 */ /* 0x010fe2000001ff00 */
[----:B--2---:R-:W-:Y:S02]  /*0950*/  IMAD.MOV.U32 R23, RZ, RZ, RZ ;  /* 0x000000ffff177224 */ /* 0x004fe400078e00ff */
[----:B-1----:R-:W-:Y:S01]  /*0960*/  IMAD.MOV.U32 R25, RZ, RZ, RZ ;  /* 0x000000ffff197224 */ /* 0x002fe200078e00ff */
[----:B0-----:R-:W-:-:S09]  /*0970*/  UISETP.GE.AND UP0, UPT, UR14, 0x1, UPT ;  /* 0x000000010e00788c */ /* 0x001fd2000bf06270 */
[----:B---3--:R-:W-:Y:S05]  /*0980*/  BRA.U !UP0, `(.L_x_4152) ;  /* 0x0000000908507547 */ /* 0x008fea000b800000 */
[----:B------:R-:W-:Y:S01]  /*0990*/  UISETP.GE.U32.AND UP0, UPT, UR14, 0x4, UPT ;  /* 0x000000040e00788c */ /* 0x000fe2000bf06070 */
[----:B------:R-:W-:Y:S01]  /*09a0*/  IADD3 R0, PT, PT, R21, R24, RZ ;  /* 0x0000001815007210 */ /* 0x000fe20007ffe0ff */
[----:B------:R-:W-:Y:S02]  /*09b0*/  IMAD.MOV.U32 R4, RZ, RZ, RZ ;  /* 0x000000ffff047224 */ /* 0x000fe400078e00ff */
[----:B------:R-:W-:-:S05]  /*09c0*/  IMAD.MOV.U32 R26, RZ, RZ, RZ ;  /* 0x000000ffff1a7224 */ /* 0x000fca00078e00ff */
[----:B------:R-:W-:Y:S05]  /*09d0*/  BRA.U !UP0, `(.L_x_4153) ;  /* 0x0000000508507547 */ /* 0x000fea000b800000 */
[----:B------:R-:W0:Y:S01]  /*09e0*/  LDC R29, c[0x0][0x3bc] ;  /* 0x0000ef00ff1d7b82 */ /* 0x000e220000000800 */
[----:B------:R-:W1:Y:S01]  /*09f0*/  LDCU UR19, c[0x0][0x3bc] ;  /* 0x00007780ff1377ac */ /* 0x000e620008000800 */
[----:B------:R-:W-:Y:S01]  /*0a00*/  IADD3 R28, PT, PT, R19, R24, RZ ;  /* 0x00000018131c7210 */ /* 0x000fe20007ffe0ff */
[----:B------:R-:W-:Y:S01]  /*0a10*/  HFMA2 R25, -RZ, RZ, 0, 0 ;  /* 0x00000000ff197431 */ /* 0x000fe200000001ff */
[----:B------:R-:W-:Y:S01]  /*0a20*/  CS2R R26, SRZ ;  /* 0x00000000001a7805 */ /* 0x000fe2000001ff00 */
[----:B------:R-:W2:Y:S01]  /*0a30*/  LDCU UR17, c[0x0][0x3bc] ;  /* 0x00007780ff1177ac */ /* 0x000ea20008000800 */
[----:B------:R-:W-:Y:S01]  /*0a40*/  IMAD.MOV.U32 R32, RZ, RZ, RZ ;  /* 0x000000ffff207224 */ /* 0x000fe200078e00ff */
[----:B------:R-:W-:Y:S01]  /*0a50*/  MOV R40, UR12 ;  /* 0x0000000c00287c02 */ /* 0x000fe20008000f00 */
[----:B------:R-:W-:Y:S01]  /*0a60*/  IMAD.U32 R34, RZ, RZ, UR13 ;  /* 0x0000000dff227e24 */ /* 0x000fe2000f8e00ff */
[----:B------:R-:W-:Y:S01]  /*0a70*/  UIADD3 UR14, UPT, UPT, UR4, 0x8, URZ ;  /* 0x00000008040e7890 */ /* 0x000fe2000fffe0ff */
[----:B------:R-:W-:-:S02]  /*0a80*/  IMAD.U32 R49, RZ, RZ, UR18 ;  /* 0x00000012ff317e24 */ /* 0x000fc4000f8e00ff */
[----:B------:R-:W-:Y:S02]  /*0a90*/  IMAD.MOV.U32 R23, RZ, RZ, RZ ;  /* 0x000000ffff177224 */ /* 0x000fe400078e00ff */
[C---:B------:R-:W-:Y:S01]  /*0aa0*/  VIADD R36, R28.reuse, 0x20 ;  /* 0x000000201c247836 */ /* 0x040fe20000000000 */
[----:B------:R-:W-:Y:S01]  /*0ab0*/  MOV R30, UR14 ;  /* 0x0000000e001e7c02 */ /* 0x000fe20008000f00 */
[----:B------:R-:W-:Y:S01]  /*0ac0*/  VIADD R38, R28, 0x40 ;  /* 0x000000401c267836 */ /* 0x000fe20000000000 */
[----:B-1----:R-:W-:Y:S01]  /*0ad0*/  ISETP.GE.AND P0, PT, R0, UR19, PT ;  /* 0x0000001300007c0c */ /* 0x002fe2000bf06270 */
[----:B--2---:R-:W-:-:S12]  /*0ae0*/  IMAD.U32 R42, RZ, RZ, UR17 ;  /* 0x00000011ff2a7e24 */ /* 0x004fd8000f8e00ff */
.L_x_4154:
[----:B------:R-:W-:Y:S02]  /*0af0*/  SHF.R.S32.HI R3, RZ, 0x1f, R32 ;  /* 0x0000001fff037819 */ /* 0x000fe40000011420 */
[----:B------:R-:W-:Y:S02]  /*0b00*/  IADD3 R4, P1, P3, R0, R32, R13 ;  /* 0x0000002000047210 */ /* 0x000fe40007b3e00d */
[----:B------:R-:W-:Y:S02]  /*0b10*/  SHF.R.S32.HI R7, RZ, 0x1f, R40 ;  /* 0x0000001fff077819 */ /* 0x000fe40000011428 */
[----:B------:R-:W-:Y:S02]  /*0b20*/  IADD3.X R3, PT, PT, RZ, R3, R12, P1, P3 ;  /* 0x00000003ff037210 */ /* 0x000fe40000fe640c */
[----:B------:R-:W-:Y:S02]  /*0b30*/  LEA R2, P1, R4, UR20, 0x2 ;  /* 0x0000001404027c11 */ /* 0x000fe4000f8210ff */
[----:B------:R-:W-:-:S02]  /*0b40*/  SHF.R.S32.HI R5, RZ, 0x1f, R42 ;  /* 0x0000001fff057819 */ /* 0x000fc4000001142a */
[----:B------:R-:W-:Y:S02]  /*0b50*/  LEA.HI.X R3, R4, UR21, R3, 0x2, P1 ;  /* 0x0000001504037c11 */ /* 0x000fe400088f1403 */
[C-C-:B------:R-:W-:Y:S02]  /*0b60*/  IADD3 R8, P1, P4, R0.reuse, R40, R13.reuse ;  /* 0x0000002800087210 */ /* 0x140fe40007c3e00d */
[----:B------:R-:W-:Y:S01]  /*0b70*/  IADD3 R11, P5, P6, R0, R42, R13 ;  /* 0x0000002a000b7210 */ /* 0x000fe20007ebe00d */
[----:B------:R-:W2:Y:S01]  /*0b80*/  @!P0 LDG.E.CONSTANT R35, desc[UR6][R2.64] ;  /* 0x0000000602238981 */ /* 0x000ea2000c1e9900 */
[--C-:B------:R-:W-:Y:S02]  /*0b90*/  IADD3.X R7, PT, PT, RZ, R7, R12.reuse, P1, P4 ;  /* 0x00000007ff077210 */ /* 0x100fe40000fe840c */
[----:B0-----:R-:W-:Y:S02]  /*0ba0*/  ISETP.GE.AND P1, PT, R36, R29, PT ;  /* 0x0000001d2400720c */ /* 0x001fe40003f26270 */
[----:B------:R-:W-:-:S02]  /*0bb0*/  IADD3.X R44, PT, PT, RZ, R5, R12, P5, P6 ;  /* 0x00000005ff2c7210 */ /* 0x000fc40002fec40c */
[----:B------:R-:W-:Y:S02]  /*0bc0*/  SHF.R.S32.HI R9, RZ, 0x1f, R34 ;  /* 0x0000001fff097819 */ /* 0x000fe40000011422 */
[----:B------:R-:W-:Y:S02]  /*0bd0*/  IADD3 R10, P5, P6, R0, R34, R13 ;  /* 0x00000022000a7210 */ /* 0x000fe40007ebe00d */
[C---:B------:R-:W-:Y:S02]  /*0be0*/  LEA R4, P4, R11.reuse, UR20, 0x2 ;  /* 0x000000140b047c11 */ /* 0x040fe4000f8810ff */
[----:B------:R-:W-:Y:S02]  /*0bf0*/  IADD3.X R9, PT, PT, RZ, R9, R12, P5, P6 ;  /* 0x00000009ff097210 */ /* 0x000fe40002fec40c */
[----:B------:R-:W-:Y:S01]  /*0c00*/  LEA.HI.X R5, R11, UR21, R44, 0x2, P4 ;  /* 0x000000150b057c11 */ /* 0x000fe2000a0f142c */
[----:B------:R-:W3:Y:S01]  /*0c10*/  @!P1 LDG.E.CONSTANT R46, desc[UR6][R2.64+0x100] ;  /* 0x00010006022e9981 */ /* 0x000ee2000c1e9900 */
[----:B------:R-:W-:-:S02]  /*0c20*/  ISETP.GE.AND P3, PT, R28, R29, PT ;  /* 0x0000001d1c00720c */ /* 0x000fc40003f66270 */
[----:B------:R-:W-:Y:S01]  /*0c30*/  LEA R6, P6, R8, UR20, 0x2 ;  /* 0x0000001408067c11 */ /* 0x000fe2000f8c10ff */
[----:B------:R-:W4:Y:S01]  /*0c40*/  @!P1 LDG.E.CONSTANT R48, desc[UR6][R4.64+0x100] ;  /* 0x0001000604309981 */ /* 0x000f22000c1e9900 */
[-C--:B------:R-:W-:Y:S02]  /*0c50*/  ISETP.GE.AND P5, PT, R38, R29.reuse, PT ;  /* 0x0000001d2600720c */ /* 0x080fe40003fa6270 */
[----:B------:R-:W-:Y:S02]  /*0c60*/  ISETP.GE.AND P4, PT, R0, R29, PT ;  /* 0x0000001d0000720c */ /* 0x000fe40003f86270 */
[----:B------:R-:W-:Y:S02]  /*0c70*/  LEA.HI.X R7, R8, UR21, R7, 0x2, P6 ;  /* 0x0000001508077c11 */ /* 0x000fe4000b0f1407 */
[----:B------:R-:W-:-:S03]  /*0c80*/  LEA R8, P6, R10, UR20, 0x2 ;  /* 0x000000140a087c11 */ /* 0x000fc6000f8c10ff */
[----:B------:R-:W4:Y:S01]  /*0c90*/  @!P1 LDG.E.CONSTANT R45, desc[UR6][R6.64+0x100] ;  /* 0x00010006062d9981 */ /* 0x000f22000c1e9900 */
[----:B------:R-:W-:-:S03]  /*0ca0*/  LEA.HI.X R9, R10, UR21, R9, 0x2, P6 ;  /* 0x000000150a097c11 */ /* 0x000fc6000b0f1409 */
        /* <DEDUP_REMOVED lines=10> */
[----:B------:R-:W4:Y:S04]  /*0d50*/  @!P3 LDG.E.CONSTANT R53, desc[UR6][R8.64+0x80] ;  /* 0x000080060835b981 */ /* 0x000f28000c1e9900 */
[----:B0-----:R-:W2:Y:S04]  /*0d60*/  LDS.64 R2, [R30+-0x8] ;  /* 0xfffff8001e027984 */ /* 0x001ea80000000a00 */
[----:B------:R0:W1:Y:S04]  /*0d70*/  LDS.64 R10, [R30] ;  /* 0x000000001e0a7984 */ /* 0x0000680000000a00 */
[----:B------:R-:W4:Y:S01]  /*0d80*/  @!P5 LDG.E.CONSTANT R9, desc[UR6][R8.64+0x180] ;  /* 0x000180060809d981 */ /* 0x000f22000c1e9900 */
[----:B------:R-:W-:Y:S01]  /*0d90*/  VIADD R49, R49, 0x4 ;  /* 0x0000000431317836 */ /* 0x000fe20000000000 */
[C---:B------:R-:W-:Y:S01]  /*0da0*/  LEA R42, R29.reuse, R42, 0x2 ;  /* 0x0000002a1d2a7211 */ /* 0x040fe200078e10ff */
[C---:B------:R-:W-:Y:S01]  /*0db0*/  IMAD R40, R29.reuse, 0x4, R40 ;  /* 0x000000041d287824 */ /* 0x040fe200078e0228 */
[C---:B------:R-:W-:Y:S01]  /*0dc0*/  LEA R32, R29.reuse, R32, 0x2 ;  /* 0x000000201d207211 */ /* 0x040fe200078e10ff */
[----:B------:R-:W-:-:S02]  /*0dd0*/  IMAD R34, R29, 0x4, R34 ;  /* 0x000000041d227824 */ /* 0x000fc400078e0222 */
[----:B0-----:R-:W-:Y:S02]  /*0de0*/  VIADD R30, R30, 0x10 ;  /* 0x000000101e1e7836 */ /* 0x001fe40000000000 */
[C---:B--2---:R-:W-:Y:S01]  /*0df0*/  @!P0 FFMA R27, R2.reuse, R35, R27 ;  /* 0x00000023021b8223 */ /* 0x044fe2000000001b */
[----:B---3--:R-:W-:-:S04]  /*0e00*/  @!P1 FFMA R23, R2, R46, R23 ;  /* 0x0000002e02179223 */ /* 0x008fc80000000017 */
[----:B----4-:R-:W-:-:S04]  /*0e10*/  @!P1 FFMA R23, R3, R48, R23 ;  /* 0x0000003003179223 */ /* 0x010fc80000000017 */
[----:B-1----:R-:W-:Y:S01]  /*0e20*/  @!P1 FFMA R23, R10, R45, R23 ;  /* 0x0000002d0a179223 */ /* 0x002fe20000000017 */
[----:B------:R-:W-:Y:S01]  /*0e30*/  @!P4 FFMA R27, R3, R52, R27 ;  /* 0x00000034031bc223 */ /* 0x000fe2000000001b */
[C---:B------:R-:W-:Y:S01]  /*0e40*/  @!P3 FFMA R25, R2.reuse, R44, R25 ;  /* 0x0000002c0219b223 */ /* 0x040fe20000000019 */
[----:B------:R-:W-:Y:S01]  /*0e50*/  @!P5 FFMA R26, R2, R37, R26 ;  /* 0x00000025021ad223 */ /* 0x000fe2000000001a */
[----:B------:R-:W-:Y:S01]  /*0e60*/  @!P1 FFMA R23, R11, R4, R23 ;  /* 0x000000040b179223 */ /* 0x000fe20000000017 */
[----:B------:R-:W-:Y:S01]  /*0e70*/  ISETP.NE.AND P1, PT, R49, RZ, PT ;  /* 0x000000ff3100720c */ /* 0x000fe20003f25270 */
[C---:B------:R-:W-:Y:S01]  /*0e80*/  @!P3 FFMA R25, R3.reuse, R50, R25 ;  /* 0x000000320319b223 */ /* 0x040fe20000000019 */
[----:B------:R-:W-:Y:S01]  /*0e90*/  @!P5 FFMA R26, R3, R39, R26 ;  /* 0x00000027031ad223 */ /* 0x000fe2000000001a */
[C---:B------:R-:W-:Y:S02]  /*0ea0*/  @!P4 FFMA R27, R10.reuse, R41, R27 ;  /* 0x000000290a1bc223 */ /* 0x040fe4000000001b */
[C---:B------:R-:W-:Y:S01]  /*0eb0*/  @!P3 FFMA R25, R10.reuse, R43, R25 ;  /* 0x0000002b0a19b223 */ /* 0x040fe20000000019 */
[----:B------:R-:W-:Y:S01]  /*0ec0*/  @!P5 FFMA R26, R10, R47, R26 ;  /* 0x0000002f0a1ad223 */ /* 0x000fe2000000001a */
[----:B------:R-:W-:-:S02]  /*0ed0*/  @!P4 FFMA R27, R11, R51, R27 ;  /* 0x000000330b1bc223 */ /* 0x000fc4000000001b */
[C---:B------:R-:W-:Y:S01]  /*0ee0*/  @!P3 FFMA R25, R11.reuse, R53, R25 ;  /* 0x000000350b19b223 */ /* 0x040fe20000000019 */
[----:B------:R-:W-:-:S03]  /*0ef0*/  @!P5 FFMA R26, R11, R9, R26 ;  /* 0x000000090b1ad223 */ /* 0x000fc6000000001a */
[----:B------:R-:W-:Y:S05]  /*0f00*/  @P1 BRA `(.L_x_4154) ;  /* 0xfffffff800f81947 */ /* 0x000fea000383ffff */
[----:B------:R-:W-:-:S07]  /*0f10*/  IMAD.U32 R4, RZ, RZ, UR11 ;  /* 0x0000000bff047e24 */ /* 0x000fce000f8e00ff */
.L_x_4153:
[----:B------:R-:W-:-:S09]  /*0f20*/  UISETP.NE.AND UP0, UPT, UR10, URZ, UPT ;  /* 0x000000ff0a00728c */ /* 0x000fd2000bf05270 */
[----:B------:R-:W-:Y:S05]  /*0f30*/  BRA.U !UP0, `(.L_x_4152) ;  /* 0x0000000108e47547 */ /* 0x000fea000b800000 */
[----:B------:R-:W0:Y:S01]  /*0f40*/  LDCU UR14, c[0x0][0x3bc] ;  /* 0x00007780ff0e77ac */ /* 0x000e220008000800 */
[----:B------:R-:W-:Y:S01]  /*0f50*/  IADD3 R2, PT, PT, R19, R24, RZ ;  /* 0x0000001813027210 */ /* 0x000fe20007ffe0ff */
[----:B------:R-:W1:Y:S04]  /*0f60*/  LDCU.64 UR22, c[0x0][0x388] ;  /* 0x00007100ff1677ac */ /* 0x000e680008000a00 */
[----:B------:R-:W-:Y:S02]  /*0f70*/  VIADD R6, R2, 0x20 ;  /* 0x0000002002067836 */ /* 0x000fe40000000000 */
[----:B0-----:R-:W-:Y:S01]  /*0f80*/  IMAD R11, R4, UR14, RZ ;  /* 0x0000000e040b7c24 */ /* 0x001fe2000f8e02ff */
[C---:B------:R-:W-:Y:S01]  /*0f90*/  ISETP.GE.AND P0, PT, R2.reuse, UR14, PT ;  /* 0x0000000e02007c0c */ /* 0x040fe2000bf06270 */
[----:B------:R-:W-:Y:S01]  /*0fa0*/  VIADD R2, R2, 0x40 ;  /* 0x0000004002027836 */ /* 0x000fe20000000000 */
        /* <DEDUP_REMOVED lines=12> */
[----:B------:R-:W-:Y:S01]  /*1070*/  LEA R4, R4, UR4, 0x2 ;  /* 0x0000000404047c11 */ /* 0x000fe2000f8e10ff */
[----:B------:R-:W-:-:S05]  /*1080*/  UISETP.NE.AND UP0, UPT, UR10, 0x1, UPT ;  /* 0x000000010a00788c */ /* 0x000fca000bf05270 */
[----:B------:R-:W2:Y:S02]  /*1090*/  LDS.128 R4, [R4] ;  /* 0x0000000004047984 */ /* 0x000ea40000000c00 */
[C---:B--2---:R-:W-:Y:S01]  /*10a0*/  @!P3 FFMA R27, R4.reuse, R8, R27 ;  /* 0x00000008041bb223 */ /* 0x044fe2000000001b */
[C---:B---3--:R-:W-:Y:S01]  /*10b0*/  @!P0 FFMA R25, R4.reuse, R10, R25 ;  /* 0x0000000a04198223 */ /* 0x048fe20000000019 */
[C---:B----4-:R-:W-:Y:S01]  /*10c0*/  @!P1 FFMA R23, R4.reuse, R28, R23 ;  /* 0x0000001c04179223 */ /* 0x050fe20000000017 */
[----:B------:R-:W-:Y:S01]  /*10d0*/  @!P4 FFMA R26, R4, R9, R26 ;  /* 0x00000009041ac223 */ /* 0x000fe2000000001a */
[----:B------:R-:W-:Y:S06]  /*10e0*/  BRA.U !UP0, `(.L_x_4152) ;  /* 0x0000000108787547 */ /* 0x000fec000b800000 */
[----:B------:R-:W-:-:S04]  /*10f0*/  IADD3 R11, PT, PT, R11, UR14, RZ ;  /* 0x0000000e0b0b7c10 */ /* 0x000fc8000fffe0ff */
        /* <DEDUP_REMOVED lines=9> */
[----:B------:R-:W-:Y:S01]  /*1190*/  UISETP.NE.AND UP0, UPT, UR10, 0x2, UPT ;  /* 0x000000020a00788c */ /* 0x000fe2000bf05270 */
[C---:B--2---:R-:W-:Y:S01]  /*11a0*/  @!P3 FFMA R27, R5.reuse, R4, R27 ;  /* 0x00000004051bb223 */ /* 0x044fe2000000001b */
[C---:B---3--:R-:W-:Y:S01]  /*11b0*/  @!P0 FFMA R25, R5.reuse, R8, R25 ;  /* 0x0000000805198223 */ /* 0x048fe20000000019 */
[C---:B----4-:R-:W-:Y:S01]  /*11c0*/  @!P1 FFMA R23, R5.reuse, R10, R23 ;  /* 0x0000000a05179223 */ /* 0x050fe20000000017 */
[----:B------:R-:W-:-:S05]  /*11d0*/  @!P4 FFMA R26, R5, R7, R26 ;  /* 0x00000007051ac223 */ /* 0x000fca000000001a */
[----:B------:R-:W-:Y:S05]  /*11e0*/  BRA.U !UP0, `(.L_x_4152) ;  /* 0x0000000108387547 */ /* 0x000fea000b800000 */
[----:B------:R-:W-:-:S05]  /*11f0*/  VIADD R2, R11, UR14 ;  /* 0x0000000e0b027c36 */ /* 0x000fca0008000000 */
        /* <DEDUP_REMOVED lines=13> */
.L_x_4152:
        /* <DEDUP_REMOVED lines=30> */
[----:B-----5:R-:W-:Y:S05]  /*14b0*/  CALL.REL.NOINC `($__internal_30_$__cuda_sm3x_div_rn_noftz_f32_slowpath) ;  /* 0x0000001400947944 */ /* 0x020fea0003c00000 */
.L_x_4161:
[----:B------:R-:W-:Y:S05]  /*14c0*/  BSYNC.RECONVERGENT B3 ;  /* 0x0000000000037941 */ /* 0x000fea0003800200 */
.L_x_4160:
[----:B------:R0:W-:Y:S02]  /*14d0*/  STS [R2+0x4], R5 ;  /* 0x0000040502007388 */ /* 0x0001e40000000800 */
.L_x_4159:
[----:B------:R-:W-:Y:S05]  /*14e0*/  BSYNC.RECONVERGENT B2 ;  /* 0x0000000000027941 */ /* 0x000fea0003800200 */
.L_x_4158:
[----:B------:R-:W1:Y:S01]  /*14f0*/  LDCU UR14, c[0x0][0x3bc] ;  /* 0x00007780ff0e77ac */ /* 0x000e620008000800 */
[----:B------:R-:W-:Y:S01]  /*1500*/  IADD3 R4, PT, PT, R19, R24, RZ ;  /* 0x0000001813047210 */ /* 0x000fe20007ffe0ff */
        /* <DEDUP_REMOVED lines=22> */
.L_x_4165:
[----:B------:R-:W-:Y:S05]  /*1670*/  BSYNC.RECONVERGENT B3 ;  /* 0x0000000000037941 */ /* 0x000fea0003800200 */
.L_x_4164:
[----:B------:R1:W-:Y:S02]  /*1680*/  STS [R2+0x84], R5 ;  /* 0x0000840502007388 */ /* 0x0003e40000000800 */
.L_x_4163:
[----:B------:R-:W-:Y:S05]  /*1690*/  BSYNC.RECONVERGENT B2 ;  /* 0x0000000000027941 */ /* 0x000fea0003800200 */
.L_x_4162:
        /* <DEDUP_REMOVED lines=23> */
[----:B-----5:R-:W-:Y:S05]  /*1810*/  CALL.REL.NOINC `($__internal_30_$__cuda_sm3x_div_rn_noftz_f32_slowpath) ;  /* 0x0000001000bc7944 */ /* 0x020fea0003c00000 */
.L_x_4169:
[----:B------:R-:W-:Y:S05]  /*1820*/  BSYNC.RECONVERGENT B3 ;  /* 0x0000000000037941 */ /* 0x000fea0003800200 */
.L_x_4168:
[----:B------:R2:W-:Y:S02]  /*1830*/  STS [R2+0x104], R5 ;  /* 0x0001040502007388 */ /* 0x0005e40000000800 */
.L_x_4167:
[----:B------:R-:W-:Y:S05]  /*1840*/  BSYNC.RECONVERGENT B2 ;  /* 0x0000000000027941 */ /* 0x000fea0003800200 */
.L_x_4166:
        /* <DEDUP_REMOVED lines=21> */
[----:B-----5:R-:W-:Y:S05]  /*19a0*/  CALL.REL.NOINC `($__internal_30_$__cuda_sm3x_div_rn_noftz_f32_slowpath) ;  /* 0x0000001000587944 */ /* 0x020fea0003c00000 */
.L_x_4172:
[----:B------:R-:W-:Y:S05]  /*19b0*/  BSYNC.RECONVERGENT B2 ;  /* 0x0000000000027941 */ /* 0x000fea0003800200 */
.L_x_4171:
[----:B------:R3:W-:Y:S01]  /*19c0*/  STS [R2+0x184], R5 ;  /* 0x0001840502007388 */ /* 0x0007e20000000800 */
[----:B------:R-:W-:Y:S05]  /*19d0*/  BRA `(.L_x_4170) ;  /* 0x0000000800287947 */ /* 0x000fea0003800000 */
.L_x_4157:
[----:B------:R-:W0:Y:S01]  /*19e0*/  LDCU UR14, c[0x0][0x3bc] ;  /* 0x00007780ff0e77ac */ /* 0x000e220008000800 */
[----:B------:R-:W-:-:S05]  /*19f0*/  IMAD.IADD R0, R19, 0x1, R24 ;  /* 0x0000000113007824 */ /* 0x000fca00078e0218 */
[----:B------:R-:W-:Y:S02]  /*1a00*/  IADD3 R2, PT, PT, R0, 0x20, RZ ;  /* 0x0000002000027810 */ /* 0x000fe40007ffe0ff */
[----:B0-----:R-:W-:Y:S02]  /*1a10*/  ISETP.GE.AND P3, PT, R3, UR14, PT ;  /* 0x0000000e03007c0c */ /* 0x001fe4000bf66270 */
[----:B------:R-:W-:Y:S01]  /*1a20*/  ISETP.GE.AND P1, PT, R2, UR14, PT ;  /* 0x0000000e02007c0c */ /* 0x000fe2000bf26270 */
[----:B------:R-:W-:Y:S01]  /*1a30*/  IMAD R2, R24, 0x4, R15 ;  /* 0x0000000418027824 */ /* 0x000fe200078e020f */
[C---:B------:R-:W-:Y:S01]  /*1a40*/  ISETP.GE.AND P0, PT, R0.reuse, UR14, PT ;  /* 0x0000000e00007c0c */ /* 0x040fe2000bf06270 */
[----:B------:R-:W-:-:S08]  /*1a50*/  VIADD R0, R0, 0x40 ;  /* 0x0000004000007836 */ /* 0x000fd00000000000 */
        /* <DEDUP_REMOVED lines=11> */
.L_x_4156:
[----:B------:R-:W0:Y:S01]  /*1b10*/  LDC R5, c[0x0][0x3bc] ;  /* 0x0000ef00ff057b82 */ /* 0x000e220000000800 */
[----:B------:R-:W-:Y:S01]  /*1b20*/  IADD3 R4, PT, PT, R19, R24, RZ ;  /* 0x0000001813047210 */ /* 0x000fe20007ffe0ff */
[----:B------:R-:W-:Y:S04]  /*1b30*/  BSSY.RECONVERGENT B2, `(.L_x_4173) ;  /* 0x0000022000027945 */ /* 0x000fe80003800200 */
[C---:B------:R-:W-:Y:S02]  /*1b40*/  VIADD R2, R4.reuse, 0x40 ;  /* 0x0000004004027836 */ /* 0x040fe40000000000 */
[----:B------:R-:W-:Y:S01]  /*1b50*/  VIADD R0, R4, 0x20 ;  /* 0x0000002004007836 */ /* 0x000fe20000000000 */
[-C--:B0-----:R-:W-:Y:S02]  /*1b60*/  ISETP.GE.AND P3, PT, R3, R5.reuse, PT ;  /* 0x000000050300720c */ /* 0x081fe40003f66270 */
[----:B------:R-:W-:-:S02]  /*1b70*/  ISETP.GE.AND P0, PT, R2, R5, PT ;  /* 0x000000050200720c */ /* 0x000fc40003f06270 */
        /* <DEDUP_REMOVED lines=29> */
.L_x_4174:
[----:B------:R-:W-:Y:S05]  /*1d50*/  BSYNC.RECONVERGENT B2 ;  /* 0x0000000000027941 */ /* 0x000fea0003800200 */
.L_x_4173:
        /* <DEDUP_REMOVED lines=27> */
.L_x_4176:
[----:B------:R-:W-:Y:S05]  /*1f10*/  BSYNC.RECONVERGENT B2 ;  /* 0x0000000000027941 */ /* 0x000fea0003800200 */
.L_x_4175:
        /* <DEDUP_REMOVED lines=27> */
.L_x_4178:
[----:B------:R-:W-:Y:S05]  /*20d0*/  BSYNC.RECONVERGENT B2 ;  /* 0x0000000000027941 */ /* 0x000fea0003800200 */
.L_x_4177:
        /* <DEDUP_REMOVED lines=26> */
.L_x_4170:
[----:B------:R-:W-:Y:S05]  /*2280*/  BSYNC.RECONVERGENT B0 ;  /* 0x0000000000007941 */ /* 0x000fea0003800200 */
.L_x_4155:
[----:B------:R-:W0:Y:S01]  /*2290*/  LDCU UR14, c[0x0][0x3bc] ;  /* 0x00007780ff0e77ac */ /* 0x000e220008000800 */
[----:B------:R-:W-:-:S04]  /*22a0*/  IADD3 R24, PT, PT, R24, 0x400, RZ ;  /* 0x0000040018187810 */ /* 0x000fc80007ffe0ff */
[----:B0-----:R-:W-:-:S13]  /*22b0*/  ISETP.GE.AND P0, PT, R24, UR14, PT ;  /* 0x0000000e18007c0c */ /* 0x001fda000bf06270 */
[----:B------:R-:W-:Y:S05]  /*22c0*/  @!P0 BRA `(.L_x_4179) ;  /* 0xffffffe400988947 */ /* 0x000fea000383ffff */
.L_x_4151:
[----:B------:R-:W-:Y:S05]  /*22d0*/  BSYNC.RECONVERGENT B1 ;  /* 0x0000000000017941 */ /* 0x000fea0003800200 */
.L_x_4150:
[----:B------:R-:W0:Y:S01]  /*22e0*/  LDCU UR14, c[0x0][0x3b8] ;  /* 0x00007700ff0e77ac */ /* 0x000e220008000800 */
[----:B------:R-:W1:Y:S01]  /*22f0*/  LDCU.64 UR22, c[0x0][0x390] ;  /* 0x00007200ff1677ac */ /* 0x000e620008000a00 */
[----:B------:R-:W-:Y:S01]  /*2300*/  BAR.SYNC.DEFER_BLOCKING 0x0 ;  /* 0x0000000000007b1d */ /* 0x000fe20000010000 */
[----:B0-----:R-:W-:-:S13]  /*2310*/  ISETP.GE.AND P0, PT, R22, UR14, PT ;  /* 0x0000000e16007c0c */ /* 0x001fda000bf06270 */
[----:B-1----:R-:W-:Y:S05]  /*2320*/  @P0 BRA `(.L_x_4180) ;  /* 0x00000004004c0947 */ /* 0x002fea0003800000 */
[----:B--234-:R-:W-:-:S07]  /*2330*/  IMAD.MOV.U32 R2, RZ, RZ, R22 ;  /* 0x000000ffff027224 */ /* 0x01cfce00078e0016 */
.L_x_4187:
        /* <DEDUP_REMOVED lines=8> */
[----:B------:R-:W-:Y:S01]  /*23c0*/  ISETP.GE.U32.AND P0, PT, R18, 0x60, PT ;  /* 0x000000601200780c */ /* 0x000fe20003f06070 */
[----:B------:R-:W-:Y:S01]  /*23d0*/  IMAD.MOV.U32 R6, RZ, RZ, R21 ;  /* 0x000000ffff067224 */ /* 0x000fe200078e0015 */
[----:B------:R-:W-:Y:S02]  /*23e0*/  MOV R0, RZ ;  /* 0x000000ff00007202 */ /* 0x000fe40000000f00 */
        /* <DEDUP_REMOVED lines=10> */
[----:B------:R-:W-:Y:S02]  /*2490*/  ISETP.NE.AND P1, PT, R31, RZ, PT ;  /* 0x000000ff1f00720c */ /* 0x000fe40003f25270 */
[----:B------:R-:W-:Y:S01]  /*24a0*/  MOV R6, R19 ;  /* 0x0000001300067202 */ /* 0x000fe20000000f00 */
[----:B0-----:R-:W-:-:S10]  /*24b0*/  FFMA R0, R0, R3, RZ ;  /* 0x0000000300007223 */ /* 0x001fd400000000ff */
[----:B------:R-:W-:Y:S05]  /*24c0*/  @!P1 BRA `(.L_x_4184) ;  /* 0x0000000000249947 */ /* 0x000fea0003800000 */
[----:B------:R-:W-:Y:S01]  /*24d0*/  ISETP.NE.AND P1, PT, R31, 0x20, PT ;  /* 0x000000201f00780c */ /* 0x000fe20003f25270 */
[----:B------:R-:W2:Y:S04]  /*24e0*/  LDG.E.CONSTANT R7, desc[UR6][R4.64+0x80] ;  /* 0x0000800604077981 */ /* 0x000ea8000c1e9900 */
[----:B------:R-:W2:Y:S08]  /*24f0*/  LDS R3, [R15+0x84] ;  /* 0x000084000f037984 */ /* 0x000eb00000000800 */
[----:B------:R-:W3:Y:S01]  /*2500*/  @P1 LDG.E.CONSTANT R8, desc[UR6][R4.64+0x100] ;  /* 0x0001000604081981 */ /* 0x000ee2000c1e9900 */
[----:B------:R-:W-:-:S02]  /*2510*/  IMAD.MOV.U32 R6, RZ, RZ, R17 ;  /* 0x000000ffff067224 */ /* 0x000fc400078e0011 */
[----:B------:R-:W-:Y:S01]  /*2520*/  @P1 IMAD.MOV.U32 R6, RZ, RZ, R33 ;  /* 0x000000ffff061224 */ /* 0x000fe200078e0021 */
[----:B------:R-:W3:Y:S01]  /*2530*/  @P1 LDS R9, [R15+0x104] ;  /* 0x000104000f091984 */ /* 0x000ee20000000800 */
[----:B--2---:R-:W-:-:S04]  /*2540*/  FFMA R0, R3, R7, R0 ;  /* 0x0000000703007223 */ /* 0x004fc80000000000 */
[----:B---3--:R-:W-:-:S07]  /*2550*/  @P1 FFMA R0, R9, R8, R0 ;  /* 0x0000000809001223 */ /* 0x008fce0000000000 */
.L_x_4184:
[----:B------:R-:W-:Y:S05]  /*2560*/  BSYNC.RECONVERGENT B1 ;  /* 0x0000000000017941 */ /* 0x000fea0003800200 */
.L_x_4183:
[----:B------:R-:W-:Y:S05]  /*2570*/  @!P0 BRA `(.L_x_4182) ;  /* 0x0000000000508947 */ /* 0x000fea0003800000 */
.L_x_4185:
[----:B------:R-:W-:-:S04]  /*2580*/  IADD3 R3, P0, PT, R6, R25, RZ ;  /* 0x0000001906037210 */ /* 0x000fc80007f1e0ff */
[----:B------:R-:W-:Y:S02]  /*2590*/  IADD3.X R8, PT, PT, RZ, R27, RZ, P0, !PT ;  /* 0x0000001bff087210 */ /* 0x000fe400007fe4ff */
[----:B------:R-:W-:-:S04]  /*25a0*/  LEA R4, P0, R3, UR22, 0x2 ;  /* 0x0000001603047c11 */ /* 0x000fc8000f8010ff */
[----:B------:R-:W-:-:S05]  /*25b0*/  LEA.HI.X R5, R3, UR23, R8, 0x2, P0 ;  /* 0x0000001703057c11 */ /* 0x000fca00080f1408 */
[----:B------:R-:W2:Y:S04]  /*25c0*/  LDG.E.CONSTANT R8, desc[UR6][R4.64] ;  /* 0x0000000604087981 */ /* 0x000ea8000c1e9900 */
[----:B------:R-:W3:Y:S04]  /*25d0*/  LDG.E.CONSTANT R9, desc[UR6][R4.64+0x80] ;  /* 0x0000800604097981 */ /* 0x000ee8000c1e9900 */
[----:B------:R-:W4:Y:S04]  /*25e0*/  LDG.E.CONSTANT R11, desc[UR6][R4.64+0x100] ;  /* 0x00010006040b7981 */ /* 0x000f28000c1e9900 */
[----:B------:R-:W4:Y:S01]  /*25f0*/  LDG.E.CONSTANT R23, desc[UR6][R4.64+0x180] ;  /* 0x0001800604177981 */ /* 0x000f22000c1e9900 */
[C---:B------:R-:W-:Y:S01]  /*2600*/  LEA R3, R6.reuse, UR5, 0x2 ;  /* 0x0000000506037c11 */ /* 0x040fe2000f8e10ff */
[----:B------:R-:W-:-:S04]  /*2610*/  VIADD R6, R6, 0x80 ;  /* 0x0000008006067836 */ /* 0x000fc80000000000 */
[----:B------:R-:W2:Y:S01]  /*2620*/  LDS R7, [R3+0x4] ;  /* 0x0000040003077984 */ /* 0x000ea20000000800 */
[----:B------:R-:W-:-:S03]  /*2630*/  ISETP.GE.AND P0, PT, R6, R29, PT ;  /* 0x0000001d0600720c */ /* 0x000fc60003f06270 */
[----:B------:R-:W3:Y:S04]  /*2640*/  LDS R10, [R3+0x84] ;  /* 0x00008400030a7984 */ /* 0x000ee80000000800 */
[----:B------:R-:W4:Y:S04]  /*2650*/  LDS R24, [R3+0x104] ;  /* 0x0001040003187984 */ /* 0x000f280000000800 */
[----:B------:R-:W0:Y:S01]  /*2660*/  LDS R26, [R3+0x184] ;  /* 0x00018400031a7984 */ /* 0x000e220000000800 */
[----:B--2---:R-:W-:-:S04]  /*2670*/  FFMA R7, R7, R8, R0 ;  /* 0x0000000807077223 */ /* 0x004fc80000000000 */
[----:B---3--:R-:W-:-:S04]  /*2680*/  FFMA R7, R10, R9, R7 ;  /* 0x000000090a077223 */ /* 0x008fc80000000007 */
[----:B----4-:R-:W-:-:S04]  /*2690*/  FFMA R7, R24, R11, R7 ;  /* 0x0000000b18077223 */ /* 0x010fc80000000007 */
[----:B0-----:R-:W-:Y:S01]  /*26a0*/  FFMA R0, R26, R23, R7 ;  /* 0x000000171a007223 */ /* 0x001fe20000000007 */
[----:B------:R-:W-:Y:S06]  /*26b0*/  @!P0 BRA `(.L_x_4185) ;  /* 0xfffffffc00b08947 */ /* 0x000fec000383ffff */
.L_x_4182:
[----:B------:R-:W-:Y:S05]  /*26c0*/  BSYNC.RECONVERGENT B0 ;  /* 0x0000000000007941 */ /* 0x000fea0003800200 */
.L_x_4181:
        /* <DEDUP_REMOVED lines=12> */
.L_x_4195:
[----:B------:R-:W2:Y:S01]  /*2790*/  @!P0 LDC.64 R4, c[0x0][0x3b0] ;  /* 0x0000ec00ff048b82 */ /* 0x000ea20000000a00 */
[----:B------:R-:W-:Y:S01]  /*27a0*/  @!P0 IADD3 R0, P1, PT, R2, UR8, RZ ;  /* 0x0000000802008c10 */ /* 0x000fe2000ff3e0ff */
[----:B------:R-:W3:Y:S04]  /*27b0*/  LDCU UR14, c[0x0][0x3b8] ;  /* 0x00007700ff0e77ac */ /* 0x000ee80008000800 */
[----:B------:R-:W-:Y:S01]  /*27c0*/  @!P0 IMAD.X R3, RZ, RZ, UR16, P1 ;  /* 0x00000010ff038e24 */ /* 0x000fe200088e06ff */
[----:B--2---:R-:W-:-:S04]  /*27d0*/  @!P0 LEA R4, P1, R0, R4, 0x2 ;  /* 0x0000000400048211 */ /* 0x004fc800078210ff */
[----:B------:R-:W-:-:S05]  /*27e0*/  @!P0 LEA.HI.X R5, R0, R5, R3, 0x2, P1 ;  /* 0x0000000500058211 */ /* 0x000fca00008f1403 */
[----:B------:R-:W2:Y:S01]  /*27f0*/  @!P0 LDG.E R3, desc[UR6][R4.64] ;  /* 0x0000000604038981 */ /* 0x000ea2000c1e1900 */
[----:B-1----:R-:W-:Y:S01]  /*2800*/  FADD R7, R6, R7 ;  /* 0x0000000706077221 */ /* 0x002fe20000000000 */
[----:B------:R-:W-:-:S03]  /*2810*/  IADD3 R2, PT, PT, R2, 0x8, RZ ;  /* 0x0000000802027810 */ /* 0x000fc60007ffe0ff */
[----:B--2--5:R-:W-:-:S05]  /*2820*/  @!P0 FFMA R3, R14, R7, R3 ;  /* 0x000000070e038223 */ /* 0x024fca0000000003 */
[----:B------:R1:W-:Y:S01]  /*2830*/  @!P0 STG.E desc[UR6][R4.64], R3 ;  /* 0x0000000304008986 */ /* 0x0003e2000c101906 */
[----:B---3--:R-:W-:-:S13]  /*2840*/  ISETP.GE.AND P0, PT, R2, UR14, PT ;  /* 0x0000000e02007c0c */ /* 0x008fda000bf06270 */
[----:B-1----:R-:W-:Y:S05]  /*2850*/  @!P0 BRA `(.L_x_4187) ;  /* 0xfffffff800b88947 */ /* 0x002fea000383ffff */
.L_x_4180:
[----:B------:R-:W-:Y:S05]  /*2860*/  WARPSYNC.ALL ;  /* 0x0000000000007948 */ /* 0x000fea0003800000 */
[----:B------:R-:W-:Y:S06]  /*2870*/  BAR.SYNC.DEFER_BLOCKING 0x0 ;  /* 0x0000000000007b1d */ /* 0x000fec0000010000 */
[----:B------:R-:W-:Y:S05]  /*2880*/  @P2 BRA `(.L_x_4188) ;  /* 0xffffffdc00e02947 */ /* 0x000fea000383ffff */
[----:B------:R-:W-:Y:S05]  /*2890*/  EXIT ;  /* 0x000000000000794d */ /* 0x000fea0003800000 */
.L_x_4186:
[----:B------:R-:W-:Y:S01]  /*28a0*/  HFMA2 R10, -RZ, RZ, 0, 1.847743988037109375e-06 ;  /* 0x0000001fff0a7431 */ /* 0x000fe200000001ff */
[----:B------:R-:W-:Y:S01]  /*28b0*/  BSSY B0, `(.L_x_4189) ;  /* 0x0000007000007945 */ /* 0x000fe20003800000 */
[----:B------:R-:W-:Y:S02]  /*28c0*/  IMAD.MOV.U32 R3, RZ, RZ, R0 ;  /* 0x000000ffff037224 */ /* 0x000fe400078e0000 */
[----:B------:R-:W-:Y:S02]  /*28d0*/  IMAD.MOV.U32 R9, RZ, RZ, 0x10 ;  /* 0x00000010ff097424 */ /* 0x000fe400078e00ff */
[----:B------:R-:W-:-:S07]  /*28e0*/  IMAD.MOV.U32 R8, RZ, RZ, -0x1 ;  /* 0xffffffffff087424 */ /* 0x000fce00078e00ff */
[----:B-----5:R-:W-:Y:S05]  /*28f0*/  WARPSYNC.COLLECTIVE R8, `(.L_x_4190) ;  /* 0x0000000008087348 */ /* 0x020fea0003c00000 */
[----:B------:R0:W1:Y:S02]  /*2900*/  SHFL.BFLY P1, R7, R3, R9, R10 ;  /* 0x0c00000903077389 */ /* 0x000064000002000a */
[----:B01---5:R-:W-:Y:S05]  /*2910*/  ENDCOLLECTIVE ;  /* 0x000000000000791b */ /* 0x023fea0003800000 */
.L_x_4190:
[----:B------:R-:W-:Y:S05]  /*2920*/  BSYNC B0 ;  /* 0x0000000000007941 */ /* 0x000fea0003800000 */
.L_x_4189:
        /* <DEDUP_REMOVED lines=8> */
.L_x_4191:
[----:B------:R-:W-:Y:S01]  /*29b0*/  IMAD.MOV.U32 R9, RZ, RZ, 0x4 ;  /* 0x00000004ff097424 */ /* 0x000fe200078e00ff */
[----:B------:R-:W-:-:S05]  /*29c0*/  MOV R4, R7 ;  /* 0x0000000700047202 */ /* 0x000fca0000000f00 */
[----:B------:R-:W-:-:S04]  /*29d0*/  FADD R4, R3, R4 ;  /* 0x0000000403047221 */ /* 0x000fc80000000000 */
[----:B------:R-:W-:-:S07]  /*29e0*/  IMAD.MOV.U32 R3, RZ, RZ, R4 ;  /* 0x000000ffff037224 */ /* 0x000fce00078e0004 */
[----:B------:R-:W-:Y:S05]  /*29f0*/  WARPSYNC.COLLECTIVE R8, `(.L_x_4192) ;  /* 0x0000000008087348 */ /* 0x000fea0003c00000 */
[----:B------:R0:W1:Y:S02]  /*2a00*/  SHFL.BFLY P1, R7, R3, R9, R10 ;  /* 0x0c00000903077389 */ /* 0x000064000002000a */
[----:B01----:R-:W-:Y:S05]  /*2a10*/  ENDCOLLECTIVE ;  /* 0x000000000000791b */ /* 0x003fea0003800000 */
.L_x_4192:
[----:B------:R-:W-:Y:S01]  /*2a20*/  HFMA2 R9, -RZ, RZ, 0, 1.1920928955078125e-07 ;  /* 0x00000002ff097431 */ /* 0x000fe200000001ff */
[----:B------:R-:W-:-:S05]  /*2a30*/  MOV R5, R7 ;  /* 0x0000000700057202 */ /* 0x000fca0000000f00 */
[----:B------:R-:W-:-:S04]  /*2a40*/  FADD R5, R4, R5 ;  /* 0x0000000504057221 */ /* 0x000fc80000000000 */
[----:B------:R-:W-:-:S07]  /*2a50*/  IMAD.MOV.U32 R3, RZ, RZ, R5 ;  /* 0x000000ffff037224 */ /* 0x000fce00078e0005 */
[----:B------:R-:W-:Y:S05]  /*2a60*/  WARPSYNC.COLLECTIVE R8, `(.L_x_4193) ;  /* 0x0000000008087348 */ /* 0x000fea0003c00000 */
[----:B------:R0:W1:Y:S02]  /*2a70*/  SHFL.BFLY P1, R7, R3, R9, R10 ;  /* 0x0c00000903077389 */ /* 0x000064000002000a */
[----:B01----:R-:W-:Y:S05]  /*2a80*/  ENDCOLLECTIVE ;  /* 0x000000000000791b */ /* 0x003fea0003800000 */
.L_x_4193:
[----:B------:R-:W-:Y:S02]  /*2a90*/  IMAD.MOV.U32 R9, RZ, RZ, 0x1 ;  /* 0x00000001ff097424 */ /* 0x000fe400078e00ff */
[----:B------:R-:W-:-:S04]  /*2aa0*/  IMAD.MOV.U32 R6, RZ, RZ, R7 ;  /* 0x000000ffff067224 */ /* 0x000fc800078e0007 */
[----:B------:R-:W-:-:S05]  /*2ab0*/  FADD R6, R5, R6 ;  /* 0x0000000605067221 */ /* 0x000fca0000000000 */
[----:B------:R-:W-:-:S07]  /*2ac0*/  MOV R3, R6 ;  /* 0x0000000600037202 */ /* 0x000fce0000000f00 */
[----:B------:R-:W-:Y:S05]  /*2ad0*/  WARPSYNC.COLLECTIVE R8, `(.L_x_4194) ;  /* 0x0000000008087348 */ /* 0x000fea0003c00000 */
[----:B------:R0:W1:Y:S02]  /*2ae0*/  SHFL.BFLY P1, R7, R3, R9, R10 ;  /* 0x0c00000903077389 */ /* 0x000064000002000a */
[----:B01----:R-:W-:Y:S05]  /*2af0*/  ENDCOLLECTIVE ;  /* 0x000000000000791b */ /* 0x003fea0003800000 */
.L_x_4194:
[----:B------:R-:W-:Y:S05]  /*2b00*/  BRA `(.L_x_4195) ;  /* 0xfffffffc00207947 */ /* 0x000fea000383ffff */
        .weak           $__internal_30_$__cuda_sm3x_div_rn_noftz_f32_slowpath
        .type           $__internal_30_$__cuda_sm3x_div_rn_noftz_f32_slowpath,@function
        .size           $__internal_30_$__cuda_sm3x_div_rn_noftz_f32_slowpath,(.L_x_4652 - $__internal_30_$__cuda_sm3x_div_rn_noftz_f32_slowpath)
$__internal_30_$__cuda_sm3x_div_rn_noftz_f32_slowpath:
        /* <DEDUP_REMOVED lines=34> */
.L_x_4197:
        /* <DEDUP_REMOVED lines=51> */
.L_x_4204:
[----:B------:R-:W-:-:S04]  /*3060*/  LOP3.LUT R7, R7, 0x80000000, RZ, 0xc0, !PT ;  /* 0x8000000007077812 */ /* 0x000fc800078ec0ff */
[----:B------:R-:W-:Y:S01]  /*3070*/  LOP3.LUT R7, R7, 0x7f800000, RZ, 0xfc, !PT ;  /* 0x7f80000007077812 */ /* 0x000fe200078efcff */
[----:B------:R-:W-:Y:S06]  /*3080*/  BRA `(.L_x_4205) ;  /* 0x0000000000047947 */ /* 0x000fec0003800000 */
.L_x_4203:
[----:B------:R-:W-:-:S07]  /*3090*/  LEA R7, R8, R7, 0x17 ;  /* 0x0000000708077211 */ /* 0x000fce00078eb8ff */
.L_x_4205:
[----:B------:R-:W-:Y:S05]  /*30a0*/  BSYNC.RECONVERGENT B5 ;  /* 0x0000000000057941 */ /* 0x000fea0003800200 */
.L_x_4202:
[----:B------:R-:W-:Y:S05]  /*30b0*/  BRA `(.L_x_4206) ;  /* 0x0000000000207947 */ /* 0x000fea0003800000 */
.L_x_4201:
[----:B------:R-:W-:-:S04]  /*30c0*/  LOP3.LUT R0, R3, 0x80000000, R0, 0x48, !PT ;  /* 0x8000000003007812 */ /* 0x000fc800078e4800 */
[----:B------:R-:W-:Y:S01]  /*30d0*/  LOP3.LUT R7, R0, 0x7f800000, RZ, 0xfc, !PT ;  /* 0x7f80000000077812 */ /* 0x000fe200078efcff */
[----:B------:R-:W-:Y:S06]  /*30e0*/  BRA `(.L_x_4206) ;  /* 0x0000000000147947 */ /* 0x000fec0003800000 */
.L_x_4200:
[----:B------:R-:W-:Y:S01]  /*30f0*/  LOP3.LUT R7, R3, 0x80000000, R0, 0x48, !PT ;  /* 0x8000000003077812 */ /* 0x000fe200078e4800 */
[----:B------:R-:W-:Y:S06]  /*3100*/  BRA `(.L_x_4206) ;  /* 0x00000000000c7947 */ /* 0x000fec0003800000 */
.L_x_4199:
[----:B------:R-:W0:Y:S01]  /*3110*/  MUFU.RSQ R7, -QNAN ;  /* 0xffc0000000077908 */ /* 0x000e220000001400 */
[----:B------:R-:W-:Y:S05]  /*3120*/  BRA `(.L_x_4206) ;  /* 0x0000000000047947 */ /* 0x000fea0003800000 */
.L_x_4198:
[----:B------:R-:W-:-:S07]  /*3130*/  FADD.FTZ R7, R0, R3 ;  /* 0x0000000300077221 */ /* 0x000fce0000010000 */
.L_x_4206:
[----:B------:R-:W-:Y:S05]  /*3140*/  BSYNC.RECONVERGENT B4 ;  /* 0x0000000000047941 */ /* 0x000fea0003800200 */
.L_x_4196:
[----:B0-----:R-:W-:Y:S02]  /*3150*/  IMAD.MOV.U32 R5, RZ, RZ, R7 ;  /* 0x000000ffff057224 */ /* 0x001fe400078e0007 */
[----:B------:R-:W-:-:S04]  /*3160*/  HFMA2 R7, -RZ, RZ, 0, 0 ;  /* 0x00000000ff077431 */ /* 0x000fc800000001ff */
[----:B------:R-:W-:Y:S05]  /*3170*/  RET.REL.NODEC R6 `(_Z10moe_kernelIfLb0EEvPKT_S2_S2_S2_PKfPKjPS0_iiii) ;  /* 0xffffffcc06a07950 */ /* 0x000fea0003c3ffff */
.L_x_4207:
        /* <DEDUP_REMOVED lines=16> */
.L_x_4652:


//--------------------- .text._Z10moe_kernelIfLb1EEvPKT_S2_S2_S2_PKfPKjPS0_iiii --------------------------
	.section	.text._Z10moe_kernelIfLb1EEvPKT_S2_S2_S2_PKfPKjPS0_iiii,"ax",@progbits
	.align	128
        .global         _Z10moe_kernelIfLb1EEvPKT_S2_S2_S2_PKfPKjPS0_iiii
        .type           _Z10moe_kernelIfLb1EEvPKT_S2_S2_S2_PKfPKjPS0_iiii,@function
        .size           _Z10moe_kernelIfLb1EEvPKT_S2_S2_S2_PKfPKjPS0_iiii,(.L_x_4653 - _Z10moe_kernelIfLb1EEvPKT_S2_S2_S2_PKfPKjPS0_iiii)
        .other          _Z10moe_kernelIfLb1EEvPKT_S2_S2_S2_PKfPKjPS0_iiii,@"STO_CUDA_ENTRY STV_DEFAULT"
_Z10moe_kernelIfLb1EEvPKT_S2_S2_S2_PKfPKjPS0_iiii:
.text._Z10moe_kernelIfLb1EEvPKT_S2_S2_S2_PKfPKjPS0_iiii:
        /* <DEDUP_REMOVED lines=10> */
[----:B------:R-:W-:-:S11]  /*00a0*/  LOP3.LUT R0, R12, 0x1f, RZ, 0xc0, !PT ;  /* 0x0000001f0c007812 */ /* 0x000fd600078ec0ff */
[----:B--23--:R-:W-:Y:S05]  /*00b0*/  @P0 BRA `(.L_x_4209) ;  /* 0x0000000400740947 */ /* 0x00cfea0003800000 */
[----:B------:R-:W-:Y:S01]  /*00c0*/  LOP3.LUT R2, RZ, R12, RZ, 0x33, !PT ;  /* 0x0000000cff027212 */ /* 0x000fe200078e33ff */
[----:B------:R-:W-:Y:S01]  /*00d0*/  BSSY.RECONVERGENT B1, `(.L_x_4210) ;  /* 0x0000027000017945 */ /* 0x000fe20003800200 */
[----:B------:R-:W-:-:S03]  /*00e0*/  IMAD.MOV.U32 R6, RZ, RZ, R12 ;  /* 0x000000ffff067224 */ /* 0x000fc600078e000c */
        /* <DEDUP_REMOVED lines=12> */
.L_x_4212:
[----:B------:R-:W-:-:S05]  /*01b0*/  IADD3 R3, P0, PT, R6, UR8, RZ ;  /* 0x0000000806037c10 */ /* 0x000fca000ff1e0ff */
[----:B0-----:R-:W-:Y:S01]  /*01c0*/  IMAD.X R10, RZ, RZ, UR14, P0 ;  /* 0x0000000eff0a7e24 */ /* 0x001fe200080e06ff */
        /* <DEDUP_REMOVED lines=23> */
.L_x_4211:
[----:B------:R-:W-:Y:S05]  /*0340*/  BSYNC.RECONVERGENT B1 ;  /* 0x0000000000017941 */ /* 0x000fea0003800200 */
.L_x_4210:
[----:B------:R-:W-:Y:S05]  /*0350*/  @!P1 BRA `(.L_x_4209) ;  /* 0x0000000000cc9947 */ /* 0x000fea0003800000 */
[----:B------:R-:W-:Y:S01]  /*0360*/  ISETP.GE.U32.AND P0, PT, R14, 0x4, PT ;  /* 0x000000040e00780c */ /* 0x000fe20003f06070 */
[----:B------:R-:W-:Y:S01]  /*0370*/  BSSY.RECONVERGENT B1, `(.L_x_4213) ;  /* 0x0000015000017945 */ /* 0x000fe20003800200 */
[----:B0-----:R-:W-:-:S11]  /*0380*/  LOP3.LUT P1, R10, R5, 0x3, RZ, 0xc0, !PT ;  /* 0x00000003050a7812 */ /* 0x001fd6000782c0ff */
[----:B------:R-:W-:Y:S05]  /*0390*/  @!P0 BRA `(.L_x_4214) ;  /* 0x0000000000488947 */ /* 0x000fea0003800000 */
[----:B------:R-:W0:Y:S01]  /*03a0*/  LDCU.64 UR4, c[0x0][0x380] ;  /* 0x00007000ff0477ac */ /* 0x000e220008000a00 */
[----:B------:R-:W-:-:S05]  /*03b0*/  IADD3 R3, P0, PT, R6, UR8, RZ ;  /* 0x0000000806037c10 */ /* 0x000fca000ff1e0ff */
[----:B------:R-:W-:Y:S01]  /*03c0*/  IMAD.X R8, RZ, RZ, UR14, P0 ;  /* 0x0000000eff087e24 */ /* 0x000fe200080e06ff */
        /* <DEDUP_REMOVED lines=15> */
.L_x_4214:
[----:B------:R-:W-:Y:S05]  /*04c0*/  BSYNC.RECONVERGENT B1 ;  /* 0x0000000000017941 */ /* 0x000fea0003800200 */
.L_x_4213:
[----:B------:R-:W-:Y:S05]  /*04d0*/  @!P1 BRA `(.L_x_4209) ;  /* 0x00000000006c9947 */ /* 0x000fea0003800000 */
[----:B------:R-:W-:Y:S02]  /*04e0*/  ISETP.NE.AND P1, PT, R10, 0x1, PT ;  /* 0x000000010a00780c */ /* 0x000fe40003f25270 */
[----:B------:R-:W-:-:S11]  /*04f0*/  LOP3.LUT P0, RZ, R4, 0x100, RZ, 0xc0, !PT ;  /* 0x0000010004ff7812 */ /* 0x000fd6000780c0ff */
[----:B------:R-:W1:Y:S01]  /*0500*/  @P1 S2R R3, SR_CgaCtaId ;  /* 0x0000000000031919 */ /* 0x000e620000008800 */
[----:B0-----:R-:W0:Y:S01]  /*0510*/  @P1 LDC.64 R8, c[0x0][0x380] ;  /* 0x0000e000ff081b82 */ /* 0x001e220000000a00 */
[----:B------:R-:W-:Y:S02]  /*0520*/  @P1 MOV R2, 0x400 ;  /* 0x0000040000021802 */ /* 0x000fe40000000f00 */
[----:B------:R-:W-:-:S05]  /*0530*/  @P1 IADD3 R5, P3, PT, R6, UR8, RZ ;  /* 0x0000000806051c10 */ /* 0x000fca000ff7e0ff */
[----:B------:R-:W2:Y:S01]  /*0540*/  @!P0 LDC.64 R14, c[0x0][0x380] ;  /* 0x0000e000ff0e8b82 */ /* 0x000ea20000000a00 */
[----:B------:R-:W-:Y:S01]  /*0550*/  @P1 IMAD.X R10, RZ, RZ, UR14, P3 ;  /* 0x0000000eff0a1e24 */ /* 0x000fe200098e06ff */
[----:B0-----:R-:W-:-:S04]  /*0560*/  @P1 LEA R4, P3, R5, R8, 0x2 ;  /* 0x0000000805041211 */ /* 0x001fc800078610ff */
[----:B------:R-:W-:Y:S02]  /*0570*/  @P1 LEA.HI.X R5, R5, R9, R10, 0x2, P3 ;  /* 0x0000000905051211 */ /* 0x000fe400018f140a */
[----:B-1----:R-:W-:-:S03]  /*0580*/  @P1 LEA R3, R3, R2, 0x18 ;  /* 0x0000000203031211 */ /* 0x002fc600078ec0ff */
[----:B------:R-:W3:Y:S02]  /*0590*/  @P1 LDG.E.CONSTANT R10, desc[UR6][R4.64+0x400] ;  /* 0x00040006040a1981 */ /* 0x000ee4000c1e9900 */
[C---:B------:R-:W-:Y:S01]  /*05a0*/  @P1 IMAD R11, R6.reuse, 0x4, R3 ;  /* 0x00000004060b1824 */ /* 0x040fe200078e0203 */
[----:B------:R-:W-:-:S04]  /*05b0*/  @P1 IADD3 R6, PT, PT, R6, 0x200, RZ ;  /* 0x0000020006061810 */ /* 0x000fc80007ffe0ff */
[----:B------:R-:W-:-:S05]  /*05c0*/  @!P0 IADD3 R3, P2, PT, R6, UR8, RZ ;  /* 0x0000000806038c10 */ /* 0x000fca000ff5e0ff */
[----:B------:R-:W-:Y:S01]  /*05d0*/  @!P0 IMAD.X R8, RZ, RZ, UR14, P2 ;  /* 0x0000000eff088e24 */ /* 0x000fe200090e06ff */
        /* <DEDUP_REMOVED lines=11> */
.L_x_4209:
[----:B------:R-:W-:Y:S05]  /*0690*/  BSYNC.RECONVERGENT B0 ;  /* 0x0000000000007941 */ /* 0x000fea0003800200 */
.L_x_4208:
[----:B-1----:R-:W1:Y:S08]  /*06a0*/  LDC R2, c[0x0][0x3c0] ;  /* 0x0000f000ff027b82 */ /* 0x002e700000000800 */
[----:B------:R-:W-:Y:S01]  /*06b0*/  BAR.SYNC.DEFER_BLOCKING 0x0 ;  /* 0x0000000000007b1d */ /* 0x000fe20000010000 */
[----:B-1----:R-:W-:-:S13]  /*06c0*/  ISETP.GE.AND P0, PT, R2, 0x1, PT ;  /* 0x000000010200780c */ /* 0x002fda0003f06270 */
[----:B------:R-:W-:Y:S05]  /*06d0*/  @!P0 EXIT ;  /* 0x000000000000894d */ /* 0x000fea0003800000 */
[----:B------:R-:W1:Y:S01]  /*06e0*/  S2UR UR5, SR_CgaCtaId ;  /* 0x00000000000579c3 */ /* 0x000e620000008800 */
[----:B------:R-:W-:Y:S01]  /*06f0*/  SHF.L.U32 R3, R12, 0x2, RZ ;  /* 0x000000020c037819 */ /* 0x000fe200000006ff */
[----:B------:R-:W-:Y:S01]  /*0700*/  UMOV UR4, 0x400 ;  /* 0x0000040000047882 */ /* 0x000fe20000000000 */
[----:B------:R-:W-:Y:S01]  /*0710*/  ULOP3.LUT UR11, UR12, 0x7ffffffc, URZ, 0xc0, !UPT ;  /* 0x7ffffffc0c0b7892 */ /* 0x000fe2000f8ec0ff */
[----:B------:R-:W-:Y:S01]  /*0720*/  IMAD.MOV.U32 R2, RZ, RZ, RZ ;  /* 0x000000ffff027224 */ /* 0x000fe200078e00ff */
[----:B------:R-:W-:Y:S01]  /*0730*/  LOP3.LUT R3, R3, 0x380, RZ, 0xc0, !PT ;  /* 0x0000038003037812 */ /* 0x000fe200078ec0ff */
[----:B------:R-:W-:Y:S02]  /*0740*/  UIADD3 UR9, UPT, UPT, UR12, -0x1, URZ ;  /* 0xffffffff0c097890 */ /* 0x000fe4000fffe0ff */
[----:B0-----:R-:W0:Y:S01]  /*0750*/  LDC R9, c[0x0][0x3bc] ;  /* 0x0000ef00ff097b82 */ /* 0x001e220000000800 */
[----:B------:R-:W-:Y:S02]  /*0760*/  ULOP3.LUT UR10, UR12, 0x3, URZ, 0xc0, !UPT ;  /* 0x000000030c0a7892 */ /* 0x000fe4000f8ec0ff */
[----:B------:R-:W-:-:S02]  /*0770*/  UIADD3 UR15, UPT, UPT, -UR11, URZ, URZ ;  /* 0x000000ff0b0f7290 */ /* 0x000fc4000fffe1ff */
[----:B-1----:R-:W-:-:S04]  /*0780*/  ULEA UR4, UR5, UR4, 0x18 ;  /* 0x0000000405047291 */ /* 0x002fc8000f8ec0ff */
[----:B------:R-:W-:Y:S02]  /*0790*/  ULEA UR5, UR12, UR4, 0x2 ;  /* 0x000000040c057291 */ /* 0x000fe4000f8e10ff */
[C---:B0-----:R-:W-:Y:S01]  /*07a0*/  IMAD R4, R9.reuse, UR12, RZ ;  /* 0x0000000c09047c24 */ /* 0x041fe2000f8e02ff */
[C---:B------:R-:W-:Y:S01]  /*07b0*/  LOP3.LUT R6, R9.reuse, 0x3, RZ, 0xc0, !PT ;  /* 0x0000000309067812 */ /* 0x040fe200078ec0ff */
[C---:B------:R-:W-:Y:S01]  /*07c0*/  VIADD R5, R9.reuse, 0xffffffff ;  /* 0xffffffff09057836 */ /* 0x040fe20000000000 */
[C---:B------:R-:W-:Y:S01]  /*07d0*/  LOP3.LUT R7, R9.reuse, 0x7ffffffc, RZ, 0xc0, !PT ;  /* 0x7ffffffc09077812 */ /* 0x040fe200078ec0ff */
[C---:B------:R-:W-:Y:S02]  /*07e0*/  IMAD.SHL.U32 R8, R9.reuse, 0x2, RZ ;  /* 0x0000000209087824 */ /* 0x040fe400078e00ff */
[----:B------:R-:W-:-:S07]  /*07f0*/  IMAD R9, R9, 0x3, RZ ;  /* 0x0000000309097824 */ /* 0x000fce00078e02ff */
.L_x_4253:
[----:B0-----:R-:W0:Y:S01]  /*0800*/  LDC R13, c[0x0][0x3c0] ;  /* 0x0000f000ff0d7b82 */ /* 0x001e220000000800 */
[----:B------:R-:W1:Y:S07]  /*0810*/  LDCU UR12, c[0x0][0x3bc] ;  /* 0x00007780ff0c77ac */ /* 0x000e6e0008000800 */
[----:B--2-4-:R-:W2:Y:S08]  /*0820*/  LDC.64 R14, c[0x0][0x3a8] ;  /* 0x0000ea00ff0e7b82 */ /* 0x014eb00000000a00 */
[----:B---3--:R-:W3:Y:S01]  /*0830*/  LDC.64 R16, c[0x0][0x3a0] ;  /* 0x0000e800ff107b82 */ /* 0x008ee20000000a00 */
[----:B0-----:R-:W-:-:S04]  /*0840*/  IMAD R11, R13, UR13, R2 ;  /* 0x0000000d0d0b7c24 */ /* 0x001fc8000f8e0202 */
[----:B--2---:R-:W-:-:S06]  /*0850*/  IMAD.WIDE.U32 R14, R11, 0x4, R14 ;  /* 0x000000040b0e7825 */ /* 0x004fcc00078e000e */
[----:B------:R-:W2:Y:S01]  /*0860*/  LDG.E.CONSTANT R15, desc[UR6][R14.64] ;  /* 0x000000060e0f7981 */ /* 0x000ea2000c1e9900 */
[----:B---3--:R-:W-:-:S05]  /*0870*/  IMAD.WIDE.U32 R16, R11, 0x4, R16 ;  /* 0x000000040b107825 */ /* 0x008fca00078e0010 */
[----:B-----5:R0:W5:Y:S01]  /*0880*/  LDG.E.CONSTANT R10, desc[UR6][R16.64] ;  /* 0x00000006100a7981 */ /* 0x020162000c1e9900 */
[----:B-1----:R-:W-:Y:S01]  /*0890*/  ISETP.GE.AND P0, PT, R3, UR12, PT ;  /* 0x0000000c03007c0c */ /* 0x002fe2000bf06270 */
[----:B------:R-:W-:Y:S01]  /*08a0*/  BSSY.RECONVERGENT B1, `(.L_x_4215) ;  /* 0x00002ed000017945 */ /* 0x000fe20003800200 */
[----:B------:R-:W-:-:S04]  /*08b0*/  IADD3 R2, PT, PT, R2, 0x1, RZ ;  /* 0x0000000102027810 */ /* 0x000fc80007ffe0ff */
[----:B------:R-:W-:-:S04]  /*08c0*/  ISETP.NE.AND P1, PT, R2, R13, PT ;  /* 0x0000000d0200720c */ /* 0x000fc80003f25270 */
[----:B------:R-:W-:Y:S01]  /*08d0*/  P2R R22, PR, RZ, 0x2 ;  /* 0x00000002ff167803 */ /* 0x000fe20000000000 */
[----:B--2---:R-:W-:-:S05]  /*08e0*/  IMAD R11, R4, R15, RZ ;  /* 0x0000000f040b7224 */ /* 0x004fca00078e02ff */
[----:B------:R-:W-:Y:S01]  /*08f0*/  SHF.R.S32.HI R12, RZ, 0x1f, R11 ;  /* 0x0000001fff0c7819 */ /* 0x000fe2000001140b */
[----:B0-----:R-:W-:Y:S06]  /*0900*/  @P0 BRA `(.L_x_4216) ;  /* 0x0000002c00980947 */ /* 0x001fec0003800000 */
[----:B------:R-:W-:-:S07]  /*0910*/  IMAD.MOV.U32 R13, RZ, RZ, R3 ;  /* 0x000000ffff0d7224 */ /* 0x000fce00078e0003 */
.L_x_4244:
[----:B0-----:R-:W0:Y:S01]  /*0920*/  LDCU UR12, c[0x0][0x3b8] ;  /* 0x00007700ff0c77ac */ /* 0x001e220008000800 */
[----:B------:R-:W-:Y:S01]  /*0930*/  IMAD.MOV.U32 R23, RZ, RZ, RZ ;  /* 0x000000ffff177224 */ /* 0x000fe200078e00ff */
[----:B--2-4-:R-:W-:Y:S02]  /*0940*/  CS2R R14, SRZ ;  /* 0x00000000000e7805 */ /* 0x014fe4000001ff00 */
[----:B---3--:R-:W-:Y:S02]  /*0950*/  CS2R R16, SRZ ;  /* 0x0000000000107805 */ /* 0x008fe4000001ff00 */
[----:B------:R-:W-:Y:S01]  /*0960*/  CS2R R18, SRZ ;  /* 0x0000000000127805 */ /* 0x000fe2000001ff00 */
[----:B------:R-:W-:Y:S01]  /*0970*/  IMAD.MOV.U32 R20, RZ, RZ, RZ ;  /* 0x000000ffff147224 */ /* 0x000fe200078e00ff */
[----:B0-----:R-:W-:-:S09]  /*0980*/  UISETP.GE.AND UP0, UPT, UR12, 0x1, UPT ;  /* 0x000000010c00788c */ /* 0x001fd2000bf06270 */
[----:B------:R-:W-:Y:S05]  /*0990*/  BRA.U !UP0, `(.L_x_4217) ;  /* 0x0000001d08407547 */ /* 0x000fea000b800000 */
[----:B------:R-:W-:Y:S01]  /*09a0*/  UISETP.GE.U32.AND UP0, UPT, UR9, 0x3, UPT ;  /* 0x000000030900788c */ /* 0x000fe2000bf06070 */
[----:B------:R-:W-:Y:S01]  /*09b0*/  IADD3 R21, PT, PT, R0, R13, RZ ;  /* 0x0000000d00157210 */ /* 0x000fe20007ffe0ff */
[----:B------:R-:W-:Y:S02]  /*09c0*/  IMAD.MOV.U32 R40, RZ, RZ, RZ ;  /* 0x000000ffff287224 */ /* 0x000fe400078e00ff */
[----:B------:R-:W-:-:S05]  /*09d0*/  IMAD.MOV.U32 R23, RZ, RZ, RZ ;  /* 0x000000ffff177224 */ /* 0x000fca00078e00ff */
[----:B------:R-:W-:Y:S05]  /*09e0*/  BRA.U !UP0, `(.L_x_4218) ;  /* 0x0000001108287547 */ /* 0x000fea000b800000 */
[----:B------:R-:W0:Y:S01]  /*09f0*/  LDC R25, c[0x0][0x3bc] ;  /* 0x0000ef00ff197b82 */ /* 0x000e220000000800 */
[----:B------:R-:W1:Y:S01]  /*0a00*/  LDCU UR17, c[0x0][0x3bc] ;  /* 0x00007780ff1177ac */ /* 0x000e620008000800 */
[C---:B------:R-:W-:Y:S01]  /*0a10*/  VIADD R24, R21.reuse, 0x20 ;  /* 0x0000002015187836 */ /* 0x040fe20000000000 */
[C---:B------:R-:W-:Y:S01]  /*0a20*/  IADD3 R26, PT, PT, R21.reuse, 0x40, RZ ;  /* 0x00000040151a7810 */ /* 0x040fe20007ffe0ff */
[----:B------:R-:W-:Y:S01]  /*0a30*/  VIADD R27, R21, 0x60 ;  /* 0x00000060151b7836 */ /* 0x000fe20000000000 */
[----:B------:R-:W2:Y:S01]  /*0a40*/  LDCU UR16, c[0x0][0x3bc] ;  /* 0x00007780ff1077ac */ /* 0x000ea20008000800 */
[----:B------:R-:W-:Y:S01]  /*0a50*/  IMAD.MOV.U32 R23, RZ, RZ, RZ ;  /* 0x000000ffff177224 */ /* 0x000fe200078e00ff */
[----:B------:R-:W-:Y:S01]  /*0a60*/  MOV R29, R9 ;  /* 0x00000009001d7202 */ /* 0x000fe20000000f00 */
[----:B------:R-:W-:Y:S01]  /*0a70*/  IMAD.MOV.U32 R28, RZ, RZ, RZ ;  /* 0x000000ffff1c7224 */ /* 0x000fe200078e00ff */
[----:B------:R-:W-:Y:S01]  /*0a80*/  UIADD3 UR12, UPT, UPT, UR4, 0x8, URZ ;  /* 0x00000008040c7890 */ /* 0x000fe2000fffe0ff */
[----:B------:R-:W-:Y:S01]  /*0a90*/  IMAD.MOV.U32 R31, RZ, RZ, R8 ;  /* 0x000000ffff1f7224 */ /* 0x000fe200078e0008 */
[----:B------:R-:W-:Y:S01]  /*0aa0*/  CS2R R14, SRZ ;  /* 0x00000000000e7805 */ /* 0x000fe2000001ff00 */
[----:B------:R-:W-:Y:S01]  /*0ab0*/  IMAD.U32 R63, RZ, RZ, UR15 ;  /* 0x0000000fff3f7e24 */ /* 0x000fe2000f8e00ff */
[----:B------:R-:W-:-:S02]  /*0ac0*/  CS2R R16, SRZ ;  /* 0x0000000000107805 */ /* 0x000fc4000001ff00 */
[----:B------:R-:W-:Y:S01]  /*0ad0*/  CS2R R18, SRZ ;  /* 0x0000000000127805 */ /* 0x000fe2000001ff00 */
[----:B------:R-:W-:Y:S01]  /*0ae0*/  IMAD.MOV.U32 R20, RZ, RZ, RZ ;  /* 0x000000ffff147224 */ /* 0x000fe200078e00ff */
[----:B------:R-:W-:Y:S02]  /*0af0*/  MOV R62, UR12 ;  /* 0x0000000c003e7c02 */ /* 0x000fe40008000f00 */
[----:B-1----:R-:W-:Y:S01]  /*0b00*/  ISETP.GE.AND P0, PT, R21, UR17, PT ;  /* 0x0000001115007c0c */ /* 0x002fe2000bf06270 */
[----:B--2---:R-:W-:-:S12]  /*0b10*/  IMAD.U32 R30, RZ, RZ, UR16 ;  /* 0x00000010ff1e7e24 */ /* 0x004fd8000f8e00ff */
.L_x_4219:
[-C--:B0-----:R-:W-:Y:S01]  /*0b20*/  ISETP.GE.AND P3, PT, R24, R25.reuse, PT ;  /* 0x000000191800720c */ /* 0x081fe20003f66270 */
[----:B------:R-:W0:Y:S01]  /*0b30*/  @!P0 LDC.64 R82, c[0x0][0x388] ;  /* 0x0000e200ff528b82 */ /* 0x000e220000000a00 */
[----:B------:R-:W-:Y:S02]  /*0b40*/  ISETP.GE.AND P2, PT, R26, R25, PT ;  /* 0x000000191a00720c */ /* 0x000fe40003f46270 */
[----:B------:R-:W-:-:S04]  /*0b50*/  IADD3 R46, P1, PT, R11, R28, RZ ;  /* 0x0000001c0b2e7210 */ /* 0x000fc80007f3e0ff */
[----:B------:R-:W-:Y:S01]  /*0b60*/  LEA.HI.X.SX32 R47, R28, R12, 0x1, P1 ;  /* 0x0000000c1c2f7211 */ /* 0x000fe200008f0eff */
[----:B------:R-:W1:Y:S01]  /*0b70*/  @!P0 LDC.64 R90, c[0x0][0x390] ;  /* 0x0000e400ff5a8b82 */ /* 0x000e620000000a00 */
[----:B------:R-:W-:-:S03]  /*0b80*/  @!P0 IADD3 R32, P1, PT, R21, R46, RZ ;  /* 0x0000002e15208210 */ /* 0x000fc60007f3e0ff */
[-C--:B------:R-:W-:Y:S02]  /*0b90*/  @!P3 IADD3 R34, P5, PT, R21, R46.reuse, RZ ;  /* 0x0000002e1522b210 */ /* 0x080fe40007fbe0ff */
[----:B------:R-:W-:Y:S01]  /*0ba0*/  @!P0 IMAD.X R35, RZ, RZ, R47, P1 ;  /* 0x000000ffff238224 */ /* 0x000fe200008e062f */
[----:B------:R-:W-:Y:S01]  /*0bb0*/  ISETP.GE.AND P1, PT, R27, R25, PT ;  /* 0x000000191b00720c */ /* 0x000fe20003f26270 */
[----:B------:R-:W2:Y:S01]  /*0bc0*/  @!P3 LDC.64 R84, c[0x0][0x388] ;  /* 0x0000e200ff54bb82 */ /* 0x000ea20000000a00 */
[C---:B------:R-:W-:Y:S02]  /*0bd0*/  @!P0 IMAD.SHL.U32 R33, R32.reuse, 0x4, RZ ;  /* 0x0000000420218824 */ /* 0x040fe400078e00ff */
[----:B------:R-:W-:Y:S01]  /*0be0*/  @!P0 SHF.L.U64.HI R32, R32, 0x2, R35 ;  /* 0x0000000220208819 */ /* 0x000fe20000010223 */
[----:B------:R-:W-:Y:S01]  /*0bf0*/  @!P3 IMAD.X R35, RZ, RZ, R47, P5 ;  /* 0x000000ffff23b224 */ /* 0x000fe200028e062f */
[----:B------:R-:W-:-:S03]  /*0c00*/  @!P2 IADD3 R36, P5, PT, R21, R46, RZ ;  /* 0x0000002e1524a210 */ /* 0x000fc60007fbe0ff */
[----:B------:R-:W3:Y:S01]  /*0c10*/  @!P3 LDC.64 R88, c[0x0][0x390] ;  /* 0x0000e400ff58bb82 */ /* 0x000ee20000000a00 */
[----:B0-----:R-:W-:-:S04]  /*0c20*/  @!P0 IADD3 R82, P4, PT, R33, R82, RZ ;  /* 0x0000005221528210 */ /* 0x001fc80007f9e0ff */
[----:B------:R-:W-:-:S03]  /*0c30*/  @!P0 IADD3.X R83, PT, PT, R32, R83, RZ, P4, !PT ;  /* 0x0000005320538210 */ /* 0x000fc600027fe4ff */
[----:B------:R-:W0:Y:S01]  /*0c40*/  @!P2 LDC.64 R38, c[0x0][0x390] ;  /* 0x0000e400ff26ab82 */ /* 0x000e220000000a00 */
[----:B-1----:R-:W-:Y:S01]  /*0c50*/  @!P0 IADD3 R90, P4, PT, R33, R90, RZ ;  /* 0x0000005a215a8210 */ /* 0x002fe20007f9e0ff */
[C---:B------:R-:W-:Y:S01]  /*0c60*/  @!P3 IMAD.SHL.U32 R33, R34.reuse, 0x4, RZ ;  /* 0x000000042221b824 */ /* 0x040fe200078e00ff */
[----:B------:R-:W-:Y:S01]  /*0c70*/  @!P3 SHF.L.U64.HI R34, R34, 0x2, R35 ;  /* 0x000000022222b819 */ /* 0x000fe20000010223 */
[----:B------:R-:W4:Y:S01]  /*0c80*/  @!P0 LDG.E.CONSTANT R83, desc[UR6][R82.64] ;  /* 0x0000000652538981 */ /* 0x000f22000c1e9900 */
[----:B------:R-:W-:Y:S01]  /*0c90*/  @!P2 IADD3.X R35, PT, PT, RZ, R47, RZ, P5, !PT ;  /* 0x0000002fff23a210 */ /* 0x000fe20002ffe4ff */
[----:B------:R-:W-:Y:S02]  /*0ca0*/  @!P0 IMAD.X R91, R32, 0x1, R91, P4 ;  /* 0x00000001205b8824 */ /* 0x000fe400020e065b */
[----:B------:R-:W1:Y:S01]  /*0cb0*/  @!P2 LDC.64 R42, c[0x0][0x388] ;  /* 0x0000e200ff2aab82 */ /* 0x000e620000000a00 */
[----:B--2---:R-:W-:-:S05]  /*0cc0*/  @!P3 IADD3 R84, P4, PT, R33, R84, RZ ;  /* 0x000000542154b210 */ /* 0x004fca0007f9e0ff */
[----:B------:R-:W-:Y:S01]  /*0cd0*/  @!P3 IMAD.X R85, R34, 0x1, R85, P4 ;  /* 0x000000012255b824 */ /* 0x000fe200020e0655 */
[----:B------:R-:W2:Y:S01]  /*0ce0*/  @!P0 LDG.E.CONSTANT R82, desc[UR6][R90.64] ;  /* 0x000000065a528981 */ /* 0x000ea2000c1e9900 */
[----:B---3--:R-:W-:Y:S01]  /*0cf0*/  @!P3 IADD3 R88, P5, PT, R33, R88, RZ ;  /* 0x000000582158b210 */ /* 0x008fe20007fbe0ff */
[----:B------:R-:W3:Y:S01]  /*0d00*/  @!P1 LDC.64 R44, c[0x0][0x388] ;  /* 0x0000e200ff2c9b82 */ /* 0x000ee20000000a00 */
[C---:B------:R-:W-:Y:S01]  /*0d10*/  @!P2 IMAD.SHL.U32 R33, R36.reuse, 0x4, RZ ;  /* 0x000000042421a824 */ /* 0x040fe200078e00ff */
[----:B------:R-:W-:Y:S01]  /*0d20*/  @!P2 SHF.L.U64.HI R36, R36, 0x2, R35 ;  /* 0x000000022424a819 */ /* 0x000fe20000010223 */
[----:B------:R-:W2:Y:S01]  /*0d30*/  @!P3 LDG.E.CONSTANT R85, desc[UR6][R84.64+0x80] ;  /* 0x000080065455b981 */ /* 0x000ea2000c1e9900 */
[----:B------:R-:W-:Y:S02]  /*0d40*/  @!P3 IMAD.X R89, R34, 0x1, R89, P5 ;  /* 0x000000012259b824 */ /* 0x000fe400028e0659 */
[----:B0-----:R-:W-:Y:S02]  /*0d50*/  @!P2 IADD3 R38, P5, PT, R33, R38, RZ ;  /* 0x000000262126a210 */ /* 0x001fe40007fbe0ff */
[----:B------:R-:W0:Y:S03]  /*0d60*/  @!P1 LDC.64 R40, c[0x0][0x390] ;  /* 0x0000e400ff289b82 */ /* 0x000e260000000a00 */
[----:B------:R-:W-:Y:S01]  /*0d70*/  @!P2 IMAD.X R39, R36, 0x1, R39, P5 ;  /* 0x000000012427a824 */ /* 0x000fe200028e0627 */
[----:B------:R-:W-:Y:S01]  /*0d80*/  @!P1 IADD3 R46, P5, PT, R21, R46, RZ ;  /* 0x0000002e152e9210 */ /* 0x000fe20007fbe0ff */
[----:B------:R-:W2:Y:S01]  /*0d90*/  @!P3 LDG.E.CONSTANT R84, desc[UR6][R88.64+0x80] ;  /* 0x000080065854b981 */ /* 0x000ea2000c1e9900 */
[----:B-1----:R-:W-:-:S02]  /*0da0*/  @!P2 IADD3 R42, P4, PT, R33, R42, RZ ;  /* 0x0000002a212aa210 */ /* 0x002fc40007f9e0ff */
[----:B------:R-:W1:Y:S01]  /*0db0*/  @!P3 LDC.64 R34, c[0x0][0x388] ;  /* 0x0000e200ff22bb82 */ /* 0x000e620000000a00 */
[----:B------:R-:W-:Y:S01]  /*0dc0*/  @!P1 IMAD.X R47, RZ, RZ, R47, P5 ;  /* 0x000000ffff2f9224 */ /* 0x000fe200028e062f */
[----:B------:R-:W-:Y:S01]  /*0dd0*/  @!P2 IADD3.X R43, PT, PT, R36, R43, RZ, P4, !PT ;  /* 0x0000002b242ba210 */ /* 0x000fe200027fe4ff */
[C---:B------:R-:W-:Y:S01]  /*0de0*/  @!P1 IMAD.SHL.U32 R49, R46.reuse, 0x4, RZ ;  /* 0x000000042e319824 */ /* 0x040fe200078e00ff */
[----:B------:R-:W-:Y:S02]  /*0df0*/  IADD3 R65, P4, PT, R11, R30, RZ ;  /* 0x0000001e0b417210 */ /* 0x000fe40007f9e0ff */
[----:B------:R-:W-:Y:S02]  /*0e00*/  @!P1 SHF.L.U64.HI R48, R46, 0x2, R47 ;  /* 0x000000022e309819 */ /* 0x000fe4000001022f */
[----:B------:R-:W1:Y:S01]  /*0e10*/  @!P3 LDC.64 R36, c[0x0][0x390] ;  /* 0x0000e400ff24bb82 */ /* 0x000e620000000a00 */
[----:B------:R-:W-:Y:S01]  /*0e20*/  LEA.HI.X.SX32 R64, R30, R12, 0x1, P4 ;  /* 0x0000000c1e407211 */ /* 0x000fe200020f0eff */
[----:B------:R-:W2:Y:S01]  /*0e30*/  @!P2 LDG.E.CONSTANT R42, desc[UR6][R42.64+0x100] ;  /* 0x000100062a2aa981 */ /* 0x000ea2000c1e9900 */
[----:B------:R-:W-:-:S04]  /*0e40*/  @!P3 IADD3 R50, P4, PT, R21, R65, RZ ;  /* 0x000000411532b210 */ /* 0x000fc80007f9e0ff */
[----:B------:R-:W-:Y:S01]  /*0e50*/  @!P3 IADD3.X R51, PT, PT, RZ, R64, RZ, P4, !PT ;  /* 0x00000040ff33b210 */ /* 0x000fe200027fe4ff */
[----:B------:R-:W1:Y:S01]  /*0e60*/  @!P2 LDC.64 R32, c[0x0][0x388] ;  /* 0x0000e200ff20ab82 */ /* 0x000e620000000a00 */
[C---:B---3--:R-:W-:Y:S02]  /*0e70*/  @!P1 IADD3 R44, P4, PT, R49.reuse, R44, RZ ;  /* 0x0000002c312c9210 */ /* 0x048fe40007f9e0ff */
[----:B0-----:R-:W-:Y:S01]  /*0e80*/  @!P1 IADD3 R40, P5, PT, R49, R40, RZ ;  /* 0x0000002831289210 */ /* 0x001fe20007fbe0ff */
[C---:B------:R-:W-:Y:S01]  /*0e90*/  @!P3 IMAD.SHL.U32 R49, R50.reuse, 0x4, RZ ;  /* 0x000000043231b824 */ /* 0x040fe200078e00ff */
[----:B------:R-:W-:Y:S01]  /*0ea0*/  @!P3 SHF.L.U64.HI R56, R50, 0x2, R51 ;  /* 0x000000023238b819 */ /* 0x000fe20000010233 */
[C---:B------:R-:W-:Y:S01]  /*0eb0*/  @!P1 IMAD.X R45, R48.reuse, 0x1, R45, P4 ;  /* 0x00000001302d9824 */ /* 0x040fe200020e062d */
[----:B------:R-:W3:Y:S01]  /*0ec0*/  @!P2 LDG.E.CONSTANT R43, desc[UR6][R38.64+0x100] ;  /* 0x00010006262ba981 */ /* 0x000ee2000c1e9900 */
[----:B------:R-:W0:Y:S01]  /*0ed0*/  @!P2 LDC.64 R46, c[0x0][0x390] ;  /* 0x0000e400ff2eab82 */ /* 0x000e220000000a00 */
[----:B------:R-:W-:Y:S01]  /*0ee0*/  @!P1 IMAD.X R41, R48, 0x1, R41, P5 ;  /* 0x0000000130299824 */ /* 0x000fe200028e0629 */
[----:B------:R-:W-:Y:S01]  /*0ef0*/  @!P2 IADD3 R48, P5, PT, R21, R65, RZ ;  /* 0x000000411530a210 */ /* 0x000fe20007fbe0ff */
[----:B------:R-:W3:Y:S01]  /*0f00*/  @!P1 LDG.E.CONSTANT R44, desc[UR6][R44.64+0x180] ;  /* 0x000180062c2c9981 */ /* 0x000ee2000c1e9900 */
[----:B-1----:R-:W-:-:S03]  /*0f10*/  @!P3 IADD3 R34, P4, PT, R49, R34, RZ ;  /* 0x000000223122b210 */ /* 0x002fc60007f9e0ff */
[----:B------:R-:W-:Y:S01]  /*0f20*/  @!P2 IMAD.X R57, RZ, RZ, R64, P5 ;  /* 0x000000ffff39a224 */ /* 0x000fe200028e0640 */
[----:B------:R-:W1:Y:S01]  /*0f30*/  @!P3 LDC.64 R50, c[0x0][0x388] ;  /* 0x0000e200ff32bb82 */ /* 0x000e620000000a00 */
[----:B------:R-:W-:Y:S01]  /*0f40*/  @!P3 IADD3 R36, P5, PT, R49, R36, RZ ;  /* 0x000000243124b210 */ /* 0x000fe20007fbe0ff */
[----:B------:R-:W-:Y:S01]  /*0f50*/  @!P2 IMAD.SHL.U32 R49, R48, 0x4, RZ ;  /* 0x000000043031a824 */ /* 0x000fe200078e00ff */
[C---:B------:R-:W-:Y:S01]  /*0f60*/  @!P3 IADD3.X R35, PT, PT, R56.reuse, R35, RZ, P4, !PT ;  /* 0x000000233823b210 */ /* 0x040fe200027fe4ff */
[----:B------:R-:W3:Y:S01]  /*0f70*/  @!P1 LDG.E.CONSTANT R40, desc[UR6][R40.64+0x180] ;  /* 0x0001800628289981 */ /* 0x000ee2000c1e9900 */
[----:B------:R-:W-:Y:S01]  /*0f80*/  IADD3 R66, P4, PT, R11, R31, RZ ;  /* 0x0000001f0b427210 */ /* 0x000fe20007f9e0ff */
[----:B------:R-:W-:Y:S01]  /*0f90*/  @!P3 IMAD.X R37, R56, 0x1, R37, P5 ;  /* 0x000000013825b824 */ /* 0x000fe200028e0625 */
[----:B------:R-:W-:Y:S01]  /*0fa0*/  @!P2 SHF.L.U64.HI R58, R48, 0x2, R57 ;  /* 0x00000002303aa819 */ /* 0x000fe20000010239 */
[----:B------:R-:W1:Y:S01]  /*0fb0*/  @!P3 LDC.64 R52, c[0x0][0x390] ;  /* 0x0000e400ff34bb82 */ /* 0x000e620000000a00 */
[----:B------:R-:W-:-:S02]  /*0fc0*/  LEA.HI.X.SX32 R67, R31, R12, 0x1, P4 ;  /* 0x0000000c1f437211 */ /* 0x000fc400020f0eff */
[----:B------:R-:W-:Y:S02]  /*0fd0*/  @!P3 IADD3 R48, P5, PT, R21, R66, RZ ;  /* 0x000000421530b210 */ /* 0x000fe40007fbe0ff */
[----:B------:R-:W-:Y:S01]  /*0fe0*/  @!P2 IADD3 R32, P4, PT, R49, R32, RZ ;  /* 0x000000203120a210 */ /* 0x000fe20007f9e0ff */
[----:B------:R1:W3:Y:S01]  /*0ff0*/  @!P3 LDG.E.CONSTANT R41, desc[UR6][R34.64+0x80] ;  /* 0x000080062229b981 */ /* 0x0002e2000c1e9900 */
[----:B------:R-:W-:Y:S01]  /*1000*/  @!P3 IADD3.X R57, PT, PT, RZ, R67, RZ, P5, !PT ;  /* 0x00000043ff39b210 */ /* 0x000fe20002ffe4ff */
[----:B------:R-:W1:Y:S01]  /*1010*/  @!P2 LDC.64 R54, c[0x0][0x388] ;  /* 0x0000e200ff36ab82 */ /* 0x000e620000000a00 */
[----:B------:R-:W-:Y:S01]  /*1020*/  @!P2 IADD3 R59, P5, PT, R21, R66, RZ ;  /* 0x00000042153ba210 */ /* 0x000fe20007fbe0ff */
[----:B------:R-:W-:Y:S01]  /*1030*/  @!P2 IMAD.X R33, R58, 0x1, R33, P4 ;  /* 0x000000013a21a824 */ /* 0x000fe200020e0621 */
[----:B0-----:R-:W-:Y:S02]  /*1040*/  @!P2 IADD3 R46, P4, PT, R49, R46, RZ ;  /* 0x0000002e312ea210 */ /* 0x001fe40007f9e0ff */
[C---:B------:R-:W-:Y:S01]  /*1050*/  @!P3 SHF.L.U64.HI R56, R48.reuse, 0x2, R57 ;  /* 0x000000023038b819 */ /* 0x040fe20000010239 */
[----:B------:R-:W-:-:S02]  /*1060*/  @!P3 IMAD.SHL.U32 R57, R48, 0x4, RZ ;  /* 0x000000043039b824 */ /* 0x000fc400078e00ff */
[----:B------:R-:W0:Y:S01]  /*1070*/  @!P2 LDC.64 R60, c[0x0][0x390] ;  /* 0x0000e400ff3cab82 */ /* 0x000e220000000a00 */
[----:B------:R-:W-:Y:S01]  /*1080*/  @!P2 IMAD.X R47, R58, 0x1, R47, P4 ;  /* 0x000000013a2fa824 */ /* 0x000fe200020e062f */
[----:B------:R-:W-:Y:S01]  /*1090*/  @!P2 IADD3.X R58, PT, PT, RZ, R67, RZ, P5, !PT ;  /* 0x00000043ff3aa210 */ /* 0x000fe20002ffe4ff */
[----:B------:R-:W-:Y:S01]  /*10a0*/  @!P2 IMAD.SHL.U32 R69, R59, 0x4, RZ ;  /* 0x000000043b45a824 */ /* 0x000fe200078e00ff */
[----:B-1----:R-:W-:Y:S02]  /*10b0*/  @!P3 IADD3 R50, P4, PT, R57, R50, RZ ;  /* 0x000000323932b210 */ /* 0x002fe40007f9e0ff */
[----:B------:R-:W-:Y:S01]  /*10c0*/  @!P2 SHF.L.U64.HI R70, R59, 0x2, R58 ;  /* 0x000000023b46a819 */ /* 0x000fe2000001023a */
[----:B------:R-:W3:Y:S01]  /*10d0*/  @!P2 LDG.E.CONSTANT R46, desc[UR6][R46.64+0x100] ;  /* 0x000100062e2ea981 */ /* 0x000ee2000c1e9900 */
[----:B------:R-:W1:Y:S01]  /*10e0*/  @!P3 LDC.64 R48, c[0x0][0x388] ;  /* 0x0000e200ff30bb82 */ /* 0x000e620000000a00 */
[----:B------:R-:W-:Y:S01]  /*10f0*/  @!P3 IADD3 R52, P5, PT, R57, R52, RZ ;  /* 0x000000343934b210 */ /* 0x000fe20007fbe0ff */
[----:B------:R-:W-:Y:S01]  /*1100*/  @!P3 IMAD.X R51, R56, 0x1, R51, P4 ;  /* 0x000000013833b824 */ /* 0x000fe200020e0633 */
[----:B------:R-:W-:-:S03]  /*1110*/  IADD3 R74, P4, PT, R11, R29, RZ ;  /* 0x0000001d0b4a7210 */ /* 0x000fc60007f9e0ff */
[----:B------:R-:W-:Y:S01]  /*1120*/  @!P3 IMAD.X R53, R56, 0x1, R53, P5 ;  /* 0x000000013835b824 */ /* 0x000fe200028e0635 */
[----:B------:R-:W-:Y:S01]  /*1130*/  LEA.HI.X.SX32 R75, R29, R12, 0x1, P4 ;  /* 0x0000000c1d4b7211 */ /* 0x000fe200020f0eff */
[----:B------:R-:W1:Y:S01]  /*1140*/  @!P3 LDC.64 R56, c[0x0][0x390] ;  /* 0x0000e400ff38bb82 */ /* 0x000e620000000a00 */
[----:B------:R-:W-:Y:S01]  /*1150*/  @!P2 IADD3 R54, P5, PT, R69, R54, RZ ;  /* 0x000000364536a210 */ /* 0x000fe20007fbe0ff */
[----:B------:R-:W3:Y:S01]  /*1160*/  @!P3 LDG.E.CONSTANT R50, desc[UR6][R50.64+0x80] ;  /* 0x000080063232b981 */ /* 0x000ee2000c1e9900 */
[----:B------:R-:W-:Y:S02]  /*1170*/  @!P3 IADD3 R71, P4, PT, R21, R74, RZ ;  /* 0x0000004a1547b210 */ /* 0x000fe40007f9e0ff */
[C---:B------:R-:W-:Y:S01]  /*1180*/  @!P2 IADD3.X R55, PT, PT, R70.reuse, R55, RZ, P5, !PT ;  /* 0x000000374637a210 */ /* 0x040fe20002ffe4ff */
[----:B------:R-:W3:Y:S02]  /*1190*/  @!P3 LDG.E.CONSTANT R52, desc[UR6][R52.64+0x80] ;  /* 0x000080063434b981 */ /* 0x000ee4000c1e9900 */
[----:B------:R-:W1:Y:S01]  /*11a0*/  @!P2 LDC.64 R58, c[0x0][0x388] ;  /* 0x0000e200ff3aab82 */ /* 0x000e620000000a00 */
[----:B0-----:R-:W-:Y:S01]  /*11b0*/  @!P2 IADD3 R68, P5, PT, R69, R60, RZ ;  /* 0x0000003c4544a210 */ /* 0x001fe20007fbe0ff */
[----:B------:R-:W-:Y:S01]  /*11c0*/  @!P3 IMAD.X R60, RZ, RZ, R75, P4 ;  /* 0x000000ffff3cb224 */ /* 0x000fe200020e064b */
[----:B------:R-:W-:Y:S01]  /*11d0*/  ISETP.GE.AND P4, PT, R21, R25, PT ;  /* 0x000000191500720c */ /* 0x000fe20003f86270 */
[C---:B------:R-:W-:Y:S01]  /*11e0*/  @!P3 IMAD.SHL.U32 R73, R71.reuse, 0x4, RZ ;  /* 0x000000044749b824 */ /* 0x040fe200078e00ff */
[----:B------:R-:W3:Y:S01]  /*11f0*/  @!P2 LDG.E.CONSTANT R54, desc[UR6][R54.64+0x100] ;  /* 0x000100063636a981 */ /* 0x000ee2000c1e9900 */
[----:B------:R-:W-:Y:S01]  /*1200*/  @!P2 IMAD.X R69, R70, 0x1, R61, P5 ;  /* 0x000000014645a824 */ /* 0x000fe200028e063d */
[----:B------:R-:W-:Y:S01]  /*1210*/  @!P3 SHF.L.U64.HI R76, R71, 0x2, R60 ;  /* 0x00000002474cb819 */ /* 0x000fe2000001023c */
[----:B------:R-:W0:Y:S01]  /*1220*/  @!P1 LDC.64 R34, c[0x0][0x388] ;  /* 0x0000e200ff229b82 */ /* 0x000e220000000a00 */
[----:B-1----:R-:W-:-:S02]  /*1230*/  @!P3 IADD3 R70, P5, PT, R73, R48, RZ ;  /* 0x000000304946b210 */ /* 0x002fc40007fbe0ff */
[----:B------:R-:W3:Y:S02]  /*1240*/  @!P2 LDG.E.CONSTANT R68, desc[UR6][R68.64+0x100] ;  /* 0x000100064444a981 */ /* 0x000ee4000c1e9900 */
[----:B------:R-:W-:Y:S02]  /*1250*/  @!P3 IADD3.X R71, PT, PT, R76, R49, RZ, P5, !PT ;  /* 0x000000314c47b210 */ /* 0x000fe40002ffe4ff */
[----:B------:R-:W-:Y:S01]  /*1260*/  @!P2 IADD3 R80, P5, PT, R21, R74, RZ ;  /* 0x0000004a1550a210 */ /* 0x000fe20007fbe0ff */
[----:B------:R-:W1:Y:S02]  /*1270*/  @!P2 LDC.64 R60, c[0x0][0x390] ;  /* 0x0000e400ff3cab82 */ /* 0x000e640000000a00 */
[----:B------:R-:W3:Y:S02]  /*1280*/  @!P3 LDG.E.CONSTANT R70, desc[UR6][R70.64+0x80] ;  /* 0x000080064646b981 */ /* 0x000ee4000c1e9900 */
[----:B------:R-:W-:Y:S01]  /*1290*/  @!P2 IMAD.X R77, RZ, RZ, R75, P5 ;  /* 0x000000ffff4da224 */ /* 0x000fe200028e064b */
[----:B------:R-:W-:Y:S01]  /*12a0*/  @!P3 IADD3 R72, P5, PT, R73, R56, RZ ;  /* 0x000000384948b210 */ /* 0x000fe20007fbe0ff */
[----:B------:R-:W-:-:S02]  /*12b0*/  @!P2 IMAD.SHL.U32 R79, R80, 0x4, RZ ;  /* 0x00000004504fa824 */ /* 0x000fc400078e00ff */
[----:B------:R-:W0:Y:S01]  /*12c0*/  @!P4 LDC.64 R48, c[0x0][0x388] ;  /* 0x0000e200ff30cb82 */ /* 0x000e220000000a00 */
[----:B------:R-:W-:Y:S01]  /*12d0*/  @!P2 SHF.L.U64.HI R80, R80, 0x2, R77 ;  /* 0x000000025050a819 */ /* 0x000fe2000001024d */
[----:B------:R-:W-:Y:S01]  /*12e0*/  @!P3 IMAD.X R73, R76, 0x1, R57, P5 ;  /* 0x000000014c49b824 */ /* 0x000fe200028e0639 */
[----:B------:R-:W-:-:S04]  /*12f0*/  @!P2 IADD3 R76, P5, PT, R79, R58, RZ ;  /* 0x0000003a4f4ca210 */ /* 0x000fc80007fbe0ff */
[----:B------:R-:W-:Y:S01]  /*1300*/  @!P2 IADD3.X R77, PT, PT, R80, R59, RZ, P5, !PT ;  /* 0x0000003b504da210 */ /* 0x000fe20002ffe4ff */
[----:B------:R-:W0:Y:S01]  /*1310*/  @!P4 LDC.64 R56, c[0x0][0x390] ;  /* 0x0000e400ff38cb82 */ /* 0x000e220000000a00 */
[----:B------:R-:W-:Y:S01]  /*1320*/  @!P4 IADD3 R87, P5, PT, R21, R65, RZ ;  /* 0x000000411557c210 */ /* 0x000fe20007fbe0ff */
[----:B------:R-:W3:Y:S04]  /*1330*/  @!P3 LDG.E.CONSTANT R72, desc[UR6][R72.64+0x80] ;  /* 0x000080064848b981 */ /* 0x000ee8000c1e9900 */
[----:B------:R-:W-:Y:S01]  /*1340*/  @!P4 IMAD.X R86, RZ, RZ, R64, P5 ;  /* 0x000000ffff56c224 */ /* 0x000fe200028e0640 */
[----:B------:R-:W3:Y:S01]  /*1350*/  @!P2 LDG.E.CONSTANT R76, desc[UR6][R76.64+0x100] ;  /* 0x000100064c4ca981 */ /* 0x000ee2000c1e9900 */
[----:B-1----:R-:W-:Y:S01]  /*1360*/  @!P2 IADD3 R78, P5, PT, R79, R60, RZ ;  /* 0x0000003c4f4ea210 */ /* 0x002fe20007fbe0ff */
[C---:B------:R-:W-:Y:S01]  /*1370*/  @!P4 IMAD.SHL.U32 R60, R87.reuse, 0x4, RZ ;  /* 0x00000004573cc824 */ /* 0x040fe200078e00ff */
[----:B------:R-:W1:Y:S01]  /*1380*/  @!P4 LDC.64 R58, c[0x0][0x388] ;  /* 0x0000e200ff3acb82 */ /* 0x000e620000000a00 */
[----:B------:R-:W-:-:S02]  /*1390*/  @!P4 SHF.L.U64.HI R87, R87, 0x2, R86 ;  /* 0x000000025757c819 */ /* 0x000fc40000010256 */
[----:B------:R-:W-:Y:S01]  /*13a0*/  @!P2 IMAD.X R79, R80, 0x1, R61, P5 ;  /* 0x00000001504fa824 */ /* 0x000fe200028e063d */
[----:B0-----:R-:W-:-:S04]  /*13b0*/  @!P4 IADD3 R80, P5, PT, R60, R48, RZ ;  /* 0x000000303c50c210 */ /* 0x001fc80007fbe0ff */
[----:B------:R-:W0:Y:S01]  /*13c0*/  @!P4 LDC.64 R38, c[0x0][0x390] ;  /* 0x0000e400ff26cb82 */ /* 0x000e220000000a00 */
[----:B------:R-:W3:Y:S01]  /*13d0*/  @!P2 LDG.E.CONSTANT R79, desc[UR6][R78.64+0x100] ;  /* 0x000100064e4fa981 */ /* 0x000ee2000c1e9900 */
[----:B------:R-:W-:Y:S02]  /*13e0*/  @!P4 IADD3.X R81, PT, PT, R87, R49, RZ, P5, !PT ;  /* 0x000000315751c210 */ /* 0x000fe40002ffe4ff */
[----:B------:R-:W-:-:S03]  /*13f0*/  @!P4 IADD3 R86, P5, PT, R21, R66, RZ ;  /* 0x000000421556c210 */ /* 0x000fc60007fbe0ff */
[----:B------:R-:W3:Y:S01]  /*1400*/  @!P4 LDG.E.CONSTANT R80, desc[UR6][R80.64] ;  /* 0x000000065050c981 */ /* 0x000ee2000c1e9900 */
[----:B------:R-:W4:Y:S01]  /*1410*/  @!P4 LDC.64 R48, c[0x0][0x390] ;  /* 0x0000e400ff30cb82 */ /* 0x000f220000000a00 */
[----:B------:R-:W-:Y:S01]  /*1420*/  @!P4 IMAD.X R93, RZ, RZ, R67, P5 ;  /* 0x000000ffff5dc224 */ /* 0x000fe200028e0643 */
[----:B------:R-:W-:-:S04]  /*1430*/  @!P4 IADD3 R88, P5, PT, R60, R56, RZ ;  /* 0x000000383c58c210 */ /* 0x000fc80007fbe0ff */
[C---:B------:R-:W-:Y:S01]  /*1440*/  @!P4 SHF.L.U64.HI R56, R86.reuse, 0x2, R93 ;  /* 0x000000025638c819 */ /* 0x040fe2000001025d */
[----:B------:R-:W-:Y:S01]  /*1450*/  @!P4 IMAD.SHL.U32 R86, R86, 0x4, RZ ;  /* 0x000000045656c824 */ /* 0x000fe200078e00ff */
[----:B------:R-:W0:Y:S01]  /*1460*/  @!P4 LDC.64 R60, c[0x0][0x388] ;  /* 0x0000e200ff3ccb82 */ /* 0x000e220000000a00 */
[----:B------:R-:W-:-:S03]  /*1470*/  @!P4 IMAD.X R89, R87, 0x1, R57, P5 ;  /* 0x000000015759c824 */ /* 0x000fc600028e0639 */
[----:B-1----:R-:W-:-:S03]  /*1480*/  @!P4 IADD3 R58, P5, PT, R86, R58, RZ ;  /* 0x0000003a563ac210 */ /* 0x002fc60007fbe0ff */
[----:B------:R-:W3:Y:S01]  /*1490*/  @!P4 LDG.E.CONSTANT R89, desc[UR6][R88.64] ;  /* 0x000000065859c981 */ /* 0x000ee2000c1e9900 */
[----:B------:R-:W-:Y:S02]  /*14a0*/  @!P4 IADD3.X R59, PT, PT, R56, R59, RZ, P5, !PT ;  /* 0x0000003b383bc210 */ /* 0x000fe40002ffe4ff */
[----:B------:R-:W-:-:S05]  /*14b0*/  @!P4 IADD3 R45, P5, PT, R21, R74, RZ ;  /* 0x0000004a152dc210 */ /* 0x000fca0007fbe0ff */
[----:B------:R-:W-:Y:S01]  /*14c0*/  @!P4 IMAD.X R90, RZ, RZ, R75, P5 ;  /* 0x000000ffff5ac224 */ /* 0x000fe200028e064b */
[----:B----4-:R-:W-:Y:S02]  /*14d0*/  @!P4 IADD3 R86, P5, PT, R86, R48, RZ ;  /* 0x000000305656c210 */ /* 0x010fe40007fbe0ff */
[----:B------:R1:W4:Y:S02]  /*14e0*/  @!P2 LDG.E.CONSTANT R48, desc[UR6][R32.64+0x100] ;  /* 0x000100062030a981 */ /* 0x000324000c1e9900 */
[C---:B------:R-:W-:Y:S01]  /*14f0*/  @!P4 SHF.L.U64.HI R57, R45.reuse, 0x2, R90 ;  /* 0x000000022d39c819 */ /* 0x040fe2000001025a */
[----:B------:R-:W-:Y:S02]  /*1500*/  @!P4 IMAD.SHL.U32 R90, R45, 0x4, RZ ;  /* 0x000000042d5ac824 */ /* 0x000fe400078e00ff */
[----:B------:R-:W-:Y:S01]  /*1510*/  @!P4 IMAD.X R87, R56, 0x1, R49, P5 ;  /* 0x000000013857c824 */ /* 0x000fe200028e0631 */
[----:B------:R1:W4:Y:S02]  /*1520*/  @!P3 LDG.E.CONSTANT R45, desc[UR6][R36.64+0x80] ;  /* 0x00008006242db981 */ /* 0x000324000c1e9900 */
[----:B0-----:R-:W-:Y:S01]  /*1530*/  @!P4 IADD3 R60, P5, PT, R90, R60, RZ ;  /* 0x0000003c5a3cc210 */ /* 0x001fe20007fbe0ff */
[----:B-1----:R-:W0:Y:S02]  /*1540*/  @!P1 LDC.64 R32, c[0x0][0x390] ;  /* 0x0000e400ff209b82 */ /* 0x002e240000000a00 */
[----:B------:R-:W4:Y:S01]  /*1550*/  @!P4 LDG.E.CONSTANT R87, desc[UR6][R86.64] ;  /* 0x000000065657c981 */ /* 0x000f22000c1e9900 */
[----:B------:R-:W-:-:S02]  /*1560*/  @!P4 IADD3.X R61, PT, PT, R57, R61, RZ, P5, !PT ;  /* 0x0000003d393dc210 */ /* 0x000fc40002ffe4ff */
[----:B------:R-:W-:-:S03]  /*1570*/  @!P1 IADD3 R65, P5, PT, R21, R65, RZ ;  /* 0x0000004115419210 */ /* 0x000fc60007fbe0ff */
[----:B------:R-:W4:Y:S01]  /*1580*/  @!P4 LDG.E.CONSTANT R60, desc[UR6][R60.64] ;  /* 0x000000063c3cc981 */ /* 0x000f22000c1e9900 */
[----:B------:R-:W1:Y:S01]  /*1590*/  @!P1 LDC.64 R36, c[0x0][0x388] ;  /* 0x0000e200ff249b82 */ /* 0x000e620000000a00 */
[----:B------:R-:W-:Y:S01]  /*15a0*/  @!P1 IMAD.X R64, RZ, RZ, R64, P5 ;  /* 0x000000ffff409224 */ /* 0x000fe200028e0640 */
[----:B------:R-:W-:-:S04]  /*15b0*/  @!P4 IADD3 R90, P5, PT, R90, R38, RZ ;  /* 0x000000265a5ac210 */ /* 0x000fc80007fbe0ff */
[C---:B------:R-:W-:Y:S01]  /*15c0*/  @!P1 SHF.L.U64.HI R47, R65.reuse, 0x2, R64 ;  /* 0x00000002412f9819 */ /* 0x040fe20000010240 */
[----:B------:R-:W-:Y:S02]  /*15d0*/  @!P1 IMAD.SHL.U32 R64, R65, 0x4, RZ ;  /* 0x0000000441409824 */ /* 0x000fe400078e00ff */
[----:B------:R-:W-:Y:S02]  /*15e0*/  @!P4 IMAD.X R91, R57, 0x1, R39, P5 ;  /* 0x00000001395bc824 */ /* 0x000fe400028e0627 */
[----:B------:R-:W2:Y:S01]  /*15f0*/  @!P1 LDC.64 R38, c[0x0][0x388] ;  /* 0x0000e200ff269b82 */ /* 0x000ea20000000a00 */
[----:B------:R-:W-:Y:S02]  /*1600*/  @!P1 IADD3 R56, P5, PT, R64, R34, RZ ;  /* 0x0000002240389210 */ /* 0x000fe40007fbe0ff */
[----:B------:R-:W4:Y:S02]  /*1610*/  @!P4 LDG.E.CONSTANT R90, desc[UR6][R90.64] ;  /* 0x000000065a5ac981 */ /* 0x000f24000c1e9900 */
[----:B------:R-:W-:-:S02]  /*1620*/  @!P1 IADD3.X R57, PT, PT, R47, R35, RZ, P5, !PT ;  /* 0x000000232f399210 */ /* 0x000fc40002ffe4ff */
[----:B------:R-:W-:Y:S01]  /*1630*/  @!P1 IADD3 R49, P5, PT, R21, R66, RZ ;  /* 0x0000004215319210 */ /* 0x000fe20007fbe0ff */
[----:B------:R-:W2:Y:S02]  /*1640*/  @!P1 LDC.64 R34, c[0x0][0x390] ;  /* 0x0000e400ff229b82 */ /* 0x000ea40000000a00 */
[----:B------:R-:W4:Y:S02]  /*1650*/  @!P1 LDG.E.CONSTANT R56, desc[UR6][R56.64+0x180] ;  /* 0x0001800638389981 */ /* 0x000f24000c1e9900 */
[----:B------:R-:W-:Y:S01]  /*1660*/  @!P1 IMAD.X R66, RZ, RZ, R67, P5 ;  /* 0x000000ffff429224 */ /* 0x000fe200028e0643 */
[----:B0-----:R-:W-:-:S04]  /*1670*/  @!P1 IADD3 R64, P5, PT, R64, R32, RZ ;  /* 0x0000002040409210 */ /* 0x001fc80007fbe0ff */
[C---:B------:R-:W-:Y:S01]  /*1680*/  @!P1 SHF.L.U64.HI R66, R49.reuse, 0x2, R66 ;  /* 0x0000000231429819 */ /* 0x040fe20000010242 */
[----:B------:R-:W-:Y:S02]  /*1690*/  @!P1 IMAD.SHL.U32 R49, R49, 0x4, RZ ;  /* 0x0000000431319824 */ /* 0x000fe400078e00ff */
[----:B------:R-:W-:Y:S02]  /*16a0*/  @!P1 IMAD.X R65, R47, 0x1, R33, P5 ;  /* 0x000000012f419824 */ /* 0x000fe400028e0621 */
[----:B------:R-:W0:Y:S01]  /*16b0*/  @!P1 LDC.64 R32, c[0x0][0x390] ;  /* 0x0000e400ff209b82 */ /* 0x000e220000000a00 */
[----:B-1----:R-:W-:Y:S01]  /*16c0*/  @!P1 IADD3 R36, P5, PT, R49, R36, RZ ;  /* 0x0000002431249210 */ /* 0x002fe20007fbe0ff */
[----:B------:R0:W4:Y:S03]  /*16d0*/  @!P4 LDG.E.CONSTANT R47, desc[UR6][R58.64] ;  /* 0x000000063a2fc981 */ /* 0x000126000c1e9900 */
[----:B------:R-:W-:Y:S01]  /*16e0*/  @!P1 IADD3.X R37, PT, PT, R66, R37, RZ, P5, !PT ;  /* 0x0000002542259210 */ /* 0x000fe20002ffe4ff */
[----:B------:R-:W4:Y:S01]  /*16f0*/  @!P1 LDG.E.CONSTANT R64, desc[UR6][R64.64+0x180] ;  /* 0x0001800640409981 */ /* 0x000f22000c1e9900 */
[----:B------:R-:W-:-:S03]  /*1700*/  @!P1 IADD3 R74, P5, PT, R21, R74, RZ ;  /* 0x0000004a154a9210 */ /* 0x000fc60007fbe0ff */
[----:B------:R-:W4:Y:S02]  /*1710*/  @!P1 LDG.E.CONSTANT R36, desc[UR6][R36.64+0x180] ;  /* 0x0001800624249981 */ /* 0x000f24000c1e9900 */
[----:B------:R-:W-:Y:S01]  /*1720*/  @!P1 IMAD.X R75, RZ, RZ, R75, P5 ;  /* 0x000000ffff4b9224 */ /* 0x000fe200028e064b */
[----:B--2---:R-:W-:Y:S01]  /*1730*/  @!P1 IADD3 R34, P5, PT, R49, R34, RZ ;  /* 0x0000002231229210 */ /* 0x004fe20007fbe0ff */
[----:B------:R-:W-:-:S03]  /*1740*/  @!P1 IMAD.SHL.U32 R49, R74, 0x4, RZ ;  /* 0x000000044a319824 */ /* 0x000fc600078e00ff */
[----:B------:R-:W-:Y:S01]  /*1750*/  @!P1 SHF.L.U64.HI R78, R74, 0x2, R75 ;  /* 0x000000024a4e9819 */ /* 0x000fe2000001024b */
[----:B------:R-:W-:Y:S01]  /*1760*/  @!P1 IMAD.X R35, R66, 0x1, R35, P5 ;  /* 0x0000000142239824 */ /* 0x000fe200028e0623 */
[----:B------:R-:W-:-:S04]  /*1770*/  @!P1 IADD3 R38, P5, PT, R49, R38, RZ ;  /* 0x0000002631269210 */ /* 0x000fc80007fbe0ff */
[----:B------:R-:W-:Y:S01]  /*1780*/  @!P1 IADD3.X R39, PT, PT, R78, R39, RZ, P5, !PT ;  /* 0x000000274e279210 */ /* 0x000fe20002ffe4ff */
[----:B------:R1:W2:Y:S01]  /*1790*/  @!P1 LDG.E.CONSTANT R66, desc[UR6][R34.64+0x180] ;  /* 0x0001800622429981 */ /* 0x0002a2000c1e9900 */
[----:B0-----:R-:W-:-:S03]  /*17a0*/  @!P1 IADD3 R58, P5, PT, R49, R32, RZ ;  /* 0x00000020313a9210 */ /* 0x001fc60007fbe0ff */
[----:B------:R-:W2:Y:S02]  /*17b0*/  @!P1 LDG.E.CONSTANT R38, desc[UR6][R38.64+0x180] ;  /* 0x0001800626269981 */ /* 0x000ea4000c1e9900 */
[----:B------:R-:W-:Y:S02]  /*17c0*/  @!P1 IMAD.X R59, R78, 0x1, R33, P5 ;  /* 0x000000014e3b9824 */ /* 0x000fe400028e0621 */
[----:B------:R-:W0:Y:S04]  /*17d0*/  LDS.64 R32, [R62+-0x8] ;  /* 0xfffff8003e207984 */ /* 0x000e280000000a00 */
[----:B------:R-:W2:Y:S04]  /*17e0*/  @!P1 LDG.E.CONSTANT R58, desc[UR6][R58.64+0x180] ;  /* 0x000180063a3a9981 */ /* 0x000ea8000c1e9900 */
[----:B-1----:R1:W3:Y:S01]  /*17f0*/  LDS.64 R34, [R62] ;  /* 0x000000003e227984 */ /* 0x0022e20000000a00 */
[----:B------:R-:W-:Y:S01]  /*1800*/  VIADD R63, R63, 0x4 ;  /* 0x000000043f3f7836 */ /* 0x000fe20000000000 */
[C---:B------:R-:W-:Y:S01]  /*1810*/  LEA R30, R25.reuse, R30, 0x2 ;  /* 0x0000001e191e7211 */ /* 0x040fe200078e10ff */
[----:B------:R-:W-:-:S02]  /*1820*/  IMAD R31, R25, 0x4, R31 ;  /* 0x00000004191f7824 */ /* 0x000fc400078e021f */
[C---:B------:R-:W-:Y:S02]  /*1830*/  IMAD R29, R25.reuse, 0x4, R29 ;  /* 0x00000004191d7824 */ /* 0x040fe400078e021d */
[----:B------:R-:W-:Y:S02]  /*1840*/  IMAD R28, R25, 0x4, R28 ;  /* 0x00000004191c7824 */ /* 0x000fe400078e021c */
[----:B-1----:R-:W-:Y:S02]  /*1850*/  VIADD R62, R62, 0x10 ;  /* 0x000000103e3e7836 */ /* 0x002fe40000000000 */
[C---:B0-----:R-:W-:Y:S01]  /*1860*/  @!P0 FFMA R16, R32.reuse, R83, R16 ;  /* 0x0000005320108223 */ /* 0x041fe20000000010 */
[C---:B------:R-:W-:Y:S01]  /*1870*/  @!P0 FFMA R20, R32.reuse, R82, R20 ;  /* 0x0000005220148223 */ /* 0x040fe20000000014 */
[C---:B------:R-:W-:Y:S01]  /*1880*/  @!P3 FFMA R15, R32.reuse, R85, R15 ;  /* 0x00000055200fb223 */ /* 0x040fe2000000000f */
[C---:B------:R-:W-:Y:S01]  /*1890*/  @!P2 FFMA R14, R32.reuse, R42, R14 ;  /* 0x0000002a200ea223 */ /* 0x040fe2000000000e */
[C---:B---3--:R-:W-:Y:S01]  /*18a0*/  @!P2 FFMA R18, R32.reuse, R43, R18 ;  /* 0x0000002b2012a223 */ /* 0x048fe20000000012 */
[C---:B------:R-:W-:Y:S01]  /*18b0*/  @!P3 FFMA R19, R32.reuse, R84, R19 ;  /* 0x000000542013b223 */ /* 0x040fe20000000013 */
[C---:B------:R-:W-:Y:S01]  /*18c0*/  @!P1 FFMA R23, R32.reuse, R44, R23 ;  /* 0x0000002c20179223 */ /* 0x040fe20000000017 */
[----:B------:R-:W-:Y:S01]  /*18d0*/  @!P1 FFMA R17, R32, R40, R17 ;  /* 0x0000002820119223 */ /* 0x000fe20000000011 */
[C---:B------:R-:W-:Y:S01]  /*18e0*/  @!P3 FFMA R15, R33.reuse, R41, R15 ;  /* 0x00000029210fb223 */ /* 0x040fe2000000000f */
[----:B------:R-:W-:-:S03]  /*18f0*/  @!P2 FFMA R18, R33, R46, R18 ;  /* 0x0000002e2112a223 */ /* 0x000fc60000000012 */
[C---:B------:R-:W-:Y:S01]  /*1900*/  @!P3 FFMA R15, R34.reuse, R50, R15 ;  /* 0x00000032220fb223 */ /* 0x040fe2000000000f */
[----:B------:R-:W-:-:S03]  /*1910*/  @!P2 FFMA R18, R34, R68, R18 ;  /* 0x000000442212a223 */ /* 0x000fc60000000012 */
[C---:B------:R-:W-:Y:S01]  /*1920*/  @!P3 FFMA R15, R35.reuse, R70, R15 ;  /* 0x00000046230fb223 */ /* 0x040fe2000000000f */
[----:B------:R-:W-:Y:S01]  /*1930*/  @!P2 FFMA R18, R35, R79, R18 ;  /* 0x0000004f2312a223 */ /* 0x000fe20000000012 */
[C---:B------:R-:W-:Y:S01]  /*1940*/  @!P4 FFMA R16, R33.reuse, R80, R16 ;  /* 0x000000502110c223 */ /* 0x040fe20000000010 */
[----:B----4-:R-:W-:-:S04]  /*1950*/  @!P2 FFMA R14, R33, R48, R14 ;  /* 0x00000030210ea223 */ /* 0x010fc8000000000e */
[----:B------:R-:W-:-:S04]  /*1960*/  @!P2 FFMA R14, R34, R54, R14 ;  /* 0x00000036220ea223 */ /* 0x000fc8000000000e */
[----:B------:R-:W-:Y:S01]  /*1970*/  @!P2 FFMA R14, R35, R76, R14 ;  /* 0x0000004c230ea223 */ /* 0x000fe2000000000e */
[----:B------:R-:W-:Y:S01]  /*1980*/  ISETP.NE.AND P2, PT, R63, RZ, PT ;  /* 0x000000ff3f00720c */ /* 0x000fe20003f45270 */
[C---:B------:R-:W-:Y:S01]  /*1990*/  @!P3 FFMA R19, R33.reuse, R45, R19 ;  /* 0x0000002d2113b223 */ /* 0x040fe20000000013 */
[----:B------:R-:W-:-:S03]  /*19a0*/  @!P4 FFMA R20, R33, R89, R20 ;  /* 0x000000592114c223 */ /* 0x000fc60000000014 */
[C---:B------:R-:W-:Y:S01]  /*19b0*/  @!P3 FFMA R19, R34.reuse, R52, R19 ;  /* 0x000000342213b223 */ /* 0x040fe20000000013 */
[----:B------:R-:W-:-:S03]  /*19c0*/  @!P4 FFMA R20, R34, R87, R20 ;  /* 0x000000572214c223 */ /* 0x000fc60000000014 */
[----:B------:R-:W-:Y:S01]  /*19d0*/  @!P3 FFMA R19, R35, R72, R19 ;  /* 0x000000482313b223 */ /* 0x000fe20000000013 */
[----:B------:R-:W-:Y:S01]  /*19e0*/  @!P1 FFMA R23, R33, R56, R23 ;  /* 0x0000003821179223 */ /* 0x000fe20000000017 */
[----:B------:R-:W-:Y:S01]  /*19f0*/  @!P4 FFMA R20, R35, R90, R20 ;  /* 0x0000005a2314c223 */ /* 0x000fe20000000014 */
[C---:B------:R-:W-:Y:S01]  /*1a00*/  @!P4 FFMA R16, R34.reuse, R47, R16 ;  /* 0x0000002f2210c223 */ /* 0x040fe20000000010 */
[----:B------:R-:W-:Y:S01]  /*1a10*/  @!P1 FFMA R17, R33, R64, R17 ;  /* 0x0000004021119223 */ /* 0x000fe20000000011 */
[C---:B------:R-:W-:Y:S02]  /*1a20*/  @!P1 FFMA R23, R34.reuse, R36, R23 ;  /* 0x0000002422179223 */ /* 0x040fe40000000017 */
[C---:B------:R-:W-:Y:S01]  /*1a30*/  @!P4 FFMA R16, R35.reuse, R60, R16 ;  /* 0x0000003c2310c223 */ /* 0x040fe20000000010 */
[----:B--2---:R-:W-:Y:S01]  /*1a40*/  @!P1 FFMA R17, R34, R66, R17 ;  /* 0x0000004222119223 */ /* 0x004fe20000000011 */
[----:B------:R-:W-:-:S03]  /*1a50*/  @!P1 FFMA R23, R35, R38, R23 ;  /* 0x0000002623179223 */ /* 0x000fc60000000017 */
[----:B------:R-:W-:Y:S01]  /*1a60*/  @!P1 FFMA R17, R35, R58, R17 ;  /* 0x0000003a23119223 */ /* 0x000fe20000000011 */
[----:B------:R-:W-:Y:S06]  /*1a70*/  @P2 BRA `(.L_x_4219) ;  /* 0xfffffff000282947 */ /* 0x000fec000383ffff */
[----:B------:R-:W-:-:S07]  /*1a80*/  MOV R40, UR11 ;  /* 0x0000000b00287c02 */ /* 0x000fce0008000f00 */
.L_x_4218:
[----:B------:R-:W-:-:S09]  /*1a90*/  UISETP.NE.AND UP0, UPT, UR10, URZ, UPT ;  /* 0x000000ff0a00728c */ /* 0x000fd2000bf05270 */
[----:B------:R-:W-:Y:S05]  /*1aa0*/  BRA.U !UP0, `(.L_x_4217) ;  /* 0x0000000908fc7547 */ /* 0x000fea000b800000 */
[----:B------:R-:W0:Y:S01]  /*1ab0*/  LDCU UR12, c[0x0][0x3bc] ;  /* 0x00007780ff0c77ac */ /* 0x000e220008000800 */
[C---:B------:R-:W-:Y:S01]  /*1ac0*/  VIADD R24, R21.reuse, 0x20 ;  /* 0x0000002015187836 */ /* 0x040fe20000000000 */
[----:B0-----:R-:W-:Y:S01]  /*1ad0*/  ISETP.GE.AND P0, PT, R21, UR12, PT ;  /* 0x0000000c15007c0c */ /* 0x001fe2000bf06270 */
[----:B------:R-:W-:-:S03]  /*1ae0*/  IMAD R42, R40, UR12, RZ ;  /* 0x0000000c282a7c24 */ /* 0x000fc6000f8e02ff */
[----:B------:R-:W-:Y:S01]  /*1af0*/  ISETP.GE.AND P1, PT, R24, UR12, PT ;  /* 0x0000000c18007c0c */ /* 0x000fe2000bf26270 */
[----:B------:R-:W-:Y:S01]  /*1b00*/  VIADD R24, R21, 0x40 ;  /* 0x0000004015187836 */ /* 0x000fe20000000000 */
[----:B------:R-:W-:-:S04]  /*1b10*/  IADD3 R44, P2, PT, R11, R42, RZ ;  /* 0x0000002a0b2c7210 */ /* 0x000fc80007f5e0ff */
[----:B------:R-:W-:Y:S02]  /*1b20*/  LEA.HI.X.SX32 R45, R42, R12, 0x1, P2 ;  /* 0x0000000c2a2d7211 */ /* 0x000fe400010f0eff */
[----:B------:R-:W-:Y:S01]  /*1b30*/  ISETP.GE.AND P2, PT, R24, UR12, PT ;  /* 0x0000000c18007c0c */ /* 0x000fe2000bf46270 */
[----:B------:R-:W0:Y:S01]  /*1b40*/  @!P0 LDC.64 R36, c[0x0][0x388] ;  /* 0x0000e200ff248b82 */ /* 0x000e220000000a00 */
[C---:B------:R-:W-:Y:S01]  /*1b50*/  @!P0 IADD3 R30, P3, PT, R21.reuse, R44, RZ ;  /* 0x0000002c151e8210 */ /* 0x040fe20007f7e0ff */
[----:B------:R-:W-:-:S03]  /*1b60*/  VIADD R24, R21, 0x60 ;  /* 0x0000006015187836 */ /* 0x000fc60000000000 */
[----:B------:R-:W-:Y:S01]  /*1b70*/  @!P0 IADD3.X R25, PT, PT, RZ, R45, RZ, P3, !PT ;  /* 0x0000002dff198210 */ /* 0x000fe20001ffe4ff */
[----:B------:R-:W-:Y:S01]  /*1b80*/  @!P0 IMAD.SHL.U32 R39, R30, 0x4, RZ ;  /* 0x000000041e278824 */ /* 0x000fe200078e00ff */
[----:B------:R-:W-:Y:S01]  /*1b90*/  ISETP.GE.AND P3, PT, R24, UR12, PT ;  /* 0x0000000c18007c0c */ /* 0x000fe2000bf66270 */
[----:B------:R-:W1:Y:S01]  /*1ba0*/  @!P0 LDC.64 R46, c[0x0][0x390] ;  /* 0x0000e400ff2e8b82 */ /* 0x000e620000000a00 */
[----:B------:R-:W-:Y:S02]  /*1bb0*/  @!P0 SHF.L.U64.HI R30, R30, 0x2, R25 ;  /* 0x000000021e1e8819 */ /* 0x000fe40000010219 */
[----:B------:R-:W-:-:S04]  /*1bc0*/  @!P1 IADD3 R24, P5, PT, R21, R44, RZ ;  /* 0x0000002c15189210 */ /* 0x000fc80007fbe0ff */
[----:B------:R-:W-:Y:S01]  /*1bd0*/  @!P1 SHF.L.U32 R49, R24, 0x2, RZ ;  /* 0x0000000218319819 */ /* 0x000fe200000006ff */
[----:B------:R-:W2:Y:S01]  /*1be0*/  @!P1 LDC.64 R32, c[0x0][0x388] ;  /* 0x0000e200ff209b82 */ /* 0x000ea20000000a00 */
[----:B------:R-:W-:-:S07]  /*1bf0*/  @!P1 IMAD.X R25, RZ, RZ, R45, P5 ;  /* 0x000000ffff199224 */ /* 0x000fce00028e062d */
[----:B------:R-:W3:Y:S01]  /*1c00*/  @!P1 LDC.64 R34, c[0x0][0x390] ;  /* 0x0000e400ff229b82 */ /* 0x000ee20000000a00 */
[----:B0-----:R-:W-:-:S05]  /*1c10*/  @!P0 IADD3 R36, P4, PT, R39, R36, RZ ;  /* 0x0000002427248210 */ /* 0x001fca0007f9e0ff */
[----:B------:R-:W-:Y:S01]  /*1c20*/  @!P0 IMAD.X R37, R30, 0x1, R37, P4 ;  /* 0x000000011e258824 */ /* 0x000fe200020e0625 */
[----:B-1----:R-:W-:Y:S01]  /*1c30*/  @!P0 IADD3 R38, P4, PT, R39, R46, RZ ;  /* 0x0000002e27268210 */ /* 0x002fe20007f9e0ff */
[----:B------:R-:W0:Y:S01]  /*1c40*/  @!P2 LDC.64 R26, c[0x0][0x390] ;  /* 0x0000e400ff1aab82 */ /* 0x000e220000000a00 */
[----:B------:R-:W-:Y:S02]  /*1c50*/  @!P1 SHF.L.U64.HI R46, R24, 0x2, R25 ;  /* 0x00000002182e9819 */ /* 0x000fe40000010219 */
[----:B------:R0:W4:Y:S01]  /*1c60*/  @!P0 LDG.E.CONSTANT R41, desc[UR6][R36.64] ;  /* 0x0000000624298981 */ /* 0x000122000c1e9900 */
[----:B------:R-:W-:Y:S01]  /*1c70*/  @!P0 IMAD.X R39, R30, 0x1, R47, P4 ;  /* 0x000000011e278824 */ /* 0x000fe200020e062f */
[----:B------:R-:W-:Y:S02]  /*1c80*/  @!P2 IADD3 R47, P4, PT, R21, R44, RZ ;  /* 0x0000002c152fa210 */ /* 0x000fe40007f9e0ff */
[----:B--2---:R-:W-:Y:S01]  /*1c90*/  @!P1 IADD3 R32, P5, PT, R49, R32, RZ ;  /* 0x0000002031209210 */ /* 0x004fe20007fbe0ff */
[----:B------:R-:W1:Y:S01]  /*1ca0*/  @!P2 LDC.64 R28, c[0x0][0x388] ;  /* 0x0000e200ff1cab82 */ /* 0x000e620000000a00 */
[----:B------:R2:W4:Y:S07]  /*1cb0*/  @!P0 LDG.E.CONSTANT R43, desc[UR6][R38.64] ;  /* 0x00000006262b8981 */ /* 0x00052e000c1e9900 */
[----:B------:R-:W2:Y:S01]  /*1cc0*/  @!P3 LDC.64 R24, c[0x0][0x388] ;  /* 0x0000e200ff18bb82 */ /* 0x000ea20000000a00 */
[----:B------:R-:W-:Y:S01]  /*1cd0*/  @!P1 IMAD.X R33, R46, 0x1, R33, P5 ;  /* 0x000000012e219824 */ /* 0x000fe200028e0621 */
[----:B------:R-:W-:-:S06]  /*1ce0*/  @!P3 IADD3 R48, P5, PT, R21, R44, RZ ;  /* 0x0000002c1530b210 */ /* 0x000fcc0007fbe0ff */
[----:B------:R-:W2:Y:S01]  /*1cf0*/  @!P3 LDC.64 R30, c[0x0][0x390] ;  /* 0x0000e400ff1ebb82 */ /* 0x000ea20000000a00 */
[----:B------:R-:W-:Y:S01]  /*1d00*/  @!P2 IMAD.X R44, RZ, RZ, R45, P4 ;  /* 0x000000ffff2ca224 */ /* 0x000fe200020e062d */
[----:B---3--:R-:W-:Y:S01]  /*1d10*/  @!P1 IADD3 R34, P4, PT, R49, R34, RZ ;  /* 0x0000002231229210 */ /* 0x008fe20007f9e0ff */
[----:B------:R-:W3:Y:S01]  /*1d20*/  @!P1 LDG.E.CONSTANT R32, desc[UR6][R32.64+0x80] ;  /* 0x0000800620209981 */ /* 0x000ee2000c1e9900 */
[----:B------:R-:W-:Y:S02]  /*1d30*/  @!P3 IADD3.X R45, PT, PT, RZ, R45, RZ, P5, !PT ;  /* 0x0000002dff2db210 */ /* 0x000fe40002ffe4ff */
[C---:B------:R-:W-:Y:S01]  /*1d40*/  @!P2 SHF.L.U64.HI R44, R47.reuse, 0x2, R44 ;  /* 0x000000022f2ca819 */ /* 0x040fe2000001022c */
[----:B------:R-:W-:Y:S02]  /*1d50*/  @!P2 IMAD.SHL.U32 R47, R47, 0x4, RZ ;  /* 0x000000042f2fa824 */ /* 0x000fe400078e00ff */
[----:B------:R-:W-:Y:S01]  /*1d60*/  @!P1 IMAD.X R35, R46, 0x1, R35, P4 ;  /* 0x000000012e239824 */ /* 0x000fe200020e0623 */
[C---:B------:R-:W-:Y:S01]  /*1d70*/  @!P3 SHF.L.U64.HI R46, R48.reuse, 0x2, R45 ;  /* 0x00000002302eb819 */ /* 0x040fe2000001022d */
[----:B------:R-:W-:Y:S01]  /*1d80*/  @!P3 IMAD.SHL.U32 R45, R48, 0x4, RZ ;  /* 0x00000004302db824 */ /* 0x000fe200078e00ff */
[----:B0-----:R-:W-:-:S02]  /*1d90*/  @!P2 IADD3 R36, P4, PT, R47, R26, RZ ;  /* 0x0000001a2f24a210 */ /* 0x001fc40007f9e0ff */
[----:B-1----:R-:W-:Y:S01]  /*1da0*/  @!P2 IADD3 R28, P5, PT, R47, R28, RZ ;  /* 0x0000001c2f1ca210 */ /* 0x002fe20007fbe0ff */
[----:B------:R-:W3:Y:S02]  /*1db0*/  @!P1 LDG.E.CONSTANT R34, desc[UR6][R34.64+0x80] ;  /* 0x0000800622229981 */ /* 0x000ee4000c1e9900 */
[C---:B------:R-:W-:Y:S01]  /*1dc0*/  @!P2 IMAD.X R37, R44.reuse, 0x1, R27, P4 ;  /* 0x000000012c25a824 */ /* 0x040fe200020e061b */
[----:B------:R-:W-:Y:S02]  /*1dd0*/  @!P2 IADD3.X R29, PT, PT, R44, R29, RZ, P5, !PT ;  /* 0x0000001d2c1da210 */ /* 0x000fe40002ffe4ff */
[----:B--2---:R-:W-:-:S03]  /*1de0*/  @!P3 IADD3 R38, P5, PT, R45, R24, RZ ;  /* 0x000000182d26b210 */ /* 0x004fc60007fbe0ff */
[----:B------:R-:W2:Y:S01]  /*1df0*/  @!P2 LDG.E.CONSTANT R37, desc[UR6][R36.64+0x100] ;  /* 0x000100062425a981 */ /* 0x000ea2000c1e9900 */
[----:B------:R-:W-:Y:S01]  /*1e00*/  @!P3 IADD3 R30, P4, PT, R45, R30, RZ ;  /* 0x0000001e2d1eb210 */ /* 0x000fe20007f9e0ff */
[C---:B------:R-:W-:Y:S02]  /*1e10*/  @!P3 IMAD.X R39, R46.reuse, 0x1, R25, P5 ;  /* 0x000000012e27b824 */ /* 0x040fe400028e0619 */
[----:B------:R-:W2:Y:S02]  /*1e20*/  @!P2 LDG.E.CONSTANT R29, desc[UR6][R28.64+0x100] ;  /* 0x000100061c1da981 */ /* 0x000ea4000c1e9900 */
[----:B------:R-:W-:Y:S02]  /*1e30*/  @!P3 IMAD.X R31, R46, 0x1, R31, P4 ;  /* 0x000000012e1fb824 */ /* 0x000fe400020e061f */
[----:B------:R-:W2:Y:S04]  /*1e40*/  @!P3 LDG.E.CONSTANT R38, desc[UR6][R38.64+0x180] ;  /* 0x000180062626b981 */ /* 0x000ea8000c1e9900 */
[----:B------:R-:W2:Y:S01]  /*1e50*/  @!P3 LDG.E.CONSTANT R30, desc[UR6][R30.64+0x180] ;  /* 0x000180061e1eb981 */ /* 0x000ea2000c1e9900 */
[----:B------:R-:W-:-:S06]  /*1e60*/  LEA R24, R40, UR4, 0x2 ;  /* 0x0000000428187c11 */ /* 0x000fcc000f8e10ff */
[----:B------:R-:W4:Y:S01]  /*1e70*/  LDS.128 R24, [R24] ;  /* 0x0000000018187984 */ /* 0x000f220000000c00 */
[----:B------:R-:W-:Y:S01]  /*1e80*/  UISETP.NE.AND UP0, UPT, UR10, 0x1, UPT ;  /* 0x000000010a00788c */ /* 0x000fe2000bf05270 */
[C---:B----4-:R-:W-:Y:S01]  /*1e90*/  @!P0 FFMA R16, R24.reuse, R41, R16 ;  /* 0x0000002918108223 */ /* 0x050fe20000000010 */
[C---:B------:R-:W-:Y:S01]  /*1ea0*/  @!P0 FFMA R20, R24.reuse, R43, R20 ;  /* 0x0000002b18148223 */ /* 0x040fe20000000014 */
[C---:B---3--:R-:W-:Y:S01]  /*1eb0*/  @!P1 FFMA R15, R24.reuse, R32, R15 ;  /* 0x00000020180f9223 */ /* 0x048fe2000000000f */
[C---:B------:R-:W-:Y:S01]  /*1ec0*/  @!P1 FFMA R19, R24.reuse, R34, R19 ;  /* 0x0000002218139223 */ /* 0x040fe20000000013 */
[C---:B--2---:R-:W-:Y:S01]  /*1ed0*/  @!P2 FFMA R18, R24.reuse, R37, R18 ;  /* 0x000000251812a223 */ /* 0x044fe20000000012 */
[C---:B------:R-:W-:Y:S01]  /*1ee0*/  @!P2 FFMA R14, R24.reuse, R29, R14 ;  /* 0x0000001d180ea223 */ /* 0x040fe2000000000e */
[C---:B------:R-:W-:Y:S01]  /*1ef0*/  @!P3 FFMA R23, R24.reuse, R38, R23 ;  /* 0x000000261817b223 */ /* 0x040fe20000000017 */
[----:B------:R-:W-:Y:S01]  /*1f00*/  @!P3 FFMA R17, R24, R30, R17 ;  /* 0x0000001e1811b223 */ /* 0x000fe20000000011 */
[----:B------:R-:W-:Y:S06]  /*1f10*/  BRA.U !UP0, `(.L_x_4217) ;  /* 0x0000000508e07547 */ /* 0x000fec000b800000 */
[----:B------:R-:W0:Y:S01]  /*1f20*/  @!P0 LDC.64 R28, c[0x0][0x388] ;  /* 0x0000e200ff1c8b82 */ /* 0x000e220000000a00 */
[----:B------:R-:W-:-:S04]  /*1f30*/  IADD3 R44, PT, PT, R42, UR12, RZ ;  /* 0x0000000c2a2c7c10 */ /* 0x000fc8000fffe0ff */
[----:B------:R-:W-:-:S03]  /*1f40*/  IADD3 R46, P4, PT, R11, R44, RZ ;  /* 0x0000002c0b2e7210 */ /* 0x000fc60007f9e0ff */
[----:B------:R-:W1:Y:S01]  /*1f50*/  @!P0 LDC.64 R30, c[0x0][0x390] ;  /* 0x0000e400ff1e8b82 */ /* 0x000e620000000a00 */
[----:B------:R-:W-:Y:S02]  /*1f60*/  LEA.HI.X.SX32 R45, R44, R12, 0x1, P4 ;  /* 0x0000000c2c2d7211 */ /* 0x000fe400020f0eff */
[----:B------:R-:W-:-:S05]  /*1f70*/  @!P0 IADD3 R24, P4, PT, R21, R46, RZ ;  /* 0x0000002e15188210 */ /* 0x000fca0007f9e0ff */
[----:B------:R-:W2:Y:S01]  /*1f80*/  @!P1 LDC.64 R36, c[0x0][0x388] ;  /* 0x0000e200ff249b82 */ /* 0x000ea20000000a00 */
[----:B------:R-:W-:Y:S02]  /*1f90*/  @!P0 IMAD.X R27, RZ, RZ, R45, P4 ;  /* 0x000000ffff1b8224 */ /* 0x000fe400020e062d */
[----:B------:R-:W-:-:S03]  /*1fa0*/  @!P0 IMAD.SHL.U32 R41, R24, 0x4, RZ ;  /* 0x0000000418298824 */ /* 0x000fc600078e00ff */
[----:B------:R-:W-:Y:S02]  /*1fb0*/  @!P0 SHF.L.U64.HI R24, R24, 0x2, R27 ;  /* 0x0000000218188819 */ /* 0x000fe4000001021b */
[----:B------:R-:W3:Y:S01]  /*1fc0*/  @!P1 LDC.64 R38, c[0x0][0x390] ;  /* 0x0000e400ff269b82 */ /* 0x000ee20000000a00 */
[----:B0-----:R-:W-:Y:S02]  /*1fd0*/  @!P0 IADD3 R42, P4, PT, R41, R28, RZ ;  /* 0x0000001c292a8210 */ /* 0x001fe40007f9e0ff */
[----:B------:R-:W-:-:S03]  /*1fe0*/  @!P1 IADD3 R27, P5, PT, R21, R46, RZ ;  /* 0x0000002e151b9210 */ /* 0x000fc60007fbe0ff */
[C---:B------:R-:W-:Y:S01]  /*1ff0*/  @!P0 IMAD.X R43, R24.reuse, 0x1, R29, P4 ;  /* 0x00000001182b8824 */ /* 0x040fe200020e061d */
[----:B------:R-:W-:Y:S01]  /*2000*/  @!P1 IADD3.X R28, PT, PT, RZ, R45, RZ, P5, !PT ;  /* 0x0000002dff1c9210 */ /* 0x000fe20002ffe4ff */
[----:B------:R-:W0:Y:S01]  /*2010*/  @!P2 LDC.64 R34, c[0x0][0x388] ;  /* 0x0000e200ff22ab82 */ /* 0x000e220000000a00 */
[----:B-1----:R-:W-:Y:S02]  /*2020*/  @!P0 IADD3 R40, P4, PT, R41, R30, RZ ;  /* 0x0000001e29288210 */ /* 0x002fe40007f9e0ff */
[C---:B------:R-:W-:Y:S01]  /*2030*/  @!P1 SHF.L.U64.HI R48, R27.reuse, 0x2, R28 ;  /* 0x000000021b309819 */ /* 0x040fe2000001021c */
[----:B------:R-:W-:Y:S01]  /*2040*/  @!P1 IMAD.SHL.U32 R27, R27, 0x4, RZ ;  /* 0x000000041b1b9824 */ /* 0x000fe200078e00ff */
[----:B------:R-:W4:Y:S01]  /*2050*/  @!P0 LDG.E.CONSTANT R42, desc[UR6][R42.64] ;  /* 0x000000062a2a8981 */ /* 0x000f22000c1e9900 */
[----:B------:R-:W-:Y:S01]  /*2060*/  @!P0 IMAD.X R41, R24, 0x1, R31, P4 ;  /* 0x0000000118298824 */ /* 0x000fe200020e061f */
[----:B------:R-:W-:Y:S01]  /*2070*/  @!P2 IADD3 R24, P4, PT, R21, R46, RZ ;  /* 0x0000002e1518a210 */ /* 0x000fe20007f9e0ff */
[----:B------:R-:W1:Y:S01]  /*2080*/  @!P2 LDC.64 R32, c[0x0][0x390] ;  /* 0x0000e400ff20ab82 */ /* 0x000e620000000a00 */
[----:B--2---:R-:W-:-:S07]  /*2090*/  @!P1 IADD3 R36, P5, PT, R27, R36, RZ ;  /* 0x000000241b249210 */ /* 0x004fce0007fbe0ff */
[----:B------:R-:W2:Y:S01]  /*20a0*/  @!P3 LDC.64 R28, c[0x0][0x388] ;  /* 0x0000e200ff1cbb82 */ /* 0x000ea20000000a00 */
[----:B------:R-:W-:-:S07]  /*20b0*/  @!P1 IMAD.X R37, R48, 0x1, R37, P5 ;  /* 0x0000000130259824 */ /* 0x000fce00028e0625 */
[----:B------:R-:W2:Y:S01]  /*20c0*/  @!P3 LDC.64 R30, c[0x0][0x390] ;  /* 0x0000e400ff1ebb82 */ /* 0x000ea20000000a00 */
[----:B------:R-:W-:Y:S01]  /*20d0*/  @!P3 IADD3 R49, P5, PT, R21, R46, RZ ;  /* 0x0000002e1531b210 */ /* 0x000fe20007fbe0ff */
[----:B------:R-:W4:Y:S01]  /*20e0*/  @!P0 LDG.E.CONSTANT R41, desc[UR6][R40.64] ;  /* 0x0000000628298981 */ /* 0x000f22000c1e9900 */
[----:B------:R-:W-:Y:S02]  /*20f0*/  @!P2 IADD3.X R47, PT, PT, RZ, R45, RZ, P4, !PT ;  /* 0x0000002dff2fa210 */ /* 0x000fe400027fe4ff */
[----:B---3--:R-:W-:Y:S01]  /*2100*/  @!P1 IADD3 R38, P4, PT, R27, R38, RZ ;  /* 0x000000261b269210 */ /* 0x008fe20007f9e0ff */
[C---:B------:R-:W-:Y:S01]  /*2110*/  @!P2 IMAD.SHL.U32 R27, R24.reuse, 0x4, RZ ;  /* 0x00000004181ba824 */ /* 0x040fe200078e00ff */
[----:B------:R-:W3:Y:S01]  /*2120*/  @!P1 LDG.E.CONSTANT R36, desc[UR6][R36.64+0x80] ;  /* 0x0000800624249981 */ /* 0x000ee2000c1e9900 */
[----:B------:R-:W-:Y:S01]  /*2130*/  @!P3 IMAD.X R50, RZ, RZ, R45, P5 ;  /* 0x000000ffff32b224 */ /* 0x000fe200028e062d */
[----:B------:R-:W-:Y:S01]  /*2140*/  @!P2 SHF.L.U64.HI R46, R24, 0x2, R47 ;  /* 0x00000002182ea819 */ /* 0x000fe2000001022f */
[----:B------:R-:W-:Y:S01]  /*2150*/  @!P1 IMAD.X R39, R48, 0x1, R39, P4 ;  /* 0x0000000130279824 */ /* 0x000fe200020e0627 */
[----:B0-----:R-:W-:-:S02]  /*2160*/  @!P2 IADD3 R34, P5, PT, R27, R34, RZ ;  /* 0x000000221b22a210 */ /* 0x001fc40007fbe0ff */
[----:B------:R-:W-:Y:S02]  /*2170*/  @!P3 SHF.L.U64.HI R50, R49, 0x2, R50 ;  /* 0x000000023132b819 */ /* 0x000fe40000010232 */
[----:B-1----:R-:W-:Y:S01]  /*2180*/  @!P2 IADD3 R32, P4, PT, R27, R32, RZ ;  /* 0x000000201b20a210 */ /* 0x002fe20007f9e0ff */
[----:B------:R-:W3:Y:S01]  /*2190*/  @!P1 LDG.E.CONSTANT R38, desc[UR6][R38.64+0x80] ;  /* 0x0000800626269981 */ /* 0x000ee2000c1e9900 */
[----:B------:R-:W-:Y:S01]  /*21a0*/  @!P3 SHF.L.U32 R49, R49, 0x2, RZ ;  /* 0x000000023131b819 */ /* 0x000fe200000006ff */
[C---:B------:R-:W-:Y:S02]  /*21b0*/  @!P2 IMAD.X R35, R46.reuse, 0x1, R35, P5 ;  /* 0x000000012e23a824 */ /* 0x040fe400028e0623 */
[----:B------:R-:W-:Y:S01]  /*21c0*/  @!P2 IMAD.X R33, R46, 0x1, R33, P4 ;  /* 0x000000012e21a824 */ /* 0x000fe200020e0621 */
[C---:B--2---:R-:W-:Y:S02]  /*21d0*/  @!P3 IADD3 R28, P5, PT, R49.reuse, R28, RZ ;  /* 0x0000001c311cb210 */ /* 0x044fe40007fbe0ff */
[----:B------:R-:W-:Y:S01]  /*21e0*/  @!P3 IADD3 R30, P4, PT, R49, R30, RZ ;  /* 0x0000001e311eb210 */ /* 0x000fe20007f9e0ff */
[----:B------:R-:W2:Y:S02]  /*21f0*/  @!P2 LDG.E.CONSTANT R35, desc[UR6][R34.64+0x100] ;  /* 0x000100062223a981 */ /* 0x000ea4000c1e9900 */
[C---:B------:R-:W-:Y:S01]  /*2200*/  @!P3 IMAD.X R29, R50.reuse, 0x1, R29, P5 ;  /* 0x00000001321db824 */ /* 0x040fe200028e061d */
[----:B------:R-:W-:Y:S01]  /*2210*/  @!P3 IADD3.X R31, PT, PT, R50, R31, RZ, P4, !PT ;  /* 0x0000001f321fb210 */ /* 0x000fe200027fe4ff */
[----:B------:R-:W2:Y:S04]  /*2220*/  @!P2 LDG.E.CONSTANT R33, desc[UR6][R32.64+0x100] ;  /* 0x000100062021a981 */ /* 0x000ea8000c1e9900 */
[----:B------:R-:W2:Y:S04]  /*2230*/  @!P3 LDG.E.CONSTANT R28, desc[UR6][R28.64+0x180] ;  /* 0x000180061c1cb981 */ /* 0x000ea8000c1e9900 */
[----:B------:R-:W2:Y:S01]  /*2240*/  @!P3 LDG.E.CONSTANT R30, desc[UR6][R30.64+0x180] ;  /* 0x000180061e1eb981 */ /* 0x000ea2000c1e9900 */
        /* <DEDUP_REMOVED lines=19> */
[----:B------:R-:W-:Y:S01]  /*2380*/  @!P1 IADD3.X R31, PT, PT, RZ, R27, RZ, P5, !PT ;  /* 0x0000001bff1f9210 */ /* 0x000fe20002ffe4ff */
[----:B------:R-:W-:-:S02]  /*2390*/  @!P0 IMAD.SHL.U32 R41, R34, 0x4, RZ ;  /* 0x0000000422298824 */ /* 0x000fc400078e00ff */
[----:B------:R-:W-:Y:S01]  /*23a0*/  @!P1 IMAD.SHL.U32 R43, R30, 0x4, RZ ;  /* 0x000000041e2b9824 */ /* 0x000fe200078e00ff */
[----:B------:R-:W-:Y:S02]  /*23b0*/  @!P0 SHF.L.U64.HI R34, R34, 0x2, R25 ;  /* 0x0000000222228819 */ /* 0x000fe40000010219 */
[----:B------:R-:W3:Y:S01]  /*23c0*/  @!P1 LDC.64 R28, c[0x0][0x390] ;  /* 0x0000e400ff1c9b82 */ /* 0x000ee20000000a00 */
[----:B0-----:R-:W-:Y:S02]  /*23d0*/  @!P0 IADD3 R38, P5, PT, R41, R38, RZ ;  /* 0x0000002629268210 */ /* 0x001fe40007fbe0ff */
[----:B------:R-:W-:-:S03]  /*23e0*/  @!P1 SHF.L.U64.HI R44, R30, 0x2, R31 ;  /* 0x000000021e2c9819 */ /* 0x000fc6000001021f */
[C---:B------:R-:W-:Y:S01]  /*23f0*/  @!P0 IMAD.X R39, R34.reuse, 0x1, R39, P5 ;  /* 0x0000000122278824 */ /* 0x040fe200028e0627 */
[----:B-1----:R-:W-:Y:S01]  /*2400*/  @!P0 IADD3 R40, P4, PT, R41, R36, RZ ;  /* 0x0000002429288210 */ /* 0x002fe20007f9e0ff */
[----:B------:R-:W0:Y:S04]  /*2410*/  @!P2 LDC.64 R32, c[0x0][0x390] ;  /* 0x0000e400ff20ab82 */ /* 0x000e280000000a00 */
[----:B------:R-:W4:Y:S01]  /*2420*/  @!P0 LDG.E.CONSTANT R39, desc[UR6][R38.64] ;  /* 0x0000000626278981 */ /* 0x000f22000c1e9900 */
[----:B------:R-:W-:Y:S01]  /*2430*/  @!P0 IMAD.X R41, R34, 0x1, R37, P4 ;  /* 0x0000000122298824 */ /* 0x000fe200020e0625 */
[----:B--2---:R-:W-:Y:S02]  /*2440*/  @!P1 IADD3 R36, P5, PT, R43, R46, RZ ;  /* 0x0000002e2b249210 */ /* 0x004fe40007fbe0ff */
[----:B------:R-:W1:Y:S03]  /*2450*/  @!P2 LDC.64 R24, c[0x0][0x388] ;  /* 0x0000e200ff18ab82 */ /* 0x000e660000000a00 */
[----:B------:R-:W2:Y:S01]  /*2460*/  @!P0 LDG.E.CONSTANT R41, desc[UR6][R40.64] ;  /* 0x0000000628298981 */ /* 0x000ea2000c1e9900 */
[----:B------:R-:W-:-:S02]  /*2470*/  @!P1 IADD3.X R37, PT, PT, R44, R47, RZ, P5, !PT ;  /* 0x0000002f2c259210 */ /* 0x000fc40002ffe4ff */
[CC--:B------:R-:W-:Y:S02]  /*2480*/  @!P2 IADD3 R45, P5, PT, R21.reuse, R42.reuse, RZ ;  /* 0x0000002a152da210 */ /* 0x0c0fe40007fbe0ff */
[----:B------:R-:W-:Y:S01]  /*2490*/  @!P3 IADD3 R21, P4, PT, R21, R42, RZ ;  /* 0x0000002a1515b210 */ /* 0x000fe20007f9e0ff */
[----:B------:R-:W1:Y:S01]  /*24a0*/  @!P3 LDC.64 R34, c[0x0][0x390] ;  /* 0x0000e400ff22bb82 */ /* 0x000e620000000a00 */
[----:B------:R-:W2:Y:S01]  /*24b0*/  @!P1 LDG.E.CONSTANT R36, desc[UR6][R36.64+0x80] ;  /* 0x0000800624249981 */ /* 0x000ea2000c1e9900 */
[----:B------:R-:W-:-:S06]  /*24c0*/  @!P2 IMAD.X R42, RZ, RZ, R27, P5 ;  /* 0x000000ffff2aa224 */ /* 0x000fcc00028e061b */
[----:B------:R-:W1:Y:S01]  /*24d0*/  @!P3 LDC.64 R30, c[0x0][0x388] ;  /* 0x0000e200ff1ebb82 */ /* 0x000e620000000a00 */
[----:B------:R-:W-:Y:S01]  /*24e0*/  @!P2 SHF.L.U64.HI R42, R45, 0x2, R42 ;  /* 0x000000022d2aa819 */ /* 0x000fe2000001022a */
[----:B------:R-:W-:Y:S01]  /*24f0*/  @!P3 IMAD.X R46, RZ, RZ, R27, P4 ;  /* 0x000000ffff2eb224 */ /* 0x000fe200020e061b */
[----:B---3--:R-:W-:Y:S01]  /*2500*/  @!P1 IADD3 R28, P5, PT, R43, R28, RZ ;  /* 0x0000001c2b1c9210 */ /* 0x008fe20007fbe0ff */
[----:B------:R-:W-:-:S03]  /*2510*/  @!P2 IMAD.SHL.U32 R45, R45, 0x4, RZ ;  /* 0x000000042d2da824 */ /* 0x000fc600078e00ff */
[----:B------:R-:W-:Y:S02]  /*2520*/  @!P1 IADD3.X R29, PT, PT, R44, R29, RZ, P5, !PT ;  /* 0x0000001d2c1d9210 */ /* 0x000fe40002ffe4ff */
[C---:B------:R-:W-:Y:S01]  /*2530*/  @!P3 SHF.L.U64.HI R46, R21.reuse, 0x2, R46 ;  /* 0x00000002152eb819 */ /* 0x040fe2000001022e */
[----:B------:R-:W-:Y:S01]  /*2540*/  @!P3 IMAD.SHL.U32 R21, R21, 0x4, RZ ;  /* 0x000000041515b824 */ /* 0x000fe200078e00ff */
[C---:B0-----:R-:W-:Y:S01]  /*2550*/  @!P2 IADD3 R32, P4, PT, R45.reuse, R32, RZ ;  /* 0x000000202d20a210 */ /* 0x041fe20007f9e0ff */
[----:B------:R-:W3:Y:S01]  /*2560*/  @!P1 LDG.E.CONSTANT R28, desc[UR6][R28.64+0x80] ;  /* 0x000080061c1c9981 */ /* 0x000ee2000c1e9900 */
[----:B-1----:R-:W-:-:S03]  /*2570*/  @!P2 IADD3 R24, P5, PT, R45, R24, RZ ;  /* 0x000000182d18a210 */ /* 0x002fc60007fbe0ff */
[C---:B------:R-:W-:Y:S01]  /*2580*/  @!P2 IMAD.X R33, R42.reuse, 0x1, R33, P4 ;  /* 0x000000012a21a824 */ /* 0x040fe200020e0621 */
[----:B------:R-:W-:Y:S01]  /*2590*/  @!P3 IADD3 R34, P4, PT, R21, R34, RZ ;  /* 0x000000221522b210 */ /* 0x000fe20007f9e0ff */
[----:B------:R-:W-:-:S04]  /*25a0*/  @!P2 IMAD.X R25, R42, 0x1, R25, P5 ;  /* 0x000000012a19a824 */ /* 0x000fc800028e0619 */
[----:B------:R-:W3:Y:S01]  /*25b0*/  @!P2 LDG.E.CONSTANT R33, desc[UR6][R32.64+0x100] ;  /* 0x000100062021a981 */ /* 0x000ee2000c1e9900 */
[----:B------:R-:W-:Y:S01]  /*25c0*/  @!P3 IADD3 R30, P5, PT, R21, R30, RZ ;  /* 0x0000001e151eb210 */ /* 0x000fe20007fbe0ff */
[C---:B------:R-:W-:Y:S02]  /*25d0*/  @!P3 IMAD.X R35, R46.reuse, 0x1, R35, P4 ;  /* 0x000000012e23b824 */ /* 0x040fe400020e0623 */
[----:B------:R-:W3:Y:S01]  /*25e0*/  @!P2 LDG.E.CONSTANT R25, desc[UR6][R24.64+0x100] ;  /* 0x000100061819a981 */ /* 0x000ee2000c1e9900 */
[----:B------:R-:W-:-:S03]  /*25f0*/  @!P3 IADD3.X R31, PT, PT, R46, R31, RZ, P5, !PT ;  /* 0x0000001f2e1fb210 */ /* 0x000fc60002ffe4ff */
[----:B------:R-:W3:Y:S04]  /*2600*/  @!P3 LDG.E.CONSTANT R34, desc[UR6][R34.64+0x180] ;  /* 0x000180062222b981 */ /* 0x000ee8000c1e9900 */
[----:B------:R-:W3:Y:S01]  /*2610*/  @!P3 LDG.E.CONSTANT R30, desc[UR6][R30.64+0x180] ;  /* 0x000180061e1eb981 */ /* 0x000ee2000c1e9900 */
[C---:B----4-:R-:W-:Y:S01]  /*2620*/  @!P0 FFMA R16, R26.reuse, R39, R16 ;  /* 0x000000271a108223 */ /* 0x050fe20000000010 */
[C---:B--2---:R-:W-:Y:S01]  /*2630*/  @!P0 FFMA R20, R26.reuse, R41, R20 ;  /* 0x000000291a148223 */ /* 0x044fe20000000014 */
[C---:B------:R-:W-:Y:S01]  /*2640*/  @!P1 FFMA R15, R26.reuse, R36, R15 ;  /* 0x000000241a0f9223 */ /* 0x040fe2000000000f */
[C---:B---3--:R-:W-:Y:S01]  /*2650*/  @!P1 FFMA R19, R26.reuse, R28, R19 ;  /* 0x0000001c1a139223 */ /* 0x048fe20000000013 */
[C---:B------:R-:W-:Y:S01]  /*2660*/  @!P2 FFMA R18, R26.reuse, R33, R18 ;  /* 0x000000211a12a223 */ /* 0x040fe20000000012 */
[C---:B------:R-:W-:Y:S01]  /*2670*/  @!P2 FFMA R14, R26.reuse, R25, R14 ;  /* 0x000000191a0ea223 */ /* 0x040fe2000000000e */
[C---:B------:R-:W-:Y:S01]  /*2680*/  @!P3 FFMA R17, R26.reuse, R34, R17 ;  /* 0x000000221a11b223 */ /* 0x040fe20000000011 */
[----:B------:R-:W-:-:S07]  /*2690*/  @!P3 FFMA R23, R26, R30, R23 ;  /* 0x0000001e1a17b223 */ /* 0x000fce0000000017 */
.L_x_4217:
        /* <DEDUP_REMOVED lines=9> */
[C---:B------:R-:W-:Y:S02]  /*2730*/  LEA R24, R25.reuse, UR5, 0x2 ;  /* 0x0000000519187c11 */ /* 0x040fe4000f8e10ff */
        /* <DEDUP_REMOVED lines=19> */
[----:B-----5:R-:W-:Y:S05]  /*2870*/  CALL.REL.NOINC `($__internal_31_$__cuda_sm3x_div_rn_noftz_f32_slowpath) ;  /* 0x0000001800d07944 */ /* 0x020fea0003c00000 */
[----:B------:R-:W-:-:S07]  /*2880*/  MOV R21, R16 ;  /* 0x0000001000157202 */ /* 0x000fce0000000f00 */
.L_x_4226:
[----:B------:R-:W-:Y:S05]  /*2890*/  BSYNC.RECONVERGENT B3 ;  /* 0x0000000000037941 */ /* 0x000fea0003800200 */
.L_x_4225:
[----:B------:R-:W-:-:S05]  /*28a0*/  FMUL R21, R21, R20 ;  /* 0x0000001415157220 */ /* 0x000fca0000400000 */
[----:B------:R0:W-:Y:S02]  /*28b0*/  STS [R24+0x4], R21 ;  /* 0x0000041518007388 */ /* 0x0001e40000000800 */
.L_x_4224:
[----:B------:R-:W-:Y:S05]  /*28c0*/  BSYNC.RECONVERGENT B2 ;  /* 0x0000000000027941 */ /* 0x000fea0003800200 */
.L_x_4223:
        /* <DEDUP_REMOVED lines=23> */
[----:B-----5:R-:W-:Y:S05]  /*2a40*/  CALL.REL.NOINC `($__internal_31_$__cuda_sm3x_div_rn_noftz_f32_slowpath) ;  /* 0x00000018005c7944 */ /* 0x020fea0003c00000 */
.L_x_4230:
[----:B------:R-:W-:Y:S05]  /*2a50*/  BSYNC.RECONVERGENT B3 ;  /* 0x0000000000037941 */ /* 0x000fea0003800200 */
.L_x_4229:
[----:B------:R-:W-:-:S05]  /*2a60*/  FMUL R19, R16, R19 ;  /* 0x0000001310137220 */ /* 0x000fca0000400000 */
[----:B------:R1:W-:Y:S02]  /*2a70*/  STS [R24+0x84], R19 ;  /* 0x0000841318007388 */ /* 0x0003e40000000800 */
.L_x_4228:
[----:B------:R-:W-:Y:S05]  /*2a80*/  BSYNC.RECONVERGENT B2 ;  /* 0x0000000000027941 */ /* 0x000fea0003800200 */
.L_x_4227:
        /* <DEDUP_REMOVED lines=20> */
[----:B------:R-:W-:Y:S01]  /*2bd0*/  IMAD.MOV.U32 R16, RZ, RZ, R14 ;  /* 0x000000ffff107224 */ /* 0x000fe200078e000e */
[----:B------:R-:W-:-:S07]  /*2be0*/  MOV R31, 0x2c00 ;  /* 0x00002c00001f7802 */ /* 0x000fce0000000f00 */
[----:B-----5:R-:W-:Y:S05]  /*2bf0*/  CALL.REL.NOINC `($__internal_31_$__cuda_sm3x_div_rn_noftz_f32_slowpath) ;  /* 0x0000001400f07944 */ /* 0x020fea0003c00000 */
[----:B------:R-:W-:-:S07]  /*2c00*/  IMAD.MOV.U32 R15, RZ, RZ, R16 ;  /* 0x000000ffff0f7224 */ /* 0x000fce00078e0010 */
.L_x_4234:
[----:B------:R-:W-:Y:S05]  /*2c10*/  BSYNC.RECONVERGENT B3 ;  /* 0x0000000000037941 */ /* 0x000fea0003800200 */
.L_x_4233:
[----:B------:R-:W-:-:S05]  /*2c20*/  FMUL R15, R15, R18 ;  /* 0x000000120f0f7220 */ /* 0x000fca0000400000 */
[----:B------:R2:W-:Y:S02]  /*2c30*/  STS [R24+0x104], R15 ;  /* 0x0001040f18007388 */ /* 0x0005e40000000800 */
.L_x_4232:
[----:B------:R-:W-:Y:S05]  /*2c40*/  BSYNC.RECONVERGENT B2 ;  /* 0x0000000000027941 */ /* 0x000fea0003800200 */
.L_x_4231:
[----:B------:R-:W3:Y:S01]  /*2c50*/  LDCU UR12, c[0x0][0x3bc] ;  /* 0x00007780ff0c77ac */ /* 0x000ee20008000800 */
[----:B------:R-:W-:-:S05]  /*2c60*/  VIADD R25, R25, 0x60 ;  /* 0x0000006019197836 */ /* 0x000fca0000000000 */
        /* <DEDUP_REMOVED lines=19> */
[----:B-----5:R-:W-:Y:S05]  /*2da0*/  CALL.REL.NOINC `($__internal_31_$__cuda_sm3x_div_rn_noftz_f32_slowpath) ;  /* 0x0000001400847944 */ /* 0x020fea0003c00000 */
[----:B------:R-:W-:-:S07]  /*2db0*/  IMAD.MOV.U32 R14, RZ, RZ, R16 ;  /* 0x000000ffff0e7224 */ /* 0x000fce00078e0010 */
.L_x_4237:
[----:B------:R-:W-:Y:S05]  /*2dc0*/  BSYNC.RECONVERGENT B2 ;  /* 0x0000000000027941 */ /* 0x000fea0003800200 */
.L_x_4236:
[----:B------:R-:W-:-:S05]  /*2dd0*/  FMUL R17, R14, R17 ;  /* 0x000000110e117220 */ /* 0x000fca0000400000 */
[----:B------:R3:W-:Y:S01]  /*2de0*/  STS [R24+0x184], R17 ;  /* 0x0001841118007388 */ /* 0x0007e20000000800 */
[----:B------:R-:W-:Y:S05]  /*2df0*/  BRA `(.L_x_4235) ;  /* 0x0000000800487947 */ /* 0x000fea0003800000 */
.L_x_4222:
        /* <DEDUP_REMOVED lines=10> */
[C---:B------:R-:W-:Y:S01]  /*2ea0*/  LEA R20, R25.reuse, UR5, 0x2 ;  /* 0x0000000519147c11 */ /* 0x040fe2000f8e10ff */
[----:B------:R-:W-:Y:S01]  /*2eb0*/  @!P1 FMUL R16, R16, R19 ;  /* 0x0000001310109220 */ /* 0x000fe20000400000 */
[----:B------:R-:W-:Y:S01]  /*2ec0*/  IADD3 R25, PT, PT, R25, 0x60, RZ ;  /* 0x0000006019197810 */ /* 0x000fe20007ffe0ff */
[----:B------:R-:W-:Y:S02]  /*2ed0*/  @!P2 FMUL R15, R15, R18 ;  /* 0x000000120f0fa220 */ /* 0x000fe40000400000 */
        /* <DEDUP_REMOVED lines=9> */
.L_x_4221:
[----:B------:R-:W0:Y:S01]  /*2f70*/  LDC R24, c[0x0][0x3bc] ;  /* 0x0000ef00ff187b82 */ /* 0x000e220000000800 */
[C---:B------:R-:W-:Y:S01]  /*2f80*/  VIADD R21, R25.reuse, 0x20 ;  /* 0x0000002019157836 */ /* 0x040fe20000000000 */
[----:B------:R-:W-:Y:S01]  /*2f90*/  BSSY.RECONVERGENT B2, `(.L_x_4238) ;  /* 0x0000023000027945 */ /* 0x000fe20003800200 */
[C---:B------:R-:W-:Y:S02]  /*2fa0*/  VIADD R27, R25.reuse, 0x40 ;  /* 0x00000040191b7836 */ /* 0x040fe40000000000 */
[C---:B------:R-:W-:Y:S01]  /*2fb0*/  VIADD R29, R25.reuse, 0x60 ;  /* 0x00000060191d7836 */ /* 0x040fe20000000000 */
[-C--:B0-----:R-:W-:Y:S02]  /*2fc0*/  ISETP.GE.AND P2, PT, R25, R24.reuse, PT ;  /* 0x000000181900720c */ /* 0x081fe40003f46270 */
[-C--:B------:R-:W-:Y:S02]  /*2fd0*/  ISETP.GE.AND P4, PT, R21, R24.reuse, PT ;  /* 0x000000181500720c */ /* 0x080fe40003f86270 */
[----:B------:R-:W-:-:S02]  /*2fe0*/  ISETP.GE.AND P1, PT, R27, R24, PT ;  /* 0x000000181b00720c */ /* 0x000fc40003f26270 */
[----:B------:R-:W-:Y:S02]  /*2ff0*/  ISETP.GE.AND P0, PT, R29, R24, PT ;  /* 0x000000181d00720c */ /* 0x000fe40003f06270 */
[----:B------:R-:W-:-:S05]  /*3000*/  LEA R24, R25, UR5, 0x2 ;  /* 0x0000000519187c11 */ /* 0x000fca000f8e10ff */
        /* <DEDUP_REMOVED lines=27> */
.L_x_4239:
[----:B------:R-:W-:Y:S05]  /*31c0*/  BSYNC.RECONVERGENT B2 ;  /* 0x0000000000027941 */ /* 0x000fea0003800200 */
.L_x_4238:
        /* <DEDUP_REMOVED lines=28> */
.L_x_4241:
[----:B------:R-:W-:Y:S05]  /*3390*/  BSYNC.RECONVERGENT B2 ;  /* 0x0000000000027941 */ /* 0x000fea0003800200 */
.L_x_4240:
        /* <DEDUP_REMOVED lines=28> */
.L_x_4243:
[----:B------:R-:W-:Y:S05]  /*3560*/  BSYNC.RECONVERGENT B2 ;  /* 0x0000000000027941 */ /* 0x000fea0003800200 */
.L_x_4242:
[----:B------:R-:W-:Y:S05]  /*3570*/  @P0 BRA `(.L_x_4235) ;  /* 0x0000000000680947 */ /* 0x000fea0003800000 */
[----:B------:R-:W-:Y:S01]  /*3580*/  FMUL R14, R23, 0.044714998453855514526 ;  /* 0x3d372713170e7820 */ /* 0x000fe20000400000 */
[----:B------:R-:W-:Y:S02]  /*3590*/  IMAD.MOV.U32 R20, RZ, RZ, 0x3c80f082 ;  /* 0x3c80f082ff147424 */ /* 0x000fe400078e00ff */
        /* <DEDUP_REMOVED lines=24> */
.L_x_4235:
[----:B------:R-:W-:Y:S05]  /*3720*/  BSYNC.RECONVERGENT B0 ;  /* 0x0000000000007941 */ /* 0x000fea0003800200 */
.L_x_4220:
[----:B------:R-:W1:Y:S01]  /*3730*/  LDCU UR12, c[0x0][0x3bc] ;  /* 0x00007780ff0c77ac */ /* 0x000e620008000800 */
[----:B------:R-:W-:-:S04]  /*3740*/  IADD3 R13, PT, PT, R13, 0x400, RZ ;  /* 0x000004000d0d7810 */ /* 0x000fc80007ffe0ff */
[----:B-1----:R-:W-:-:S13]  /*3750*/  ISETP.GE.AND P0, PT, R13, UR12, PT ;  /* 0x0000000c0d007c0c */ /* 0x002fda000bf06270 */
[----:B------:R-:W-:Y:S05]  /*3760*/  @!P0 BRA `(.L_x_4244) ;  /* 0xffffffd0006c8947 */ /* 0x000fea000383ffff */
.L_x_4216:
[----:B------:R-:W-:Y:S05]  /*3770*/  BSYNC.RECONVERGENT B1 ;  /* 0x0000000000017941 */ /* 0x000fea0003800200 */
.L_x_4215:
[----:B------:R-:W1:Y:S01]  /*3780*/  LDCU UR12, c[0x0][0x3b8] ;  /* 0x00007700ff0c77ac */ /* 0x000e620008000800 */
[----:B------:R-:W-:Y:S01]  /*3790*/  BSSY.RECONVERGENT B0, `(.L_x_4245) ;  /* 0x00000be000007945 */ /* 0x000fe20003800200 */
[----:B------:R-:W0:Y:S01]  /*37a0*/  LDCU UR20, c[0x0][0x3b8] ;  /* 0x00007700ff1477ac */ /* 0x000e220008000800 */
[----:B------:R-:W0:Y:S01]  /*37b0*/  LDCU.64 UR16, c[0x0][0x398] ;  /* 0x00007300ff1077ac */ /* 0x000e220008000a00 */
[----:B------:R-:W-:Y:S01]  /*37c0*/  BAR.SYNC.DEFER_BLOCKING 0x0 ;  /* 0x0000000000007b1d */ /* 0x000fe20000010000 */
[----:B-1----:R-:W-:-:S13]  /*37d0*/  ISETP.GE.AND P0, PT, R3, UR12, PT ;  /* 0x0000000c03007c0c */ /* 0x002fda000bf06270 */
[----:B0-----:R-:W-:Y:S05]  /*37e0*/  @P0 BRA `(.L_x_4246) ;  /* 0x0000000800e00947 */ /* 0x001fea0003800000 */
[----:B------:R-:W-:Y:S01]  /*37f0*/  ISETP.GE.U32.AND P0, PT, R5, 0x3, PT ;  /* 0x000000030500780c */ /* 0x000fe20003f06070 */
[----:B------:R-:W-:-:S12]  /*3800*/  IMAD.MOV.U32 R13, RZ, RZ, R3 ;  /* 0x000000ffff0d7224 */ /* 0x000fd800078e0003 */
.L_x_4252:
[----:B0-----:R-:W0:Y:S01]  /*3810*/  LDCU UR12, c[0x0][0x3bc] ;  /* 0x00007780ff0c77ac */ /* 0x001e220008000800 */
[----:B---3--:R-:W-:Y:S02]  /*3820*/  HFMA2 R17, -RZ, RZ, 0, 0 ;  /* 0x00000000ff117431 */ /* 0x008fe400000001ff */
[----:B------:R-:W-:Y:S02]  /*3830*/  IMAD.MOV.U32 R28, RZ, RZ, RZ ;  /* 0x000000ffff1c7224 */ /* 0x000fe400078e00ff */
[----:B--2-4-:R-:W-:Y:S02]  /*3840*/  IMAD.MOV.U32 R15, RZ, RZ, RZ ;  /* 0x000000ffff0f7224 */ /* 0x014fe400078e00ff */
[----:B------:R-:W-:Y:S01]  /*3850*/  IMAD.MOV.U32 R19, RZ, RZ, RZ ;  /* 0x000000ffff137224 */ /* 0x000fe200078e00ff */
[----:B0-----:R-:W-:-:S09]  /*3860*/  UISETP.GE.AND UP0, UPT, UR12, 0x1, UPT ;  /* 0x000000010c00788c */ /* 0x001fd2000bf06270 */
[----:B------:R-:W-:Y:S05]  /*3870*/  BRA.U !UP0, `(.L_x_4247) ;  /* 0x00000009083c7547 */ /* 0x000fea000b800000 */
[----:B------:R-:W-:Y:S01]  /*3880*/  IMAD.IADD R14, R0, 0x1, R13 ;  /* 0x00000001000e7824 */ /* 0x000fe200078e020d */
[----:B------:R-:W-:Y:S01]  /*3890*/  MOV R18, RZ ;  /* 0x000000ff00127202 */ /* 0x000fe20000000f00 */
[----:B------:R-:W-:Y:S01]  /*38a0*/  IMAD.MOV.U32 R16, RZ, RZ, RZ ;  /* 0x000000ffff107224 */ /* 0x000fe200078e00ff */
[----:B------:R-:W-:Y:S06]  /*38b0*/  @!P0 BRA `(.L_x_4248) ;  /* 0x0000000400348947 */ /* 0x000fec0003800000 */
[----:B------:R-:W0:Y:S01]  /*38c0*/  LDCU UR12, c[0x0][0x3b8] ;  /* 0x00007700ff0c77ac */ /* 0x000e220008000800 */
[C---:B------:R-:W-:Y:S01]  /*38d0*/  VIADD R37, R14.reuse, 0x20 ;  /* 0x000000200e257836 */ /* 0x040fe20000000000 */
[C---:B------:R-:W-:Y:S01]  /*38e0*/  IADD3 R39, PT, PT, R14.reuse, 0x40, RZ ;  /* 0x000000400e277810 */ /* 0x040fe20007ffe0ff */
[C---:B------:R-:W-:Y:S01]  /*38f0*/  VIADD R41, R14.reuse, 0x60 ;  /* 0x000000600e297836 */ /* 0x040fe20000000000 */
[----:B------:R-:W-:Y:S02]  /*3900*/  CS2R R18, SRZ ;  /* 0x0000000000127805 */ /* 0x000fe4000001ff00 */
[----:B------:R-:W-:Y:S01]  /*3910*/  CS2R R16, SRZ ;  /* 0x0000000000107805 */ /* 0x000fe2000001ff00 */
[----:B------:R-:W-:Y:S01]  /*3920*/  IMAD.MOV.U32 R15, RZ, RZ, RZ ;  /* 0x000000ffff0f7224 */ /* 0x000fe200078e00ff */
[----:B0-----:R-:W-:-:S13]  /*3930*/  ISETP.GE.AND P1, PT, R14, UR12, PT ;  /* 0x0000000c0e007c0c */ /* 0x001fda000bf26270 */
.L_x_4249:
[----:B------:R-:W-:-:S05]  /*3940*/  IMAD R23, R18, UR20, RZ ;  /* 0x0000001412177c24 */ /* 0x000fca000f8e02ff */
[----:B------:R-:W-:Y:S02]  /*3950*/  SHF.R.S32.HI R21, RZ, 0x1f, R23 ;  /* 0x0000001fff157819 */ /* 0x000fe40000011417 */
[----:B------:R-:W-:Y:S02]  /*3960*/  IADD3 R20, P2, P3, R14, R23, R11 ;  /* 0x000000170e147210 */ /* 0x000fe40007b5e00b */
[----:B------:R-:W-:Y:S02]  /*3970*/  IADD3 R27, PT, PT, R23, UR20, RZ ;  /* 0x00000014171b7c10 */ /* 0x000fe4000fffe0ff */
[----:B------:R-:W-:Y:S02]  /*3980*/  IADD3.X R23, PT, PT, RZ, R21, R12, P2, P3 ;  /* 0x00000015ff177210 */ /* 0x000fe400017e640c */
[----:B------:R-:W-:Y:S01]  /*3990*/  SHF.R.S32.HI R21, RZ, 0x1f, R27 ;  /* 0x0000001fff157819 */ /* 0x000fe2000001141b */
[----:B------:R-:W-:Y:S01]  /*39a0*/  VIADD R26, R27, UR20 ;  /* 0x000000141b1a7c36 */ /* 0x000fe20008000000 */
[----:B------:R-:W-:-:S02]  /*39b0*/  LEA R24, P2, R20, UR16, 0x2 ;  /* 0x0000001014187c11 */ /* 0x000fc4000f8410ff */
[----:B------:R-:W-:Y:S02]  /*39c0*/  IADD3 R27, P4, P5, R14, R27, R11 ;  /* 0x0000001b0e1b7210 */ /* 0x000fe40007d9e00b */
[----:B------:R-:W-:Y:S02]  /*39d0*/  LEA.HI.X R25, R20, UR17, R23, 0x2, P2 ;  /* 0x0000001114197c11 */ /* 0x000fe400090f1417 */
[----:B------:R-:W-:Y:S01]  /*39e0*/  IADD3.X R30, PT, PT, RZ, R21, R12, P4, P5 ;  /* 0x00000015ff1e7210 */ /* 0x000fe200027ea40c */
[----:B------:R-:W-:Y:S01]  /*39f0*/  VIADD R21, R26, UR20 ;  /* 0x000000141a157c36 */ /* 0x000fe20008000000 */
[----:B------:R-:W-:Y:S02]  /*3a00*/  SHF.R.S32.HI R23, RZ, 0x1f, R26 ;  /* 0x0000001fff177819 */ /* 0x000fe4000001141a */
[----:B------:R-:W-:Y:S02]  /*3a10*/  IADD3 R28, P2, P3, R14, R26, R11 ;  /* 0x0000001a0e1c7210 */ /* 0x000fe40007b5e00b */
[----:B------:R-:W-:-:S02]  /*3a20*/  LEA R26, P4, R27, UR16, 0x2 ;  /* 0x000000101b1a7c11 */ /* 0x000fc4000f8810ff */
[----:B------:R-:W-:Y:S02]  /*3a30*/  IADD3.X R31, PT, PT, RZ, R23, R12, P2, P3 ;  /* 0x00000017ff1f7210 */ /* 0x000fe400017e640c */
[----:B------:R-:W-:Y:S02]  /*3a40*/  LEA R20, P2, R28, UR16, 0x2 ;  /* 0x000000101c147c11 */ /* 0x000fe4000f8410ff */
[----:B------:R-:W-:Y:S02]  /*3a50*/  SHF.R.S32.HI R23, RZ, 0x1f, R21 ;  /* 0x0000001fff177819 */ /* 0x000fe40000011415 */
[----:B------:R-:W-:Y:S02]  /*3a60*/  IADD3 R29, P3, P5, R14, R21, R11 ;  /* 0x000000150e1d7210 */ /* 0x000fe40007d7e00b */
[----:B------:R-:W-:Y:S02]  /*3a70*/  LEA.HI.X R27, R27, UR17, R30, 0x2, P4 ;  /* 0x000000111b1b7c11 */ /* 0x000fe4000a0f141e */
[----:B------:R-:W-:-:S02]  /*3a80*/  LEA.HI.X R21, R28, UR17, R31, 0x2, P2 ;  /* 0x000000111c157c11 */ /* 0x000fc400090f141f */
[----:B------:R-:W-:Y:S02]  /*3a90*/  IADD3.X R30, PT, PT, RZ, R23, R12, P3, P5 ;  /* 0x00000017ff1e7210 */ /* 0x000fe40001fea40c */
[----:B------:R-:W-:Y:S02]  /*3aa0*/  LEA R28, P5, R29, UR16, 0x2 ;  /* 0x000000101d1c7c11 */ /* 0x000fe4000f8a10ff */
[----:B------:R-:W-:Y:S02]  /*3ab0*/  ISETP.GE.AND P4, PT, R37, UR20, PT ;  /* 0x0000001425007c0c */ /* 0x000fe4000bf86270 */
[----:B------:R-:W-:Y:S02]  /*3ac0*/  LEA.HI.X R29, R29, UR17, R30, 0x2, P5 ;  /* 0x000000111d1d7c11 */ /* 0x000fe4000a8f141e */
[----:B------:R-:W-:Y:S01]  /*3ad0*/  ISETP.GE.AND P5, PT, R14, UR20, PT ;  /* 0x000000140e007c0c */ /* 0x000fe2000bfa6270 */
[----:B------:R-:W2:Y:S01]  /*3ae0*/  @!P1 LDG.E.CONSTANT R30, desc[UR6][R24.64] ;  /* 0x00000006181e9981 */ /* 0x000ea2000c1e9900 */
[----:B------:R-:W-:-:S02]  /*3af0*/  ISETP.GE.AND P3, PT, R39, UR20, PT ;  /* 0x0000001427007c0c */ /* 0x000fc4000bf66270 */
[----:B------:R-:W-:-:S05]  /*3b00*/  ISETP.GE.AND P2, PT, R41, UR20, PT ;  /* 0x0000001429007c0c */ /* 0x000fca000bf46270 */
[----:B------:R-:W3:Y:S04]  /*3b10*/  @!P4 LDG.E.CONSTANT R32, desc[UR6][R24.64+0x80] ;  /* 0x000080061820c981 */ /* 0x000ee8000c1e9900 */
[----:B------:R-:W4:Y:S04]  /*3b20*/  @!P5 LDG.E.CONSTANT R36, desc[UR6][R26.64] ;  /* 0x000000061a24d981 */ /* 0x000f28000c1e9900 */
[----:B------:R-:W3:Y:S04]  /*3b30*/  @!P5 LDG.E.CONSTANT R42, desc[UR6][R20.64] ;  /* 0x00000006142ad981 */ /* 0x000ee8000c1e9900 */
[----:B------:R-:W3:Y:S04]  /*3b40*/  @!P5 LDG.E.CONSTANT R48, desc[UR6][R28.64] ;  /* 0x000000061c30d981 */ /* 0x000ee8000c1e9900 */
[----:B------:R-:W3:Y:S04]  /*3b50*/  @!P3 LDG.E.CONSTANT R34, desc[UR6][R24.64+0x100] ;  /* 0x000100061822b981 */ /* 0x000ee8000c1e9900 */
        /* <DEDUP_REMOVED lines=10> */
[----:B------:R-:W-:-:S05]  /*3c00*/  LEA R35, R18, UR5, 0x2 ;  /* 0x0000000512237c11 */ /* 0x000fca000f8e10ff */
[----:B------:R-:W2:Y:S04]  /*3c10*/  LDS R52, [R35+0x4] ;  /* 0x0000040023347984 */ /* 0x000ea80000000800 */
[----:B------:R-:W4:Y:S04]  /*3c20*/  LDS R54, [R35+0x8] ;  /* 0x0000080023367984 */ /* 0x000f280000000800 */
[----:B0-----:R-:W3:Y:S04]  /*3c30*/  LDS R26, [R35+0xc] ;  /* 0x00000c00231a7984 */ /* 0x001ee80000000800 */
[----:B------:R-:W0:Y:S01]  /*3c40*/  LDS R56, [R35+0x10] ;  /* 0x0000100023387984 */ /* 0x000e220000000800 */
[----:B------:R-:W-:Y:S01]  /*3c50*/  IADD3 R18, PT, PT, R18, 0x4, RZ ;  /* 0x0000000412127810 */ /* 0x000fe20007ffe0ff */
[----:B--2---:R-:W-:-:S04]  /*3c60*/  @!P1 FFMA R19, R52, R30, R19 ;  /* 0x0000001e34139223 */ /* 0x004fc80000000013 */
[----:B----4-:R-:W-:-:S04]  /*3c70*/  @!P5 FFMA R19, R54, R36, R19 ;  /* 0x000000243613d223 */ /* 0x010fc80000000013 */
[----:B---3--:R-:W-:-:S04]  /*3c80*/  @!P5 FFMA R19, R26, R42, R19 ;  /* 0x0000002a1a13d223 */ /* 0x008fc80000000013 */
[----:B0-----:R-:W-:Y:S01]  /*3c90*/  @!P5 FFMA R19, R56, R48, R19 ;  /* 0x000000303813d223 */ /* 0x001fe20000000013 */
[----:B------:R-:W-:Y:S01]  /*3ca0*/  ISETP.NE.AND P5, PT, R18, R7, PT ;  /* 0x000000071200720c */ /* 0x000fe20003fa5270 */
[C---:B------:R-:W-:Y:S01]  /*3cb0*/  @!P4 FFMA R17, R52.reuse, R32, R17 ;  /* 0x000000203411c223 */ /* 0x040fe20000000011 */
[C---:B------:R-:W-:Y:S01]  /*3cc0*/  @!P3 FFMA R15, R52.reuse, R34, R15 ;  /* 0x00000022340fb223 */ /* 0x040fe2000000000f */
[----:B------:R-:W-:Y:S02]  /*3cd0*/  @!P2 FFMA R16, R52, R23, R16 ;  /* 0x000000173410a223 */ /* 0x000fe40000000010 */
[C---:B------:R-:W-:Y:S01]  /*3ce0*/  @!P4 FFMA R17, R54.reuse, R38, R17 ;  /* 0x000000263611c223 */ /* 0x040fe20000000011 */
[C---:B------:R-:W-:Y:S01]  /*3cf0*/  @!P3 FFMA R15, R54.reuse, R40, R15 ;  /* 0x00000028360fb223 */ /* 0x040fe2000000000f */
[----:B------:R-:W-:Y:S02]  /*3d00*/  @!P2 FFMA R16, R54, R31, R16 ;  /* 0x0000001f3610a223 */ /* 0x000fe40000000010 */
[C---:B------:R-:W-:Y:S01]  /*3d10*/  @!P4 FFMA R17, R26.reuse, R44, R17 ;  /* 0x0000002c1a11c223 */ /* 0x040fe20000000011 */
[C---:B------:R-:W-:Y:S01]  /*3d20*/  @!P3 FFMA R15, R26.reuse, R46, R15 ;  /* 0x0000002e1a0fb223 */ /* 0x040fe2000000000f */
[----:B------:R-:W-:-:S02]  /*3d30*/  @!P2 FFMA R16, R26, R33, R16 ;  /* 0x000000211a10a223 */ /* 0x000fc40000000010 */
[C---:B------:R-:W-:Y:S01]  /*3d40*/  @!P4 FFMA R17, R56.reuse, R50, R17 ;  /* 0x000000323811c223 */ /* 0x040fe20000000011 */
[C---:B------:R-:W-:Y:S01]  /*3d50*/  @!P3 FFMA R15, R56.reuse, R24, R15 ;  /* 0x00000018380fb223 */ /* 0x040fe2000000000f */
[----:B------:R-:W-:Y:S01]  /*3d60*/  @!P2 FFMA R16, R56, R25, R16 ;  /* 0x000000193810a223 */ /* 0x000fe20000000010 */
[----:B------:R-:W-:Y:S06]  /*3d70*/  @P5 BRA `(.L_x_4249) ;  /* 0xfffffff800f05947 */ /* 0x000fec000383ffff */
[----:B------:R-:W-:-:S07]  /*3d80*/  IMAD.MOV.U32 R18, RZ, RZ, R7 ;  /* 0x000000ffff127224 */ /* 0x000fce00078e0007 */
.L_x_4248:
[----:B------:R-:W-:Y:S01]  /*3d90*/  ISETP.NE.AND P1, PT, R6, RZ, PT ;  /* 0x000000ff0600720c */ /* 0x000fe20003f25270 */
[----:B------:R-:W-:-:S12]  /*3da0*/  IMAD.MOV.U32 R28, RZ, RZ, R16 ;  /* 0x000000ffff1c7224 */ /* 0x000fd800078e0010 */
        /* <DEDUP_REMOVED lines=12> */
[----:B------:R-:W-:Y:S02]  /*3e70*/  IADD3.X R21, PT, PT, RZ, R21, R12, P1, P5 ;  /* 0x00000015ff157210 */ /* 0x000fe40000fea40c */
[----:B------:R-:W-:Y:S02]  /*3e80*/  ISETP.GE.AND P1, PT, R23, UR12, PT ;  /* 0x0000000c17007c0c */ /* 0x000fe4000bf26270 */
[----:B-1----:R-:W-:-:S04]  /*3e90*/  LEA R20, P5, R16, UR18, 0x2 ;  /* 0x0000001210147c11 */ /* 0x002fc8000f8a10ff */
[----:B------:R-:W-:-:S05]  /*3ea0*/  LEA.HI.X R21, R16, UR19, R21, 0x2, P5 ;  /* 0x0000001310157c11 */ /* 0x000fca000a8f1415 */
[----:B------:R-:W2:Y:S04]  /*3eb0*/  @!P4 LDG.E.CONSTANT R16, desc[UR6][R20.64] ;  /* 0x000000061410c981 */ /* 0x000ea8000c1e9900 */
[----:B------:R-:W3:Y:S04]  /*3ec0*/  @!P3 LDG.E.CONSTANT R24, desc[UR6][R20.64+0x80] ;  /* 0x000080061418b981 */ /* 0x000ee8000c1e9900 */
[----:B------:R-:W4:Y:S04]  /*3ed0*/  @!P2 LDG.E.CONSTANT R26, desc[UR6][R20.64+0x100] ;  /* 0x00010006141aa981 */ /* 0x000f28000c1e9900 */
[----:B------:R-:W4:Y:S01]  /*3ee0*/  @!P1 LDG.E.CONSTANT R23, desc[UR6][R20.64+0x180] ;  /* 0x0001800614179981 */ /* 0x000f22000c1e9900 */
[----:B------:R-:W-:-:S02]  /*3ef0*/  LEA R25, R18, UR5, 0x2 ;  /* 0x0000000512197c11 */ /* 0x000fc4000f8e10ff */
[----:B------:R-:W-:-:S03]  /*3f00*/  ISETP.NE.AND P5, PT, R6, 0x1, PT ;  /* 0x000000010600780c */ /* 0x000fc60003fa5270 */
[----:B------:R-:W2:Y:S02]  /*3f10*/  LDS R18, [R25+0x4] ;  /* 0x0000040019127984 */ /* 0x000ea40000000800 */
[C---:B--2---:R-:W-:Y:S01]  /*3f20*/  @!P4 FFMA R19, R18.reuse, R16, R19 ;  /* 0x000000101213c223 */ /* 0x044fe20000000013 */
[C---:B---3--:R-:W-:Y:S01]  /*3f30*/  @!P3 FFMA R17, R18.reuse, R24, R17 ;  /* 0x000000181211b223 */ /* 0x048fe20000000011 */
[C---:B----4-:R-:W-:Y:S01]  /*3f40*/  @!P2 FFMA R15, R18.reuse, R26, R15 ;  /* 0x0000001a120fa223 */ /* 0x050fe2000000000f */
[----:B------:R-:W-:-:S05]  /*3f50*/  @!P1 FFMA R28, R18, R23, R28 ;  /* 0x00000017121c9223 */ /* 0x000fca000000001c */
[----:B------:R-:W-:Y:S05]  /*3f60*/  @!P5 BRA `(.L_x_4247) ;  /* 0x000000000080d947 */ /* 0x000fea0003800000 */
[----:B------:R-:W-:Y:S01]  /*3f70*/  IADD3 R27, PT, PT, R27, UR12, RZ ;  /* 0x0000000c1b1b7c10 */ /* 0x000fe2000fffe0ff */
[----:B------:R-:W0:Y:S03]  /*3f80*/  LDS R26, [R25+0x8] ;  /* 0x00000800191a7984 */ /* 0x000e260000000800 */
[----:B------:R-:W-:Y:S02]  /*3f90*/  SHF.R.S32.HI R21, RZ, 0x1f, R27 ;  /* 0x0000001fff157819 */ /* 0x000fe4000001141b */
[----:B------:R-:W-:-:S04]  /*3fa0*/  IADD3 R16, P5, P6, R14, R27, R11 ;  /* 0x0000001b0e107210 */ /* 0x000fc80007ebe00b */
[----:B------:R-:W-:Y:S02]  /*3fb0*/  IADD3.X R21, PT, PT, RZ, R21, R12, P5, P6 ;  /* 0x00000015ff157210 */ /* 0x000fe40002fec40c */
[----:B------:R-:W-:-:S04]  /*3fc0*/  LEA R20, P5, R16, UR18, 0x2 ;  /* 0x0000001210147c11 */ /* 0x000fc8000f8a10ff */
[----:B------:R-:W-:-:S05]  /*3fd0*/  LEA.HI.X R21, R16, UR19, R21, 0x2, P5 ;  /* 0x0000001310157c11 */ /* 0x000fca000a8f1415 */
        /* <DEDUP_REMOVED lines=10> */
[----:B------:R-:W-:Y:S01]  /*4080*/  VIADD R16, R27, UR12 ;  /* 0x0000000c1b107c36 */ /* 0x000fe20008000000 */
[----:B------:R-:W0:Y:S04]  /*4090*/  LDS R24, [R25+0xc] ;  /* 0x00000c0019187984 */ /* 0x000e280000000800 */
        /* <DEDUP_REMOVED lines=13> */
.L_x_4247:
[----:B------:R-:W0:Y:S01]  /*4170*/  LDC R25, c[0x0][0x3b8] ;  /* 0x0000ee00ff197b82 */ /* 0x000e220000000800 */
[----:B------:R-:W1:Y:S01]  /*4180*/  LDCU.64 UR18, c[0x0][0x3b0] ;  /* 0x00007600ff1277ac */ /* 0x000e620008000a00 */
[----:B------:R-:W-:-:S04]  /*4190*/  IMAD.IADD R24, R0, 0x1, R13 ;  /* 0x0000000100187824 */ /* 0x000fc800078e020d */
[C---:B------:R-:W-:Y:S01]  /*41a0*/  VIADD R16, R24.reuse, 0x40 ;  /* 0x0000004018107836 */ /* 0x040fe20000000000 */
[C---:B------:R-:W-:Y:S02]  /*41b0*/  IADD3 R14, PT, PT, R24.reuse, 0x20, RZ ;  /* 0x00000020180e7810 */ /* 0x040fe40007ffe0ff */
[----:B------:R-:W-:-:S05]  /*41c0*/  IADD3 R18, P4, PT, R24, UR8, RZ ;  /* 0x0000000818127c10 */ /* 0x000fca000ff9e0ff */
[----:B------:R-:W-:Y:S01]  /*41d0*/  IMAD.X R21, RZ, RZ, UR14, P4 ;  /* 0x0000000eff157e24 */ /* 0x000fe2000a0e06ff */
[----:B-1----:R-:W-:-:S04]  /*41e0*/  LEA R20, P4, R18, UR18, 0x2 ;  /* 0x0000001212147c11 */ /* 0x002fc8000f8810ff */
[----:B------:R-:W-:Y:S02]  /*41f0*/  LEA.HI.X R21, R18, UR19, R21, 0x2, P4 ;  /* 0x0000001312157c11 */ /* 0x000fe4000a0f1415 */
[-C--:B0-----:R-:W-:Y:S02]  /*4200*/  ISETP.GE.AND P2, PT, R14, R25.reuse, PT ;  /* 0x000000190e00720c */ /* 0x081fe40003f46270 */
[-C--:B------:R-:W-:Y:S02]  /*4210*/  ISETP.GE.AND P3, PT, R16, R25.reuse, PT ;  /* 0x000000191000720c */ /* 0x080fe40003f66270 */
[----:B------:R-:W-:-:S09]  /*4220*/  ISETP.GE.AND P1, PT, R24, R25, PT ;  /* 0x000000191800720c */ /* 0x000fd20003f26270 */
[----:B------:R-:W2:Y:S04]  /*4230*/  @!P2 LDG.E R14, desc[UR6][R20.64+0x80] ;  /* 0x00008006140ea981 */ /* 0x000ea8000c1e1900 */
[----:B------:R-:W3:Y:S04]  /*4240*/  @!P3 LDG.E R16, desc[UR6][R20.64+0x100] ;  /* 0x000100061410b981 */ /* 0x000ee8000c1e1900 */
[----:B------:R-:W4:Y:S01]  /*4250*/  @!P1 LDG.E R23, desc[UR6][R20.64] ;  /* 0x0000000614179981 */ /* 0x000f22000c1e1900 */
[----:B------:R-:W-:Y:S01]  /*4260*/  BSSY.RECONVERGENT B1, `(.L_x_4250) ;  /* 0x000000d000017945 */ /* 0x000fe20003800200 */
[C---:B--2--5:R-:W-:Y:S01]  /*4270*/  @!P2 FFMA R17, R10.reuse, R17, R14 ;  /* 0x000000110a11a223 */ /* 0x064fe2000000000e */
[----:B---3--:R-:W-:-:S04]  /*4280*/  @!P3 FFMA R15, R10, R15, R16 ;  /* 0x0000000f0a0fb223 */ /* 0x008fc80000000010 */
[----:B------:R0:W-:Y:S01]  /*4290*/  @!P2 STG.E desc[UR6][R20.64+0x80], R17 ;  /* 0x000080111400a986 */ /* 0x0001e2000c101906 */
[----:B------:R-:W-:Y:S01]  /*42a0*/  IADD3 R14, PT, PT, R24, 0x60, RZ ;  /* 0x00000060180e7810 */ /* 0x000fe20007ffe0ff */
[----:B----4-:R-:W-:Y:S02]  /*42b0*/  @!P1 FFMA R23, R10, R19, R23 ;  /* 0x000000130a179223 */ /* 0x010fe40000000017 */
[----:B------:R0:W-:Y:S04]  /*42c0*/  @!P3 STG.E desc[UR6][R20.64+0x100], R15 ;  /* 0x0001000f1400b986 */ /* 0x0001e8000c101906 */
[----:B------:R0:W-:Y:S01]  /*42d0*/  @!P1 STG.E desc[UR6][R20.64], R23 ;  /* 0x0000001714009986 */ /* 0x0001e2000c101906 */
[----:B------:R-:W-:-:S13]  /*42e0*/  ISETP.GE.AND P1, PT, R14, R25, PT ;  /* 0x000000190e00720c */ /* 0x000fda0003f26270 */
[----:B0-----:R-:W-:Y:S05]  /*42f0*/  @P1 BRA `(.L_x_4251) ;  /* 0x00000000000c1947 */ /* 0x001fea0003800000 */
[----:B------:R-:W2:Y:S02]  /*4300*/  LDG.E R15, desc[UR6][R20.64+0x180] ;  /* 0x00018006140f7981 */ /* 0x000ea4000c1e1900 */
[----:B--2---:R-:W-:-:S05]  /*4310*/  FFMA R15, R10, R28, R15 ;  /* 0x0000001c0a0f7223 */ /* 0x004fca000000000f */
[----:B------:R0:W-:Y:S02]  /*4320*/  STG.E desc[UR6][R20.64+0x180], R15 ;  /* 0x0001800f14007986 */ /* 0x0001e4000c101906 */
.L_x_4251:
[----:B------:R-:W-:Y:S05]  /*4330*/  BSYNC.RECONVERGENT B1 ;  /* 0x0000000000017941 */ /* 0x000fea0003800200 */
.L_x_4250:
[----:B------:R-:W-:-:S05]  /*4340*/  VIADD R13, R13, 0x400 ;  /* 0x000004000d0d7836 */ /* 0x000fca0000000000 */
[----:B------:R-:W-:-:S13]  /*4350*/  ISETP.GE.AND P1, PT, R13, R25, PT ;  /* 0x000000190d00720c */ /* 0x000fda0003f26270 */
[----:B------:R-:W-:Y:S05]  /*4360*/  @!P1 BRA `(.L_x_4252) ;  /* 0xfffffff400289947 */ /* 0x000fea000383ffff */
.L_x_4246:
[----:B------:R-:W-:Y:S05]  /*4370*/  BSYNC.RECONVERGENT B0 ;  /* 0x0000000000007941 */ /* 0x000fea0003800200 */
.L_x_4245:
[----:B------:R-:W-:Y:S01]  /*4380*/  BAR.SYNC.DEFER_BLOCKING 0x0 ;  /* 0x0000000000007b1d */ /* 0x000fe20000010000 */
[----:B------:R-:W-:-:S13]  /*4390*/  ISETP.NE.AND P1, PT, R22, RZ, PT ;  /* 0x000000ff1600720c */ /* 0x000fda0003f25270 */
[----:B------:R-:W-:Y:S05]  /*43a0*/  @P1 BRA `(.L_x_4253) ;  /* 0xffffffc400141947 */ /* 0x000fea000383ffff */
[----:B------:R-:W-:Y:S05]  /*43b0*/  EXIT ;  /* 0x000000000000794d */ /* 0x000fea0003800000 */
        .weak           $__internal_31_$__cuda_sm3x_div_rn_noftz_f32_slowpath
        .type           $__internal_31_$__cuda_sm3x_div_rn_noftz_f32_slowpath,@function
        .size           $__internal_31_$__cuda_sm3x_div_rn_noftz_f32_slowpath,(.L_x_4653 - $__internal_31_$__cuda_sm3x_div_rn_noftz_f32_slowpath)
$__internal_31_$__cuda_sm3x_div_rn_noftz_f32_slowpath:
        /* <DEDUP_REMOVED lines=34> */
.L_x_4255:
[----:B------:R-:W-:Y:S01]  /*45e0*/  LEA R28, R32, 0xc0800000, 0x17 ;  /* 0xc0800000201c7811 */ /* 0x000fe200078eb8ff */
[----:B------:R-:W-:Y:S04]  /*45f0*/  BSSY.RECONVERGENT B5, `(.L_x_4260) ;  /* 0x0000036000057945 */ /* 0x000fe80003800200 */
[----:B------:R-:W-:Y:S01]  /*4600*/  IMAD.IADD R28, R21, 0x1, -R28 ;  /* 0x00000001151c7824 */ /* 0x000fe200078e0a1c */
[----:B------:R-:W-:-:S03]  /*4610*/  IADD3 R21, PT, PT, R30, -0x7f, RZ ;  /* 0xffffff811e157810 */ /* 0x000fc60007ffe0ff */
        /* <DEDUP_REMOVED lines=47> */
.L_x_4262:
[----:B------:R-:W-:-:S04]  /*4910*/  LOP3.LUT R27, R27, 0x80000000, RZ, 0xc0, !PT ;  /* 0x800000001b1b7812 */ /* 0x000fc800078ec0ff */
[----:B------:R-:W-:Y:S01]  /*4920*/  LOP3.LUT R27, R27, 0x7f800000, RZ, 0xfc, !PT ;  /* 0x7f8000001b1b7812 */ /* 0x000fe200078efcff */
[----:B------:R-:W-:Y:S06]  /*4930*/  BRA `(.L_x_4263) ;  /* 0x0000000000047947 */ /* 0x000fec0003800000 */
.L_x_4261:
[----:B------:R-:W-:-:S07]  /*4940*/  IMAD R27, R21, 0x800000, R27 ;  /* 0x00800000151b7824 */ /* 0x000fce00078e021b */
.L_x_4263:
[----:B------:R-:W-:Y:S05]  /*4950*/  BSYNC.RECONVERGENT B5 ;  /* 0x0000000000057941 */ /* 0x000fea0003800200 */
.L_x_4260:
[----:B------:R-:W-:Y:S05]  /*4960*/  BRA `(.L_x_4264) ;  /* 0x0000000000207947 */ /* 0x000fea0003800000 */
.L_x_4259:
[----:B------:R-:W-:-:S04]  /*4970*/  LOP3.LUT R16, R21, 0x80000000, R16, 0x48, !PT ;  /* 0x8000000015107812 */ /* 0x000fc800078e4810 */
[----:B------:R-:W-:Y:S01]  /*4980*/  LOP3.LUT R27, R16, 0x7f800000, RZ, 0xfc, !PT ;  /* 0x7f800000101b7812 */ /* 0x000fe200078efcff */
[----:B------:R-:W-:Y:S06]  /*4990*/  BRA `(.L_x_4264) ;  /* 0x0000000000147947 */ /* 0x000fec0003800000 */
.L_x_4258:
[----:B------:R-:W-:Y:S01]  /*49a0*/  LOP3.LUT R27, R21, 0x80000000, R16, 0x48, !PT ;  /* 0x80000000151b7812 */ /* 0x000fe200078e4810 */
[----:B------:R-:W-:Y:S06]  /*49b0*/  BRA `(.L_x_4264) ;  /* 0x00000000000c7947 */ /* 0x000fec0003800000 */
.L_x_4257:
[----:B------:R-:W0:Y:S01]  /*49c0*/  MUFU.RSQ R27, -QNAN ;  /* 0xffc00000001b7908 */ /* 0x000e220000001400 */
[----:B------:R-:W-:Y:S05]  /*49d0*/  BRA `(.L_x_4264) ;  /* 0x0000000000047947 */ /* 0x000fea0003800000 */
.L_x_4256:
[----:B------:R-:W-:-:S07]  /*49e0*/  FADD.FTZ R27, R16, R21 ;  /* 0x00000015101b7221 */ /* 0x000fce0000010000 */
.L_x_4264:
[----:B------:R-:W-:Y:S05]  /*49f0*/  BSYNC.RECONVERGENT B4 ;  /* 0x0000000000047941 */ /* 0x000fea0003800200 */
.L_x_4254:
[----:B0-----:R-:W-:Y:S01]  /*4a00*/  IMAD.MOV.U32 R16, RZ, RZ, R27 ;  /* 0x000000ffff107224 */ /* 0x001fe200078e001b */
[----:B------:R-:W-:Y:S01]  /*4a10*/  MOV R26, R31 ;  /* 0x0000001f001a7202 */ /* 0x000fe20000000f00 */
[----:B------:R-:W-:-:S04]  /*4a20*/  IMAD.MOV.U32 R27, RZ, RZ, 0x0 ;  /* 0x00000000ff1b7424 */ /* 0x000fc800078e00ff */
[----:B------:R-:W-:Y:S05]  /*4a30*/  RET.REL.NODEC R26 `(_Z10moe_kernelIfLb1EEvPKT_S2_S2_S2_PKfPKjPS0_iiii) ;  /* 0xffffffb41a707950 */ /* 0x000fea0003c3ffff */
.L_x_4265:
        /* <DEDUP_REMOVED lines=12> */
.L_x_4653:


//--------------------- .text._Z10moe_kernelI13__nv_bfloat16Lb0EEvPKT_S3_S3_S3_PKfPKjPS1_iiii --------------------------
	.section	.text._Z10moe_kernelI13__nv_bfloat16Lb0EEvPKT_S3_S3_S3_PKfPKjPS1_iiii,"ax",@progbits
	.align	128
        .global         _Z10moe_kernelI13__nv_bfloat16Lb0EEvPKT_S3_S3_S3_PKfPKjPS1_iiii
        .type           _Z10moe_kernelI13__nv_bfloat16Lb0EEvPKT_S3_S3_S3_PKfPKjPS1_iiii,@function
        .size           _Z10moe_kernelI13__nv_bfloat16Lb0EEvPKT_S3_S3_S3_PKfPKjPS1_iiii,(.L_x_4654 - _Z10moe_kernelI13__nv_bfloat16Lb0EEvPKT_S3_S3_S3_PKfPKjPS1_iiii)
        .other          _Z10moe_kernelI13__nv_bfloat16Lb0EEvPKT_S3_S3_S3_PKfPKjPS1_iiii,@"STO_CUDA_ENTRY STV_DEFAULT"
_Z10moe_kernelI13__nv_bfloat16Lb0EEvPKT_S3_S3_S3_PKfPKjPS1_iiii:
.text._Z10moe_kernelI13__nv_bfloat16Lb0EEvPKT_S3_S3_S3_PKfPKjPS1_iiii:
        /* <DEDUP_REMOVED lines=13> */
[----:B------:R-:W-:Y:S01]  /*00d0*/  IMAD.MOV.U32 R3, RZ, RZ, R0 ;  /* 0x000000ffff037224 */ /* 0x000fe200078e0000 */
[----:B------:R-:W-:Y:S04]  /*00e0*/  BSSY.RECONVERGENT B1, `(.L_x_4268) ;  /* 0x000002e000017945 */ /* 0x000fe80003800200 */
[----:B------:R-:W-:-:S05]  /*00f0*/  LOP3.LUT R4, RZ, R3, RZ, 0x33, !PT ;  /* 0x00000003ff047212 */ /* 0x000fca00078e33ff */
        /* <DEDUP_REMOVED lines=11> */
.L_x_4270:
[----:B-1----:R-:W-:-:S04]  /*01b0*/  IADD3 R5, P0, PT, R3, UR7, RZ ;  /* 0x0000000703057c10 */ /* 0x002fc8000ff1e0ff */
[----:B------:R-:W-:Y:S02]  /*01c0*/  IADD3.X R12, PT, PT, RZ, UR16, RZ, P0, !PT ;  /* 0x00000010ff0c7c10 */ /* 0x000fe400087fe4ff */
[----:B------:R-:W-:-:S04]  /*01d0*/  LEA R4, P0, R5, UR10, 0x1 ;  /* 0x0000000a05047c11 */ /* 0x000fc8000f8008ff */
        /* <DEDUP_REMOVED lines=30> */
.L_x_4269:
[----:B------:R-:W-:Y:S05]  /*03c0*/  BSYNC.RECONVERGENT B1 ;  /* 0x0000000000017941 */ /* 0x000fea0003800200 */
.L_x_4268:
[----:B------:R-:W-:Y:S05]  /*03d0*/  @!P1 BRA `(.L_x_4267) ;  /* 0x0000000000e89947 */ /* 0x000fea0003800000 */
[----:B------:R-:W-:Y:S01]  /*03e0*/  ISETP.GE.U32.AND P0, PT, R22, 0x4, PT ;  /* 0x000000041600780c */ /* 0x000fe20003f06070 */
[----:B------:R-:W-:Y:S01]  /*03f0*/  BSSY.RECONVERGENT B1, `(.L_x_4271) ;  /* 0x0000019000017945 */ /* 0x000fe20003800200 */
[----:B------:R-:W-:-:S11]  /*0400*/  LOP3.LUT P1, R21, R21, 0x3, RZ, 0xc0, !PT ;  /* 0x0000000315157812 */ /* 0x000fd6000782c0ff */
[----:B------:R-:W-:Y:S05]  /*0410*/  @!P0 BRA `(.L_x_4272) ;  /* 0x0000000000588947 */ /* 0x000fea0003800000 */
[----:B------:R-:W0:Y:S01]  /*0420*/  LDCU.64 UR4, c[0x0][0x380] ;  /* 0x00007000ff0477ac */ /* 0x000e220008000a00 */
[----:B-1----:R-:W-:-:S04]  /*0430*/  IADD3 R5, P0, PT, R3, UR7, RZ ;  /* 0x0000000703057c10 */ /* 0x002fc8000ff1e0ff */
[----:B------:R-:W-:Y:S02]  /*0440*/  IADD3.X R6, PT, PT, RZ, UR16, RZ, P0, !PT ;  /* 0x00000010ff067c10 */ /* 0x000fe400087fe4ff */
        /* <DEDUP_REMOVED lines=19> */
.L_x_4272:
[----:B------:R-:W-:Y:S05]  /*0580*/  BSYNC.RECONVERGENT B1 ;  /* 0x0000000000017941 */ /* 0x000fea0003800200 */
.L_x_4271:
[----:B------:R-:W-:Y:S05]  /*0590*/  @!P1 BRA `(.L_x_4267) ;  /* 0x0000000000789947 */ /* 0x000fea0003800000 */
[----:B------:R-:W-:Y:S02]  /*05a0*/  ISETP.NE.AND P1, PT, R21, 0x1, PT ;  /* 0x000000011500780c */ /* 0x000fe40003f25270 */
[----:B------:R-:W-:-:S11]  /*05b0*/  LOP3.LUT P0, RZ, R20, 0x100, RZ, 0xc0, !PT ;  /* 0x0000010014ff7812 */ /* 0x000fd6000780c0ff */
[----:B-1----:R-:W1:Y:S01]  /*05c0*/  @P1 S2R R5, SR_CgaCtaId ;  /* 0x0000000000051919 */ /* 0x002e620000008800 */
[----:B0-----:R-:W0:Y:S01]  /*05d0*/  @P1 LDC.64 R10, c[0x0][0x380] ;  /* 0x0000e000ff0a1b82 */ /* 0x001e220000000a00 */
[----:B------:R-:W-:Y:S02]  /*05e0*/  @P1 MOV R4, 0x400 ;  /* 0x0000040000041802 */ /* 0x000fe40000000f00 */
[----:B------:R-:W-:-:S04]  /*05f0*/  @P1 IADD3 R7, P3, PT, R3, UR7, RZ ;  /* 0x0000000703071c10 */ /* 0x000fc8000ff7e0ff */
[----:B------:R-:W-:Y:S01]  /*0600*/  @P1 IADD3.X R12, PT, PT, RZ, UR16, RZ, P3, !PT ;  /* 0x00000010ff0c1c10 */ /* 0x000fe20009ffe4ff */
[----:B------:R-:W2:Y:S01]  /*0610*/  @!P0 LDC.64 R16, c[0x0][0x380] ;  /* 0x0000e000ff108b82 */ /* 0x000ea20000000a00 */
[----:B0-----:R-:W-:-:S04]  /*0620*/  @P1 LEA R6, P3, R7, R10, 0x1 ;  /* 0x0000000a07061211 */ /* 0x001fc800078608ff */
[----:B------:R-:W-:Y:S02]  /*0630*/  @P1 LEA.HI.X R7, R7, R11, R12, 0x1, P3 ;  /* 0x0000000b07071211 */ /* 0x000fe400018f0c0c */
[----:B-1----:R-:W-:-:S03]  /*0640*/  @P1 LEA R4, R5, R4, 0x18 ;  /* 0x0000000405041211 */ /* 0x002fc600078ec0ff */
[----:B------:R-:W3:Y:S02]  /*0650*/  @P1 LDG.E.U16.CONSTANT R9, desc[UR8][R6.64] ;  /* 0x0000000806091981 */ /* 0x000ee4000c1e9500 */
[C---:B------:R-:W-:Y:S02]  /*0660*/  @P1 IMAD R14, R3.reuse, 0x4, R4 ;  /* 0x00000004030e1824 */ /* 0x040fe400078e0204 */
[----:B------:R-:W4:Y:S01]  /*0670*/  @P1 LDG.E.U16.CONSTANT R11, desc[UR8][R6.64+0x200] ;  /* 0x00020008060b1981 */ /* 0x000f22000c1e9500 */
[----:B------:R-:W-:-:S05]  /*0680*/  @P1 VIADD R3, R3, 0x200 ;  /* 0x0000020003031836 */ /* 0x000fca0000000000 */
[----:B------:R-:W-:-:S05]  /*0690*/  @!P0 IADD3 R5, P2, PT, R3, UR7, RZ ;  /* 0x0000000703058c10 */ /* 0x000fca000ff5e0ff */
[----:B------:R-:W-:Y:S01]  /*06a0*/  @!P0 IMAD.X R10, RZ, RZ, UR16, P2 ;  /* 0x00000010ff0a8e24 */ /* 0x000fe200090e06ff */
[----:B--2---:R-:W-:-:S04]  /*06b0*/  @!P0 LEA R4, P2, R5, R16, 0x1 ;  /* 0x0000001005048211 */ /* 0x004fc800078408ff */
[----:B------:R-:W-:-:S05]  /*06c0*/  @!P0 LEA.HI.X R5, R5, R17, R10, 0x1, P2 ;  /* 0x0000001105058211 */ /* 0x000fca00010f0c0a */
[----:B------:R-:W2:Y:S01]  /*06d0*/  @!P0 LDG.E.U16.CONSTANT R4, desc[UR8][R4.64] ;  /* 0x0000000804048981 */ /* 0x000ea2000c1e9500 */
[----:B------:R-:W0:Y:S01]  /*06e0*/  @!P0 S2R R13, SR_CgaCtaId ;  /* 0x00000000000d8919 */ /* 0x000e220000008800 */
[----:B------:R-:W-:-:S04]  /*06f0*/  @!P0 MOV R10, 0x400 ;  /* 0x00000400000a8802 */ /* 0x000fc80000000f00 */
[----:B0-----:R-:W-:-:S05]  /*0700*/  @!P0 LEA R10, R13, R10, 0x18 ;  /* 0x0000000a0d0a8211 */ /* 0x001fca00078ec0ff */
[----:B------:R-:W-:Y:S02]  /*0710*/  @!P0 IMAD R10, R3, 0x4, R10 ;  /* 0x00000004030a8824 */ /* 0x000fe400078e020a */
[----:B---3--:R-:W-:Y:S01]  /*0720*/  @P1 IMAD.U32 R9, R9, 0x10000, RZ ;  /* 0x0001000009091824 */ /* 0x008fe200078e00ff */
[----:B----4-:R-:W-:-:S04]  /*0730*/  @P1 SHF.L.U32 R11, R11, 0x10, RZ ;  /* 0x000000100b0b1819 */ /* 0x010fc800000006ff */
[----:B------:R3:W-:Y:S04]  /*0740*/  @P1 STS [R14], R9 ;  /* 0x000000090e001388 */ /* 0x0007e80000000800 */
[----:B------:R3:W-:Y:S01]  /*0750*/  @P1 STS [R14+0x400], R11 ;  /* 0x0004000b0e001388 */ /* 0x0007e20000000800 */
[----:B--2---:R-:W-:-:S05]  /*0760*/  @!P0 IMAD.U32 R3, R4, 0x10000, RZ ;  /* 0x0001000004038824 */ /* 0x004fca00078e00ff */
[----:B------:R3:W-:Y:S02]  /*0770*/  @!P0 STS [R10], R3 ;  /* 0x000000030a008388 */ /* 0x0007e40000000800 */
.L_x_4267:
[----:B------:R-:W-:Y:S05]  /*0780*/  BSYNC.RECONVERGENT B0 ;  /* 0x0000000000007941 */ /* 0x000fea0003800200 */
.L_x_4266:
[----:B---3--:R-:W2:Y:S08]  /*0790*/  LDC R3, c[0x0][0x3c0] ;  /* 0x0000f000ff037b82 */ /* 0x008eb00000000800 */
[----:B------:R-:W-:Y:S01]  /*07a0*/  BAR.SYNC.DEFER_BLOCKING 0x0 ;  /* 0x0000000000007b1d */ /* 0x000fe20000010000 */
[----:B--2---:R-:W-:-:S13]  /*07b0*/  ISETP.GE.AND P0, PT, R3, 0x1, PT ;  /* 0x000000010300780c */ /* 0x004fda0003f06270 */
[----:B------:R-:W-:Y:S05]  /*07c0*/  @!P0 EXIT ;  /* 0x000000000000894d */ /* 0x000fea0003800000 */
[----:B------:R-:W2:Y:S01]  /*07d0*/  S2UR UR6, SR_CgaCtaId ;  /* 0x00000000000679c3 */ /* 0x000ea20000008800 */
[----:B------:R-:W3:Y:S01]  /*07e0*/  LDCU UR4, c[0x0][0x3bc] ;  /* 0x00007780ff0477ac */ /* 0x000ee20008000800 */
[----:B-1----:R-:W-:Y:S01]  /*07f0*/  IMAD.SHL.U32 R9, R2, 0x80, RZ ;  /* 0x0000008002097824 */ /* 0x002fe200078e00ff */
[C---:B0-----:R-:W-:Y:S01]  /*0800*/  LOP3.LUT R10, R8.reuse, 0x20, RZ, 0xfc, !PT ;  /* 0x00000020080a7812 */ /* 0x041fe200078efcff */
[----:B------:R-:W-:Y:S01]  /*0810*/  IMAD.MOV.U32 R12, RZ, RZ, RZ ;  /* 0x000000ffff0c7224 */ /* 0x000fe200078e00ff */
[----:B------:R-:W-:Y:S01]  /*0820*/  UMOV UR5, 0x400 ;  /* 0x0000040000057882 */ /* 0x000fe20000000000 */
[----:B------:R-:W-:Y:S01]  /*0830*/  ULOP3.LUT UR13, UR17, 0x7ffffffc, URZ, 0xc0, !UPT ;  /* 0x7ffffffc110d7892 */ /* 0x000fe2000f8ec0ff */
[----:B------:R-:W-:Y:S01]  /*0840*/  LOP3.LUT R13, R9, 0x1f, R0, 0xf8, !PT ;  /* 0x0000001f090d7812 */ /* 0x000fe200078ef800 */
[----:B------:R-:W-:Y:S01]  /*0850*/  ULOP3.LUT UR12, UR17, 0x3, URZ, 0xc0, !UPT ;  /* 0x00000003110c7892 */ /* 0x000fe2000f8ec0ff */
[C---:B------:R-:W-:Y:S01]  /*0860*/  LOP3.LUT R11, R8.reuse, 0x40, RZ, 0xfc, !PT ;  /* 0x00000040080b7812 */ /* 0x040fe200078efcff */
[----:B------:R-:W-:Y:S01]  /*0870*/  UIADD3 UR18, UPT, UPT, -UR13, URZ, URZ ;  /* 0x000000ff0d127290 */ /* 0x000fe2000fffe1ff */
[----:B------:R-:W-:-:S02]  /*0880*/  LOP3.LUT R24, R8, 0x60, RZ, 0xfc, !PT ;  /* 0x0000006008187812 */ /* 0x000fc400078efcff */
[C---:B------:R-:W-:Y:S02]  /*0890*/  LOP3.LUT R14, R9.reuse, 0x400, RZ, 0xfc, !PT ;  /* 0x00000400090e7812 */ /* 0x040fe400078efcff */
[C---:B------:R-:W-:Y:S02]  /*08a0*/  LOP3.LUT R15, R9.reuse, 0x800, RZ, 0xfc, !PT ;  /* 0x00000800090f7812 */ /* 0x040fe400078efcff */
[----:B------:R-:W-:Y:S01]  /*08b0*/  LOP3.LUT R16, R9, 0xc00, RZ, 0xfc, !PT ;  /* 0x00000c0009107812 */ /* 0x000fe200078efcff */
[----:B---3--:R-:W-:Y:S01]  /*08c0*/  UIADD3 UR11, UPT, UPT, UR4, -0x1, URZ ;  /* 0xffffffff040b7890 */ /* 0x008fe2000fffe0ff */
[C---:B------:R-:W-:Y:S01]  /*08d0*/  LOP3.LUT R27, R13.reuse, 0x20, RZ, 0xfc, !PT ;  /* 0x000000200d1b7812 */ /* 0x040fe200078efcff */
[----:B------:R-:W-:Y:S01]  /*08e0*/  UIMAD UR10, UR17, UR4, URZ ;  /* 0x00000004110a72a4 */ /* 0x000fe2000f8e02ff */
[C---:B------:R-:W-:Y:S01]  /*08f0*/  LOP3.LUT R28, R13.reuse, 0x40, RZ, 0xfc, !PT ;  /* 0x000000400d1c7812 */ /* 0x040fe200078efcff */
[----:B------:R-:W-:Y:S01]  /*0900*/  USHF.L.U32 UR14, UR4, 0x1, URZ ;  /* 0x00000001040e7899 */ /* 0x000fe200080006ff */
[----:B------:R-:W-:Y:S01]  /*0910*/  LOP3.LUT R29, R13, 0x60, RZ, 0xfc, !PT ;  /* 0x000000600d1d7812 */ /* 0x000fe200078efcff */
[----:B--2---:R-:W-:Y:S01]  /*0920*/  ULEA UR5, UR6, UR5, 0x18 ;  /* 0x0000000506057291 */ /* 0x004fe2000f8ec0ff */
[----:B------:R-:W-:Y:S01]  /*0930*/  IADD3 R25, PT, PT, -R9, UR11, RZ ;  /* 0x0000000b09197c10 */ /* 0x000fe2000fffe1ff */
[----:B------:R-:W-:Y:S01]  /*0940*/  UIMAD UR4, UR4, 0x3, URZ ;  /* 0x00000003040478a4 */ /* 0x000fe2000f8e02ff */
[----:B------:R-:W-:Y:S01]  /*0950*/  IADD3 R26, PT, PT, -R8, UR11, RZ ;  /* 0x0000000b081a7c10 */ /* 0x000fe2000fffe1ff */
[----:B------:R-:W-:Y:S01]  /*0960*/  ULEA UR6, UR17, UR5, 0x2 ;  /* 0x0000000511067291 */ /* 0x000fe2000f8e10ff */
[----:B------:R-:W-:-:S02]  /*0970*/  LOP3.LUT R30, R13, 0x400, RZ, 0xfc, !PT ;  /* 0x000004000d1e7812 */ /* 0x000fc400078efcff */
[C---:B------:R-:W-:Y:S02]  /*0980*/  LOP3.LUT R31, R13.reuse, 0x420, RZ, 0xfc, !PT ;  /* 0x000004200d1f7812 */ /* 0x040fe400078efcff */
[C---:B------:R-:W-:Y:S02]  /*0990*/  LOP3.LUT R32, R13.reuse, 0x440, RZ, 0xfc, !PT ;  /* 0x000004400d207812 */ /* 0x040fe400078efcff */
[C---:B------:R-:W-:Y:S02]  /*09a0*/  LOP3.LUT R33, R13.reuse, 0x460, RZ, 0xfc, !PT ;  /* 0x000004600d217812 */ /* 0x040fe400078efcff */
[C---:B------:R-:W-:Y:S02]  /*09b0*/  LOP3.LUT R34, R13.reuse, 0x800, RZ, 0xfc, !PT ;  /* 0x000008000d227812 */ /* 0x040fe400078efcff */
[C---:B------:R-:W-:Y:S02]  /*09c0*/  LOP3.LUT R35, R13.reuse, 0x820, RZ, 0xfc, !PT ;  /* 0x000008200d237812 */ /* 0x040fe400078efcff */
[----:B------:R-:W-:-:S02]  /*09d0*/  LOP3.LUT R36, R13, 0x840, RZ, 0xfc, !PT ;  /* 0x000008400d247812 */ /* 0x000fc400078efcff */
[C---:B------:R-:W-:Y:S02]  /*09e0*/  LOP3.LUT R37, R13.reuse, 0x860, RZ, 0xfc, !PT ;  /* 0x000008600d257812 */ /* 0x040fe400078efcff */
[----:B------:R-:W-:Y:S02]  /*09f0*/  LEA R17, R13, UR6, 0x2 ;  /* 0x000000060d117c11 */ /* 0x000fe4000f8e10ff */
[----:B------:R-:W-:Y:S02]  /*0a00*/  LOP3.LUT R38, R25, 0xc00, RZ, 0xc0, !PT ;  /* 0x00000c0019267812 */ /* 0x000fe400078ec0ff */
[----:B------:R-:W-:Y:S02]  /*0a10*/  LOP3.LUT R39, R26, 0x60, RZ, 0xc0, !PT ;  /* 0x000000601a277812 */ /* 0x000fe400078ec0ff */
[----:B------:R-:W-:-:S07]  /*0a20*/  LEA R18, R8, UR6, 0x2 ;  /* 0x0000000608127c11 */ /* 0x000fce000f8e10ff */
.L_x_4333:
[----:B0-----:R-:W0:Y:S01]  /*0a30*/  LDC R21, c[0x0][0x3c0] ;  /* 0x0000f000ff157b82 */ /* 0x001e220000000800 */
[----:B-1----:R-:W1:Y:S01]  /*0a40*/  LDCU UR19, c[0x0][0x3bc] ;  /* 0x00007780ff1377ac */ /* 0x002e620008000800 */
[----:B--2---:R-:W2:Y:S06]  /*0a50*/  LDCU UR22, c[0x0][0x3bc] ;  /* 0x00007780ff1677ac */ /* 0x004eac0008000800 */
[----:B---3--:R-:W3:Y:S08]  /*0a60*/  LDC.64 R4, c[0x0][0x3a8] ;  /* 0x0000ea00ff047b82 */ /* 0x008ef00000000a00 */
[----:B------:R-:W4:Y:S01]  /*0a70*/  LDC.64 R6, c[0x0][0x3a0] ;  /* 0x0000e800ff067b82 */ /* 0x000f220000000a00 */
[----:B0-----:R-:W-:-:S04]  /*0a80*/  IMAD R3, R21, UR15, R12 ;  /* 0x0000000f15037c24 */ /* 0x001fc8000f8e020c */
[----:B---3--:R-:W-:-:S06]  /*0a90*/  IMAD.WIDE.U32 R4, R3, 0x4, R4 ;  /* 0x0000000403047825 */ /* 0x008fcc00078e0004 */
[----:B------:R-:W3:Y:S01]  /*0aa0*/  LDG.E.CONSTANT R4, desc[UR8][R4.64] ;  /* 0x0000000804047981 */ /* 0x000ee2000c1e9900 */
[----:B----4-:R-:W-:-:S05]  /*0ab0*/  IMAD.WIDE.U32 R6, R3, 0x4, R6 ;  /* 0x0000000403067825 */ /* 0x010fca00078e0006 */
[----:B-----5:R0:W5:Y:S01]  /*0ac0*/  LDG.E.CONSTANT R19, desc[UR8][R6.64] ;  /* 0x0000000806137981 */ /* 0x020162000c1e9900 */
[----:B-1----:R-:W-:Y:S01]  /*0ad0*/  ISETP.GE.AND P0, PT, R9, UR19, PT ;  /* 0x0000001309007c0c */ /* 0x002fe2000bf06270 */
[----:B------:R-:W-:Y:S01]  /*0ae0*/  BSSY.RECONVERGENT B0, `(.L_x_4273) ;  /* 0x00003bb000007945 */ /* 0x000fe20003800200 */
[----:B------:R-:W-:-:S04]  /*0af0*/  IADD3 R12, PT, PT, R12, 0x1, RZ ;  /* 0x000000010c0c7810 */ /* 0x000fc80007ffe0ff */
[----:B------:R-:W-:Y:S01]  /*0b00*/  ISETP.NE.AND P2, PT, R12, R21, PT ;  /* 0x000000150c00720c */ /* 0x000fe20003f45270 */
[----:B---3--:R-:W-:-:S05]  /*0b10*/  IMAD R20, R4, UR10, RZ ;  /* 0x0000000a04147c24 */ /* 0x008fca000f8e02ff */
[----:B------:R-:W-:Y:S01]  /*0b20*/  SHF.R.S32.HI R21, RZ, 0x1f, R20 ;  /* 0x0000001fff157819 */ /* 0x000fe20000011414 */
[----:B0-2---:R-:W-:Y:S06]  /*0b30*/  @P0 BRA `(.L_x_4274) ;  /* 0x0000003800d40947 */ /* 0x005fec0003800000 */
[----:B------:R-:W0:Y:S02]  /*0b40*/  LDCU UR11, c[0x0][0x3c4] ;  /* 0x00007880ff0b77ac */ /* 0x000e240008000800 */
[----:B0-----:R-:W-:-:S09]  /*0b50*/  UISETP.NE.AND UP0, UPT, UR11, URZ, UPT ;  /* 0x000000ff0b00728c */ /* 0x001fd2000bf05270 */
[----:B------:R-:W-:Y:S05]  /*0b60*/  BRA.U !UP0, `(.L_x_4275) ;  /* 0x0000002508807547 */ /* 0x000fea000b800000 */
[----:B------:R-:W-:-:S09]  /*0b70*/  UISETP.NE.AND UP0, UPT, UR11, 0x1, UPT ;  /* 0x000000010b00788c */ /* 0x000fd2000bf05270 */
[----:B------:R-:W-:Y:S05]  /*0b80*/  BRA.U UP0, `(.L_x_4276) ;  /* 0x0000001100e47547 */ /* 0x000fea000b800000 */
[----:B------:R-:W-:Y:S01]  /*0b90*/  BSSY.RECONVERGENT B1, `(.L_x_4277) ;  /* 0x0000137000017945 */ /* 0x000fe20003800200 */
[----:B------:R-:W-:-:S07]  /*0ba0*/  IMAD.MOV.U32 R3, RZ, RZ, R9 ;  /* 0x000000ffff037224 */ /* 0x000fce00078e0009 */
.L_x_4289:
[----:B0-----:R-:W0:Y:S01]  /*0bb0*/  LDCU UR11, c[0x0][0x3b8] ;  /* 0x00007700ff0b77ac */ /* 0x001e220008000800 */
[----:B---3--:R-:W-:Y:S01]  /*0bc0*/  CS2R R46, SRZ ;  /* 0x00000000002e7805 */ /* 0x008fe2000001ff00 */
[----:B------:R-:W-:Y:S02]  /*0bd0*/  IMAD.MOV.U32 R41, RZ, RZ, RZ ;  /* 0x000000ffff297224 */ /* 0x000fe400078e00ff */
[----:B-1----:R-:W-:Y:S01]  /*0be0*/  IMAD.MOV.U32 R44, RZ, RZ, RZ ;  /* 0x000000ffff2c7224 */ /* 0x002fe200078e00ff */
[----:B0-----:R-:W-:-:S09]  /*0bf0*/  UISETP.GT.AND UP0, UPT, UR11, URZ, UPT ;  /* 0x000000ff0b00728c */ /* 0x001fd2000bf04270 */
[----:B--2---:R-:W-:Y:S05]  /*0c00*/  BRA.U !UP0, `(.L_x_4278) ;  /* 0x0000000908c87547 */ /* 0x004fea000b800000 */
[----:B------:R-:W-:Y:S01]  /*0c10*/  UISETP.GE.U32.AND UP0, UPT, UR11, 0x4, UPT ;  /* 0x000000040b00788c */ /* 0x000fe2000bf06070 */
[----:B------:R-:W-:Y:S01]  /*0c20*/  IADD3 R45, PT, PT, R8, R3, RZ ;  /* 0x00000003082d7210 */ /* 0x000fe20007ffe0ff */
[----:B------:R-:W-:Y:S01]  /*0c30*/  IMAD.MOV.U32 R4, RZ, RZ, RZ ;  /* 0x000000ffff047224 */ /* 0x000fe200078e00ff */
[----:B------:R-:W-:Y:S01]  /*0c40*/  CS2R R46, SRZ ;  /* 0x00000000002e7805 */ /* 0x000fe2000001ff00 */
[----:B------:R-:W-:Y:S02]  /*0c50*/  IMAD.MOV.U32 R0, RZ, RZ, RZ ;  /* 0x000000ffff007224 */ /* 0x000fe400078e00ff */
[----:B------:R-:W-:-:S03]  /*0c60*/  IMAD.MOV.U32 R44, RZ, RZ, RZ ;  /* 0x000000ffff2c7224 */ /* 0x000fc600078e00ff */
[----:B------:R-:W-:Y:S05]  /*0c70*/  BRA.U !UP0, `(.L_x_4279) ;  /* 0x00000005088c7547 */ /* 0x000fea000b800000 */
[----:B------:R-:W0:Y:S01]  /*0c80*/  LDC R48, c[0x0][0x3bc] ;  /* 0x0000ef00ff307b82 */ /* 0x000e220000000800 */
[----:B------:R-:W1:Y:S01]  /*0c90*/  LDCU UR20, c[0x0][0x3bc] ;  /* 0x00007780ff1477ac */ /* 0x000e620008000800 */
[----:B------:R-:W-:Y:S01]  /*0ca0*/  IADD3 R49, PT, PT, R10, R3, RZ ;  /* 0x000000030a317210 */ /* 0x000fe20007ffe0ff */
[----:B------:R-:W-:Y:S01]  /*0cb0*/  IMAD.MOV.U32 R46, RZ, RZ, RZ ;  /* 0x000000ffff2e7224 */ /* 0x000fe200078e00ff */
[----:B------:R-:W-:Y:S01]  /*0cc0*/  MOV R59, UR14 ;  /* 0x0000000e003b7c02 */ /* 0x000fe20008000f00 */
[----:B------:R-:W2:Y:S01]  /*0cd0*/  LDCU UR17, c[0x0][0x3bc] ;  /* 0x00007780ff1177ac */ /* 0x000ea20008000800 */
[----:B------:R-:W-:Y:S02]  /*0ce0*/  IMAD.MOV.U32 R51, RZ, RZ, RZ ;  /* 0x000000ffff337224 */ /* 0x000fe400078e00ff */
[----:B------:R-:W-:Y:S01]  /*0cf0*/  IMAD.U32 R53, RZ, RZ, UR4 ;  /* 0x00000004ff357e24 */ /* 0x000fe2000f8e00ff */
[----:B------:R-:W-:Y:S01]  /*0d00*/  UIADD3 UR11, UPT, UPT, UR5, 0x8, URZ ;  /* 0x00000008050b7890 */ /* 0x000fe2000fffe0ff */
[----:B------:R-:W-:-:S02]  /*0d10*/  IMAD.U32 R67, RZ, RZ, UR18 ;  /* 0x00000012ff437e24 */ /* 0x000fc4000f8e00ff */
[C---:B------:R-:W-:Y:S02]  /*0d20*/  VIADD R55, R49.reuse, 0x20 ;  /* 0x0000002031377836 */ /* 0x040fe40000000000 */
[----:B------:R-:W-:Y:S01]  /*0d30*/  VIADD R57, R49, 0x40 ;  /* 0x0000004031397836 */ /* 0x000fe20000000000 */
[----:B------:R-:W-:Y:S02]  /*0d40*/  MOV R50, UR11 ;  /* 0x0000000b00327c02 */ /* 0x000fe40008000f00 */
[----:B-1----:R-:W-:Y:S01]  /*0d50*/  ISETP.GE.AND P0, PT, R45, UR20, PT ;  /* 0x000000142d007c0c */ /* 0x002fe2000bf06270 */
[----:B--2---:R-:W-:-:S12]  /*0d60*/  IMAD.U32 R61, RZ, RZ, UR17 ;  /* 0x00000011ff3d7e24 */ /* 0x004fd8000f8e00ff */
.L_x_4280:
[----:B------:R-:W1:Y:S01]  /*0d70*/  LDCU.64 UR20, c[0x0][0x388] ;  /* 0x00007100ff1477ac */ /* 0x000e620008000a00 */
[----:B------:R-:W-:Y:S02]  /*0d80*/  SHF.R.S32.HI R4, RZ, 0x1f, R51 ;  /* 0x0000001fff047819 */ /* 0x000fe40000011433 */
[C-C-:B------:R-:W-:Y:S02]  /*0d90*/  IADD3 R5, P1, P5, R45.reuse, R51, R20.reuse ;  /* 0x000000332d057210 */ /* 0x140fe40007d3e014 */
[----:B------:R-:W-:Y:S02]  /*0da0*/  SHF.R.S32.HI R6, RZ, 0x1f, R61 ;  /* 0x0000001fff067819 */ /* 0x000fe4000001143d */
[----:B------:R-:W-:Y:S02]  /*0db0*/  IADD3.X R4, PT, PT, RZ, R4, R21, P1, P5 ;  /* 0x00000004ff047210 */ /* 0x000fe40000fea415 */
[----:B------:R-:W-:Y:S02]  /*0dc0*/  IADD3 R7, P4, P3, R45, R61, R20 ;  /* 0x0000003d2d077210 */ /* 0x000fe40007b9e014 */
[----:B0-----:R-:W-:-:S02]  /*0dd0*/  ISETP.GE.AND P1, PT, R49, R48, PT ;  /* 0x000000303100720c */ /* 0x001fc40003f26270 */
[----:B------:R-:W-:Y:S02]  /*0de0*/  IADD3.X R40, PT, PT, RZ, R6, R21, P4, P3 ;  /* 0x00000006ff287210 */ /* 0x000fe400027e6415 */
[----:B------:R-:W-:Y:S02]  /*0df0*/  ISETP.GE.AND P3, PT, R55, R48, PT ;  /* 0x000000303700720c */ /* 0x000fe40003f66270 */
[----:B-1----:R-:W-:Y:S02]  /*0e00*/  LEA R22, P5, R5, UR20, 0x1 ;  /* 0x0000001405167c11 */ /* 0x002fe4000f8a08ff */
[----:B------:R-:W-:Y:S02]  /*0e10*/  LEA R6, P4, R7, UR20, 0x1 ;  /* 0x0000001407067c11 */ /* 0x000fe4000f8808ff */
[----:B------:R-:W-:Y:S02]  /*0e20*/  LEA.HI.X R23, R5, UR21, R4, 0x1, P5 ;  /* 0x0000001505177c11 */ /* 0x000fe4000a8f0c04 */
[----:B------:R-:W-:-:S02]  /*0e30*/  SHF.R.S32.HI R4, RZ, 0x1f, R59 ;  /* 0x0000001fff047819 */ /* 0x000fc4000001143b */
[----:B------:R-:W-:Y:S01]  /*0e40*/  IADD3 R5, P5, P6, R45, R59, R20 ;  /* 0x0000003b2d057210 */ /* 0x000fe20007ebe014 */
[----:B------:R-:W2:Y:S01]  /*0e50*/  @!P1 LDG.E.U16.CONSTANT R56, desc[UR8][R22.64+0x40] ;  /* 0x0000400816389981 */ /* 0x000ea2000c1e9500 */
[----:B------:R-:W-:Y:S02]  /*0e60*/  LEA.HI.X R7, R7, UR21, R40, 0x1, P4 ;  /* 0x0000001507077c11 */ /* 0x000fe4000a0f0c28 */
[----:B------:R-:W-:Y:S01]  /*0e70*/  IADD3.X R52, PT, PT, RZ, R4, R21, P5, P6 ;  /* 0x00000004ff347210 */ /* 0x000fe20002fec415 */
[----:B------:R-:W3:Y:S01]  /*0e80*/  @!P3 LDG.E.U16.CONSTANT R54, desc[UR8][R22.64+0x80] ;  /* 0x000080081636b981 */ /* 0x000ee2000c1e9500 */
[----:B------:R-:W-:Y:S02]  /*0e90*/  SHF.R.S32.HI R40, RZ, 0x1f, R53 ;  /* 0x0000001fff287819 */ /* 0x000fe40000011435 */
[----:B------:R-:W-:Y:S01]  /*0ea0*/  IADD3 R41, P5, P6, R45, R53, R20 ;  /* 0x000000352d297210 */ /* 0x000fe20007ebe014 */
[----:B------:R-:W4:Y:S01]  /*0eb0*/  @!P1 LDG.E.U16.CONSTANT R58, desc[UR8][R6.64+0x40] ;  /* 0x00004008063a9981 */ /* 0x000f22000c1e9500 */
[----:B------:R-:W-:-:S02]  /*0ec0*/  ISETP.GE.AND P4, PT, R57, R48, PT ;  /* 0x000000303900720c */ /* 0x000fc40003f86270 */
[----:B------:R-:W-:Y:S01]  /*0ed0*/  IADD3.X R42, PT, PT, RZ, R40, R21, P5, P6 ;  /* 0x00000028ff2a7210 */ /* 0x000fe20002fec415 */
[----:B------:R-:W3:Y:S01]  /*0ee0*/  @!P3 LDG.E.U16.CONSTANT R63, desc[UR8][R6.64+0x80] ;  /* 0x00008008063fb981 */ /* 0x000ee2000c1e9500 */
[----:B------:R-:W-:Y:S02]  /*0ef0*/  LEA R4, P6, R5, UR20, 0x1 ;  /* 0x0000001405047c11 */ /* 0x000fe4000f8c08ff */
[----:B------:R-:W-:Y:S02]  /*0f00*/  ISETP.GE.AND P5, PT, R45, R48, PT ;  /* 0x000000302d00720c */ /* 0x000fe40003fa6270 */
[----:B------:R-:W-:Y:S02]  /*0f10*/  LEA.HI.X R5, R5, UR21, R52, 0x1, P6 ;  /* 0x0000001505057c11 */ /* 0x000fe4000b0f0c34 */
[C---:B------:R-:W-:Y:S01]  /*0f20*/  LEA R40, P6, R41.reuse, UR20, 0x1 ;  /* 0x0000001429287c11 */ /* 0x040fe2000f8c08ff */
[----:B------:R-:W3:Y:S03]  /*0f30*/  @!P0 LDG.E.U16.CONSTANT R52, desc[UR8][R22.64] ;  /* 0x0000000816348981 */ /* 0x000ee6000c1e9500 */
[----:B------:R-:W-:Y:S01]  /*0f40*/  LEA.HI.X R41, R41, UR21, R42, 0x1, P6 ;  /* 0x0000001529297c11 */ /* 0x000fe2000b0f0c2a */
[----:B------:R-:W3:Y:S04]  /*0f50*/  @!P1 LDG.E.U16.CONSTANT R66, desc[UR8][R4.64+0x40] ;  /* 0x0000400804429981 */ /* 0x000ee8000c1e9500 */
[----:B------:R-:W3:Y:S04]  /*0f60*/  @!P1 LDG.E.U16.CONSTANT R69, desc[UR8][R40.64+0x40] ;  /* 0x0000400828459981 */ /* 0x000ee8000c1e9500 */
[----:B------:R0:W3:Y:S04]  /*0f70*/  @!P4 LDG.E.U16.CONSTANT R60, desc[UR8][R22.64+0xc0] ;  /* 0x0000c008163cc981 */ /* 0x0000e8000c1e9500 */
[----:B------:R-:W3:Y:S04]  /*0f80*/  @!P4 LDG.E.U16.CONSTANT R68, desc[UR8][R6.64+0xc0] ;  /* 0x0000c0080644c981 */ /* 0x000ee8000c1e9500 */
[----:B------:R-:W3:Y:S04]  /*0f90*/  @!P5 LDG.E.U16.CONSTANT R62, desc[UR8][R6.64] ;  /* 0x00000008063ed981 */ /* 0x000ee8000c1e9500 */
[----:B------:R-:W3:Y:S04]  /*0fa0*/  @!P5 LDG.E.U16.CONSTANT R64, desc[UR8][R4.64] ;  /* 0x000000080440d981 */ /* 0x000ee8000c1e9500 */
[----:B------:R-:W3:Y:S04]  /*0fb0*/  @!P3 LDG.E.U16.CONSTANT R65, desc[UR8][R4.64+0x80] ;  /* 0x000080080441b981 */ /* 0x000ee8000c1e9500 */
[----:B------:R-:W3:Y:S04]  /*0fc0*/  @!P3 LDG.E.U16.CONSTANT R6, desc[UR8][R40.64+0x80] ;  /* 0x000080082806b981 */ /* 0x000ee8000c1e9500 */
[----:B------:R-:W3:Y:S04]  /*0fd0*/  @!P4 LDG.E.U16.CONSTANT R7, desc[UR8][R40.64+0xc0] ;  /* 0x0000c0082807c981 */ /* 0x000ee8000c1e9500 */
[----:B------:R-:W3:Y:S04]  /*0fe0*/  @!P4 LDG.E.U16.CONSTANT R5, desc[UR8][R4.64+0xc0] ;  /* 0x0000c0080405c981 */ /* 0x000ee8000c1e9500 */
[----:B0-----:R-:W0:Y:S04]  /*0ff0*/  LDS.64 R22, [R50+-0x8] ;  /* 0xfffff80032167984 */ /* 0x001e280000000a00 */
[----:B------:R1:W3:Y:S04]  /*1000*/  LDS.64 R42, [R50] ;  /* 0x00000000322a7984 */ /* 0x0002e80000000a00 */
[----:B------:R3:W3:Y:S01]  /*1010*/  @!P5 LDG.E.U16.CONSTANT R4, desc[UR8][R40.64] ;  /* 0x000000082804d981 */ /* 0x0006e2000c1e9500 */
[----:B------:R-:W-:Y:S01]  /*1020*/  VIADD R67, R67, 0x4 ;  /* 0x0000000443437836 */ /* 0x000fe20000000000 */
[C---:B------:R-:W-:Y:S01]  /*1030*/  LEA R59, R48.reuse, R59, 0x2 ;  /* 0x0000003b303b7211 */ /* 0x040fe200078e10ff */
[----:B------:R-:W-:-:S02]  /*1040*/  IMAD R61, R48, 0x4, R61 ;  /* 0x00000004303d7824 */ /* 0x000fc400078e023d */
[C---:B------:R-:W-:Y:S02]  /*1050*/  IMAD R53, R48.reuse, 0x4, R53 ;  /* 0x0000000430357824 */ /* 0x040fe400078e0235 */
[----:B------:R-:W-:Y:S02]  /*1060*/  IMAD R51, R48, 0x4, R51 ;  /* 0x0000000430337824 */ /* 0x000fe400078e0233 */
[----:B-1----:R-:W-:Y:S02]  /*1070*/  VIADD R50, R50, 0x10 ;  /* 0x0000001032327836 */ /* 0x002fe40000000000 */
[----:B--2---:R-:W-:-:S04]  /*1080*/  @!P1 IMAD.U32 R56, R56, 0x10000, RZ ;  /* 0x0001000038389824 */ /* 0x004fc800078e00ff */
[----:B0-----:R-:W-:Y:S01]  /*1090*/  @!P1 FFMA R44, R22, R56, R44 ;  /* 0x00000038162c9223 */ /* 0x001fe2000000002c */
[----:B----4-:R-:W-:-:S04]  /*10a0*/  @!P1 IMAD.U32 R58, R58, 0x10000, RZ ;  /* 0x000100003a3a9824 */ /* 0x010fc800078e00ff */
[----:B------:R-:W-:Y:S01]  /*10b0*/  @!P1 FFMA R44, R23, R58, R44 ;  /* 0x0000003a172c9223 */ /* 0x000fe2000000002c */
[----:B---3--:R-:W-:Y:S02]  /*10c0*/  @!P3 IMAD.U32 R54, R54, 0x10000, RZ ;  /* 0x000100003636b824 */ /* 0x008fe400078e00ff */
[----:B------:R-:W-:Y:S01]  /*10d0*/  @!P1 IMAD.U32 R41, R66, 0x10000, RZ ;  /* 0x0001000042299824 */ /* 0x000fe200078e00ff */
[----:B------:R-:W-:-:S03]  /*10e0*/  @!P0 SHF.L.U32 R52, R52, 0x10, RZ ;  /* 0x0000001034348819 */ /* 0x000fc600000006ff */
[----:B------:R-:W-:Y:S01]  /*10f0*/  @!P1 FFMA R44, R42, R41, R44 ;  /* 0x000000292a2c9223 */ /* 0x000fe2000000002c */
[----:B------:R-:W-:Y:S02]  /*1100*/  @!P1 IMAD.U32 R69, R69, 0x10000, RZ ;  /* 0x0001000045459824 */ /* 0x000fe400078e00ff */
[----:B------:R-:W-:Y:S02]  /*1110*/  @!P4 IMAD.U32 R60, R60, 0x10000, RZ ;  /* 0x000100003c3cc824 */ /* 0x000fe400078e00ff */
[----:B------:R-:W-:Y:S01]  /*1120*/  @!P1 FFMA R44, R43, R69, R44 ;  /* 0x000000452b2c9223 */ /* 0x000fe2000000002c */
[----:B------:R-:W-:Y:S01]  /*1130*/  ISETP.NE.AND P1, PT, R67, RZ, PT ;  /* 0x000000ff4300720c */ /* 0x000fe20003f25270 */
[----:B------:R-:W-:Y:S01]  /*1140*/  @!P4 FFMA R46, R22, R60, R46 ;  /* 0x0000003c162ec223 */ /* 0x000fe2000000002e */
[----:B------:R-:W-:Y:S02]  /*1150*/  @!P4 IMAD.U32 R68, R68, 0x10000, RZ ;  /* 0x000100004444c824 */ /* 0x000fe400078e00ff */
[----:B------:R-:W-:Y:S01]  /*1160*/  @!P3 FFMA R0, R22, R54, R0 ;  /* 0x000000361600b223 */ /* 0x000fe20000000000 */
[----:B------:R-:W-:Y:S01]  /*1170*/  @!P3 IMAD.U32 R63, R63, 0x10000, RZ ;  /* 0x000100003f3fb824 */ /* 0x000fe200078e00ff */
[----:B------:R-:W-:Y:S01]  /*1180*/  @!P5 SHF.L.U32 R62, R62, 0x10, RZ ;  /* 0x000000103e3ed819 */ /* 0x000fe200000006ff */
[----:B------:R-:W-:Y:S01]  /*1190*/  @!P0 FFMA R47, R22, R52, R47 ;  /* 0x00000034162f8223 */ /* 0x000fe2000000002f */
[C---:B------:R-:W-:Y:S01]  /*11a0*/  @!P4 FFMA R46, R23.reuse, R68, R46 ;  /* 0x00000044172ec223 */ /* 0x040fe2000000002e */
[----:B------:R-:W-:Y:S01]  /*11b0*/  @!P3 FFMA R0, R23, R63, R0 ;  /* 0x0000003f1700b223 */ /* 0x000fe20000000000 */
[----:B------:R-:W-:-:S02]  /*11c0*/  @!P5 IMAD.U32 R64, R64, 0x10000, RZ ;  /* 0x000100004040d824 */ /* 0x000fc400078e00ff */
[----:B------:R-:W-:Y:S01]  /*11d0*/  @!P5 FFMA R47, R23, R62, R47 ;  /* 0x0000003e172fd223 */ /* 0x000fe2000000002f */
[----:B------:R-:W-:-:S03]  /*11e0*/  @!P3 SHF.L.U32 R65, R65, 0x10, RZ ;  /* 0x000000104141b819 */ /* 0x000fc600000006ff */
[C---:B------:R-:W-:Y:S02]  /*11f0*/  @!P5 FFMA R47, R42.reuse, R64, R47 ;  /* 0x000000402a2fd223 */ /* 0x040fe4000000002f */
[C---:B------:R-:W-:Y:S01]  /*1200*/  @!P3 FFMA R0, R42.reuse, R65, R0 ;  /* 0x000000412a00b223 */ /* 0x040fe20000000000 */
[----:B------:R-:W-:Y:S02]  /*1210*/  @!P4 IMAD.U32 R5, R5, 0x10000, RZ ;  /* 0x000100000505c824 */ /* 0x000fe400078e00ff */
[----:B------:R-:W-:Y:S02]  /*1220*/  @!P4 IMAD.U32 R7, R7, 0x10000, RZ ;  /* 0x000100000707c824 */ /* 0x000fe400078e00ff */
[----:B------:R-:W-:Y:S01]  /*1230*/  @!P4 FFMA R46, R42, R5, R46 ;  /* 0x000000052a2ec223 */ /* 0x000fe2000000002e */
[----:B------:R-:W-:-:S03]  /*1240*/  @!P3 SHF.L.U32 R5, R6, 0x10, RZ ;  /* 0x000000100605b819 */ /* 0x000fc600000006ff */
[C---:B------:R-:W-:Y:S01]  /*1250*/  @!P4 FFMA R46, R43.reuse, R7, R46 ;  /* 0x000000072b2ec223 */ /* 0x040fe2000000002e */
[----:B------:R-:W-:Y:S02]  /*1260*/  @!P5 IMAD.U32 R4, R4, 0x10000, RZ ;  /* 0x000100000404d824 */ /* 0x000fe400078e00ff */
[C---:B------:R-:W-:Y:S02]  /*1270*/  @!P3 FFMA R0, R43.reuse, R5, R0 ;  /* 0x000000052b00b223 */ /* 0x040fe40000000000 */
[----:B------:R-:W-:Y:S01]  /*1280*/  @!P5 FFMA R47, R43, R4, R47 ;  /* 0x000000042b2fd223 */ /* 0x000fe2000000002f */
[----:B------:R-:W-:Y:S06]  /*1290*/  @P1 BRA `(.L_x_4280) ;  /* 0xfffffff800b41947 */ /* 0x000fec000383ffff */
[----:B------:R-:W-:-:S07]  /*12a0*/  MOV R4, UR13 ;  /* 0x0000000d00047c02 */ /* 0x000fce0008000f00 */
.L_x_4279:
[----:B------:R-:W-:Y:S01]  /*12b0*/  UISETP.NE.AND UP0, UPT, UR12, URZ, UPT ;  /* 0x000000ff0c00728c */ /* 0x000fe2000bf05270 */
[----:B------:R-:W-:-:S08]  /*12c0*/  IMAD.MOV.U32 R41, RZ, RZ, R0 ;  /* 0x000000ffff297224 */ /* 0x000fd000078e0000 */
[----:B------:R-:W-:Y:S05]  /*12d0*/  BRA.U !UP0, `(.L_x_4278) ;  /* 0x0000000508147547 */ /* 0x000fea000b800000 */
[----:B------:R-:W0:Y:S01]  /*12e0*/  LDCU UR11, c[0x0][0x3bc] ;  /* 0x00007780ff0b77ac */ /* 0x000e220008000800 */
[----:B------:R-:W-:Y:S01]  /*12f0*/  IMAD.IADD R6, R10, 0x1, R3 ;  /* 0x000000010a067824 */ /* 0x000fe200078e0203 */
[----:B------:R-:W1:Y:S03]  /*1300*/  LDCU.64 UR20, c[0x0][0x388] ;  /* 0x00007100ff1477ac */ /* 0x000e660008000a00 */
[----:B------:R-:W-:Y:S02]  /*1310*/  VIADD R7, R6, 0x20 ;  /* 0x0000002006077836 */ /* 0x000fe40000000000 */
[----:B0-----:R-:W-:Y:S01]  /*1320*/  IMAD R50, R4, UR11, RZ ;  /* 0x0000000b04327c24 */ /* 0x001fe2000f8e02ff */
[C---:B------:R-:W-:Y:S02]  /*1330*/  ISETP.GE.AND P0, PT, R6.reuse, UR11, PT ;  /* 0x0000000b06007c0c */ /* 0x040fe4000bf06270 */
[----:B------:R-:W-:-:S02]  /*1340*/  IADD3 R6, PT, PT, R6, 0x40, RZ ;  /* 0x0000004006067810 */ /* 0x000fc40007ffe0ff */
[----:B------:R-:W-:Y:S02]  /*1350*/  SHF.R.S32.HI R0, RZ, 0x1f, R50 ;  /* 0x0000001fff007819 */ /* 0x000fe40000011432 */
[----:B------:R-:W-:Y:S02]  /*1360*/  IADD3 R5, P5, P6, R45, R50, R20 ;  /* 0x000000322d057210 */ /* 0x000fe40007ebe014 */
[----:B------:R-:W-:Y:S02]  /*1370*/  ISETP.GE.AND P4, PT, R6, UR11, PT ;  /* 0x0000000b06007c0c */ /* 0x000fe4000bf86270 */
[----:B------:R-:W-:Y:S02]  /*1380*/  ISETP.GE.AND P1, PT, R7, UR11, PT ;  /* 0x0000000b07007c0c */ /* 0x000fe4000bf26270 */
[----:B------:R-:W-:Y:S02]  /*1390*/  ISETP.GE.AND P3, PT, R45, UR11, PT ;  /* 0x0000000b2d007c0c */ /* 0x000fe4000bf66270 */
[----:B------:R-:W-:-:S02]  /*13a0*/  IADD3.X R0, PT, PT, RZ, R0, R21, P5, P6 ;  /* 0x00000000ff007210 */ /* 0x000fc40002fec415 */
[----:B-1----:R-:W-:-:S04]  /*13b0*/  LEA R22, P5, R5, UR20, 0x1 ;  /* 0x0000001405167c11 */ /* 0x002fc8000f8a08ff */
[----:B------:R-:W-:-:S05]  /*13c0*/  LEA.HI.X R23, R5, UR21, R0, 0x1, P5 ;  /* 0x0000001505177c11 */ /* 0x000fca000a8f0c00 */
[----:B------:R-:W2:Y:S04]  /*13d0*/  @!P4 LDG.E.U16.CONSTANT R48, desc[UR8][R22.64+0xc0] ;  /* 0x0000c0081630c981 */ /* 0x000ea8000c1e9500 */
[----:B------:R-:W3:Y:S04]  /*13e0*/  @!P3 LDG.E.U16.CONSTANT R0, desc[UR8][R22.64] ;  /* 0x000000081600b981 */ /* 0x000ee8000c1e9500 */
[----:B------:R-:W4:Y:S04]  /*13f0*/  @!P0 LDG.E.U16.CONSTANT R40, desc[UR8][R22.64+0x40] ;  /* 0x0000400816288981 */ /* 0x000f28000c1e9500 */
[----:B------:R-:W4:Y:S01]  /*1400*/  @!P1 LDG.E.U16.CONSTANT R42, desc[UR8][R22.64+0x80] ;  /* 0x00008008162a9981 */ /* 0x000f22000c1e9500 */
[----:B------:R-:W-:-:S06]  /*1410*/  LEA R4, R4, UR5, 0x2 ;  /* 0x0000000504047c11 */ /* 0x000fcc000f8e10ff */
[----:B------:R-:W0:Y:S01]  /*1420*/  LDS.128 R4, [R4] ;  /* 0x0000000004047984 */ /* 0x000e220000000c00 */
        /* <DEDUP_REMOVED lines=25> */
[C---:B------:R-:W-:Y:S01]  /*15c0*/  @!P3 FFMA R47, R5.reuse, R0, R47 ;  /* 0x00000000052fb223 */ /* 0x040fe2000000002f */
[C---:B------:R-:W-:Y:S01]  /*15d0*/  @!P0 FFMA R44, R5.reuse, R7, R44 ;  /* 0x00000007052c8223 */ /* 0x040fe2000000002c */
[C---:B------:R-:W-:Y:S01]  /*15e0*/  @!P1 FFMA R41, R5.reuse, R40, R41 ;  /* 0x0000002805299223 */ /* 0x040fe20000000029 */
[----:B------:R-:W-:Y:S01]  /*15f0*/  @!P4 FFMA R46, R5, R43, R46 ;  /* 0x0000002b052ec223 */ /* 0x000fe2000000002e */
[----:B------:R-:W-:Y:S06]  /*1600*/  BRA.U !UP0, `(.L_x_4278) ;  /* 0x0000000108487547 */ /* 0x000fec000b800000 */
[----:B------:R-:W-:-:S05]  /*1610*/  VIADD R0, R50, UR11 ;  /* 0x0000000b32007c36 */ /* 0x000fca0008000000 */
        /* <DEDUP_REMOVED lines=17> */
.L_x_4278:
[----:B------:R-:W0:Y:S01]  /*1730*/  LDC R4, c[0x0][0x3bc] ;  /* 0x0000ef00ff047b82 */ /* 0x000e220000000800 */
[----:B------:R-:W-:Y:S01]  /*1740*/  IADD3 R23, PT, PT, R8, R3, RZ ;  /* 0x0000000308177210 */ /* 0x000fe20007ffe0ff */
[----:B------:R-:W-:Y:S01]  /*1750*/  IMAD.IADD R43, R10, 0x1, R3 ;  /* 0x000000010a2b7824 */ /* 0x000fe200078e0203 */
[----:B------:R-:W-:Y:S03]  /*1760*/  BSSY.RECONVERGENT B2, `(.L_x_4281) ;  /* 0x0000022000027945 */ /* 0x000fe60003800200 */
[C---:B------:R-:W-:Y:S02]  /*1770*/  VIADD R5, R43.reuse, 0x20 ;  /* 0x000000202b057836 */ /* 0x040fe40000000000 */
[----:B------:R-:W-:Y:S01]  /*1780*/  VIADD R7, R43, 0x40 ;  /* 0x000000402b077836 */ /* 0x000fe20000000000 */
        /* <DEDUP_REMOVED lines=31> */
.L_x_4282:
[----:B------:R-:W-:Y:S05]  /*1980*/  BSYNC.RECONVERGENT B2 ;  /* 0x0000000000027941 */ /* 0x000fea0003800200 */
.L_x_4281:
        /* <DEDUP_REMOVED lines=27> */
.L_x_4284:
[----:B------:R-:W-:Y:S05]  /*1b40*/  BSYNC.RECONVERGENT B2 ;  /* 0x0000000000027941 */ /* 0x000fea0003800200 */
.L_x_4283:
        /* <DEDUP_REMOVED lines=27> */
.L_x_4286:
[----:B------:R-:W-:Y:S05]  /*1d00*/  BSYNC.RECONVERGENT B2 ;  /* 0x0000000000027941 */ /* 0x000fea0003800200 */
.L_x_4285:
        /* <DEDUP_REMOVED lines=27> */
.L_x_4288:
[----:B------:R-:W-:Y:S05]  /*1ec0*/  BSYNC.RECONVERGENT B2 ;  /* 0x0000000000027941 */ /* 0x000fea0003800200 */
.L_x_4287:
[----:B------:R-:W-:-:S04]  /*1ed0*/  IADD3 R3, PT, PT, R3, 0x400, RZ ;  /* 0x0000040003037810 */ /* 0x000fc80007ffe0ff */
[----:B------:R-:W-:-:S13]  /*1ee0*/  ISETP.GE.AND P0, PT, R3, R4, PT ;  /* 0x000000040300720c */ /* 0x000fda0003f06270 */
[----:B------:R-:W-:Y:S05]  /*1ef0*/  @!P0 BRA `(.L_x_4289) ;  /* 0xffffffec002c8947 */ /* 0x000fea000383ffff */
[----:B------:R-:W-:Y:S05]  /*1f00*/  BSYNC.RECONVERGENT B1 ;  /* 0x0000000000017941 */ /* 0x000fea0003800200 */
.L_x_4277:
[----:B------:R-:W-:Y:S05]  /*1f10*/  BRA `(.L_x_4274) ;  /* 0x0000002400dc7947 */ /* 0x000fea0003800000 */
.L_x_4276:
[----:B------:R-:W0:Y:S02]  /*1f20*/  LDCU UR11, c[0x0][0x3b8] ;  /* 0x00007700ff0b77ac */ /* 0x000e240008000800 */
[----:B0-----:R-:W-:-:S09]  /*1f30*/  UISETP.GE.AND UP0, UPT, UR11, 0x1, UPT ;  /* 0x000000010b00788c */ /* 0x001fd2000bf06270 */
[----:B------:R-:W-:Y:S05]  /*1f40*/  BRA.U !UP0, `(.L_x_4290) ;  /* 0x0000000d080c7547 */ /* 0x000fea000b800000 */
[----:B------:R-:W-:Y:S01]  /*1f50*/  BSSY.RECONVERGENT B1, `(.L_x_4291) ;  /* 0x00000c1000017945 */ /* 0x000fe20003800200 */
[----:B------:R-:W-:-:S07]  /*1f60*/  IMAD.MOV.U32 R3, RZ, RZ, R9 ;  /* 0x000000ffff037224 */ /* 0x000fce00078e0009 */
.L_x_4295:
        /* <DEDUP_REMOVED lines=10> */
[----:B------:R-:W-:Y:S01]  /*2010*/  IADD3 R62, PT, PT, R10, R3, RZ ;  /* 0x000000030a3e7210 */ /* 0x000fe20007ffe0ff */
[----:B------:R-:W-:Y:S02]  /*2020*/  IMAD.MOV.U32 R65, RZ, RZ, RZ ;  /* 0x000000ffff417224 */ /* 0x000fe400078e00ff */
[----:B------:R-:W-:Y:S01]  /*2030*/  IMAD.MOV.U32 R42, RZ, RZ, RZ ;  /* 0x000000ffff2a7224 */ /* 0x000fe200078e00ff */
[C---:B------:R-:W-:Y:S01]  /*2040*/  IADD3 R64, PT, PT, R62.reuse, 0x40, RZ ;  /* 0x000000403e407810 */ /* 0x040fe20007ffe0ff */
[----:B------:R-:W-:Y:S01]  /*2050*/  VIADD R63, R62, 0x20 ;  /* 0x000000203e3f7836 */ /* 0x000fe20000000000 */
[----:B0-----:R-:W-:-:S13]  /*2060*/  ISETP.GE.AND P0, PT, R43, UR11, PT ;  /* 0x0000000b2b007c0c */ /* 0x001fda000bf06270 */
.L_x_4293:
[----:B------:R-:W0:Y:S01]  /*2070*/  LDCU UR11, c[0x0][0x3bc] ;  /* 0x00007780ff0b77ac */ /* 0x000e220008000800 */
[----:B------:R-:W1:Y:S01]  /*2080*/  LDCU.64 UR20, c[0x0][0x388] ;  /* 0x00007100ff1477ac */ /* 0x000e620008000a00 */
[----:B0-----:R-:W-:-:S04]  /*2090*/  IMAD R6, R65, UR11, RZ ;  /* 0x0000000b41067c24 */ /* 0x001fc8000f8e02ff */
[----:B------:R-:W-:Y:S01]  /*20a0*/  VIADD R23, R6, UR11 ;  /* 0x0000000b06177c36 */ /* 0x000fe20008000000 */
[----:B------:R-:W-:Y:S02]  /*20b0*/  SHF.R.S32.HI R4, RZ, 0x1f, R6 ;  /* 0x0000001fff047819 */ /* 0x000fe40000011406 */
[----:B------:R-:W-:Y:S01]  /*20c0*/  IADD3 R5, P1, P3, R43, R6, R20 ;  /* 0x000000062b057210 */ /* 0x000fe20007b3e014 */
[----:B------:R-:W-:Y:S01]  /*20d0*/  VIADD R41, R23, UR11 ;  /* 0x0000000b17297c36 */ /* 0x000fe20008000000 */
[----:B------:R-:W-:Y:S02]  /*20e0*/  SHF.R.S32.HI R22, RZ, 0x1f, R23 ;  /* 0x0000001fff167819 */ /* 0x000fe40000011417 */
[----:B------:R-:W-:Y:S02]  /*20f0*/  IADD3.X R4, PT, PT, RZ, R4, R21, P1, P3 ;  /* 0x00000004ff047210 */ /* 0x000fe40000fe6415 */
[----:B-1----:R-:W-:Y:S02]  /*2100*/  LEA R6, P3, R5, UR20, 0x1 ;  /* 0x0000001405067c11 */ /* 0x002fe4000f8608ff */
[----:B------:R-:W-:-:S02]  /*2110*/  SHF.R.S32.HI R40, RZ, 0x1f, R41 ;  /* 0x0000001fff287819 */ /* 0x000fc40000011429 */
[----:B------:R-:W-:Y:S01]  /*2120*/  LEA.HI.X R7, R5, UR21, R4, 0x1, P3 ;  /* 0x0000001505077c11 */ /* 0x000fe200098f0c04 */
[----:B------:R-:W-:Y:S01]  /*2130*/  VIADD R4, R41, UR11 ;  /* 0x0000000b29047c36 */ /* 0x000fe20008000000 */
[C-C-:B------:R-:W-:Y:S02]  /*2140*/  IADD3 R5, P3, P6, R43.reuse, R23, R20.reuse ;  /* 0x000000172b057210 */ /* 0x140fe40007e7e014 */
[----:B------:R-:W-:Y:S01]  /*2150*/  IADD3 R23, P4, P5, R43, R41, R20 ;  /* 0x000000292b177210 */ /* 0x000fe20007d9e014 */
[----:B------:R-:W2:Y:S01]  /*2160*/  @!P0 LDG.E.U16.CONSTANT R61, desc[UR8][R6.64] ;  /* 0x00000008063d8981 */ /* 0x000ea2000c1e9500 */
[----:B------:R-:W-:Y:S02]  /*2170*/  ISETP.GE.AND P1, PT, R62, UR11, PT ;  /* 0x0000000b3e007c0c */ /* 0x000fe4000bf26270 */
[--C-:B------:R-:W-:Y:S02]  /*2180*/  IADD3.X R44, PT, PT, RZ, R22, R21.reuse, P3, P6 ;  /* 0x00000016ff2c7210 */ /* 0x100fe40001fec415 */
[----:B------:R-:W-:-:S02]  /*2190*/  IADD3.X R40, PT, PT, RZ, R40, R21, P4, P5 ;  /* 0x00000028ff287210 */ /* 0x000fc400027ea415 */
[----:B------:R-:W-:Y:S02]  /*21a0*/  ISETP.GE.AND P3, PT, R63, UR11, PT ;  /* 0x0000000b3f007c0c */ /* 0x000fe4000bf66270 */
[----:B------:R-:W-:Y:S02]  /*21b0*/  SHF.R.S32.HI R22, RZ, 0x1f, R4 ;  /* 0x0000001fff167819 */ /* 0x000fe40000011404 */
[C---:B------:R-:W-:Y:S02]  /*21c0*/  IADD3 R41, P4, P6, R43.reuse, R4, R20 ;  /* 0x000000042b297210 */ /* 0x040fe40007e9e014 */
[----:B------:R-:W-:Y:S01]  /*21d0*/  ISETP.GE.AND P5, PT, R64, UR11, PT ;  /* 0x0000000b40007c0c */ /* 0x000fe2000bfa6270 */
[----:B------:R-:W3:Y:S01]  /*21e0*/  @!P1 LDG.E.U16.CONSTANT R46, desc[UR8][R6.64+0x40] ;  /* 0x00004008062e9981 */ /* 0x000ee2000c1e9500 */
[----:B------:R-:W-:Y:S02]  /*21f0*/  IADD3.X R56, PT, PT, RZ, R22, R21, P4, P6 ;  /* 0x00000016ff387210 */ /* 0x000fe400027ec415 */
[----:B------:R-:W-:-:S02]  /*2200*/  ISETP.GE.AND P4, PT, R43, UR11, PT ;  /* 0x0000000b2b007c0c */ /* 0x000fc4000bf86270 */
[----:B------:R-:W-:-:S04]  /*2210*/  LEA R4, P6, R5, UR20, 0x1 ;  /* 0x0000001405047c11 */ /* 0x000fc8000f8c08ff */
[----:B------:R-:W-:Y:S02]  /*2220*/  LEA.HI.X R5, R5, UR21, R44, 0x1, P6 ;  /* 0x0000001505057c11 */ /* 0x000fe4000b0f0c2c */
[C---:B------:R-:W-:Y:S01]  /*2230*/  LEA R22, P6, R23.reuse, UR20, 0x1 ;  /* 0x0000001417167c11 */ /* 0x040fe2000f8c08ff */
[----:B------:R-:W4:Y:S03]  /*2240*/  @!P3 LDG.E.U16.CONSTANT R44, desc[UR8][R6.64+0x80] ;  /* 0x00008008062cb981 */ /* 0x000f26000c1e9500 */
[----:B------:R-:W-:Y:S01]  /*2250*/  LEA.HI.X R23, R23, UR21, R40, 0x1, P6 ;  /* 0x0000001517177c11 */ /* 0x000fe2000b0f0c28 */
[----:B------:R-:W4:Y:S01]  /*2260*/  @!P5 LDG.E.U16.CONSTANT R51, desc[UR8][R6.64+0xc0] ;  /* 0x0000c0080633d981 */ /* 0x000f22000c1e9500 */
[----:B------:R-:W-:-:S03]  /*2270*/  LEA R40, P6, R41, UR20, 0x1 ;  /* 0x0000001429287c11 */ /* 0x000fc6000f8c08ff */
[----:B------:R-:W4:Y:S01]  /*2280*/  @!P1 LDG.E.U16.CONSTANT R48, desc[UR8][R4.64+0x40] ;  /* 0x0000400804309981 */ /* 0x000f22000c1e9500 */
[----:B------:R-:W-:-:S03]  /*2290*/  LEA.HI.X R41, R41, UR21, R56, 0x1, P6 ;  /* 0x0000001529297c11 */ /* 0x000fc6000b0f0c38 */
[----:B------:R-:W4:Y:S04]  /*22a0*/  @!P3 LDG.E.U16.CONSTANT R49, desc[UR8][R4.64+0x80] ;  /* 0x000080080431b981 */ /* 0x000f28000c1e9500 */
        /* <DEDUP_REMOVED lines=10> */
[----:B0-----:R-:W-:-:S06]  /*2350*/  LEA R4, R65, UR5, 0x2 ;  /* 0x0000000541047c11 */ /* 0x001fcc000f8e10ff */
[----:B------:R-:W0:Y:S01]  /*2360*/  LDS.128 R4, [R4] ;  /* 0x0000000004047984 */ /* 0x000e220000000c00 */
[----:B------:R-:W-:-:S05]  /*2370*/  VIADD R65, R65, 0x4 ;  /* 0x0000000441417836 */ /* 0x000fca0000000000 */
[----:B------:R-:W-:Y:S02]  /*2380*/  ISETP.NE.AND P6, PT, R65, UR13, PT ;  /* 0x0000000d41007c0c */ /* 0x000fe4000bfc5270 */
[----:B--2---:R-:W-:-:S05]  /*2390*/  @!P0 SHF.L.U32 R61, R61, 0x10, RZ ;  /* 0x000000103d3d8819 */ /* 0x004fca00000006ff */
[----:B0-----:R-:W-:Y:S01]  /*23a0*/  @!P0 FFMA R45, R4, R61, R45 ;  /* 0x0000003d042d8223 */ /* 0x001fe2000000002d */
[----:B---3--:R-:W-:-:S04]  /*23b0*/  @!P1 IMAD.U32 R67, R46, 0x10000, RZ ;  /* 0x000100002e439824 */ /* 0x008fc800078e00ff */
[----:B------:R-:W-:Y:S01]  /*23c0*/  @!P1 FFMA R0, R4, R67, R0 ;  /* 0x0000004304009223 */ /* 0x000fe20000000000 */
[----:B----4-:R-:W-:Y:S02]  /*23d0*/  @!P3 IMAD.U32 R44, R44, 0x10000, RZ ;  /* 0x000100002c2cb824 */ /* 0x010fe400078e00ff */
[----:B------:R-:W-:Y:S02]  /*23e0*/  @!P5 IMAD.U32 R51, R51, 0x10000, RZ ;  /* 0x000100003333d824 */ /* 0x000fe400078e00ff */
[----:B------:R-:W-:Y:S01]  /*23f0*/  @!P3 FFMA R47, R4, R44, R47 ;  /* 0x0000002c042fb223 */ /* 0x000fe2000000002f */
[----:B------:R-:W-:Y:S01]  /*2400*/  @!P1 SHF.L.U32 R48, R48, 0x10, RZ ;  /* 0x0000001030309819 */ /* 0x000fe200000006ff */
[----:B------:R-:W-:Y:S01]  /*2410*/  @!P5 FFMA R42, R4, R51, R42 ;  /* 0x00000033042ad223 */ /* 0x000fe2000000002a */
[----:B-1----:R-:W-:-:S03]  /*2420*/  @!P3 IMAD.U32 R22, R49, 0x10000, RZ ;  /* 0x000100003116b824 */ /* 0x002fc600078e00ff */
[C---:B------:R-:W-:Y:S01]  /*2430*/  @!P1 FFMA R0, R5.reuse, R48, R0 ;  /* 0x0000003005009223 */ /* 0x040fe20000000000 */
[----:B------:R-:W-:Y:S02]  /*2440*/  @!P4 IMAD.U32 R50, R50, 0x10000, RZ ;  /* 0x000100003232c824 */ /* 0x000fe400078e00ff */
[----:B------:R-:W-:Y:S01]  /*2450*/  @!P3 FFMA R47, R5, R22, R47 ;  /* 0x00000016052fb223 */ /* 0x000fe2000000002f */
[----:B------:R-:W-:Y:S02]  /*2460*/  @!P5 IMAD.U32 R55, R55, 0x10000, RZ ;  /* 0x000100003737d824 */ /* 0x000fe400078e00ff */
[C---:B------:R-:W-:Y:S01]  /*2470*/  @!P4 FFMA R45, R5.reuse, R50, R45 ;  /* 0x00000032052dc223 */ /* 0x040fe2000000002d */
[----:B------:R-:W-:Y:S02]  /*2480*/  @!P1 IMAD.U32 R23, R52, 0x10000, RZ ;  /* 0x0001000034179824 */ /* 0x000fe400078e00ff */
[----:B------:R-:W-:Y:S01]  /*2490*/  @!P5 FFMA R42, R5, R55, R42 ;  /* 0x00000037052ad223 */ /* 0x000fe2000000002a */
[----:B------:R-:W-:Y:S01]  /*24a0*/  @!P4 SHF.L.U32 R54, R54, 0x10, RZ ;  /* 0x000000103636c819 */ /* 0x000fe200000006ff */
[----:B------:R-:W-:Y:S01]  /*24b0*/  @!P1 FFMA R0, R6, R23, R0 ;  /* 0x0000001706009223 */ /* 0x000fe20000000000 */
[----:B------:R-:W-:Y:S01]  /*24c0*/  @!P3 IMAD.U32 R4, R53, 0x10000, RZ ;  /* 0x000100003504b824 */ /* 0x000fe200078e00ff */
[----:B------:R-:W-:-:S03]  /*24d0*/  @!P5 SHF.L.U32 R59, R59, 0x10, RZ ;  /* 0x000000103b3bd819 */ /* 0x000fc600000006ff */
[C---:B------:R-:W-:Y:S01]  /*24e0*/  @!P3 FFMA R47, R6.reuse, R4, R47 ;  /* 0x00000004062fb223 */ /* 0x040fe2000000002f */
[----:B------:R-:W-:Y:S01]  /*24f0*/  @!P4 FFMA R45, R6, R54, R45 ;  /* 0x00000036062dc223 */ /* 0x000fe2000000002d */
        /* <DEDUP_REMOVED lines=10> */
[----:B------:R-:W-:-:S07]  /*25a0*/  IMAD.U32 R4, RZ, RZ, UR13 ;  /* 0x0000000dff047e24 */ /* 0x000fce000f8e00ff */
.L_x_4292:
[----:B------:R-:W-:-:S09]  /*25b0*/  UISETP.NE.AND UP0, UPT, UR12, URZ, UPT ;  /* 0x000000ff0c00728c */ /* 0x000fd2000bf05270 */
[----:B------:R-:W-:Y:S05]  /*25c0*/  BRA.U !UP0, `(.L_x_4294) ;  /* 0x0000000508147547 */ /* 0x000fea000b800000 */
[----:B------:R-:W0:Y:S01]  /*25d0*/  LDCU UR11, c[0x0][0x3bc] ;  /* 0x00007780ff0b77ac */ /* 0x000e220008000800 */
[----:B------:R-:W-:Y:S01]  /*25e0*/  IMAD.IADD R7, R10, 0x1, R3 ;  /* 0x000000010a077824 */ /* 0x000fe200078e0203 */
[----:B------:R-:W1:Y:S03]  /*25f0*/  LDCU.64 UR20, c[0x0][0x388] ;  /* 0x00007100ff1477ac */ /* 0x000e660008000a00 */
[C---:B------:R-:W-:Y:S02]  /*2600*/  VIADD R22, R7.reuse, 0x20 ;  /* 0x0000002007167836 */ /* 0x040fe40000000000 */
        /* <DEDUP_REMOVED lines=65> */
.L_x_4294:
[----:B------:R-:W0:Y:S01]  /*2a20*/  LDCU UR11, c[0x0][0x3bc] ;  /* 0x00007780ff0b77ac */ /* 0x000e220008000800 */
[----:B------:R-:W-:-:S04]  /*2a30*/  IMAD.IADD R6, R10, 0x1, R3 ;  /* 0x000000010a067824 */ /* 0x000fc800078e0203 */
[C---:B------:R-:W-:Y:S01]  /*2a40*/  VIADD R5, R6.reuse, 0x40 ;  /* 0x0000004006057836 */ /* 0x040fe20000000000 */
[C---:B------:R-:W-:Y:S02]  /*2a50*/  IADD3 R4, PT, PT, R6.reuse, 0x20, RZ ;  /* 0x0000002006047810 */ /* 0x040fe40007ffe0ff */
[----:B0-----:R-:W-:Y:S02]  /*2a60*/  ISETP.GE.AND P1, PT, R6, UR11, PT ;  /* 0x0000000b06007c0c */ /* 0x001fe4000bf26270 */
[----:B------:R-:W-:Y:S01]  /*2a70*/  ISETP.GE.AND P3, PT, R4, UR11, PT ;  /* 0x0000000b04007c0c */ /* 0x000fe2000bf66270 */
[----:B------:R-:W-:Y:S01]  /*2a80*/  IMAD R4, R3, 0x4, R18 ;  /* 0x0000000403047824 */ /* 0x000fe200078e0212 */
[----:B------:R-:W-:Y:S01]  /*2a90*/  ISETP.GE.AND P4, PT, R5, UR11, PT ;  /* 0x0000000b05007c0c */ /* 0x000fe2000bf86270 */
[----:B------:R-:W-:Y:S01]  /*2aa0*/  VIADD R3, R3, 0x400 ;  /* 0x0000040003037836 */ /* 0x000fe20000000000 */
[----:B------:R-:W-:-:S07]  /*2ab0*/  ISETP.GE.AND P0, PT, R43, UR11, PT ;  /* 0x0000000b2b007c0c */ /* 0x000fce000bf06270 */
        /* <DEDUP_REMOVED lines=8> */
[----:B------:R-:W-:-:S13]  /*2b40*/  ISETP.GE.AND P0, PT, R3, UR11, PT ;  /* 0x0000000b03007c0c */ /* 0x000fda000bf06270 */
[----:B0-----:R-:W-:Y:S05]  /*2b50*/  @!P0 BRA `(.L_x_4295) ;  /* 0xfffffff400048947 */ /* 0x001fea000383ffff */
[----:B------:R-:W-:Y:S05]  /*2b60*/  BSYNC.RECONVERGENT B1 ;  /* 0x0000000000017941 */ /* 0x000fea0003800200 */
.L_x_4291:
[----:B------:R-:W-:Y:S05]  /*2b70*/  BRA `(.L_x_4274) ;  /* 0x0000001800c47947 */ /* 0x000fea0003800000 */
.L_x_4290:
[----:B------:R-:W-:Y:S01]  /*2b80*/  ISETP.NE.AND P0, PT, R38, 0xc00, PT ;  /* 0x00000c002600780c */ /* 0x000fe20003f05270 */
[----:B------:R-:W-:Y:S01]  /*2b90*/  BSSY.RECONVERGENT B1, `(.L_x_4296) ;  /* 0x0000023000017945 */ /* 0x000fe20003800200 */
[----:B------:R-:W-:-:S11]  /*2ba0*/  MOV R3, R9 ;  /* 0x0000000900037202 */ /* 0x000fd60000000f00 */
[----:B------:R-:W-:Y:S05]  /*2bb0*/  @!P0 BRA `(.L_x_4297) ;  /* 0x0000000000808947 */ /* 0x000fea0003800000 */
[----:B------:R-:W-:Y:S01]  /*2bc0*/  ISETP.GE.AND P1, PT, R27, UR19, PT ;  /* 0x000000131b007c0c */ /* 0x000fe2000bf26270 */
[----:B------:R-:W-:Y:S01]  /*2bd0*/  IMAD.MOV.U32 R3, RZ, RZ, R14 ;  /* 0x000000ffff037224 */ /* 0x000fe200078e000e */
[----:B------:R-:W-:Y:S02]  /*2be0*/  ISETP.GE.AND P3, PT, R28, UR19, PT ;  /* 0x000000131c007c0c */ /* 0x000fe4000bf66270 */
[----:B------:R-:W-:Y:S02]  /*2bf0*/  ISETP.GE.AND P4, PT, R29, UR19, PT ;  /* 0x000000131d007c0c */ /* 0x000fe4000bf86270 */
[----:B------:R-:W-:-:S07]  /*2c00*/  ISETP.GE.AND P0, PT, R13, UR19, PT ;  /* 0x000000130d007c0c */ /* 0x000fce000bf06270 */
[----:B------:R0:W-:Y:S04]  /*2c10*/  @!P1 STS [R17+0x84], RZ ;  /* 0x000084ff11009388 */ /* 0x0001e80000000800 */
[----:B------:R0:W-:Y:S04]  /*2c20*/  @!P3 STS [R17+0x104], RZ ;  /* 0x000104ff1100b388 */ /* 0x0001e80000000800 */
[----:B------:R0:W-:Y:S04]  /*2c30*/  @!P4 STS [R17+0x184], RZ ;  /* 0x000184ff1100c388 */ /* 0x0001e80000000800 */
[----:B------:R0:W-:Y:S01]  /*2c40*/  @!P0 STS [R17+0x4], RZ ;  /* 0x000004ff11008388 */ /* 0x0001e20000000800 */
[----:B------:R-:W-:-:S13]  /*2c50*/  ISETP.NE.AND P0, PT, R38, RZ, PT ;  /* 0x000000ff2600720c */ /* 0x000fda0003f05270 */
[----:B0-----:R-:W-:Y:S05]  /*2c60*/  @!P0 BRA `(.L_x_4297) ;  /* 0x0000000000548947 */ /* 0x001fea0003800000 */
        /* <DEDUP_REMOVED lines=9> */
[----:B------:R-:W-:-:S13]  /*2d00*/  ISETP.NE.AND P0, PT, R38, 0x400, PT ;  /* 0x000004002600780c */ /* 0x000fda0003f05270 */
[----:B0-----:R-:W-:Y:S05]  /*2d10*/  @!P0 BRA `(.L_x_4297) ;  /* 0x0000000000288947 */ /* 0x001fea0003800000 */
[----:B------:R-:W-:Y:S01]  /*2d20*/  ISETP.GE.AND P0, PT, R34, UR19, PT ;  /* 0x0000001322007c0c */ /* 0x000fe2000bf06270 */
[----:B------:R-:W-:Y:S01]  /*2d30*/  IMAD.MOV.U32 R3, RZ, RZ, R16 ;  /* 0x000000ffff037224 */ /* 0x000fe200078e0010 */
[----:B------:R-:W-:Y:S02]  /*2d40*/  ISETP.GE.AND P1, PT, R35, UR19, PT ;  /* 0x0000001323007c0c */ /* 0x000fe4000bf26270 */
[----:B------:R-:W-:Y:S02]  /*2d50*/  ISETP.GE.AND P3, PT, R36, UR19, PT ;  /* 0x0000001324007c0c */ /* 0x000fe4000bf66270 */
[----:B------:R-:W-:-:S07]  /*2d60*/  ISETP.GE.AND P4, PT, R37, UR19, PT ;  /* 0x0000001325007c0c */ /* 0x000fce000bf86270 */
[----:B------:R0:W-:Y:S04]  /*2d70*/  @!P0 STS [R17+0x2004], RZ ;  /* 0x002004ff11008388 */ /* 0x0001e80000000800 */
[----:B------:R0:W-:Y:S02]  /*2d80*/  @!P1 STS [R17+0x2084], RZ ;  /* 0x002084ff11009388 */ /* 0x0001e40000000800 */
[----:B------:R-:W-:Y:S02]  /*2d90*/  @!P4 MOV R3, R16 ;  /* 0x000000100003c202 */ /* 0x000fe40000000f00 */
[----:B------:R0:W-:Y:S04]  /*2da0*/  @!P3 STS [R17+0x2104], RZ ;  /* 0x002104ff1100b388 */ /* 0x0001e80000000800 */
[----:B------:R0:W-:Y:S02]  /*2db0*/  @!P4 STS [R17+0x2184], RZ ;  /* 0x002184ff1100c388 */ /* 0x0001e40000000800 */
.L_x_4297:
[----:B------:R-:W-:Y:S05]  /*2dc0*/  BSYNC.RECONVERGENT B1 ;  /* 0x0000000000017941 */ /* 0x000fea0003800200 */
.L_x_4296:
[----:B------:R-:W-:-:S13]  /*2dd0*/  ISETP.GE.U32.AND P0, PT, R25, 0xc00, PT ;  /* 0x00000c001900780c */ /* 0x000fda0003f06070 */
[----:B------:R-:W-:Y:S05]  /*2de0*/  @!P0 BRA `(.L_x_4274) ;  /* 0x0000001800288947 */ /* 0x000fea0003800000 */
[----:B------:R-:W-:Y:S01]  /*2df0*/  BSSY.RECONVERGENT B1, `(.L_x_4298) ;  /* 0x0000036000017945 */ /* 0x000fe20003800200 */
.L_x_4299:
[----:B------:R-:W1:Y:S01]  /*2e00*/  LDCU UR11, c[0x0][0x3bc] ;  /* 0x00007780ff0b77ac */ /* 0x000e620008000800 */
[--C-:B------:R-:W-:Y:S02]  /*2e10*/  IMAD.IADD R0, R8, 0x1, R3.reuse ;  /* 0x0000000108007824 */ /* 0x100fe400078e0203 */
[----:B------:R-:W-:Y:S02]  /*2e20*/  IMAD.IADD R6, R10, 0x1, R3 ;  /* 0x000000010a067824 */ /* 0x000fe400078e0203 */
[C---:B------:R-:W-:Y:S01]  /*2e30*/  VIADD R4, R0.reuse, 0x400 ;  /* 0x0000040000047836 */ /* 0x040fe20000000000 */
[C---:B------:R-:W-:Y:S02]  /*2e40*/  IADD3 R5, PT, PT, R0.reuse, 0x800, RZ ;  /* 0x0000080000057810 */ /* 0x040fe40007ffe0ff */
[C---:B-1----:R-:W-:Y:S01]  /*2e50*/  ISETP.GE.AND P1, PT, R0.reuse, UR11, PT ;  /* 0x0000000b00007c0c */ /* 0x042fe2000bf26270 */
[----:B------:R-:W-:Y:S01]  /*2e60*/  VIADD R0, R0, 0xc00 ;  /* 0x00000c0000007836 */ /* 0x000fe20000000000 */
[----:B------:R-:W-:Y:S01]  /*2e70*/  ISETP.GE.AND P3, PT, R4, UR11, PT ;  /* 0x0000000b04007c0c */ /* 0x000fe2000bf66270 */
[----:B------:R-:W-:Y:S01]  /*2e80*/  VIADD R4, R6, 0x20 ;  /* 0x0000002006047836 */ /* 0x000fe20000000000 */
[----:B------:R-:W-:Y:S01]  /*2e90*/  ISETP.GE.AND P4, PT, R5, UR11, PT ;  /* 0x0000000b05007c0c */ /* 0x000fe2000bf86270 */
[C---:B------:R-:W-:Y:S01]  /*2ea0*/  IMAD R5, R3.reuse, 0x4, R18 ;  /* 0x0000000403057824 */ /* 0x040fe200078e0212 */
[----:B------:R-:W-:Y:S01]  /*2eb0*/  ISETP.GE.AND P5, PT, R0, UR11, PT ;  /* 0x0000000b00007c0c */ /* 0x000fe2000bfa6270 */
[----:B------:R-:W-:Y:S01]  /*2ec0*/  VIADD R3, R3, 0x1000 ;  /* 0x0000100003037836 */ /* 0x000fe20000000000 */
[----:B------:R-:W-:Y:S01]  /*2ed0*/  ISETP.GE.AND P0, PT, R4, UR11, PT ;  /* 0x0000000b04007c0c */ /* 0x000fe2000bf06270 */
[C---:B------:R-:W-:Y:S01]  /*2ee0*/  VIADD R4, R6.reuse, 0x400 ;  /* 0x0000040006047836 */ /* 0x040fe20000000000 */
[----:B------:R-:W-:-:S02]  /*2ef0*/  IADD3 R0, PT, PT, R6, 0x40, RZ ;  /* 0x0000004006007810 */ /* 0x000fc40007ffe0ff */
[----:B------:R-:W-:Y:S01]  /*2f00*/  ISETP.GE.AND P6, PT, R6, UR11, PT ;  /* 0x0000000b06007c0c */ /* 0x000fe2000bfc6270 */
[----:B------:R1:W-:Y:S01]  /*2f10*/  @!P1 STS [R5+0x4], RZ ;  /* 0x000004ff05009388 */ /* 0x0003e20000000800 */
[----:B------:R-:W-:Y:S01]  /*2f20*/  ISETP.GE.AND P1, PT, R0, UR11, PT ;  /* 0x0000000b00007c0c */ /* 0x000fe2000bf26270 */
[----:B------:R-:W-:Y:S02]  /*2f30*/  VIADD R0, R6, 0x420 ;  /* 0x0000042006007836 */ /* 0x000fe40000000000 */
[----:B------:R1:W-:Y:S01]  /*2f40*/  @!P3 STS [R5+0x1004], RZ ;  /* 0x001004ff0500b388 */ /* 0x0003e20000000800 */
[----:B------:R-:W-:Y:S01]  /*2f50*/  ISETP.GE.AND P3, PT, R4, UR11, PT ;  /* 0x0000000b04007c0c */ /* 0x000fe2000bf66270 */
[----:B------:R-:W-:Y:S02]  /*2f60*/  VIADD R4, R6, 0x440 ;  /* 0x0000044006047836 */ /* 0x000fe40000000000 */
[----:B------:R1:W-:Y:S03]  /*2f70*/  @!P5 STS [R5+0x3004], RZ ;  /* 0x003004ff0500d388 */ /* 0x0003e60000000800 */
[----:B------:R-:W-:Y:S01]  /*2f80*/  ISETP.GE.AND P5, PT, R4, UR11, PT ;  /* 0x0000000b04007c0c */ /* 0x000fe2000bfa6270 */
[----:B------:R1:W-:Y:S01]  /*2f90*/  @!P4 STS [R5+0x2004], RZ ;  /* 0x002004ff0500c388 */ /* 0x0003e20000000800 */
[----:B------:R-:W-:Y:S01]  /*2fa0*/  VIADD R4, R6, 0x820 ;  /* 0x0000082006047836 */ /* 0x000fe20000000000 */
[----:B------:R-:W-:-:S02]  /*2fb0*/  ISETP.GE.AND P4, PT, R0, UR11, PT ;  /* 0x0000000b00007c0c */ /* 0x000fc4000bf86270 */
[----:B------:R-:W-:Y:S01]  /*2fc0*/  IADD3 R0, PT, PT, R6, 0x800, RZ ;  /* 0x0000080006007810 */ /* 0x000fe20007ffe0ff */
        /* <DEDUP_REMOVED lines=23> */
[----:B-1----:R-:W-:Y:S05]  /*3140*/  @!P0 BRA `(.L_x_4299) ;  /* 0xfffffffc002c8947 */ /* 0x002fea000383ffff */
[----:B------:R-:W-:Y:S05]  /*3150*/  BSYNC.RECONVERGENT B1 ;  /* 0x0000000000017941 */ /* 0x000fea0003800200 */
.L_x_4298:
[----:B------:R-:W-:Y:S05]  /*3160*/  BRA `(.L_x_4274) ;  /* 0x0000001400487947 */ /* 0x000fea0003800000 */
.L_x_4275:
[----:B------:R-:W0:Y:S02]  /*3170*/  LDCU UR11, c[0x0][0x3b8] ;  /* 0x00007700ff0b77ac */ /* 0x000e240008000800 */
[----:B0-----:R-:W-:-:S09]  /*3180*/  UISETP.GE.AND UP0, UPT, UR11, 0x1, UPT ;  /* 0x000000010b00788c */ /* 0x001fd2000bf06270 */
[----:B------:R-:W-:Y:S05]  /*3190*/  BRA.U !UP0, `(.L_x_4300) ;  /* 0x00000011088c7547 */ /* 0x000fea000b800000 */
[----:B------:R-:W-:Y:S01]  /*31a0*/  BSSY.RECONVERGENT B1, `(.L_x_4301) ;  /* 0x0000121000017945 */ /* 0x000fe20003800200 */
[----:B------:R-:W-:-:S07]  /*31b0*/  IMAD.MOV.U32 R43, RZ, RZ, R9 ;  /* 0x000000ffff2b7224 */ /* 0x000fce00078e0009 */
.L_x_4321:
[----:B0-----:R-:W0:Y:S01]  /*31c0*/  LDCU UR11, c[0x0][0x3b8] ;  /* 0x00007700ff0b77ac */ /* 0x001e220008000800 */
[----:B------:R-:W-:Y:S01]  /*31d0*/  HFMA2 R47, -RZ, RZ, 0, 0 ;  /* 0x00000000ff2f7431 */ /* 0x000fe200000001ff */
[----:B------:R-:W-:Y:S01]  /*31e0*/  IADD3 R3, PT, PT, R8, R43, RZ ;  /* 0x0000002b08037210 */ /* 0x000fe20007ffe0ff */
[----:B------:R-:W-:Y:S02]  /*31f0*/  IMAD.MOV.U32 R4, RZ, RZ, RZ ;  /* 0x000000ffff047224 */ /* 0x000fe400078e00ff */
[----:B------:R-:W-:Y:S02]  /*3200*/  IMAD.MOV.U32 R42, RZ, RZ, RZ ;  /* 0x000000ffff2a7224 */ /* 0x000fe400078e00ff */
[----:B------:R-:W-:Y:S02]  /*3210*/  IMAD.MOV.U32 R0, RZ, RZ, RZ ;  /* 0x000000ffff007224 */ /* 0x000fe400078e00ff */
[----:B------:R-:W-:Y:S01]  /*3220*/  IMAD.MOV.U32 R45, RZ, RZ, RZ ;  /* 0x000000ffff2d7224 */ /* 0x000fe200078e00ff */
[----:B0-----:R-:W-:-:S09]  /*3230*/  UISETP.GE.U32.AND UP0, UPT, UR11, 0x4, UPT ;  /* 0x000000040b00788c */ /* 0x001fd2000bf06070 */
[----:B-123--:R-:W-:Y:S05]  /*3240*/  BRA.U !UP0, `(.L_x_4302) ;  /* 0x00000005086c7547 */ /* 0x00efea000b800000 */
[----:B------:R-:W0:Y:S01]  /*3250*/  LDCU UR11, c[0x0][0x3bc] ;  /* 0x00007780ff0b77ac */ /* 0x000e220008000800 */
[----:B------:R-:W-:Y:S01]  /*3260*/  IADD3 R62, PT, PT, R10, R43, RZ ;  /* 0x0000002b0a3e7210 */ /* 0x000fe20007ffe0ff */
[----:B------:R-:W-:Y:S02]  /*3270*/  IMAD.MOV.U32 R65, RZ, RZ, RZ ;  /* 0x000000ffff417224 */ /* 0x000fe400078e00ff */
[----:B------:R-:W-:Y:S01]  /*3280*/  IMAD.MOV.U32 R42, RZ, RZ, RZ ;  /* 0x000000ffff2a7224 */ /* 0x000fe200078e00ff */
[C---:B------:R-:W-:Y:S01]  /*3290*/  IADD3 R63, PT, PT, R62.reuse, 0x20, RZ ;  /* 0x000000203e3f7810 */ /* 0x040fe20007ffe0ff */
[----:B------:R-:W-:Y:S01]  /*32a0*/  VIADD R64, R62, 0x40 ;  /* 0x000000403e407836 */ /* 0x000fe20000000000 */
[----:B0-----:R-:W-:-:S13]  /*32b0*/  ISETP.GE.AND P0, PT, R3, UR11, PT ;  /* 0x0000000b03007c0c */ /* 0x001fda000bf06270 */
.L_x_4303:
[----:B------:R-:W0:Y:S01]  /*32c0*/  LDCU UR11, c[0x0][0x3bc] ;  /* 0x00007780ff0b77ac */ /* 0x000e220008000800 */
[----:B------:R-:W1:Y:S01]  /*32d0*/  LDCU.64 UR20, c[0x0][0x388] ;  /* 0x00007100ff1477ac */ /* 0x000e620008000a00 */
[----:B0-----:R-:W-:-:S04]  /*32e0*/  IMAD R6, R65, UR11, RZ ;  /* 0x0000000b41067c24 */ /* 0x001fc8000f8e02ff */
[----:B------:R-:W-:Y:S01]  /*32f0*/  VIADD R23, R6, UR11 ;  /* 0x0000000b06177c36 */ /* 0x000fe20008000000 */
[----:B------:R-:W-:Y:S02]  /*3300*/  SHF.R.S32.HI R4, RZ, 0x1f, R6 ;  /* 0x0000001fff047819 */ /* 0x000fe40000011406 */
[----:B------:R-:W-:Y:S02]  /*3310*/  IADD3 R5, P1, P3, R3, R6, R20 ;  /* 0x0000000603057210 */ /* 0x000fe40007b3e014 */
[----:B------:R-:W-:Y:S02]  /*3320*/  IADD3 R41, PT, PT, R23, UR11, RZ ;  /* 0x0000000b17297c10 */ /* 0x000fe4000fffe0ff */
[----:B------:R-:W-:Y:S02]  /*3330*/  IADD3.X R4, PT, PT, RZ, R4, R21, P1, P3 ;  /* 0x00000004ff047210 */ /* 0x000fe40000fe6415 */
[----:B-1----:R-:W-:Y:S02]  /*3340*/  LEA R6, P3, R5, UR20, 0x1 ;  /* 0x0000001405067c11 */ /* 0x002fe4000f8608ff */
[----:B------:R-:W-:-:S02]  /*3350*/  SHF.R.S32.HI R22, RZ, 0x1f, R23 ;  /* 0x0000001fff167819 */ /* 0x000fc40000011417 */
[----:B------:R-:W-:Y:S01]  /*3360*/  LEA.HI.X R7, R5, UR21, R4, 0x1, P3 ;  /* 0x0000001505077c11 */ /* 0x000fe200098f0c04 */
[----:B------:R-:W-:Y:S01]  /*3370*/  VIADD R4, R41, UR11 ;  /* 0x0000000b29047c36 */ /* 0x000fe20008000000 */
[C-C-:B------:R-:W-:Y:S02]  /*3380*/  IADD3 R5, P3, P6, R3.reuse, R23, R20.reuse ;  /* 0x0000001703057210 */ /* 0x140fe40007e7e014 */
[----:B------:R-:W-:Y:S01]  /*3390*/  SHF.R.S32.HI R40, RZ, 0x1f, R41 ;  /* 0x0000001fff287819 */ /* 0x000fe20000011429 */
[----:B------:R-:W2:Y:S01]  /*33a0*/  @!P0 LDG.E.U16.CONSTANT R61, desc[UR8][R6.64] ;  /* 0x00000008063d8981 */ /* 0x000ea2000c1e9500 */
[----:B------:R-:W-:Y:S02]  /*33b0*/  IADD3 R23, P4, P5, R3, R41, R20 ;  /* 0x0000002903177210 */ /* 0x000fe40007d9e014 */
[----:B------:R-:W-:Y:S02]  /*33c0*/  ISETP.GE.AND P1, PT, R62, UR11, PT ;  /* 0x0000000b3e007c0c */ /* 0x000fe4000bf26270 */
[----:B------:R-:W-:-:S02]  /*33d0*/  IADD3.X R44, PT, PT, RZ, R22, R21, P3, P6 ;  /* 0x00000016ff2c7210 */ /* 0x000fc40001fec415 */
[--C-:B------:R-:W-:Y:S02]  /*33e0*/  IADD3.X R40, PT, PT, RZ, R40, R21.reuse, P4, P5 ;  /* 0x00000028ff287210 */ /* 0x100fe400027ea415 */
[----:B------:R-:W-:Y:S02]  /*33f0*/  ISETP.GE.AND P3, PT, R63, UR11, PT ;  /* 0x0000000b3f007c0c */ /* 0x000fe4000bf66270 */
[----:B------:R-:W-:Y:S02]  /*3400*/  SHF.R.S32.HI R22, RZ, 0x1f, R4 ;  /* 0x0000001fff167819 */ /* 0x000fe40000011404 */
[----:B------:R-:W-:Y:S02]  /*3410*/  IADD3 R41, P4, P6, R3, R4, R20 ;  /* 0x0000000403297210 */ /* 0x000fe40007e9e014 */
[----:B------:R-:W-:Y:S01]  /*3420*/  ISETP.GE.AND P5, PT, R64, UR11, PT ;  /* 0x0000000b40007c0c */ /* 0x000fe2000bfa6270 */
[----:B------:R-:W3:Y:S01]  /*3430*/  @!P1 LDG.E.U16.CONSTANT R46, desc[UR8][R6.64+0x40] ;  /* 0x00004008062e9981 */ /* 0x000ee2000c1e9500 */
[----:B------:R-:W-:-:S02]  /*3440*/  IADD3.X R56, PT, PT, RZ, R22, R21, P4, P6 ;  /* 0x00000016ff387210 */ /* 0x000fc400027ec415 */
[----:B------:R-:W-:Y:S02]  /*3450*/  ISETP.GE.AND P4, PT, R3, UR11, PT ;  /* 0x0000000b03007c0c */ /* 0x000fe4000bf86270 */
        /* <DEDUP_REMOVED lines=23> */
[----:B------:R-:W-:Y:S01]  /*35d0*/  ISETP.NE.AND P6, PT, R65, UR13, PT ;  /* 0x0000000d41007c0c */ /* 0x000fe2000bfc5270 */
[----:B--2---:R-:W-:-:S04]  /*35e0*/  @!P0 IMAD.U32 R61, R61, 0x10000, RZ ;  /* 0x000100003d3d8824 */ /* 0x004fc800078e00ff */
[----:B0-----:R-:W-:Y:S01]  /*35f0*/  @!P0 FFMA R45, R4, R61, R45 ;  /* 0x0000003d042d8223 */ /* 0x001fe2000000002d */
[----:B---3--:R-:W-:-:S05]  /*3600*/  @!P1 SHF.L.U32 R67, R46, 0x10, RZ ;  /* 0x000000102e439819 */ /* 0x008fca00000006ff */
[----:B------:R-:W-:Y:S01]  /*3610*/  @!P1 FFMA R0, R4, R67, R0 ;  /* 0x0000004304009223 */ /* 0x000fe20000000000 */
[----:B----4-:R-:W-:Y:S02]  /*3620*/  @!P3 IMAD.U32 R44, R44, 0x10000, RZ ;  /* 0x000100002c2cb824 */ /* 0x010fe400078e00ff */
[----:B------:R-:W-:Y:S02]  /*3630*/  @!P5 IMAD.U32 R51, R51, 0x10000, RZ ;  /* 0x000100003333d824 */ /* 0x000fe400078e00ff */
[----:B------:R-:W-:Y:S01]  /*3640*/  @!P3 FFMA R47, R4, R44, R47 ;  /* 0x0000002c042fb223 */ /* 0x000fe2000000002f */
[----:B------:R-:W-:Y:S01]  /*3650*/  @!P1 SHF.L.U32 R48, R48, 0x10, RZ ;  /* 0x0000001030309819 */ /* 0x000fe200000006ff */
[----:B------:R-:W-:Y:S01]  /*3660*/  @!P5 FFMA R42, R4, R51, R42 ;  /* 0x00000033042ad223 */ /* 0x000fe2000000002a */
[----:B-1----:R-:W-:-:S03]  /*3670*/  @!P3 IMAD.U32 R22, R49, 0x10000, RZ ;  /* 0x000100003116b824 */ /* 0x002fc600078e00ff */
[----:B------:R-:W-:Y:S01]  /*3680*/  @!P1 FFMA R0, R5, R48, R0 ;  /* 0x0000003005009223 */ /* 0x000fe20000000000 */
[----:B------:R-:W-:Y:S01]  /*3690*/  @!P5 SHF.L.U32 R55, R55, 0x10, RZ ;  /* 0x000000103737d819 */ /* 0x000fe200000006ff */
[----:B------:R-:W-:Y:S01]  /*36a0*/  @!P3 FFMA R47, R5, R22, R47 ;  /* 0x00000016052fb223 */ /* 0x000fe2000000002f */
[----:B------:R-:W-:-:S03]  /*36b0*/  @!P4 IMAD.U32 R50, R50, 0x10000, RZ ;  /* 0x000100003232c824 */ /* 0x000fc600078e00ff */
[C---:B------:R-:W-:Y:S01]  /*36c0*/  @!P5 FFMA R42, R5.reuse, R55, R42 ;  /* 0x00000037052ad223 */ /* 0x040fe2000000002a */
[----:B------:R-:W-:Y:S02]  /*36d0*/  @!P1 IMAD.U32 R23, R52, 0x10000, RZ ;  /* 0x0001000034179824 */ /* 0x000fe400078e00ff */
        /* <DEDUP_REMOVED lines=9> */
[----:B------:R-:W-:Y:S01]  /*3770*/  @!P5 SHF.L.U32 R23, R60, 0x10, RZ ;  /* 0x000000103c17d819 */ /* 0x000fe200000006ff */
        /* <DEDUP_REMOVED lines=8> */
.L_x_4302:
[----:B------:R-:W-:Y:S01]  /*3800*/  UISETP.NE.AND UP0, UPT, UR12, URZ, UPT ;  /* 0x000000ff0c00728c */ /* 0x000fe2000bf05270 */
[----:B------:R-:W-:-:S08]  /*3810*/  IMAD.MOV.U32 R41, RZ, RZ, R0 ;  /* 0x000000ffff297224 */ /* 0x000fd000078e0000 */
        /* <DEDUP_REMOVED lines=70> */
.L_x_4304:
[----:B------:R-:W0:Y:S01]  /*3c80*/  LDCU UR11, c[0x0][0x3bc] ;  /* 0x00007780ff0b77ac */ /* 0x000e220008000800 */
[----:B------:R-:W-:Y:S01]  /*3c90*/  BSSY.RECONVERGENT B2, `(.L_x_4305) ;  /* 0x000001a000027945 */ /* 0x000fe20003800200 */
        /* <DEDUP_REMOVED lines=21> */
[----:B-----5:R-:W-:Y:S05]  /*3df0*/  CALL.REL.NOINC `($__internal_32_$__cuda_sm3x_div_rn_noftz_f32_slowpath) ;  /* 0x0000001000587944 */ /* 0x020fea0003c00000 */
[----:B------:R-:W-:-:S07]  /*3e00*/  IMAD.MOV.U32 R5, RZ, RZ, R23 ;  /* 0x000000ffff057224 */ /* 0x000fce00078e0017 */
.L_x_4308:
[----:B------:R-:W-:Y:S05]  /*3e10*/  BSYNC.RECONVERGENT B3 ;  /* 0x0000000000037941 */ /* 0x000fea0003800200 */
.L_x_4307:
[----:B------:R0:W-:Y:S02]  /*3e20*/  STS [R6+0x4], R5 ;  /* 0x0000040506007388 */ /* 0x0001e40000000800 */
.L_x_4306:
[----:B------:R-:W-:Y:S05]  /*3e30*/  BSYNC.RECONVERGENT B2 ;  /* 0x0000000000027941 */ /* 0x000fea0003800200 */
.L_x_4305:
        /* <DEDUP_REMOVED lines=23> */
[----:B-----5:R-:W-:Y:S05]  /*3fb0*/  CALL.REL.NOINC `($__internal_32_$__cuda_sm3x_div_rn_noftz_f32_slowpath) ;  /* 0x0000000c00e87944 */ /* 0x020fea0003c00000 */
[----:B------:R-:W-:-:S07]  /*3fc0*/  MOV R5, R23 ;  /* 0x0000001700057202 */ /* 0x000fce0000000f00 */
.L_x_4312:
[----:B------:R-:W-:Y:S05]  /*3fd0*/  BSYNC.RECONVERGENT B3 ;  /* 0x0000000000037941 */ /* 0x000fea0003800200 */
.L_x_4311:
[----:B------:R1:W-:Y:S02]  /*3fe0*/  STS [R6+0x84], R5 ;  /* 0x0000840506007388 */ /* 0x0003e40000000800 */
.L_x_4310:
[----:B------:R-:W-:Y:S05]  /*3ff0*/  BSYNC.RECONVERGENT B2 ;  /* 0x0000000000027941 */ /* 0x000fea0003800200 */
.L_x_4309:
        /* <DEDUP_REMOVED lines=23> */
[----:B-----5:R-:W-:Y:S05]  /*4170*/  CALL.REL.NOINC `($__internal_32_$__cuda_sm3x_div_rn_noftz_f32_slowpath) ;  /* 0x0000000c00787944 */ /* 0x020fea0003c00000 */
[----:B------:R-:W-:-:S07]  /*4180*/  IMAD.MOV.U32 R5, RZ, RZ, R23 ;  /* 0x000000ffff057224 */ /* 0x000fce00078e0017 */
.L_x_4316:
[----:B------:R-:W-:Y:S05]  /*4190*/  BSYNC.RECONVERGENT B3 ;  /* 0x0000000000037941 */ /* 0x000fea0003800200 */
.L_x_4315:
[----:B------:R2:W-:Y:S02]  /*41a0*/  STS [R6+0x104], R5 ;  /* 0x0001040506007388 */ /* 0x0005e40000000800 */
.L_x_4314:
[----:B------:R-:W-:Y:S05]  /*41b0*/  BSYNC.RECONVERGENT B2 ;  /* 0x0000000000027941 */ /* 0x000fea0003800200 */
.L_x_4313:
        /* <DEDUP_REMOVED lines=20> */
[----:B------:R-:W-:Y:S02]  /*4300*/  MOV R0, R42 ;  /* 0x0000002a00007202 */ /* 0x000fe40000000f00 */
[----:B------:R-:W-:-:S07]  /*4310*/  MOV R4, 0x4330 ;  /* 0x0000433000047802 */ /* 0x000fce0000000f00 */
[----:B-----5:R-:W-:Y:S05]  /*4320*/  CALL.REL.NOINC `($__internal_32_$__cuda_sm3x_div_rn_noftz_f32_slowpath) ;  /* 0x0000000c000c7944 */ /* 0x020fea0003c00000 */
[----:B------:R-:W-:-:S07]  /*4330*/  IMAD.MOV.U32 R5, RZ, RZ, R23 ;  /* 0x000000ffff057224 */ /* 0x000fce00078e0017 */
.L_x_4320:
[----:B------:R-:W-:Y:S05]  /*4340*/  BSYNC.RECONVERGENT B3 ;  /* 0x0000000000037941 */ /* 0x000fea0003800200 */
.L_x_4319:
[----:B------:R3:W-:Y:S02]  /*4350*/  STS [R6+0x184], R5 ;  /* 0x0001840506007388 */ /* 0x0007e40000000800 */
.L_x_4318:
[----:B------:R-:W-:Y:S05]  /*4360*/  BSYNC.RECONVERGENT B2 ;  /* 0x0000000000027941 */ /* 0x000fea0003800200 */
.L_x_4317:
[----:B------:R-:W4:Y:S01]  /*4370*/  LDCU UR11, c[0x0][0x3bc] ;  /* 0x00007780ff0b77ac */ /* 0x000f220008000800 */
[----:B------:R-:W-:-:S05]  /*4380*/  VIADD R43, R43, 0x400 ;  /* 0x000004002b2b7836 */ /* 0x000fca0000000000 */
[----:B----4-:R-:W-:-:S13]  /*4390*/  ISETP.GE.AND P0, PT, R43, UR11, PT ;  /* 0x0000000b2b007c0c */ /* 0x010fda000bf06270 */
[----:B------:R-:W-:Y:S05]  /*43a0*/  @!P0 BRA `(.L_x_4321) ;  /* 0xffffffec00848947 */ /* 0x000fea000383ffff */
[----:B------:R-:W-:Y:S05]  /*43b0*/  BSYNC.RECONVERGENT B1 ;  /* 0x0000000000017941 */ /* 0x000fea0003800200 */
.L_x_4301:
[----:B------:R-:W-:Y:S05]  /*43c0*/  BRA `(.L_x_4274) ;  /* 0x0000000000b07947 */ /* 0x000fea0003800000 */
.L_x_4300:
[C---:B------:R-:W-:Y:S01]  /*43d0*/  LOP3.LUT P0, RZ, R25.reuse, 0x400, RZ, 0xc0, !PT ;  /* 0x0000040019ff7812 */ /* 0x040fe2000780c0ff */
[----:B------:R-:W-:Y:S01]  /*43e0*/  BSSY.RECONVERGENT B1, `(.L_x_4322) ;  /* 0x000000d000017945 */ /* 0x000fe20003800200 */
[----:B------:R-:W-:Y:S02]  /*43f0*/  ISETP.GE.U32.AND P1, PT, R25, 0x400, PT ;  /* 0x000004001900780c */ /* 0x000fe40003f26070 */
[----:B------:R-:W-:-:S09]  /*4400*/  MOV R3, R9 ;  /* 0x0000000900037202 */ /* 0x000fd20000000f00 */
[----:B------:R-:W-:Y:S05]  /*4410*/  @P0 BRA `(.L_x_4323) ;  /* 0x0000000000240947 */ /* 0x000fea0003800000 */
        /* <DEDUP_REMOVED lines=8> */
[----:B------:R0:W-:Y:S02]  /*44a0*/  @!P5 STS [R17+0x184], RZ ;  /* 0x000184ff1100d388 */ /* 0x0001e40000000800 */
.L_x_4323:
[----:B------:R-:W-:Y:S05]  /*44b0*/  BSYNC.RECONVERGENT B1 ;  /* 0x0000000000017941 */ /* 0x000fea0003800200 */
.L_x_4322:
[----:B------:R-:W-:Y:S05]  /*44c0*/  @!P1 BRA `(.L_x_4274) ;  /* 0x0000000000709947 */ /* 0x000fea0003800000 */
.L_x_4324:
[----:B------:R-:W-:Y:S01]  /*44d0*/  IMAD.IADD R4, R8, 0x1, R3 ;  /* 0x0000000108047824 */ /* 0x000fe200078e0203 */
[----:B------:R-:W-:-:S03]  /*44e0*/  IADD3 R0, PT, PT, R10, R3, RZ ;  /* 0x000000030a007210 */ /* 0x000fc60007ffe0ff */
[C---:B------:R-:W-:Y:S01]  /*44f0*/  VIADD R5, R4.reuse, 0x400 ;  /* 0x0000040004057836 */ /* 0x040fe20000000000 */
[----:B------:R-:W-:Y:S01]  /*4500*/  ISETP.GE.AND P6, PT, R4, UR22, PT ;  /* 0x0000001604007c0c */ /* 0x000fe2000bfc6270 */
[C---:B------:R-:W-:Y:S01]  /*4510*/  VIADD R4, R0.reuse, 0x20 ;  /* 0x0000002000047836 */ /* 0x040fe20000000000 */
[C---:B------:R-:W-:Y:S01]  /*4520*/  ISETP.GE.AND P5, PT, R0.reuse, UR22, PT ;  /* 0x0000001600007c0c */ /* 0x040fe2000bfa6270 */
[C---:B------:R-:W-:Y:S01]  /*4530*/  VIADD R6, R0.reuse, 0x400 ;  /* 0x0000040000067836 */ /* 0x040fe20000000000 */
[----:B------:R-:W-:Y:S02]  /*4540*/  ISETP.GE.AND P0, PT, R5, UR22, PT ;  /* 0x0000001605007c0c */ /* 0x000fe4000bf06270 */
[----:B------:R-:W-:Y:S02]  /*4550*/  IADD3 R5, PT, PT, R0, 0x40, RZ ;  /* 0x0000004000057810 */ /* 0x000fe40007ffe0ff */
[----:B------:R-:W-:Y:S01]  /*4560*/  ISETP.GE.AND P1, PT, R4, UR22, PT ;  /* 0x0000001604007c0c */ /* 0x000fe2000bf26270 */
[----:B------:R-:W-:Y:S01]  /*4570*/  IMAD R4, R3, 0x4, R18 ;  /* 0x0000000403047824 */ /* 0x000fe200078e0212 */
[----:B------:R-:W-:Y:S01]  /*4580*/  ISETP.GE.AND P3, PT, R5, UR22, PT ;  /* 0x0000001605007c0c */ /* 0x000fe2000bf66270 */
[----:B------:R-:W-:Y:S01]  /*4590*/  VIADD R3, R3, 0x800 ;  /* 0x0000080003037836 */ /* 0x000fe20000000000 */
[C---:B------:R-:W-:Y:S01]  /*45a0*/  IADD3 R5, PT, PT, R0.reuse, 0x420, RZ ;  /* 0x0000042000057810 */ /* 0x040fe20007ffe0ff */
[----:B------:R-:W-:Y:S01]  /*45b0*/  VIADD R0, R0, 0x440 ;  /* 0x0000044000007836 */ /* 0x000fe20000000000 */
[----:B------:R4:W-:Y:S01]  /*45c0*/  @!P6 STS [R4+0x4], RZ ;  /* 0x000004ff0400e388 */ /* 0x0009e20000000800 */
[----:B------:R-:W-:-:S02]  /*45d0*/  ISETP.GE.AND P4, PT, R6, UR22, PT ;  /* 0x0000001606007c0c */ /* 0x000fc4000bf86270 */
        /* <DEDUP_REMOVED lines=10> */
[----:B----4-:R-:W-:Y:S05]  /*4680*/  @!P0 BRA `(.L_x_4324) ;  /* 0xfffffffc00908947 */ /* 0x010fea000383ffff */
.L_x_4274:
[----:B------:R-:W-:Y:S05]  /*4690*/  BSYNC.RECONVERGENT B0 ;  /* 0x0000000000007941 */ /* 0x000fea0003800200 */
.L_x_4273:
[----:B------:R-:W4:Y:S01]  /*46a0*/  LDCU UR11, c[0x0][0x3b8] ;  /* 0x00007700ff0b77ac */ /* 0x000f220008000800 */
[----:B------:R-:W0:Y:S01]  /*46b0*/  LDCU.64 UR22, c[0x0][0x390] ;  /* 0x00007200ff1677ac */ /* 0x000e220008000a00 */
[----:B------:R-:W-:Y:S01]  /*46c0*/  BAR.SYNC.DEFER_BLOCKING 0x0 ;  /* 0x0000000000007b1d */ /* 0x000fe20000010000 */
[----:B----4-:R-:W-:-:S13]  /*46d0*/  ISETP.GE.AND P0, PT, R2, UR11, PT ;  /* 0x0000000b02007c0c */ /* 0x010fda000bf06270 */
[----:B0-----:R-:W-:Y:S05]  /*46e0*/  @P0 BRA `(.L_x_4325) ;  /* 0x0000000400700947 */ /* 0x001fea0003800000 */
[----:B------:R-:W-:-:S07]  /*46f0*/  MOV R3, R2 ;  /* 0x0000000200037202 */ /* 0x000fce0000000f00 */
.L_x_4332:
[----:B0123--:R-:W0:Y:S01]  /*4700*/  LDC R6, c[0x0][0x3bc] ;  /* 0x0000ef00ff067b82 */ /* 0x00fe220000000800 */
        /* <DEDUP_REMOVED lines=19> */
[----:B------:R-:W2:Y:S01]  /*4840*/  LDG.E.U16.CONSTANT R23, desc[UR8][R4.64] ;  /* 0x0000000804177981 */ /* 0x000ea2000c1e9500 */
[----:B------:R-:W-:Y:S01]  /*4850*/  ISETP.NE.AND P1, PT, R39, RZ, PT ;  /* 0x000000ff2700720c */ /* 0x000fe20003f25270 */
[----:B--2---:R-:W-:Y:S01]  /*4860*/  IMAD.U32 R41, R23, 0x10000, RZ ;  /* 0x0001000017297824 */ /* 0x004fe200078e00ff */
[----:B------:R-:W-:-:S03]  /*4870*/  MOV R23, R10 ;  /* 0x0000000a00177202 */ /* 0x000fc60000000f00 */
[----:B0-----:R-:W-:-:S08]  /*4880*/  FFMA R0, R0, R41, RZ ;  /* 0x0000002900007223 */ /* 0x001fd000000000ff */
[----:B------:R-:W-:Y:S05]  /*4890*/  @!P1 BRA `(.L_x_4329) ;  /* 0x00000000002c9947 */ /* 0x000fea0003800000 */
[----:B------:R-:W-:Y:S01]  /*48a0*/  ISETP.NE.AND P1, PT, R39, 0x20, PT ;  /* 0x000000202700780c */ /* 0x000fe20003f25270 */
[----:B------:R-:W2:Y:S04]  /*48b0*/  LDG.E.U16.CONSTANT R23, desc[UR8][R4.64+0x40] ;  /* 0x0000400804177981 */ /* 0x000ea8000c1e9500 */
[----:B------:R-:W0:Y:S08]  /*48c0*/  LDS R41, [R18+0x84] ;  /* 0x0000840012297984 */ /* 0x000e300000000800 */
[----:B------:R-:W3:Y:S04]  /*48d0*/  @P1 LDG.E.U16.CONSTANT R42, desc[UR8][R4.64+0x80] ;  /* 0x00008008042a1981 */ /* 0x000ee8000c1e9500 */
[----:B------:R-:W1:Y:S01]  /*48e0*/  @P1 LDS R43, [R18+0x104] ;  /* 0x00010400122b1984 */ /* 0x000e620000000800 */
[----:B--2---:R-:W-:-:S02]  /*48f0*/  IMAD.U32 R40, R23, 0x10000, RZ ;  /* 0x0001000017287824 */ /* 0x004fc400078e00ff */
[----:B------:R-:W-:Y:S02]  /*4900*/  IMAD.MOV.U32 R23, RZ, RZ, R11 ;  /* 0x000000ffff177224 */ /* 0x000fe400078e000b */
[----:B0-----:R-:W-:Y:S01]  /*4910*/  FFMA R0, R41, R40, R0 ;  /* 0x0000002829007223 */ /* 0x001fe20000000000 */
[----:B------:R-:W-:Y:S01]  /*4920*/  @P1 IMAD.MOV.U32 R23, RZ, RZ, R24 ;  /* 0x000000ffff171224 */ /* 0x000fe200078e0018 */
[----:B---3--:R-:W-:-:S05]  /*4930*/  @P1 SHF.L.U32 R42, R42, 0x10, RZ ;  /* 0x000000102a2a1819 */ /* 0x008fca00000006ff */
[----:B-1----:R-:W-:-:S07]  /*4940*/  @P1 FFMA R0, R43, R42, R0 ;  /* 0x0000002a2b001223 */ /* 0x002fce0000000000 */
.L_x_4329:
[----:B------:R-:W-:Y:S05]  /*4950*/  BSYNC.RECONVERGENT B1 ;  /* 0x0000000000017941 */ /* 0x000fea0003800200 */
.L_x_4328:
[----:B------:R-:W-:Y:S05]  /*4960*/  @!P0 BRA `(.L_x_4327) ;  /* 0x0000000000608947 */ /* 0x000fea0003800000 */
.L_x_4330:
[----:B------:R-:W-:-:S05]  /*4970*/  IADD3 R5, P0, PT, R23, R7, RZ ;  /* 0x0000000717057210 */ /* 0x000fca0007f1e0ff */
[----:B------:R-:W-:Y:S01]  /*4980*/  IMAD.X R40, RZ, RZ, R22, P0 ;  /* 0x000000ffff287224 */ /* 0x000fe200000e0616 */
[----:B------:R-:W-:-:S04]  /*4990*/  LEA R4, P0, R5, UR22, 0x1 ;  /* 0x0000001605047c11 */ /* 0x000fc8000f8008ff */
[----:B------:R-:W-:-:S05]  /*49a0*/  LEA.HI.X R5, R5, UR23, R40, 0x1, P0 ;  /* 0x0000001705057c11 */ /* 0x000fca00080f0c28 */
[----:B------:R-:W2:Y:S04]  /*49b0*/  LDG.E.U16.CONSTANT R42, desc[UR8][R4.64] ;  /* 0x00000008042a7981 */ /* 0x000ea8000c1e9500 */
[----:B------:R-:W3:Y:S04]  /*49c0*/  LDG.E.U16.CONSTANT R43, desc[UR8][R4.64+0x40] ;  /* 0x00004008042b7981 */ /* 0x000ee8000c1e9500 */
[----:B------:R-:W4:Y:S04]  /*49d0*/  LDG.E.U16.CONSTANT R45, desc[UR8][R4.64+0x80] ;  /* 0x00008008042d7981 */ /* 0x000f28000c1e9500 */
[----:B------:R-:W4:Y:S01]  /*49e0*/  LDG.E.U16.CONSTANT R47, desc[UR8][R4.64+0xc0] ;  /* 0x0000c008042f7981 */ /* 0x000f22000c1e9500 */
[C---:B------:R-:W-:Y:S01]  /*49f0*/  LEA R40, R23.reuse, UR6, 0x2 ;  /* 0x0000000617287c11 */ /* 0x040fe2000f8e10ff */
[----:B------:R-:W-:-:S04]  /*4a00*/  VIADD R23, R23, 0x80 ;  /* 0x0000008017177836 */ /* 0x000fc80000000000 */
[----:B------:R-:W0:Y:S01]  /*4a10*/  LDS R41, [R40+0x4] ;  /* 0x0000040028297984 */ /* 0x000e220000000800 */
[----:B------:R-:W-:-:S03]  /*4a20*/  ISETP.GE.AND P0, PT, R23, R6, PT ;  /* 0x000000061700720c */ /* 0x000fc60003f06270 */
[----:B------:R-:W1:Y:S04]  /*4a30*/  LDS R44, [R40+0x84] ;  /* 0x00008400282c7984 */ /* 0x000e680000000800 */
[----:B------:R-:W1:Y:S04]  /*4a40*/  LDS R46, [R40+0x104] ;  /* 0x00010400282e7984 */ /* 0x000e680000000800 */
[----:B------:R-:W1:Y:S01]  /*4a50*/  LDS R48, [R40+0x184] ;  /* 0x0001840028307984 */ /* 0x000e620000000800 */
[----:B--2---:R-:W-:Y:S01]  /*4a60*/  SHF.L.U32 R42, R42, 0x10, RZ ;  /* 0x000000102a2a7819 */ /* 0x004fe200000006ff */
[----:B---3--:R-:W-:-:S04]  /*4a70*/  IMAD.U32 R43, R43, 0x10000, RZ ;  /* 0x000100002b2b7824 */ /* 0x008fc800078e00ff */
[----:B0-----:R-:W-:Y:S01]  /*4a80*/  FFMA R41, R41, R42, R0 ;  /* 0x0000002a29297223 */ /* 0x001fe20000000000 */
[----:B----4-:R-:W-:-:S03]  /*4a90*/  SHF.L.U32 R45, R45, 0x10, RZ ;  /* 0x000000102d2d7819 */ /* 0x010fc600000006ff */
[----:B-1----:R-:W-:Y:S01]  /*4aa0*/  FFMA R41, R44, R43, R41 ;  /* 0x0000002b2c297223 */ /* 0x002fe20000000029 */
[----:B------:R-:W-:-:S03]  /*4ab0*/  IMAD.U32 R47, R47, 0x10000, RZ ;  /* 0x000100002f2f7824 */ /* 0x000fc600078e00ff */
[----:B------:R-:W-:-:S04]  /*4ac0*/  FFMA R41, R46, R45, R41 ;  /* 0x0000002d2e297223 */ /* 0x000fc80000000029 */
[----:B------:R-:W-:Y:S01]  /*4ad0*/  FFMA R0, R48, R47, R41 ;  /* 0x0000002f30007223 */ /* 0x000fe20000000029 */
[----:B------:R-:W-:Y:S06]  /*4ae0*/  @!P0 BRA `(.L_x_4330) ;  /* 0xfffffffc00a08947 */ /* 0x000fec000383ffff */
.L_x_4327:
[----:B------:R-:W-:Y:S05]  /*4af0*/  BSYNC.RECONVERGENT B0 ;  /* 0x0000000000007941 */ /* 0x000fea0003800200 */
.L_x_4326:
        /* <DEDUP_REMOVED lines=12> */
.L_x_4340:
[----:B------:R-:W2:Y:S01]  /*4bc0*/  @!P0 LDC.64 R4, c[0x0][0x3b0] ;  /* 0x0000ec00ff048b82 */ /* 0x000ea20000000a00 */
[----:B------:R-:W-:Y:S01]  /*4bd0*/  @!P0 IADD3 R0, P1, PT, R3, UR7, RZ ;  /* 0x0000000703008c10 */ /* 0x000fe2000ff3e0ff */
[----:B------:R-:W3:Y:S04]  /*4be0*/  LDCU UR11, c[0x0][0x3b8] ;  /* 0x00007700ff0b77ac */ /* 0x000ee80008000800 */
[----:B------:R-:W-:Y:S01]  /*4bf0*/  @!P0 IMAD.X R7, RZ, RZ, UR16, P1 ;  /* 0x00000010ff078e24 */ /* 0x000fe200088e06ff */
[----:B--2---:R-:W-:-:S04]  /*4c00*/  @!P0 LEA R4, P1, R0, R4, 0x1 ;  /* 0x0000000400048211 */ /* 0x004fc800078208ff */
[----:B------:R-:W-:-:S05]  /*4c10*/  @!P0 LEA.HI.X R5, R0, R5, R7, 0x1, P1 ;  /* 0x0000000500058211 */ /* 0x000fca00008f0c07 */
[----:B------:R-:W2:Y:S01]  /*4c20*/  @!P0 LDG.E.U16 R0, desc[UR8][R4.64] ;  /* 0x0000000804008981 */ /* 0x000ea2000c1e1500 */
[----:B-1----:R-:W-:Y:S01]  /*4c30*/  FADD R23, R6, R23 ;  /* 0x0000001706177221 */ /* 0x002fe20000000000 */
[----:B------:R-:W-:Y:S01]  /*4c40*/  VIADD R3, R3, 0x8 ;  /* 0x0000000803037836 */ /* 0x000fe20000000000 */
[----:B--2---:R-:W-:-:S05]  /*4c50*/  @!P0 SHF.L.U32 R0, R0, 0x10, RZ ;  /* 0x0000001000008819 */ /* 0x004fca00000006ff */
[----:B-----5:R-:W-:-:S05]  /*4c60*/  @!P0 FFMA R0, R19, R23, R0 ;  /* 0x0000001713008223 */ /* 0x020fca0000000000 */
[----:B------:R-:W-:-:S05]  /*4c70*/  @!P0 F2FP.BF16.F32.PACK_AB R0, RZ, R0 ;  /* 0x00000000ff00823e */ /* 0x000fca00000010ff */
[----:B------:R4:W-:Y:S01]  /*4c80*/  @!P0 STG.E.U16 desc[UR8][R4.64], R0 ;  /* 0x0000000004008986 */ /* 0x0009e2000c101508 */
[----:B---3--:R-:W-:-:S13]  /*4c90*/  ISETP.GE.AND P0, PT, R3, UR11, PT ;  /* 0x0000000b03007c0c */ /* 0x008fda000bf06270 */
[----:B----4-:R-:W-:Y:S05]  /*4ca0*/  @!P0 BRA `(.L_x_4332) ;  /* 0xfffffff800948947 */ /* 0x010fea000383ffff */
.L_x_4325:
[----:B------:R-:W-:Y:S05]  /*4cb0*/  WARPSYNC.ALL ;  /* 0x0000000000007948 */ /* 0x000fea0003800000 */
[----:B------:R-:W-:Y:S06]  /*4cc0*/  BAR.SYNC.DEFER_BLOCKING 0x0 ;  /* 0x0000000000007b1d */ /* 0x000fec0000010000 */
[----:B------:R-:W-:Y:S05]  /*4cd0*/  @P2 BRA `(.L_x_4333) ;  /* 0xffffffbc00542947 */ /* 0x000fea000383ffff */
[----:B------:R-:W-:Y:S05]  /*4ce0*/  EXIT ;  /* 0x000000000000794d */ /* 0x000fea0003800000 */
.L_x_4331:
[----:B------:R-:W-:Y:S01]  /*4cf0*/  HFMA2 R40, -RZ, RZ, 0, 9.5367431640625e-07 ;  /* 0x00000010ff287431 */ /* 0x000fe200000001ff */
[----:B------:R-:W-:Y:S01]  /*4d00*/  BSSY B0, `(.L_x_4334) ;  /* 0x0000007000007945 */ /* 0x000fe20003800000 */
[----:B------:R-:W-:Y:S02]  /*4d10*/  IMAD.MOV.U32 R5, RZ, RZ, R0 ;  /* 0x000000ffff057224 */ /* 0x000fe400078e0000 */
[----:B------:R-:W-:Y:S02]  /*4d20*/  IMAD.MOV.U32 R41, RZ, RZ, 0x1f ;  /* 0x0000001fff297424 */ /* 0x000fe400078e00ff */
[----:B------:R-:W-:-:S07]  /*4d30*/  IMAD.MOV.U32 R22, RZ, RZ, -0x1 ;  /* 0xffffffffff167424 */ /* 0x000fce00078e00ff */
[----:B-----5:R-:W-:Y:S05]  /*4d40*/  WARPSYNC.COLLECTIVE R22, `(.L_x_4335) ;  /* 0x0000000016087348 */ /* 0x020fea0003c00000 */
[----:B------:R0:W1:Y:S02]  /*4d50*/  SHFL.BFLY P1, R23, R5, R40, R41 ;  /* 0x0c00002805177389 */ /* 0x0000640000020029 */
[----:B01---5:R-:W-:Y:S05]  /*4d60*/  ENDCOLLECTIVE ;  /* 0x000000000000791b */ /* 0x023fea0003800000 */
.L_x_4335:
[----:B------:R-:W-:Y:S05]  /*4d70*/  BSYNC B0 ;  /* 0x0000000000007941 */ /* 0x000fea0003800000 */
.L_x_4334:
[----:B------:R-:W-:Y:S01]  /*4d80*/  MOV R5, R23 ;  /* 0x0000001700057202 */ /* 0x000fe20000000f00 */
[----:B------:R-:W-:Y:S01]  /*4d90*/  IMAD.MOV.U32 R40, RZ, RZ, 0x8 ;  /* 0x00000008ff287424 */ /* 0x000fe200078e00ff */
[----:B------:R-:W-:Y:S01]  /*4da0*/  MOV R22, 0xffffffff ;  /* 0xffffffff00167802 */ /* 0x000fe20000000f00 */
[----:B------:R-:W-:Y:S02]  /*4db0*/  IMAD.MOV.U32 R41, RZ, RZ, 0x1f ;  /* 0x0000001fff297424 */ /* 0x000fe400078e00ff */
[----:B------:R-:W-:-:S07]  /*4dc0*/  FADD R5, R5, R0 ;  /* 0x0000000005057221 */ /* 0x000fce0000000000 */
[----:B------:R-:W-:Y:S05]  /*4dd0*/  WARPSYNC.COLLECTIVE R22, `(.L_x_4336) ;  /* 0x0000000016087348 */ /* 0x000fea0003c00000 */
[----:B------:R0:W1:Y:S02]  /*4de0*/  SHFL.BFLY P1, R23, R5, R40, R41 ;  /* 0x0c00002805177389 */ /* 0x0000640000020029 */
[----:B01----:R-:W-:Y:S05]  /*4df0*/  ENDCOLLECTIVE ;  /* 0x000000000000791b */ /* 0x003fea0003800000 */
.L_x_4336:
[----:B------:R-:W-:Y:S02]  /*4e00*/  HFMA2 R40, -RZ, RZ, 0, 2.384185791015625e-07 ;  /* 0x00000004ff287431 */ /* 0x000fe400000001ff */
[----:B------:R-:W-:-:S04]  /*4e10*/  IMAD.MOV.U32 R4, RZ, RZ, R23 ;  /* 0x000000ffff047224 */ /* 0x000fc800078e0017 */
[----:B------:R-:W-:-:S04]  /*4e20*/  FADD R4, R5, R4 ;  /* 0x0000000405047221 */ /* 0x000fc80000000000 */
[----:B------:R-:W-:-:S07]  /*4e30*/  IMAD.MOV.U32 R5, RZ, RZ, R4 ;  /* 0x000000ffff057224 */ /* 0x000fce00078e0004 */
[----:B------:R-:W-:Y:S05]  /*4e40*/  WARPSYNC.COLLECTIVE R22, `(.L_x_4337) ;  /* 0x0000000016087348 */ /* 0x000fea0003c00000 */
[----:B------:R0:W1:Y:S02]  /*4e50*/  SHFL.BFLY P1, R23, R5, R40, R41 ;  /* 0x0c00002805177389 */ /* 0x0000640000020029 */
[----:B01----:R-:W-:Y:S05]  /*4e60*/  ENDCOLLECTIVE ;  /* 0x000000000000791b */ /* 0x003fea0003800000 */
.L_x_4337:
[----:B------:R-:W-:Y:S01]  /*4e70*/  MOV R40, 0x2 ;  /* 0x0000000200287802 */ /* 0x000fe20000000f00 */
[----:B------:R-:W-:-:S04]  /*4e80*/  IMAD.MOV.U32 R7, RZ, RZ, R23 ;  /* 0x000000ffff077224 */ /* 0x000fc800078e0017 */
[----:B------:R-:W-:-:S04]  /*4e90*/  FADD R7, R4, R7 ;  /* 0x0000000704077221 */ /* 0x000fc80000000000 */
[----:B------:R-:W-:-:S07]  /*4ea0*/  IMAD.MOV.U32 R5, RZ, RZ, R7 ;  /* 0x000000ffff057224 */ /* 0x000fce00078e0007 */
[----:B------:R-:W-:Y:S05]  /*4eb0*/  WARPSYNC.COLLECTIVE R22, `(.L_x_4338) ;  /* 0x0000000016087348 */ /* 0x000fea0003c00000 */
[----:B------:R0:W1:Y:S02]  /*4ec0*/  SHFL.BFLY P1, R23, R5, R40, R41 ;  /* 0x0c00002805177389 */ /* 0x0000640000020029 */
[----:B01----:R-:W-:Y:S05]  /*4ed0*/  ENDCOLLECTIVE ;  /* 0x000000000000791b */ /* 0x003fea0003800000 */
.L_x_4338:
[----:B------:R-:W-:Y:S02]  /*4ee0*/  HFMA2 R40, -RZ, RZ, 0, 5.9604644775390625e-08 ;  /* 0x00000001ff287431 */ /* 0x000fe400000001ff */
[----:B------:R-:W-:-:S04]  /*4ef0*/  IMAD.MOV.U32 R6, RZ, RZ, R23 ;  /* 0x000000ffff067224 */ /* 0x000fc800078e0017 */
[----:B------:R-:W-:-:S04]  /*4f00*/  FADD R6, R7, R6 ;  /* 0x0000000607067221 */ /* 0x000fc80000000000 */
[----:B------:R-:W-:-:S07]  /*4f10*/  IMAD.MOV.U32 R5, RZ, RZ, R6 ;  /* 0x000000ffff057224 */ /* 0x000fce00078e0006 */
[----:B------:R-:W-:Y:S05]  /*4f20*/  WARPSYNC.COLLECTIVE R22, `(.L_x_4339) ;  /* 0x0000000016087348 */ /* 0x000fea0003c00000 */
[----:B------:R0:W1:Y:S02]  /*4f30*/  SHFL.BFLY P1, R23, R5, R40, R41 ;  /* 0x0c00002805177389 */ /* 0x0000640000020029 */
[----:B01----:R-:W-:Y:S05]  /*4f40*/  ENDCOLLECTIVE ;  /* 0x000000000000791b */ /* 0x003fea0003800000 */
.L_x_4339:
[----:B------:R-:W-:Y:S05]  /*4f50*/  BRA `(.L_x_4340) ;  /* 0xfffffffc00187947 */ /* 0x000fea000383ffff */
        .weak           $__internal_32_$__cuda_sm3x_div_rn_noftz_f32_slowpath
        .type           $__internal_32_$__cuda_sm3x_div_rn_noftz_f32_slowpath,@function
        .size           $__internal_32_$__cuda_sm3x_div_rn_noftz_f32_slowpath,(.L_x_4654 - $__internal_32_$__cuda_sm3x_div_rn_noftz_f32_slowpath)
$__internal_32_$__cuda_sm3x_div_rn_noftz_f32_slowpath:
        /* <DEDUP_REMOVED lines=34> */
.L_x_4342:
[----:B------:R-:W-:Y:S01]  /*5180*/  LEA R22, R44, 0xc0800000, 0x17 ;  /* 0xc08000002c167811 */ /* 0x000fe200078eb8ff */
[----:B------:R-:W-:Y:S04]  /*5190*/  BSSY.RECONVERGENT B5, `(.L_x_4347) ;  /* 0x0000036000057945 */ /* 0x000fe80003800200 */
[----:B------:R-:W-:Y:S02]  /*51a0*/  IMAD.IADD R22, R3, 0x1, -R22 ;  /* 0x0000000103167824 */ /* 0x000fe400078e0a16 */
[----:B------:R-:W-:Y:S02]  /*51b0*/  VIADD R3, R40, 0xffffff81 ;  /* 0xffffff8128037836 */ /* 0x000fe40000000000 */
        /* <DEDUP_REMOVED lines=47> */
.L_x_4349:
[----:B------:R-:W-:-:S04]  /*54b0*/  LOP3.LUT R23, R23, 0x80000000, RZ, 0xc0, !PT ;  /* 0x8000000017177812 */ /* 0x000fc800078ec0ff */
[----:B------:R-:W-:Y:S01]  /*54c0*/  LOP3.LUT R23, R23, 0x7f800000, RZ, 0xfc, !PT ;  /* 0x7f80000017177812 */ /* 0x000fe200078efcff */
[----:B------:R-:W-:Y:S06]  /*54d0*/  BRA `(.L_x_4350) ;  /* 0x0000000000047947 */ /* 0x000fec0003800000 */
.L_x_4348:
[----:B------:R-:W-:-:S07]  /*54e0*/  LEA R23, R22, R23, 0x17 ;  /* 0x0000001716177211 */ /* 0x000fce00078eb8ff */
.L_x_4350:
[----:B------:R-:W-:Y:S05]  /*54f0*/  BSYNC.RECONVERGENT B5 ;  /* 0x0000000000057941 */ /* 0x000fea0003800200 */
.L_x_4347:
[----:B------:R-:W-:Y:S05]  /*5500*/  BRA `(.L_x_4351) ;  /* 0x0000000000207947 */ /* 0x000fea0003800000 */
.L_x_4346:
[----:B------:R-:W-:-:S04]  /*5510*/  LOP3.LUT R0, R3, 0x80000000, R0, 0x48, !PT ;  /* 0x8000000003007812 */ /* 0x000fc800078e4800 */
[----:B------:R-:W-:Y:S01]  /*5520*/  LOP3.LUT R23, R0, 0x7f800000, RZ, 0xfc, !PT ;  /* 0x7f80000000177812 */ /* 0x000fe200078efcff */
[----:B------:R-:W-:Y:S06]  /*5530*/  BRA `(.L_x_4351) ;  /* 0x0000000000147947 */ /* 0x000fec0003800000 */
.L_x_4345:
[----:B------:R-:W-:Y:S01]  /*5540*/  LOP3.LUT R23, R3, 0x80000000, R0, 0x48, !PT ;  /* 0x8000000003177812 */ /* 0x000fe200078e4800 */
[----:B------:R-:W-:Y:S06]  /*5550*/  BRA `(.L_x_4351) ;  /* 0x00000000000c7947 */ /* 0x000fec0003800000 */
.L_x_4344:
[----:B------:R-:W0:Y:S01]  /*5560*/  MUFU.RSQ R23, -QNAN ;  /* 0xffc0000000177908 */ /* 0x000e220000001400 */
[----:B------:R-:W-:Y:S05]  /*5570*/  BRA `(.L_x_4351) ;  /* 0x0000000000047947 */ /* 0x000fea0003800000 */
.L_x_4343:
[----:B------:R-:W-:-:S07]  /*5580*/  FADD.FTZ R23, R0, R3 ;  /* 0x0000000300177221 */ /* 0x000fce0000010000 */
.L_x_4351:
[----:B------:R-:W-:Y:S05]  /*5590*/  BSYNC.RECONVERGENT B4 ;  /* 0x0000000000047941 */ /* 0x000fea0003800200 */
.L_x_4341:
[----:B------:R-:W-:-:S04]  /*55a0*/  IMAD.MOV.U32 R5, RZ, RZ, 0x0 ;  /* 0x00000000ff057424 */ /* 0x000fc800078e00ff */
[----:B0-----:R-:W-:Y:S05]  /*55b0*/  RET.REL.NODEC R4 `(_Z10moe_kernelI13__nv_bfloat16Lb0EEvPKT_S3_S3_S3_PKfPKjPS1_iiii) ;  /* 0xffffffa804907950 */ /* 0x001fea0003c3ffff */
.L_x_4352:
        /* <DEDUP_REMOVED lines=12> */
.L_x_4654:


//--------------------- .text._Z10moe_kernelI13__nv_bfloat16Lb1EEvPKT_S3_S3_S3_PKfPKjPS1_iiii --------------------------
	.section	.text._Z10moe_kernelI13__nv_bfloat16Lb1EEvPKT_S3_S3_S3_PKfPKjPS1_iiii,"ax",@progbits
	.align	128
        .global         _Z10moe_kernelI13__nv_bfloat16Lb1EEvPKT_S3_S3_S3_PKfPKjPS1_iiii
        .type           _Z10moe_kernelI13__nv_bfloat16Lb1EEvPKT_S3_S3_S3_PKfPKjPS1_iiii,@function
        .size           _Z10moe_kernelI13__nv_bfloat16Lb1EEvPKT_S3_S3_S3_PKfPKjPS1_iiii,(.L_x_4655 - _Z10moe_kernelI13__nv_bfloat16Lb1EEvPKT_S3_S3_S3_PKfPKjPS1_iiii)
        .other          _Z10moe_kernelI13__nv_bfloat16Lb1EEvPKT_S3_S3_S3_PKfPKjPS1_iiii,@"STO_CUDA_ENTRY STV_DEFAULT"
_Z10moe_kernelI13__nv_bfloat16Lb1EEvPKT_S3_S3_S3_PKfPKjPS1_iiii:
.text._Z10moe_kernelI13__nv_bfloat16Lb1EEvPKT_S3_S3_S3_PKfPKjPS1_iiii:
        /* <DEDUP_REMOVED lines=27> */
.L_x_4357:
[----:B-1----:R-:W-:-:S05]  /*01b0*/  IADD3 R3, P0, PT, R6, UR7, RZ ;  /* 0x0000000706037c10 */ /* 0x002fca000ff1e0ff */
[----:B------:R-:W-:Y:S01]  /*01c0*/  IMAD.X R10, RZ, RZ, UR20, P0 ;  /* 0x00000014ff0a7e24 */ /* 0x000fe200080e06ff */
        /* <DEDUP_REMOVED lines=31> */
.L_x_4356:
[----:B------:R-:W-:Y:S05]  /*03c0*/  BSYNC.RECONVERGENT B1 ;  /* 0x0000000000017941 */ /* 0x000fea0003800200 */
.L_x_4355:
[----:B------:R-:W-:Y:S05]  /*03d0*/  @!P1 BRA `(.L_x_4354) ;  /* 0x0000000000e89947 */ /* 0x000fea0003800000 */
[----:B------:R-:W-:Y:S01]  /*03e0*/  ISETP.GE.U32.AND P0, PT, R24, 0x4, PT ;  /* 0x000000041800780c */ /* 0x000fe20003f06070 */
[----:B------:R-:W-:Y:S01]  /*03f0*/  BSSY.RECONVERGENT B1, `(.L_x_4358) ;  /* 0x0000019000017945 */ /* 0x000fe20003800200 */
[----:B------:R-:W-:-:S11]  /*0400*/  LOP3.LUT P1, R12, R5, 0x3, RZ, 0xc0, !PT ;  /* 0x00000003050c7812 */ /* 0x000fd6000782c0ff */
[----:B------:R-:W-:Y:S05]  /*0410*/  @!P0 BRA `(.L_x_4359) ;  /* 0x0000000000588947 */ /* 0x000fea0003800000 */
[----:B------:R-:W0:Y:S01]  /*0420*/  LDCU.64 UR4, c[0x0][0x380] ;  /* 0x00007000ff0477ac */ /* 0x000e220008000a00 */
[----:B-1----:R-:W-:-:S05]  /*0430*/  IADD3 R3, P0, PT, R6, UR7, RZ ;  /* 0x0000000706037c10 */ /* 0x002fca000ff1e0ff */
[----:B------:R-:W-:Y:S01]  /*0440*/  IMAD.X R8, RZ, RZ, UR20, P0 ;  /* 0x00000014ff087e24 */ /* 0x000fe200080e06ff */
        /* <DEDUP_REMOVED lines=19> */
.L_x_4359:
[----:B------:R-:W-:Y:S05]  /*0580*/  BSYNC.RECONVERGENT B1 ;  /* 0x0000000000017941 */ /* 0x000fea0003800200 */
.L_x_4358:
[----:B------:R-:W-:Y:S05]  /*0590*/  @!P1 BRA `(.L_x_4354) ;  /* 0x0000000000789947 */ /* 0x000fea0003800000 */
[----:B------:R-:W-:Y:S02]  /*05a0*/  ISETP.NE.AND P1, PT, R12, 0x1, PT ;  /* 0x000000010c00780c */ /* 0x000fe40003f25270 */
[----:B------:R-:W-:-:S11]  /*05b0*/  LOP3.LUT P0, RZ, R4, 0x100, RZ, 0xc0, !PT ;  /* 0x0000010004ff7812 */ /* 0x000fd6000780c0ff */
[----:B-1----:R-:W1:Y:S01]  /*05c0*/  @P1 S2R R3, SR_CgaCtaId ;  /* 0x0000000000031919 */ /* 0x002e620000008800 */
        /* <DEDUP_REMOVED lines=8> */
[----:B------:R-:W3:Y:S02]  /*0650*/  @P1 LDG.E.U16.CONSTANT R9, desc[UR8][R4.64+0x200] ;  /* 0x0002000804091981 */ /* 0x000ee4000c1e9500 */
[C---:B------:R-:W-:Y:S01]  /*0660*/  @P1 IMAD R11, R6.reuse, 0x4, R3 ;  /* 0x00000004060b1824 */ /* 0x040fe200078e0203 */
[----:B------:R-:W-:-:S04]  /*0670*/  @P1 IADD3 R6, PT, PT, R6, 0x200, RZ ;  /* 0x0000020006061810 */ /* 0x000fc80007ffe0ff */
[----:B------:R-:W-:-:S05]  /*0680*/  @!P0 IADD3 R3, P2, PT, R6, UR7, RZ ;  /* 0x0000000706038c10 */ /* 0x000fca000ff5e0ff */
[----:B------:R-:W-:Y:S01]  /*0690*/  @!P0 IMAD.X R8, RZ, RZ, UR20, P2 ;  /* 0x00000014ff088e24 */ /* 0x000fe200090e06ff */
        /* <DEDUP_REMOVED lines=14> */
.L_x_4354:
[----:B------:R-:W-:Y:S05]  /*0780*/  BSYNC.RECONVERGENT B0 ;  /* 0x0000000000007941 */ /* 0x000fea0003800200 */
.L_x_4353:
[----:B------:R-:W2:Y:S08]  /*0790*/  LDC R2, c[0x0][0x3c0] ;  /* 0x0000f000ff027b82 */ /* 0x000eb00000000800 */
[----:B------:R-:W-:Y:S01]  /*07a0*/  BAR.SYNC.DEFER_BLOCKING 0x0 ;  /* 0x0000000000007b1d */ /* 0x000fe20000010000 */
[----:B--2---:R-:W-:-:S13]  /*07b0*/  ISETP.GE.AND P0, PT, R2, 0x1, PT ;  /* 0x000000010200780c */ /* 0x004fda0003f06270 */
[----:B------:R-:W-:Y:S05]  /*07c0*/  @!P0 EXIT ;  /* 0x000000000000894d */ /* 0x000fea0003800000 */
[----:B------:R-:W2:Y:S01]  /*07d0*/  S2UR UR6, SR_CgaCtaId ;  /* 0x00000000000679c3 */ /* 0x000ea20000008800 */
[----:B------:R-:W4:Y:S01]  /*07e0*/  LDCU.64 UR22, c[0x0][0x3b0] ;  /* 0x00007600ff1677ac */ /* 0x000f220008000a00 */
[----:B------:R-:W-:Y:S01]  /*07f0*/  IMAD.SHL.U32 R2, R25, 0x4, RZ ;  /* 0x0000000419027824 */ /* 0x000fe200078e00ff */
[----:B------:R-:W5:Y:S04]  /*0800*/  LDCU UR4, c[0x0][0x3bc] ;  /* 0x00007780ff0477ac */ /* 0x000f680008000800 */
[----:B------:R-:W-:Y:S01]  /*0810*/  LOP3.LUT R2, R2, 0x380, RZ, 0xc0, !PT ;  /* 0x0000038002027812 */ /* 0x000fe200078ec0ff */
[----:B------:R-:W-:-:S03]  /*0820*/  UIADD3 UR11, UPT, UPT, UR18, -0x1, URZ ;  /* 0xffffffff120b7890 */ /* 0x000fc6000fffe0ff */
[C---:B-1----:R-:W-:Y:S01]  /*0830*/  LOP3.LUT R3, R2.reuse, 0x1f, R25, 0xf8, !PT ;  /* 0x0000001f02037812 */ /* 0x042fe200078ef819 */
[----:B------:R-:W-:Y:S01]  /*0840*/  UMOV UR5, 0x400 ;  /* 0x0000040000057882 */ /* 0x000fe20000000000 */
[----:B------:R-:W-:Y:S01]  /*0850*/  ULOP3.LUT UR14, UR18, 0x7ffffffc, URZ, 0xc0, !UPT ;  /* 0x7ffffffc120e7892 */ /* 0x000fe2000f8ec0ff */
[----:B---3--:R-:W-:Y:S01]  /*0860*/  LOP3.LUT R6, R2, 0x400, RZ, 0xfc, !PT ;  /* 0x0000040002067812 */ /* 0x008fe200078efcff */
[----:B------:R-:W-:Y:S01]  /*0870*/  ULOP3.LUT UR13, UR18, 0x3, URZ, 0xc0, !UPT ;  /* 0x00000003120d7892 */ /* 0x000fe2000f8ec0ff */
[C---:B------:R-:W-:Y:S01]  /*0880*/  IADD3 R4, P0, PT, R3.reuse, UR7, RZ ;  /* 0x0000000703047c10 */ /* 0x040fe2000ff1e0ff */
[----:B------:R-:W-:Y:S01]  /*0890*/  UIADD3 UR21, UPT, UPT, -UR14, URZ, URZ ;  /* 0x000000ff0e157290 */ /* 0x000fe2000fffe1ff */
[C---:B0-----:R-:W-:Y:S02]  /*08a0*/  LOP3.LUT R7, R3.reuse, 0x20, RZ, 0xfc, !PT ;  /* 0x0000002003077812 */ /* 0x041fe400078efcff */
[----:B------:R-:W-:Y:S02]  /*08b0*/  IADD3.X R5, PT, PT, RZ, UR20, RZ, P0, !PT ;  /* 0x00000014ff057c10 */ /* 0x000fe400087fe4ff */
[C---:B----4-:R-:W-:Y:S01]  /*08c0*/  LEA R28, P0, R4.reuse, UR22, 0x1 ;  /* 0x00000016041c7c11 */ /* 0x050fe2000f8008ff */
[----:B-----5:R-:W-:Y:S01]  /*08d0*/  UIMAD UR10, UR18, UR4, URZ ;  /* 0x00000004120a72a4 */ /* 0x020fe2000f8e02ff */
[C---:B------:R-:W-:Y:S01]  /*08e0*/  LOP3.LUT R8, R3.reuse, 0x40, RZ, 0xfc, !PT ;  /* 0x0000004003087812 */ /* 0x040fe200078efcff */
[----:B--2---:R-:W-:Y:S01]  /*08f0*/  ULEA UR5, UR6, UR5, 0x18 ;  /* 0x0000000506057291 */ /* 0x004fe2000f8ec0ff */
[----:B------:R-:W-:Y:S01]  /*0900*/  LEA.HI.X R29, R4, UR23, R5, 0x1, P0 ;  /* 0x00000017041d7c11 */ /* 0x000fe200080f0c05 */
[----:B------:R-:W-:Y:S01]  /*0910*/  IMAD.MOV.U32 R4, RZ, RZ, RZ ;  /* 0x000000ffff047224 */ /* 0x000fe200078e00ff */
[----:B------:R-:W-:Y:S01]  /*0920*/  IADD3 R5, PT, PT, -R2, UR11, RZ ;  /* 0x0000000b02057c10 */ /* 0x000fe2000fffe1ff */
[----:B------:R-:W-:Y:S01]  /*0930*/  UIADD3 UR12, UPT, UPT, UR4, -0x1, URZ ;  /* 0xffffffff040c7890 */ /* 0x000fe2000fffe0ff */
[----:B------:R-:W-:Y:S01]  /*0940*/  LOP3.LUT R9, R3, 0x60, RZ, 0xfc, !PT ;  /* 0x0000006003097812 */ /* 0x000fe200078efcff */
[----:B------:R-:W-:-:S02]  /*0950*/  ULOP3.LUT UR15, UR4, 0x3, URZ, 0xc0, !UPT ;  /* 0x00000003040f7892 */ /* 0x000fc4000f8ec0ff */
[----:B------:R-:W-:Y:S02]  /*0960*/  ULOP3.LUT UR16, UR4, 0x7ffffffc, URZ, 0xc0, !UPT ;  /* 0x7ffffffc04107892 */ /* 0x000fe4000f8ec0ff */
[----:B------:R-:W-:Y:S02]  /*0970*/  USHF.L.U32 UR17, UR4, 0x1, URZ ;  /* 0x0000000104117899 */ /* 0x000fe400080006ff */
[----:B------:R-:W-:Y:S02]  /*0980*/  UIMAD UR4, UR4, 0x3, URZ ;  /* 0x00000003040478a4 */ /* 0x000fe4000f8e02ff */
[----:B------:R-:W-:-:S12]  /*0990*/  ULEA UR6, UR18, UR5, 0x2 ;  /* 0x0000000512067291 */ /* 0x000fd8000f8e10ff */
.L_x_4423:
[----:B0--3--:R-:W0:Y:S01]  /*09a0*/  LDC R13, c[0x0][0x3c0] ;  /* 0x0000f000ff0d7b82 */ /* 0x009e220000000800 */
[----:B-1----:R-:W1:Y:S07]  /*09b0*/  LDCU UR18, c[0x0][0x3bc] ;  /* 0x00007780ff1277ac */ /* 0x002e6e0008000800 */
[----:B--2-4-:R-:W2:Y:S08]  /*09c0*/  LDC.64 R14, c[0x0][0x3a8] ;  /* 0x0000ea00ff0e7b82 */ /* 0x014eb00000000a00 */
[----:B------:R-:W3:Y:S01]  /*09d0*/  LDC.64 R16, c[0x0][0x3a0] ;  /* 0x0000e800ff107b82 */ /* 0x000ee20000000a00 */
[----:B0-----:R-:W-:-:S04]  /*09e0*/  IMAD R11, R13, UR19, R4 ;  /* 0x000000130d0b7c24 */ /* 0x001fc8000f8e0204 */
[----:B--2---:R-:W-:-:S06]  /*09f0*/  IMAD.WIDE.U32 R14, R11, 0x4, R14 ;  /* 0x000000040b0e7825 */ /* 0x004fcc00078e000e */
[----:B------:R-:W2:Y:S01]  /*0a00*/  LDG.E.CONSTANT R14, desc[UR8][R14.64] ;  /* 0x000000080e0e7981 */ /* 0x000ea2000c1e9900 */
[----:B---3--:R-:W-:-:S05]  /*0a10*/  IMAD.WIDE.U32 R16, R11, 0x4, R16 ;  /* 0x000000040b107825 */ /* 0x008fca00078e0010 */
[----:B-----5:R0:W5:Y:S01]  /*0a20*/  LDG.E.CONSTANT R10, desc[UR8][R16.64] ;  /* 0x00000008100a7981 */ /* 0x020162000c1e9900 */
[----:B-1----:R-:W-:Y:S01]  /*0a30*/  IMAD.U32 R18, RZ, RZ, UR18 ;  /* 0x00000012ff127e24 */ /* 0x002fe2000f8e00ff */
[----:B------:R-:W-:Y:S01]  /*0a40*/  BSSY.RECONVERGENT B1, `(.L_x_4360) ;  /* 0x0000327000017945 */ /* 0x000fe20003800200 */
[----:B------:R-:W-:-:S03]  /*0a50*/  VIADD R4, R4, 0x1 ;  /* 0x0000000104047836 */ /* 0x000fc60000000000 */
[----:B------:R-:W-:Y:S02]  /*0a60*/  ISETP.GE.AND P0, PT, R2, R18, PT ;  /* 0x000000120200720c */ /* 0x000fe40003f06270 */
[----:B------:R-:W-:-:S04]  /*0a70*/  ISETP.NE.AND P1, PT, R4, R13, PT ;  /* 0x0000000d0400720c */ /* 0x000fc80003f25270 */
[----:B------:R-:W-:Y:S01]  /*0a80*/  P2R R22, PR, RZ, 0x2 ;  /* 0x00000002ff167803 */ /* 0x000fe20000000000 */
[----:B--2---:R-:W-:-:S05]  /*0a90*/  IMAD R11, R14, UR10, RZ ;  /* 0x0000000a0e0b7c24 */ /* 0x004fca000f8e02ff */
[----:B------:R-:W-:Y:S01]  /*0aa0*/  SHF.R.S32.HI R12, RZ, 0x1f, R11 ;  /* 0x0000001fff0c7819 */ /* 0x000fe2000001140b */
[----:B0-----:R-:W-:Y:S06]  /*0ab0*/  @P0 BRA `(.L_x_4361) ;  /* 0x00000030007c0947 */ /* 0x001fec0003800000 */
[----:B------:R-:W-:-:S07]  /*0ac0*/  MOV R13, R2 ;  /* 0x00000002000d7202 */ /* 0x000fce0000000f00 */
.L_x_4389:
        /* <DEDUP_REMOVED lines=9> */
[----:B------:R-:W-:Y:S02]  /*0b60*/  HFMA2 R39, -RZ, RZ, 0, 0 ;  /* 0x00000000ff277431 */ /* 0x000fe400000001ff */
[----:B------:R-:W-:Y:S02]  /*0b70*/  IMAD.IADD R21, R0, 0x1, R13 ;  /* 0x0000000100157824 */ /* 0x000fe400078e020d */
[----:B------:R-:W-:-:S04]  /*0b80*/  IMAD.MOV.U32 R23, RZ, RZ, RZ ;  /* 0x000000ffff177224 */ /* 0x000fc800078e00ff */
        /* <DEDUP_REMOVED lines=8> */
[----:B------:R-:W-:Y:S01]  /*0c10*/  MOV R33, UR17 ;  /* 0x0000001100217c02 */ /* 0x000fe20008000f00 */
[----:B------:R-:W-:Y:S01]  /*0c20*/  IMAD.MOV.U32 R30, RZ, RZ, RZ ;  /* 0x000000ffff1e7224 */ /* 0x000fe200078e00ff */
[----:B------:R-:W-:Y:S01]  /*0c30*/  UIADD3 UR18, UPT, UPT, UR5, 0x8, URZ ;  /* 0x0000000805127890 */ /* 0x000fe2000fffe0ff */
[----:B------:R-:W-:Y:S01]  /*0c40*/  IMAD.U32 R31, RZ, RZ, UR4 ;  /* 0x00000004ff1f7e24 */ /* 0x000fe2000f8e00ff */
[----:B------:R-:W-:Y:S01]  /*0c50*/  CS2R R14, SRZ ;  /* 0x00000000000e7805 */ /* 0x000fe2000001ff00 */
[----:B------:R-:W-:Y:S01]  /*0c60*/  IMAD.U32 R63, RZ, RZ, UR21 ;  /* 0x00000015ff3f7e24 */ /* 0x000fe2000f8e00ff */
[----:B------:R-:W-:-:S02]  /*0c70*/  CS2R R16, SRZ ;  /* 0x0000000000107805 */ /* 0x000fc4000001ff00 */
[----:B------:R-:W-:Y:S01]  /*0c80*/  CS2R R18, SRZ ;  /* 0x0000000000127805 */ /* 0x000fe2000001ff00 */
[----:B------:R-:W-:Y:S02]  /*0c90*/  IMAD.MOV.U32 R20, RZ, RZ, RZ ;  /* 0x000000ffff147224 */ /* 0x000fe400078e00ff */
[----:B------:R-:W-:Y:S01]  /*0ca0*/  IMAD.U32 R62, RZ, RZ, UR18 ;  /* 0x00000012ff3e7e24 */ /* 0x000fe2000f8e00ff */
[----:B-1----:R-:W-:Y:S02]  /*0cb0*/  ISETP.GE.AND P0, PT, R21, UR23, PT ;  /* 0x0000001715007c0c */ /* 0x002fe4000bf06270 */
[----:B--2---:R-:W-:-:S11]  /*0cc0*/  MOV R32, UR22 ;  /* 0x0000001600207c02 */ /* 0x004fd60008000f00 */
.L_x_4364:
        /* <DEDUP_REMOVED lines=12> */
[----:B------:R-:W-:Y:S02]  /*0d90*/  @!P0 SHF.L.U64.HI R34, R34, 0x1, R37 ;  /* 0x0000000122228819 */ /* 0x000fe40000010225 */
[----:B------:R-:W-:Y:S02]  /*0da0*/  @!P3 IADD3.X R37, PT, PT, RZ, R45, RZ, P5, !PT ;  /* 0x0000002dff25b210 */ /* 0x000fe40002ffe4ff */
[----:B------:R-:W-:Y:S01]  /*0db0*/  @!P2 IADD3 R39, P5, PT, R21, R44, RZ ;  /* 0x0000002c1527a210 */ /* 0x000fe20007fbe0ff */
[----:B------:R-:W3:Y:S01]  /*0dc0*/  @!P3 LDC.64 R92, c[0x0][0x390] ;  /* 0x0000e400ff5cbb82 */ /* 0x000ee20000000a00 */
[----:B0-----:R-:W-:-:S02]  /*0dd0*/  @!P0 IADD3 R78, P4, PT, R35, R78, RZ ;  /* 0x0000004e234e8210 */ /* 0x001fc40007f9e0ff */
[----:B------:R-:W-:-:S03]  /*0de0*/  @!P3 SHF.L.U64.HI R38, R36, 0x1, R37 ;  /* 0x000000012426b819 */ /* 0x000fc60000010225 */
[----:B------:R-:W-:Y:S02]  /*0df0*/  @!P0 IMAD.X R79, R34, 0x1, R79, P4 ;  /* 0x00000001224f8824 */ /* 0x000fe400020e064f */
[----:B------:R-:W0:Y:S01]  /*0e00*/  @!P2 LDC.64 R82, c[0x0][0x388] ;  /* 0x0000e200ff52ab82 */ /* 0x000e220000000a00 */
[----:B-1----:R-:W-:Y:S01]  /*0e10*/  @!P0 IADD3 R80, P4, PT, R35, R80, RZ ;  /* 0x0000005023508210 */ /* 0x002fe20007f9e0ff */
[----:B------:R-:W-:Y:S01]  /*0e20*/  @!P3 IMAD.SHL.U32 R35, R36, 0x2, RZ ;  /* 0x000000022423b824 */ /* 0x000fe200078e00ff */
[----:B------:R-:W4:Y:S03]  /*0e30*/  @!P0 LDG.E.U16.CONSTANT R78, desc[UR8][R78.64] ;  /* 0x000000084e4e8981 */ /* 0x000f26000c1e9500 */
[----:B------:R-:W-:Y:S02]  /*0e40*/  @!P0 IMAD.X R81, R34, 0x1, R81, P4 ;  /* 0x0000000122518824 */ /* 0x000fe400020e0651 */
[----:B------:R-:W1:Y:S01]  /*0e50*/  @!P2 LDC.64 R90, c[0x0][0x390] ;  /* 0x0000e400ff5aab82 */ /* 0x000e620000000a00 */
[----:B------:R-:W-:Y:S01]  /*0e60*/  @!P2 IMAD.X R34, RZ, RZ, R45, P5 ;  /* 0x000000ffff22a224 */ /* 0x000fe200028e062d */
[----:B--2---:R-:W-:Y:S01]  /*0e70*/  @!P3 IADD3 R86, P4, PT, R35, R86, RZ ;  /* 0x000000562356b210 */ /* 0x004fe20007f9e0ff */
[----:B------:R-:W2:Y:S03]  /*0e80*/  @!P0 LDG.E.U16.CONSTANT R80, desc[UR8][R80.64] ;  /* 0x0000000850508981 */ /* 0x000ea6000c1e9500 */
[----:B------:R-:W-:Y:S01]  /*0e90*/  @!P2 SHF.L.U64.HI R34, R39, 0x1, R34 ;  /* 0x000000012722a819 */ /* 0x000fe20000010222 */
[----:B------:R-:W-:Y:S01]  /*0ea0*/  @!P3 IMAD.X R87, R38, 0x1, R87, P4 ;  /* 0x000000012657b824 */ /* 0x000fe200020e0657 */
[----:B------:R-:W1:Y:S01]  /*0eb0*/  @!P1 LDC.64 R36, c[0x0][0x388] ;  /* 0x0000e200ff249b82 */ /* 0x000e620000000a00 */
[----:B---3--:R-:W-:-:S02]  /*0ec0*/  @!P3 IADD3 R92, P5, PT, R35, R92, RZ ;  /* 0x0000005c235cb210 */ /* 0x008fc40007fbe0ff */
[----:B------:R-:W-:Y:S01]  /*0ed0*/  @!P2 SHF.L.U32 R35, R39, 0x1, RZ ;  /* 0x000000012723a819 */ /* 0x000fe200000006ff */
[----:B------:R-:W3:Y:S02]  /*0ee0*/  @!P3 LDG.E.U16.CONSTANT R79, desc[UR8][R86.64+0x40] ;  /* 0x00004008564fb981 */ /* 0x000ee4000c1e9500 */
[----:B------:R-:W-:Y:S02]  /*0ef0*/  @!P3 IMAD.X R93, R38, 0x1, R93, P5 ;  /* 0x00000001265db824 */ /* 0x000fe400028e065d */
[----:B------:R-:W1:Y:S01]  /*0f00*/  @!P1 LDC.64 R40, c[0x0][0x390] ;  /* 0x0000e400ff289b82 */ /* 0x000e620000000a00 */
[----:B0-----:R-:W-:Y:S02]  /*0f10*/  @!P2 IADD3 R82, P4, PT, R35, R82, RZ ;  /* 0x000000522352a210 */ /* 0x001fe40007f9e0ff */
[----:B------:R-:W3:Y:S03]  /*0f20*/  @!P3 LDG.E.U16.CONSTANT R81, desc[UR8][R92.64+0x40] ;  /* 0x000040085c51b981 */ /* 0x000ee6000c1e9500 */
[----:B------:R-:W-:Y:S01]  /*0f30*/  @!P2 IMAD.X R83, R34, 0x1, R83, P4 ;  /* 0x000000012253a824 */ /* 0x000fe200020e0653 */
[----:B------:R-:W-:Y:S01]  /*0f40*/  IADD3 R65, P4, PT, R11, R32, RZ ;  /* 0x000000200b417210 */ /* 0x000fe20007f9e0ff */
[----:B------:R-:W0:Y:S01]  /*0f50*/  @!P3 LDC.64 R42, c[0x0][0x388] ;  /* 0x0000e200ff2abb82 */ /* 0x000e220000000a00 */
[----:B-1----:R-:W-:-:S02]  /*0f60*/  @!P2 IADD3 R90, P5, PT, R35, R90, RZ ;  /* 0x0000005a235aa210 */ /* 0x002fc40007fbe0ff */
[----:B------:R-:W-:Y:S01]  /*0f70*/  LEA.HI.X.SX32 R64, R32, R12, 0x1, P4 ;  /* 0x0000000c20407211 */ /* 0x000fe200020f0eff */
[----:B------:R-:W3:Y:S01]  /*0f80*/  @!P2 LDG.E.U16.CONSTANT R82, desc[UR8][R82.64+0x80] ;  /* 0x000080085252a981 */ /* 0x000ee2000c1e9500 */
[----:B------:R-:W-:Y:S02]  /*0f90*/  @!P2 IADD3.X R91, PT, PT, R34, R91, RZ, P5, !PT ;  /* 0x0000005b225ba210 */ /* 0x000fe40002ffe4ff */
[C---:B------:R-:W-:Y:S01]  /*0fa0*/  @!P1 IADD3 R34, P5, PT, R21.reuse, R44, RZ ;  /* 0x0000002c15229210 */ /* 0x040fe20007fbe0ff */
[----:B------:R-:W1:Y:S01]  /*0fb0*/  @!P3 LDC.64 R38, c[0x0][0x390] ;  /* 0x0000e400ff26bb82 */ /* 0x000e620000000a00 */
[----:B------:R-:W-:-:S03]  /*0fc0*/  @!P3 IADD3 R48, P4, PT, R21, R65, RZ ;  /* 0x000000411530b210 */ /* 0x000fc60007f9e0ff */
[----:B------:R-:W-:Y:S01]  /*0fd0*/  @!P1 IMAD.X R35, RZ, RZ, R45, P5 ;  /* 0x000000ffff239224 */ /* 0x000fe200028e062d */
[----:B------:R-:W-:Y:S01]  /*0fe0*/  @!P3 SHF.L.U32 R53, R48, 0x1, RZ ;  /* 0x000000013035b819 */ /* 0x000fe200000006ff */
[C---:B------:R-:W-:Y:S02]  /*0ff0*/  @!P1 IMAD.SHL.U32 R47, R34.reuse, 0x2, RZ ;  /* 0x00000002222f9824 */ /* 0x040fe400078e00ff */
[----:B------:R-:W1:Y:S01]  /*1000*/  @!P2 LDC.64 R44, c[0x0][0x388] ;  /* 0x0000e200ff2cab82 */ /* 0x000e620000000a00 */
[----:B------:R-:W-:Y:S01]  /*1010*/  @!P1 SHF.L.U64.HI R34, R34, 0x1, R35 ;  /* 0x0000000122229819 */ /* 0x000fe20000010223 */
[----:B------:R-:W-:Y:S01]  /*1020*/  @!P3 IMAD.X R35, RZ, RZ, R64, P4 ;  /* 0x000000ffff23b224 */ /* 0x000fe200020e0640 */
[C---:B------:R-:W-:Y:S02]  /*1030*/  @!P1 IADD3 R36, P4, PT, R47.reuse, R36, RZ ;  /* 0x000000242f249210 */ /* 0x040fe40007f9e0ff */
[----:B------:R-:W-:Y:S02]  /*1040*/  @!P1 IADD3 R40, P5, PT, R47, R40, RZ ;  /* 0x000000282f289210 */ /* 0x000fe40007fbe0ff */
[----:B------:R-:W-:Y:S01]  /*1050*/  @!P3 SHF.L.U64.HI R54, R48, 0x1, R35 ;  /* 0x000000013036b819 */ /* 0x000fe20000010223 */
[----:B------:R-:W1:Y:S01]  /*1060*/  @!P2 LDC.64 R46, c[0x0][0x390] ;  /* 0x0000e400ff2eab82 */ /* 0x000e620000000a00 */
[C---:B------:R-:W-:Y:S01]  /*1070*/  @!P1 IMAD.X R37, R34.reuse, 0x1, R37, P4 ;  /* 0x0000000122259824 */ /* 0x040fe200020e0625 */
[----:B0-----:R-:W-:Y:S01]  /*1080*/  @!P3 IADD3 R42, P4, PT, R53, R42, RZ ;  /* 0x0000002a352ab210 */ /* 0x001fe20007f9e0ff */
[----:B------:R-:W-:Y:S01]  /*1090*/  @!P1 IMAD.X R41, R34, 0x1, R41, P5 ;  /* 0x0000000122299824 */ /* 0x000fe200028e0629 */
[----:B------:R-:W-:-:S03]  /*10a0*/  @!P2 IADD3 R34, P5, PT, R21, R65, RZ ;  /* 0x000000411522a210 */ /* 0x000fc60007fbe0ff */
[----:B------:R-:W-:Y:S01]  /*10b0*/  @!P3 IMAD.X R43, R54, 0x1, R43, P4 ;  /* 0x00000001362bb824 */ /* 0x000fe200020e062b */
[----:B------:R-:W0:Y:S01]  /*10c0*/  @!P3 LDC.64 R48, c[0x0][0x388] ;  /* 0x0000e200ff30bb82 */ /* 0x000e220000000a00 */
[----:B------:R-:W-:Y:S02]  /*10d0*/  @!P2 IADD3.X R35, PT, PT, RZ, R64, RZ, P5, !PT ;  /* 0x00000040ff23a210 */ /* 0x000fe40002ffe4ff */
[----:B-1----:R-:W-:Y:S01]  /*10e0*/  @!P3 IADD3 R38, P5, PT, R53, R38, RZ ;  /* 0x000000263526b210 */ /* 0x002fe20007fbe0ff */
[----:B------:R-:W3:Y:S01]  /*10f0*/  @!P3 LDG.E.U16.CONSTANT R42, desc[UR8][R42.64+0x40] ;  /* 0x000040082a2ab981 */ /* 0x000ee2000c1e9500 */
[C---:B------:R-:W-:Y:S01]  /*1100*/  @!P2 SHF.L.U64.HI R56, R34.reuse, 0x1, R35 ;  /* 0x000000012238a819 */ /* 0x040fe20000010223 */
[----:B------:R-:W-:Y:S01]  /*1110*/  @!P2 IMAD.SHL.U32 R35, R34, 0x2, RZ ;  /* 0x000000022223a824 */ /* 0x000fe200078e00ff */
[----:B------:R-:W-:Y:S01]  /*1120*/  IADD3 R66, P4, PT, R11, R33, RZ ;  /* 0x000000210b427210 */ /* 0x000fe20007f9e0ff */
[----:B------:R-:W1:Y:S01]  /*1130*/  @!P3 LDC.64 R50, c[0x0][0x390] ;  /* 0x0000e400ff32bb82 */ /* 0x000e620000000a00 */
[----:B------:R-:W-:-:S02]  /*1140*/  @!P3 IMAD.X R39, R54, 0x1, R39, P5 ;  /* 0x000000013627b824 */ /* 0x000fc400028e0627 */
[----:B------:R-:W-:Y:S02]  /*1150*/  LEA.HI.X.SX32 R67, R33, R12, 0x1, P4 ;  /* 0x0000000c21437211 */ /* 0x000fe400020f0eff */
[----:B------:R-:W-:Y:S01]  /*1160*/  @!P2 IADD3 R44, P4, PT, R35, R44, RZ ;  /* 0x0000002c232ca210 */ /* 0x000fe20007f9e0ff */
[----:B------:R1:W3:Y:S01]  /*1170*/  @!P3 LDG.E.U16.CONSTANT R43, desc[UR8][R38.64+0x40] ;  /* 0x00004008262bb981 */ /* 0x0002e2000c1e9500 */
[----:B------:R-:W-:Y:S01]  /*1180*/  @!P3 IADD3 R34, P5, PT, R21, R66, RZ ;  /* 0x000000421522b210 */ /* 0x000fe20007fbe0ff */
[----:B------:R-:W1:Y:S01]  /*1190*/  @!P2 LDC.64 R52, c[0x0][0x388] ;  /* 0x0000e200ff34ab82 */ /* 0x000e620000000a00 */
[----:B------:R-:W-:Y:S02]  /*11a0*/  @!P2 IADD3.X R45, PT, PT, R56, R45, RZ, P4, !PT ;  /* 0x0000002d382da210 */ /* 0x000fe400027fe4ff */
[----:B------:R-:W-:Y:S01]  /*11b0*/  @!P2 IADD3 R46, P4, PT, R35, R46, RZ ;  /* 0x0000002e232ea210 */ /* 0x000fe20007f9e0ff */
[----:B------:R-:W-:Y:S01]  /*11c0*/  @!P3 IMAD.X R55, RZ, RZ, R67, P5 ;  /* 0x000000ffff37b224 */ /* 0x000fe200028e0643 */
[----:B------:R-:W-:Y:S01]  /*11d0*/  @!P2 IADD3 R57, P5, PT, R21, R66, RZ ;  /* 0x000000421539a210 */ /* 0x000fe20007fbe0ff */
[----:B------:R-:W-:Y:S01]  /*11e0*/  @!P3 IMAD.SHL.U32 R35, R34, 0x2, RZ ;  /* 0x000000022223b824 */ /* 0x000fe200078e00ff */
[----:B------:R-:W3:Y:S01]  /*11f0*/  @!P2 LDG.E.U16.CONSTANT R44, desc[UR8][R44.64+0x80] ;  /* 0x000080082c2ca981 */ /* 0x000ee2000c1e9500 */
[----:B------:R-:W1:Y:S01]  /*1200*/  @!P2 LDC.64 R58, c[0x0][0x390] ;  /* 0x0000e400ff3aab82 */ /* 0x000e620000000a00 */
[----:B------:R-:W-:Y:S01]  /*1210*/  @!P2 IMAD.X R47, R56, 0x1, R47, P4 ;  /* 0x00000001382fa824 */ /* 0x000fe200020e062f */
[----:B------:R-:W-:Y:S01]  /*1220*/  @!P3 SHF.L.U64.HI R54, R34, 0x1, R55 ;  /* 0x000000012236b819 */ /* 0x000fe20000010237 */
[----:B------:R-:W-:Y:S01]  /*1230*/  @!P2 IMAD.X R34, RZ, RZ, R67, P5 ;  /* 0x000000ffff22a224 */ /* 0x000fe200028e0643 */
[----:B0-----:R-:W-:-:S02]  /*1240*/  @!P3 IADD3 R48, P4, PT, R35, R48, RZ ;  /* 0x000000302330b210 */ /* 0x001fc40007f9e0ff */
[----:B------:R-:W3:Y:S02]  /*1250*/  @!P2 LDG.E.U16.CONSTANT R46, desc[UR8][R46.64+0x80] ;  /* 0x000080082e2ea981 */ /* 0x000ee4000c1e9500 */
[----:B------:R-:W0:Y:S01]  /*1260*/  @!P3 LDC.64 R60, c[0x0][0x388] ;  /* 0x0000e200ff3cbb82 */ /* 0x000e220000000a00 */
[----:B-1----:R-:W-:Y:S01]  /*1270*/  @!P3 IADD3 R50, P5, PT, R35, R50, RZ ;  /* 0x000000322332b210 */ /* 0x002fe20007fbe0ff */
[C---:B------:R-:W-:Y:S01]  /*1280*/  @!P3 IMAD.X R49, R54.reuse, 0x1, R49, P4 ;  /* 0x000000013631b824 */ /* 0x040fe200020e0631 */
[----:B------:R-:W-:Y:S02]  /*1290*/  @!P2 SHF.L.U32 R35, R57, 0x1, RZ ;  /* 0x000000013923a819 */ /* 0x000fe400000006ff */
[----:B------:R-:W-:Y:S01]  /*12a0*/  IADD3 R74, P4, PT, R11, R31, RZ ;  /* 0x0000001f0b4a7210 */ /* 0x000fe20007f9e0ff */
[----:B------:R-:W-:Y:S01]  /*12b0*/  @!P3 IMAD.X R51, R54, 0x1, R51, P5 ;  /* 0x000000013633b824 */ /* 0x000fe200028e0633 */
[----:B------:R-:W-:Y:S01]  /*12c0*/  @!P2 SHF.L.U64.HI R34, R57, 0x1, R34 ;  /* 0x000000013922a819 */ /* 0x000fe20000010222 */
[----:B------:R-:W1:Y:S01]  /*12d0*/  @!P3 LDC.64 R54, c[0x0][0x390] ;  /* 0x0000e400ff36bb82 */ /* 0x000e620000000a00 */
[----:B------:R-:W-:Y:S01]  /*12e0*/  @!P2 IADD3 R52, P5, PT, R35, R52, RZ ;  /* 0x000000342334a210 */ /* 0x000fe20007fbe0ff */
[----:B------:R-:W3:Y:S01]  /*12f0*/  @!P3 LDG.E.U16.CONSTANT R48, desc[UR8][R48.64+0x40] ;  /* 0x000040083030b981 */ /* 0x000ee2000c1e9500 */
[----:B------:R-:W-:-:S02]  /*1300*/  LEA.HI.X.SX32 R75, R31, R12, 0x1, P4 ;  /* 0x0000000c1f4b7211 */ /* 0x000fc400020f0eff */
[----:B------:R-:W-:Y:S01]  /*1310*/  @!P3 IADD3 R72, P4, PT, R21, R74, RZ ;  /* 0x0000004a1548b210 */ /* 0x000fe20007f9e0ff */
[----:B------:R-:W-:Y:S01]  /*1320*/  @!P2 IMAD.X R53, R34, 0x1, R53, P5 ;  /* 0x000000012235a824 */ /* 0x000fe200028e0635 */
[----:B------:R-:W3:Y:S01]  /*1330*/  @!P3 LDG.E.U16.CONSTANT R50, desc[UR8][R50.64+0x40] ;  /* 0x000040083232b981 */ /* 0x000ee2000c1e9500 */
[----:B------:R-:W1:Y:S01]  /*1340*/  @!P2 LDC.64 R56, c[0x0][0x388] ;  /* 0x0000e200ff38ab82 */ /* 0x000e620000000a00 */
[----:B------:R-:W-:Y:S01]  /*1350*/  @!P2 IADD3 R58, P5, PT, R35, R58, RZ ;  /* 0x0000003a233aa210 */ /* 0x000fe20007fbe0ff */
[----:B------:R-:W-:Y:S01]  /*1360*/  @!P3 IMAD.SHL.U32 R71, R72, 0x2, RZ ;  /* 0x000000024847b824 */ /* 0x000fe200078e00ff */
[----:B------:R-:W-:Y:S01]  /*1370*/  @!P3 IADD3.X R35, PT, PT, RZ, R75, RZ, P4, !PT ;  /* 0x0000004bff23b210 */ /* 0x000fe200027fe4ff */
[----:B------:R-:W3:Y:S01]  /*1380*/  @!P2 LDG.E.U16.CONSTANT R52, desc[UR8][R52.64+0x80] ;  /* 0x000080083434a981 */ /* 0x000ee2000c1e9500 */
[----:B------:R-:W-:Y:S01]  /*1390*/  ISETP.GE.AND P4, PT, R21, R25, PT ;  /* 0x000000191500720c */ /* 0x000fe20003f86270 */
[----:B------:R-:W-:Y:S01]  /*13a0*/  @!P2 IMAD.X R59, R34, 0x1, R59, P5 ;  /* 0x00000001223ba824 */ /* 0x000fe200028e063b */
[----:B------:R-:W-:Y:S01]  /*13b0*/  @!P3 SHF.L.U64.HI R72, R72, 0x1, R35 ;  /* 0x000000014848b819 */ /* 0x000fe20000010223 */
[----:B------:R-:W4:Y:S01]  /*13c0*/  @!P1 LDC.64 R38, c[0x0][0x388] ;  /* 0x0000e200ff269b82 */ /* 0x000f220000000a00 */
[----:B0-----:R-:W-:-:S02]  /*13d0*/  @!P3 IADD3 R68, P5, PT, R71, R60, RZ ;  /* 0x0000003c4744b210 */ /* 0x001fc40007fbe0ff */
[----:B------:R-:W3:Y:S03]  /*13e0*/  @!P2 LDG.E.U16.CONSTANT R58, desc[UR8][R58.64+0x80] ;  /* 0x000080083a3aa981 */ /* 0x000ee6000c1e9500 */
[C---:B------:R-:W-:Y:S01]  /*13f0*/  @!P3 IMAD.X R69, R72.reuse, 0x1, R61, P5 ;  /* 0x000000014845b824 */ /* 0x040fe200028e063d */
[----:B------:R-:W-:Y:S01]  /*1400*/  @!P2 IADD3 R77, P5, PT, R21, R74, RZ ;  /* 0x0000004a154da210 */ /* 0x000fe20007fbe0ff */
[----:B------:R-:W0:Y:S03]  /*1410*/  @!P2 LDC.64 R34, c[0x0][0x390] ;  /* 0x0000e400ff22ab82 */ /* 0x000e260000000a00 */
[----:B------:R-:W-:Y:S01]  /*1420*/  @!P2 IADD3.X R76, PT, PT, RZ, R75, RZ, P5, !PT ;  /* 0x0000004bff4ca210 */ /* 0x000fe20002ffe4ff */
[----:B------:R-:W-:Y:S01]  /*1430*/  @!P2 IMAD.SHL.U32 R85, R77, 0x2, RZ ;  /* 0x000000024d55a824 */ /* 0x000fe200078e00ff */
[----:B-1----:R-:W-:Y:S01]  /*1440*/  @!P3 IADD3 R70, P5, PT, R71, R54, RZ ;  /* 0x000000364746b210 */ /* 0x002fe20007fbe0ff */
[----:B------:R-:W3:Y:S01]  /*1450*/  @!P3 LDG.E.U16.CONSTANT R68, desc[UR8][R68.64+0x40] ;  /* 0x000040084444b981 */ /* 0x000ee2000c1e9500 */
[----:B------:R-:W-:Y:S01]  /*1460*/  @!P2 SHF.L.U64.HI R77, R77, 0x1, R76 ;  /* 0x000000014d4da819 */ /* 0x000fe2000001024c */
[----:B------:R-:W1:Y:S02]  /*1470*/  @!P4 LDC.64 R60, c[0x0][0x388] ;  /* 0x0000e200ff3ccb82 */ /* 0x000e640000000a00 */
[----:B------:R-:W-:Y:S01]  /*1480*/  @!P3 IMAD.X R71, R72, 0x1, R55, P5 ;  /* 0x000000014847b824 */ /* 0x000fe200028e0637 */
[----:B------:R-:W-:-:S04]  /*1490*/  @!P2 IADD3 R72, P5, PT, R85, R56, RZ ;  /* 0x000000385548a210 */ /* 0x000fc80007fbe0ff */
[----:B------:R-:W3:Y:S01]  /*14a0*/  @!P3 LDG.E.U16.CONSTANT R70, desc[UR8][R70.64+0x40] ;  /* 0x000040084646b981 */ /* 0x000ee2000c1e9500 */
[----:B------:R-:W-:Y:S01]  /*14b0*/  @!P2 IMAD.X R73, R77, 0x1, R57, P5 ;  /* 0x000000014d49a824 */ /* 0x000fe200028e0639 */
[----:B------:R-:W-:Y:S01]  /*14c0*/  @!P4 IADD3 R84, P5, PT, R21, R65, RZ ;  /* 0x000000411554c210 */ /* 0x000fe20007fbe0ff */
[----:B------:R-:W1:Y:S03]  /*14d0*/  @!P4 LDC.64 R54, c[0x0][0x390] ;  /* 0x0000e400ff36cb82 */ /* 0x000e660000000a00 */
[----:B------:R-:W-:Y:S01]  /*14e0*/  @!P4 IADD3.X R89, PT, PT, RZ, R64, RZ, P5, !PT ;  /* 0x00000040ff59c210 */ /* 0x000fe20002ffe4ff */
[----:B------:R-:W3:Y:S01]  /*14f0*/  @!P2 LDG.E.U16.CONSTANT R72, desc[UR8][R72.64+0x80] ;  /* 0x000080084848a981 */ /* 0x000ee2000c1e9500 */
[----:B0-----:R-:W-:Y:S02]  /*1500*/  @!P2 IADD3 R76, P5, PT, R85, R34, RZ ;  /* 0x00000022554ca210 */ /* 0x001fe40007fbe0ff */
[C---:B------:R-:W-:Y:S01]  /*1510*/  @!P4 SHF.L.U64.HI R85, R84.reuse, 0x1, R89 ;  /* 0x000000015455c819 */ /* 0x040fe20000010259 */
[----:B------:R-:W-:Y:S01]  /*1520*/  @!P4 IMAD.SHL.U32 R84, R84, 0x2, RZ ;  /* 0x000000025454c824 */ /* 0x000fe200078e00ff */
[----:B------:R-:W0:Y:S01]  /*1530*/  @!P4 LDC.64 R56, c[0x0][0x388] ;  /* 0x0000e200ff38cb82 */ /* 0x000e220000000a00 */
[----:B------:R-:W-:-:S03]  /*1540*/  @!P2 IMAD.X R77, R77, 0x1, R35, P5 ;  /* 0x000000014d4da824 */ /* 0x000fc600028e0623 */
[----:B-1----:R-:W-:Y:S02]  /*1550*/  @!P4 IADD3 R88, P5, PT, R84, R60, RZ ;  /* 0x0000003c5458c210 */ /* 0x002fe40007fbe0ff */
[----:B------:R-:W3:Y:S02]  /*1560*/  @!P2 LDG.E.U16.CONSTANT R76, desc[UR8][R76.64+0x80] ;  /* 0x000080084c4ca981 */ /* 0x000ee4000c1e9500 */
[----:B------:R-:W1:Y:S01]  /*1570*/  @!P4 LDC.64 R34, c[0x0][0x390] ;  /* 0x0000e400ff22cb82 */ /* 0x000e620000000a00 */
[----:B------:R-:W-:Y:S01]  /*1580*/  @!P4 IMAD.X R89, R85, 0x1, R61, P5 ;  /* 0x000000015559c824 */ /* 0x000fe200028e063d */
[----:B------:R-:W-:-:S04]  /*1590*/  @!P4 IADD3 R86, P5, PT, R21, R66, RZ ;  /* 0x000000421556c210 */ /* 0x000fc80007fbe0ff */
[----:B------:R-:W-:Y:S01]  /*15a0*/  @!P4 IADD3.X R87, PT, PT, RZ, R67, RZ, P5, !PT ;  /* 0x00000043ff57c210 */ /* 0x000fe20002ffe4ff */
[----:B------:R-:W3:Y:S01]  /*15b0*/  @!P4 LDG.E.U16.CONSTANT R88, desc[UR8][R88.64] ;  /* 0x000000085858c981 */ /* 0x000ee2000c1e9500 */
[----:B------:R-:W-:Y:S01]  /*15c0*/  @!P4 IADD3 R84, P5, PT, R84, R54, RZ ;  /* 0x000000365454c210 */ /* 0x000fe20007fbe0ff */
[----:B------:R-:W4:Y:S01]  /*15d0*/  @!P4 LDC.64 R60, c[0x0][0x388] ;  /* 0x0000e200ff3ccb82 */ /* 0x000f220000000a00 */
[C---:B------:R-:W-:Y:S01]  /*15e0*/  @!P4 SHF.L.U64.HI R83, R86.reuse, 0x1, R87 ;  /* 0x000000015653c819 */ /* 0x040fe20000010257 */
[----:B------:R-:W-:Y:S01]  /*15f0*/  @!P4 IMAD.SHL.U32 R86, R86, 0x2, RZ ;  /* 0x000000025656c824 */ /* 0x000fe200078e00ff */
[----:B------:R0:W3:Y:S01]  /*1600*/  @!P2 LDG.E.U16.CONSTANT R54, desc[UR8][R90.64+0x80] ;  /* 0x000080085a36a981 */ /* 0x0000e2000c1e9500 */
[----:B------:R-:W-:-:S03]  /*1610*/  @!P4 IMAD.X R85, R85, 0x1, R55, P5 ;  /* 0x000000015555c824 */ /* 0x000fc600028e0637 */
[----:B------:R0:W3:Y:S04]  /*1620*/  @!P1 LDG.E.U16.CONSTANT R55, desc[UR8][R36.64+0xc0] ;  /* 0x0000c00824379981 */ /* 0x0000e8000c1e9500 */
[----:B------:R-:W3:Y:S01]  /*1630*/  @!P4 LDG.E.U16.CONSTANT R84, desc[UR8][R84.64] ;  /* 0x000000085454c981 */ /* 0x000ee2000c1e9500 */
[----:B0-----:R-:W-:-:S03]  /*1640*/  @!P4 IADD3 R90, P5, PT, R86, R56, RZ ;  /* 0x00000038565ac210 */ /* 0x001fc60007fbe0ff */
[----:B------:R0:W3:Y:S01]  /*1650*/  @!P1 LDG.E.U16.CONSTANT R56, desc[UR8][R40.64+0xc0] ;  /* 0x0000c00828389981 */ /* 0x0000e2000c1e9500 */
[----:B------:R-:W2:Y:S01]  /*1660*/  @!P4 LDC.64 R36, c[0x0][0x390] ;  /* 0x0000e400ff24cb82 */ /* 0x000ea20000000a00 */
[----:B------:R-:W-:-:S05]  /*1670*/  @!P4 IMAD.X R91, R83, 0x1, R57, P5 ;  /* 0x00000001535bc824 */ /* 0x000fca00028e0639 */
[----:B------:R-:W3:Y:S01]  /*1680*/  @!P4 LDG.E.U16.CONSTANT R90, desc[UR8][R90.64] ;  /* 0x000000085a5ac981 */ /* 0x000ee2000c1e9500 */
[----:B0-----:R-:W-:-:S04]  /*1690*/  @!P4 IADD3 R40, P5, PT, R21, R74, RZ ;  /* 0x0000004a1528c210 */ /* 0x001fc80007fbe0ff */
[----:B------:R-:W-:Y:S02]  /*16a0*/  @!P4 IADD3.X R57, PT, PT, RZ, R75, RZ, P5, !PT ;  /* 0x0000004bff39c210 */ /* 0x000fe40002ffe4ff */
[----:B-1----:R-:W-:Y:S02]  /*16b0*/  @!P4 IADD3 R86, P5, PT, R86, R34, RZ ;  /* 0x000000225656c210 */ /* 0x002fe40007fbe0ff */
[C---:B------:R-:W-:Y:S01]  /*16c0*/  @!P4 SHF.L.U64.HI R57, R40.reuse, 0x1, R57 ;  /* 0x000000012839c819 */ /* 0x040fe20000010239 */
[----:B------:R-:W-:Y:S02]  /*16d0*/  @!P4 IMAD.SHL.U32 R40, R40, 0x2, RZ ;  /* 0x000000022828c824 */ /* 0x000fe400078e00ff */
[----:B------:R-:W-:Y:S02]  /*16e0*/  @!P4 IMAD.X R87, R83, 0x1, R35, P5 ;  /* 0x000000015357c824 */ /* 0x000fe400028e0623 */
[----:B------:R-:W0:Y:S01]  /*16f0*/  @!P1 LDC.64 R34, c[0x0][0x390] ;  /* 0x0000e400ff229b82 */ /* 0x000e220000000a00 */
[----:B----4-:R-:W-:-:S02]  /*1700*/  @!P4 IADD3 R60, P5, PT, R40, R60, RZ ;  /* 0x0000003c283cc210 */ /* 0x010fc40007fbe0ff */
[----:B------:R-:W4:Y:S03]  /*1710*/  @!P4 LDG.E.U16.CONSTANT R86, desc[UR8][R86.64] ;  /* 0x000000085656c981 */ /* 0x000f26000c1e9500 */
[----:B------:R-:W-:Y:S01]  /*1720*/  @!P4 IMAD.X R61, R57, 0x1, R61, P5 ;  /* 0x00000001393dc824 */ /* 0x000fe200028e063d */
[----:B------:R-:W-:-:S04]  /*1730*/  @!P1 IADD3 R65, P5, PT, R21, R65, RZ ;  /* 0x0000004115419210 */ /* 0x000fc80007fbe0ff */
[----:B------:R-:W-:Y:S01]  /*1740*/  @!P1 IADD3.X R92, PT, PT, RZ, R64, RZ, P5, !PT ;  /* 0x00000040ff5c9210 */ /* 0x000fe20002ffe4ff */
[C---:B------:R-:W-:Y:S01]  /*1750*/  @!P1 IMAD.SHL.U32 R47, R65.reuse, 0x2, RZ ;  /* 0x00000002412f9824 */ /* 0x040fe200078e00ff */
[----:B--2---:R-:W-:Y:S01]  /*1760*/  @!P4 IADD3 R64, P5, PT, R40, R36, RZ ;  /* 0x000000242840c210 */ /* 0x004fe20007fbe0ff */
[----:B------:R-:W2:Y:S01]  /*1770*/  @!P4 LDG.E.U16.CONSTANT R60, desc[UR8][R60.64] ;  /* 0x000000083c3cc981 */ /* 0x000ea2000c1e9500 */
[----:B------:R-:W1:Y:S01]  /*1780*/  @!P1 LDC.64 R40, c[0x0][0x388] ;  /* 0x0000e200ff289b82 */ /* 0x000e620000000a00 */
[----:B------:R-:W-:Y:S02]  /*1790*/  @!P1 SHF.L.U64.HI R45, R65, 0x1, R92 ;  /* 0x00000001412d9819 */ /* 0x000fe4000001025c */
[----:B------:R-:W-:Y:S01]  /*17a0*/  @!P4 IMAD.X R65, R57, 0x1, R37, P5 ;  /* 0x000000013941c824 */ /* 0x000fe200028e0625 */
[----:B------:R-:W-:-:S04]  /*17b0*/  @!P1 IADD3 R92, P5, PT, R47, R38, RZ ;  /* 0x000000262f5c9210 */ /* 0x000fc80007fbe0ff */
[----:B------:R-:W1:Y:S01]  /*17c0*/  @!P1 LDC.64 R36, c[0x0][0x390] ;  /* 0x0000e400ff249b82 */ /* 0x000e620000000a00 */
[----:B------:R-:W-:Y:S01]  /*17d0*/  @!P1 IMAD.X R93, R45, 0x1, R39, P5 ;  /* 0x000000012d5d9824 */ /* 0x000fe200028e0627 */
[----:B------:R-:W-:Y:S01]  /*17e0*/  @!P1 IADD3 R49, P5, PT, R21, R66, RZ ;  /* 0x0000004215319210 */ /* 0x000fe20007fbe0ff */
[----:B------:R-:W2:Y:S03]  /*17f0*/  @!P4 LDG.E.U16.CONSTANT R64, desc[UR8][R64.64] ;  /* 0x000000084040c981 */ /* 0x000ea6000c1e9500 */
[----:B------:R-:W-:Y:S01]  /*1800*/  @!P1 IADD3.X R67, PT, PT, RZ, R67, RZ, P5, !PT ;  /* 0x00000043ff439210 */ /* 0x000fe20002ffe4ff */
[----:B------:R-:W2:Y:S01]  /*1810*/  @!P1 LDG.E.U16.CONSTANT R92, desc[UR8][R92.64+0xc0] ;  /* 0x0000c0085c5c9981 */ /* 0x000ea2000c1e9500 */
[----:B0-----:R-:W-:Y:S01]  /*1820*/  @!P1 IADD3 R66, P5, PT, R47, R34, RZ ;  /* 0x000000222f429210 */ /* 0x001fe20007fbe0ff */
[----:B------:R-:W0:Y:S01]  /*1830*/  @!P1 LDC.64 R38, c[0x0][0x388] ;  /* 0x0000e200ff269b82 */ /* 0x000e220000000a00 */
[C---:B------:R-:W-:Y:S01]  /*1840*/  @!P1 SHF.L.U64.HI R47, R49.reuse, 0x1, R67 ;  /* 0x00000001312f9819 */ /* 0x040fe20000010243 */
[----:B------:R-:W-:-:S02]  /*1850*/  @!P1 IMAD.SHL.U32 R49, R49, 0x2, RZ ;  /* 0x0000000231319824 */ /* 0x000fc400078e00ff */
[----:B------:R-:W-:-:S03]  /*1860*/  @!P1 IMAD.X R67, R45, 0x1, R35, P5 ;  /* 0x000000012d439824 */ /* 0x000fc600028e0623 */
[----:B-1----:R-:W-:Y:S01]  /*1870*/  @!P1 IADD3 R40, P5, PT, R49, R40, RZ ;  /* 0x0000002831289210 */ /* 0x002fe20007fbe0ff */
[----:B------:R-:W1:Y:S01]  /*1880*/  @!P1 LDC.64 R34, c[0x0][0x390] ;  /* 0x0000e400ff229b82 */ /* 0x000e620000000a00 */
[----:B------:R-:W2:Y:S03]  /*1890*/  @!P1 LDG.E.U16.CONSTANT R66, desc[UR8][R66.64+0xc0] ;  /* 0x0000c00842429981 */ /* 0x000ea6000c1e9500 */
[----:B------:R-:W-:Y:S01]  /*18a0*/  @!P1 IMAD.X R41, R47, 0x1, R41, P5 ;  /* 0x000000012f299824 */ /* 0x000fe200028e0629 */
[----:B------:R-:W-:-:S04]  /*18b0*/  @!P1 IADD3 R74, P5, PT, R21, R74, RZ ;  /* 0x0000004a154a9210 */ /* 0x000fc80007fbe0ff */
[----:B------:R-:W-:Y:S01]  /*18c0*/  @!P1 IADD3.X R75, PT, PT, RZ, R75, RZ, P5, !PT ;  /* 0x0000004bff4b9210 */ /* 0x000fe20002ffe4ff */
[C---:B------:R-:W-:Y:S01]  /*18d0*/  @!P1 IMAD.SHL.U32 R45, R74.reuse, 0x2, RZ ;  /* 0x000000024a2d9824 */ /* 0x040fe200078e00ff */
[----:B------:R-:W-:Y:S01]  /*18e0*/  @!P1 IADD3 R36, P5, PT, R49, R36, RZ ;  /* 0x0000002431249210 */ /* 0x000fe20007fbe0ff */
[----:B------:R-:W2:Y:S01]  /*18f0*/  @!P1 LDG.E.U16.CONSTANT R40, desc[UR8][R40.64+0xc0] ;  /* 0x0000c00828289981 */ /* 0x000ea2000c1e9500 */
[----:B------:R-:W-:-:S03]  /*1900*/  @!P1 SHF.L.U64.HI R75, R74, 0x1, R75 ;  /* 0x000000014a4b9819 */ /* 0x000fc6000001024b */
[----:B------:R-:W-:Y:S01]  /*1910*/  @!P1 IMAD.X R37, R47, 0x1, R37, P5 ;  /* 0x000000012f259824 */ /* 0x000fe200028e0625 */
[----:B0-----:R-:W-:-:S05]  /*1920*/  @!P1 IADD3 R38, P5, PT, R45, R38, RZ ;  /* 0x000000262d269210 */ /* 0x001fca0007fbe0ff */
[----:B------:R-:W-:Y:S01]  /*1930*/  @!P1 IMAD.X R39, R75, 0x1, R39, P5 ;  /* 0x000000014b279824 */ /* 0x000fe200028e0627 */
[----:B-1----:R-:W-:Y:S02]  /*1940*/  @!P1 IADD3 R74, P5, PT, R45, R34, RZ ;  /* 0x000000222d4a9210 */ /* 0x002fe40007fbe0ff */
[----:B------:R0:W2:Y:S02]  /*1950*/  @!P1 LDG.E.U16.CONSTANT R45, desc[UR8][R36.64+0xc0] ;  /* 0x0000c008242d9981 */ /* 0x0000a4000c1e9500 */
[----:B------:R-:W-:Y:S02]  /*1960*/  @!P1 IADD3.X R75, PT, PT, R75, R35, RZ, P5, !PT ;  /* 0x000000234b4b9210 */ /* 0x000fe40002ffe4ff */
[----:B------:R1:W2:Y:S04]  /*1970*/  @!P1 LDG.E.U16.CONSTANT R38, desc[UR8][R38.64+0xc0] ;  /* 0x0000c00826269981 */ /* 0x0002a8000c1e9500 */
[----:B------:R-:W2:Y:S04]  /*1980*/  @!P1 LDG.E.U16.CONSTANT R74, desc[UR8][R74.64+0xc0] ;  /* 0x0000c0084a4a9981 */ /* 0x000ea8000c1e9500 */
[----:B------:R-:W1:Y:S04]  /*1990*/  LDS.64 R34, [R62+-0x8] ;  /* 0xfffff8003e227984 */ /* 0x000e680000000a00 */
[----:B0-----:R0:W0:Y:S01]  /*19a0*/  LDS.64 R36, [R62] ;  /* 0x000000003e247984 */ /* 0x0010220000000a00 */
[----:B------:R-:W-:-:S02]  /*19b0*/  @!P0 IMAD.U32 R41, R80, 0x10000, RZ ;  /* 0x0001000050298824 */ /* 0x000fc400078e00ff */
[----:B------:R-:W-:Y:S02]  /*19c0*/  @!P0 IMAD.U32 R47, R78, 0x10000, RZ ;  /* 0x000100004e2f8824 */ /* 0x000fe400078e00ff */
[----:B---3--:R-:W-:Y:S02]  /*19d0*/  @!P3 IMAD.U32 R78, R79, 0x10000, RZ ;  /* 0x000100004f4eb824 */ /* 0x008fe400078e00ff */
[----:B-1----:R-:W-:Y:S01]  /*19e0*/  @!P0 FFMA R20, R34, R41, R20 ;  /* 0x0000002922148223 */ /* 0x002fe20000000014 */
[----:B------:R-:W-:-:S04]  /*19f0*/  @!P2 IMAD.U32 R39, R82, 0x10000, RZ ;  /* 0x000100005227a824 */ /* 0x000fc800078e00ff */
[C---:B------:R-:W-:Y:S01]  /*1a00*/  @!P2 FFMA R14, R34.reuse, R39, R14 ;  /* 0x00000027220ea223 */ /* 0x040fe2000000000e */
[----:B------:R-:W-:Y:S01]  /*1a10*/  @!P3 SHF.L.U32 R81, R81, 0x10, RZ ;  /* 0x000000105151b819 */ /* 0x000fe200000006ff */
[C---:B------:R-:W-:Y:S01]  /*1a20*/  @!P0 FFMA R16, R34.reuse, R47, R16 ;  /* 0x0000002f22108223 */ /* 0x040fe20000000010 */
[----:B------:R-:W-:-:S03]  /*1a30*/  @!P3 FFMA R15, R34, R78, R15 ;  /* 0x0000004e220fb223 */ /* 0x000fc6000000000f */
[----:B------:R-:W-:Y:S01]  /*1a40*/  @!P3 FFMA R19, R34, R81, R19 ;  /* 0x000000512213b223 */ /* 0x000fe20000000013 */
[----:B------:R-:W-:Y:S01]  /*1a50*/  IADD3 R63, PT, PT, R63, 0x4, RZ ;  /* 0x000000043f3f7810 */ /* 0x000fe20007ffe0ff */
[----:B0-----:R-:W-:Y:S01]  /*1a60*/  VIADD R62, R62, 0x10 ;  /* 0x000000103e3e7836 */ /* 0x001fe20000000000 */
[C---:B------:R-:W-:Y:S01]  /*1a70*/  LEA R32, R25.reuse, R32, 0x2 ;  /* 0x0000002019207211 */ /* 0x040fe200078e10ff */
[C---:B------:R-:W-:Y:S01]  /*1a80*/  IMAD R33, R25.reuse, 0x4, R33 ;  /* 0x0000000419217824 */ /* 0x040fe200078e0221 */
[C---:B------:R-:W-:Y:S01]  /*1a90*/  LEA R30, R25.reuse, R30, 0x2 ;  /* 0x0000001e191e7211 */ /* 0x040fe200078e10ff */
[----:B------:R-:W-:Y:S02]  /*1aa0*/  IMAD R31, R25, 0x4, R31 ;  /* 0x00000004191f7824 */ /* 0x000fe400078e021f */
[----:B------:R-:W-:Y:S01]  /*1ab0*/  @!P3 IMAD.U32 R42, R42, 0x10000, RZ ;  /* 0x000100002a2ab824 */ /* 0x000fe200078e00ff */
[----:B------:R-:W-:-:S05]  /*1ac0*/  @!P2 SHF.L.U32 R39, R44, 0x10, RZ ;  /* 0x000000102c27a819 */ /* 0x000fca00000006ff */
[C---:B------:R-:W-:Y:S01]  /*1ad0*/  @!P2 FFMA R14, R35.reuse, R39, R14 ;  /* 0x00000027230ea223 */ /* 0x040fe2000000000e */
[----:B------:R-:W-:Y:S01]  /*1ae0*/  @!P3 FFMA R15, R35, R42, R15 ;  /* 0x0000002a230fb223 */ /* 0x000fe2000000000f */
[----:B------:R-:W-:-:S04]  /*1af0*/  @!P2 IMAD.U32 R39, R52, 0x10000, RZ ;  /* 0x000100003427a824 */ /* 0x000fc800078e00ff */
[----:B------:R-:W-:Y:S01]  /*1b00*/  @!P2 FFMA R14, R36, R39, R14 ;  /* 0x00000027240ea223 */ /* 0x000fe2000000000e */
[----:B------:R-:W-:Y:S01]  /*1b10*/  @!P3 SHF.L.U32 R50, R50, 0x10, RZ ;  /* 0x000000103232b819 */ /* 0x000fe200000006ff */
[----:B------:R-:W-:-:S04]  /*1b20*/  @!P3 IMAD.U32 R48, R48, 0x10000, RZ ;  /* 0x000100003030b824 */ /* 0x000fc800078e00ff */
[----:B------:R-:W-:Y:S01]  /*1b30*/  @!P3 FFMA R15, R36, R48, R15 ;  /* 0x00000030240fb223 */ /* 0x000fe2000000000f */
[----:B------:R-:W-:Y:S02]  /*1b40*/  @!P3 SHF.L.U32 R68, R68, 0x10, RZ ;  /* 0x000000104444b819 */ /* 0x000fe400000006ff */
[----:B------:R-:W-:-:S05]  /*1b50*/  @!P2 SHF.L.U32 R72, R72, 0x10, RZ ;  /* 0x000000104848a819 */ /* 0x000fca00000006ff */
[----:B------:R-:W-:Y:S01]  /*1b60*/  @!P2 FFMA R14, R37, R72, R14 ;  /* 0x00000048250ea223 */ /* 0x000fe2000000000e */
[----:B------:R-:W-:-:S04]  /*1b70*/  @!P2 IMAD.U32 R41, R54, 0x10000, RZ ;  /* 0x000100003629a824 */ /* 0x000fc800078e00ff */
[----:B------:R-:W-:Y:S01]  /*1b80*/  @!P2 FFMA R18, R34, R41, R18 ;  /* 0x000000292212a223 */ /* 0x000fe20000000012 */
[----:B------:R-:W-:Y:S02]  /*1b90*/  @!P2 IMAD.U32 R41, R46, 0x10000, RZ ;  /* 0x000100002e29a824 */ /* 0x000fe400078e00ff */
[----:B------:R-:W-:Y:S02]  /*1ba0*/  @!P1 IMAD.U32 R54, R55, 0x10000, RZ ;  /* 0x0001000037369824 */ /* 0x000fe400078e00ff */
[----:B------:R-:W-:Y:S01]  /*1bb0*/  @!P2 FFMA R18, R35, R41, R18 ;  /* 0x000000292312a223 */ /* 0x000fe20000000012 */
[----:B------:R-:W-:Y:S01]  /*1bc0*/  @!P1 SHF.L.U32 R56, R56, 0x10, RZ ;  /* 0x0000001038389819 */ /* 0x000fe200000006ff */
[----:B------:R-:W-:Y:S02]  /*1bd0*/  @!P2 IMAD.U32 R41, R58, 0x10000, RZ ;  /* 0x000100003a29a824 */ /* 0x000fe400078e00ff */
[C---:B------:R-:W-:Y:S02]  /*1be0*/  @!P1 FFMA R23, R34.reuse, R54, R23 ;  /* 0x0000003622179223 */ /* 0x040fe40000000017 */
[----:B------:R-:W-:Y:S01]  /*1bf0*/  @!P1 FFMA R17, R34, R56, R17 ;  /* 0x0000003822119223 */ /* 0x000fe20000000011 */
[----:B------:R-:W-:-:S02]  /*1c00*/  @!P3 IMAD.U32 R34, R43, 0x10000, RZ ;  /* 0x000100002b22b824 */ /* 0x000fc400078e00ff */
[----:B------:R-:W-:Y:S01]  /*1c10*/  @!P2 FFMA R18, R36, R41, R18 ;  /* 0x000000292412a223 */ /* 0x000fe20000000012 */
[----:B------:R-:W-:-:S04]  /*1c20*/  @!P2 IMAD.U32 R43, R76, 0x10000, RZ ;  /* 0x000100004c2ba824 */ /* 0x000fc800078e00ff */
[----:B------:R-:W-:Y:S01]  /*1c30*/  @!P2 FFMA R18, R37, R43, R18 ;  /* 0x0000002b2512a223 */ /* 0x000fe20000000012 */
[----:B------:R-:W-:Y:S01]  /*1c40*/  ISETP.NE.AND P2, PT, R63, RZ, PT ;  /* 0x000000ff3f00720c */ /* 0x000fe20003f45270 */
[----:B------:R-:W-:Y:S02]  /*1c50*/  @!P4 IMAD.U32 R39, R84, 0x10000, RZ ;  /* 0x000100005427c824 */ /* 0x000fe400078e00ff */
[----:B------:R-:W-:Y:S01]  /*1c60*/  @!P4 IMAD.U32 R88, R88, 0x10000, RZ ;  /* 0x000100005858c824 */ /* 0x000fe200078e00ff */
[----:B------:R-:W-:Y:S01]  /*1c70*/  @!P4 SHF.L.U32 R41, R90, 0x10, RZ ;  /* 0x000000105a29c819 */ /* 0x000fe200000006ff */
[C---:B------:R-:W-:Y:S01]  /*1c80*/  @!P4 FFMA R20, R35.reuse, R39, R20 ;  /* 0x000000272314c223 */ /* 0x040fe20000000014 */
[C---:B------:R-:W-:Y:S01]  /*1c90*/  @!P3 FFMA R19, R35.reuse, R34, R19 ;  /* 0x000000222313b223 */ /* 0x040fe20000000013 */
[----:B------:R-:W-:Y:S01]  /*1ca0*/  @!P4 FFMA R16, R35, R88, R16 ;  /* 0x000000582310c223 */ /* 0x000fe20000000010 */
[----:B------:R-:W-:Y:S02]  /*1cb0*/  @!P3 IMAD.U32 R70, R70, 0x10000, RZ ;  /* 0x000100004646b824 */ /* 0x000fe400078e00ff */
[----:B----4-:R-:W-:-:S02]  /*1cc0*/  @!P4 IMAD.U32 R39, R86, 0x10000, RZ ;  /* 0x000100005627c824 */ /* 0x010fc400078e00ff */
[C---:B------:R-:W-:Y:S01]  /*1cd0*/  @!P3 FFMA R19, R36.reuse, R50, R19 ;  /* 0x000000322413b223 */ /* 0x040fe20000000013 */
[C---:B------:R-:W-:Y:S01]  /*1ce0*/  @!P4 FFMA R16, R36.reuse, R41, R16 ;  /* 0x000000292410c223 */ /* 0x040fe20000000010 */
[----:B------:R-:W-:Y:S01]  /*1cf0*/  @!P4 FFMA R20, R36, R39, R20 ;  /* 0x000000272414c223 */ /* 0x000fe20000000014 */
[C---:B------:R-:W-:Y:S01]  /*1d00*/  @!P3 FFMA R15, R37.reuse, R68, R15 ;  /* 0x00000044250fb223 */ /* 0x040fe2000000000f */
[----:B------:R-:W-:Y:S01]  /*1d10*/  @!P3 FFMA R19, R37, R70, R19 ;  /* 0x000000462513b223 */ /* 0x000fe20000000013 */
[----:B--2---:R-:W-:Y:S01]  /*1d20*/  @!P4 SHF.L.U32 R60, R60, 0x10, RZ ;  /* 0x000000103c3cc819 */ /* 0x004fe200000006ff */
[----:B------:R-:W-:-:S04]  /*1d30*/  @!P1 IMAD.U32 R92, R92, 0x10000, RZ ;  /* 0x000100005c5c9824 */ /* 0x000fc800078e00ff */
[----:B------:R-:W-:Y:S01]  /*1d40*/  @!P1 FFMA R23, R35, R92, R23 ;  /* 0x0000005c23179223 */ /* 0x000fe20000000017 */
[----:B------:R-:W-:-:S04]  /*1d50*/  @!P1 IMAD.U32 R66, R66, 0x10000, RZ ;  /* 0x0001000042429824 */ /* 0x000fc800078e00ff */
[----:B------:R-:W-:Y:S01]  /*1d60*/  @!P1 FFMA R17, R35, R66, R17 ;  /* 0x0000004223119223 */ /* 0x000fe20000000011 */
[----:B------:R-:W-:Y:S02]  /*1d70*/  @!P4 IMAD.U32 R64, R64, 0x10000, RZ ;  /* 0x000100004040c824 */ /* 0x000fe400078e00ff */
[----:B------:R-:W-:-:S04]  /*1d80*/  @!P1 IMAD.U32 R40, R40, 0x10000, RZ ;  /* 0x0001000028289824 */ /* 0x000fc800078e00ff */
[----:B------:R-:W-:Y:S01]  /*1d90*/  @!P1 FFMA R23, R36, R40, R23 ;  /* 0x0000002824179223 */ /* 0x000fe20000000017 */
[----:B------:R-:W-:Y:S01]  /*1da0*/  @!P4 FFMA R16, R37, R60, R16 ;  /* 0x0000003c2510c223 */ /* 0x000fe20000000010 */
[----:B------:R-:W-:Y:S01]  /*1db0*/  @!P1 SHF.L.U32 R45, R45, 0x10, RZ ;  /* 0x000000102d2d9819 */ /* 0x000fe200000006ff */
[----:B------:R-:W-:-:S04]  /*1dc0*/  @!P1 IMAD.U32 R38, R38, 0x10000, RZ ;  /* 0x0001000026269824 */ /* 0x000fc800078e00ff */
[----:B------:R-:W-:Y:S01]  /*1dd0*/  @!P1 FFMA R17, R36, R45, R17 ;  /* 0x0000002d24119223 */ /* 0x000fe20000000011 */
[----:B------:R-:W-:Y:S02]  /*1de0*/  @!P1 IMAD.U32 R74, R74, 0x10000, RZ ;  /* 0x000100004a4a9824 */ /* 0x000fe400078e00ff */
[C---:B------:R-:W-:Y:S01]  /*1df0*/  @!P4 FFMA R20, R37.reuse, R64, R20 ;  /* 0x000000402514c223 */ /* 0x040fe20000000014 */
[C---:B------:R-:W-:Y:S01]  /*1e00*/  @!P1 FFMA R23, R37.reuse, R38, R23 ;  /* 0x0000002625179223 */ /* 0x040fe20000000017 */
[----:B------:R-:W-:Y:S01]  /*1e10*/  @!P1 FFMA R17, R37, R74, R17 ;  /* 0x0000004a25119223 */ /* 0x000fe20000000011 */
[----:B------:R-:W-:Y:S06]  /*1e20*/  @P2 BRA `(.L_x_4364) ;  /* 0xffffffec00a82947 */ /* 0x000fec000383ffff */
[----:B------:R-:W-:-:S07]  /*1e30*/  IMAD.U32 R39, RZ, RZ, UR14 ;  /* 0x0000000eff277e24 */ /* 0x000fce000f8e00ff */
.L_x_4363:
[----:B------:R-:W-:-:S09]  /*1e40*/  UISETP.NE.AND UP0, UPT, UR13, URZ, UPT ;  /* 0x000000ff0d00728c */ /* 0x000fd2000bf05270 */
[----:B------:R-:W-:Y:S05]  /*1e50*/  BRA.U !UP0, `(.L_x_4362) ;  /* 0x0000000d085c7547 */ /* 0x000fea000b800000 */
[----:B------:R-:W0:Y:S01]  /*1e60*/  LDCU UR18, c[0x0][0x3bc] ;  /* 0x00007780ff1277ac */ /* 0x000e220008000800 */
[C---:B------:R-:W-:Y:S01]  /*1e70*/  VIADD R24, R21.reuse, 0x20 ;  /* 0x0000002015187836 */ /* 0x040fe20000000000 */
[----:B0-----:R-:W-:Y:S01]  /*1e80*/  ISETP.GE.AND P0, PT, R21, UR18, PT ;  /* 0x0000001215007c0c */ /* 0x001fe2000bf06270 */
[----:B------:R-:W-:-:S03]  /*1e90*/  IMAD R38, R39, UR18, RZ ;  /* 0x0000001227267c24 */ /* 0x000fc6000f8e02ff */
[----:B------:R-:W-:Y:S02]  /*1ea0*/  ISETP.GE.AND P1, PT, R24, UR18, PT ;  /* 0x0000001218007c0c */ /* 0x000fe4000bf26270 */
[----:B------:R-:W-:Y:S02]  /*1eb0*/  IADD3 R24, PT, PT, R21, 0x40, RZ ;  /* 0x0000004015187810 */ /* 0x000fe40007ffe0ff */
[----:B------:R-:W-:-:S04]  /*1ec0*/  IADD3 R46, P2, PT, R11, R38, RZ ;  /* 0x000000260b2e7210 */ /* 0x000fc80007f5e0ff */
[----:B------:R-:W-:Y:S02]  /*1ed0*/  LEA.HI.X.SX32 R47, R38, R12, 0x1, P2 ;  /* 0x0000000c262f7211 */ /* 0x000fe400010f0eff */
[----:B------:R-:W-:Y:S01]  /*1ee0*/  ISETP.GE.AND P2, PT, R24, UR18, PT ;  /* 0x0000001218007c0c */ /* 0x000fe2000bf46270 */
[----:B------:R-:W0:Y:S01]  /*1ef0*/  @!P0 LDC.64 R42, c[0x0][0x388] ;  /* 0x0000e200ff2a8b82 */ /* 0x000e220000000a00 */
[C---:B------:R-:W-:Y:S01]  /*1f00*/  @!P0 IADD3 R30, P3, PT, R21.reuse, R46, RZ ;  /* 0x0000002e151e8210 */ /* 0x040fe20007f7e0ff */
[----:B------:R-:W-:-:S03]  /*1f10*/  VIADD R24, R21, 0x60 ;  /* 0x0000006015187836 */ /* 0x000fc60000000000 */
[----:B------:R-:W-:Y:S01]  /*1f20*/  @!P0 SHF.L.U32 R25, R30, 0x1, RZ ;  /* 0x000000011e198819 */ /* 0x000fe200000006ff */
[----:B------:R-:W-:Y:S01]  /*1f30*/  @!P0 IMAD.X R27, RZ, RZ, R47, P3 ;  /* 0x000000ffff1b8224 */ /* 0x000fe200018e062f */
[----:B------:R-:W-:Y:S01]  /*1f40*/  ISETP.GE.AND P3, PT, R24, UR18, PT ;  /* 0x0000001218007c0c */ /* 0x000fe2000bf66270 */
[----:B------:R-:W1:Y:S01]  /*1f50*/  @!P0 LDC.64 R40, c[0x0][0x390] ;  /* 0x0000e400ff288b82 */ /* 0x000e620000000a00 */
[----:B------:R-:W-:Y:S02]  /*1f60*/  @!P1 IADD3 R24, P5, PT, R21, R46, RZ ;  /* 0x0000002e15189210 */ /* 0x000fe40007fbe0ff */
[----:B------:R-:W-:Y:S02]  /*1f70*/  @!P0 SHF.L.U64.HI R30, R30, 0x1, R27 ;  /* 0x000000011e1e8819 */ /* 0x000fe4000001021b */
[C---:B------:R-:W-:Y:S01]  /*1f80*/  @!P1 SHF.L.U32 R49, R24.reuse, 0x1, RZ ;  /* 0x0000000118319819 */ /* 0x040fe200000006ff */
[----:B------:R-:W-:Y:S02]  /*1f90*/  @!P1 IMAD.X R31, RZ, RZ, R47, P5 ;  /* 0x000000ffff1f9224 */ /* 0x000fe400028e062f */
[----:B------:R-:W2:Y:S03]  /*1fa0*/  @!P1 LDC.64 R34, c[0x0][0x388] ;  /* 0x0000e200ff229b82 */ /* 0x000ea60000000a00 */
[----:B------:R-:W-:-:S05]  /*1fb0*/  @!P1 SHF.L.U64.HI R48, R24, 0x1, R31 ;  /* 0x0000000118309819 */ /* 0x000fca000001021f */
[----:B------:R-:W3:Y:S01]  /*1fc0*/  @!P1 LDC.64 R36, c[0x0][0x390] ;  /* 0x0000e400ff249b82 */ /* 0x000ee20000000a00 */
[----:B0-----:R-:W-:-:S05]  /*1fd0*/  @!P0 IADD3 R42, P4, PT, R25, R42, RZ ;  /* 0x0000002a192a8210 */ /* 0x001fca0007f9e0ff */
[C---:B------:R-:W-:Y:S02]  /*1fe0*/  @!P0 IMAD.X R43, R30.reuse, 0x1, R43, P4 ;  /* 0x000000011e2b8824 */ /* 0x040fe400020e062b */
[----:B------:R-:W0:Y:S01]  /*1ff0*/  @!P2 LDC.64 R32, c[0x0][0x388] ;  /* 0x0000e200ff20ab82 */ /* 0x000e220000000a00 */
[----:B-1----:R-:W-:Y:S02]  /*2000*/  @!P0 IADD3 R40, P4, PT, R25, R40, RZ ;  /* 0x0000002819288210 */ /* 0x002fe40007f9e0ff */
[----:B------:R1:W4:Y:S03]  /*2010*/  @!P0 LDG.E.U16.CONSTANT R44, desc[UR8][R42.64] ;  /* 0x000000082a2c8981 */ /* 0x000326000c1e9500 */
[----:B------:R-:W-:Y:S01]  /*2020*/  @!P0 IMAD.X R41, R30, 0x1, R41, P4 ;  /* 0x000000011e298824 */ /* 0x000fe200020e0629 */
[----:B------:R-:W-:Y:S01]  /*2030*/  @!P2 IADD3 R50, P4, PT, R21, R46, RZ ;  /* 0x0000002e1532a210 */ /* 0x000fe20007f9e0ff */
[----:B------:R-:W1:Y:S01]  /*2040*/  @!P2 LDC.64 R26, c[0x0][0x390] ;  /* 0x0000e400ff1aab82 */ /* 0x000e620000000a00 */
[----:B--2---:R-:W-:-:S02]  /*2050*/  @!P1 IADD3 R34, P5, PT, R49, R34, RZ ;  /* 0x0000002231229210 */ /* 0x004fc40007fbe0ff */
[----:B------:R2:W4:Y:S05]  /*2060*/  @!P0 LDG.E.U16.CONSTANT R45, desc[UR8][R40.64] ;  /* 0x00000008282d8981 */ /* 0x00052a000c1e9500 */
[----:B------:R-:W2:Y:S01]  /*2070*/  @!P3 LDC.64 R24, c[0x0][0x388] ;  /* 0x0000e200ff18bb82 */ /* 0x000ea20000000a00 */
[----:B------:R-:W-:Y:S01]  /*2080*/  @!P1 IMAD.X R35, R48, 0x1, R35, P5 ;  /* 0x0000000130239824 */ /* 0x000fe200028e0623 */
[----:B------:R-:W-:-:S06]  /*2090*/  @!P3 IADD3 R52, P5, PT, R21, R46, RZ ;  /* 0x0000002e1534b210 */ /* 0x000fcc0007fbe0ff */
[----:B------:R-:W2:Y:S01]  /*20a0*/  @!P3 LDC.64 R30, c[0x0][0x390] ;  /* 0x0000e400ff1ebb82 */ /* 0x000ea20000000a00 */
[----:B------:R-:W-:Y:S01]  /*20b0*/  @!P2 IADD3.X R51, PT, PT, RZ, R47, RZ, P4, !PT ;  /* 0x0000002fff33a210 */ /* 0x000fe200027fe4ff */
[----:B------:R4:W4:Y:S01]  /*20c0*/  @!P1 LDG.E.U16.CONSTANT R34, desc[UR8][R34.64+0x40] ;  /* 0x0000400822229981 */ /* 0x000922000c1e9500 */
[----:B---3--:R-:W-:Y:S01]  /*20d0*/  @!P1 IADD3 R36, P4, PT, R49, R36, RZ ;  /* 0x0000002431249210 */ /* 0x008fe20007f9e0ff */
[----:B------:R-:W-:Y:S02]  /*20e0*/  @!P3 IMAD.X R49, RZ, RZ, R47, P5 ;  /* 0x000000ffff31b224 */ /* 0x000fe400028e062f */
[----:B------:R-:W-:Y:S01]  /*20f0*/  @!P2 IMAD.SHL.U32 R47, R50, 0x2, RZ ;  /* 0x00000002322fa824 */ /* 0x000fe200078e00ff */
[----:B------:R-:W-:Y:S02]  /*2100*/  @!P1 IADD3.X R37, PT, PT, R48, R37, RZ, P4, !PT ;  /* 0x0000002530259210 */ /* 0x000fe400027fe4ff */
[----:B------:R-:W-:Y:S02]  /*2110*/  @!P2 SHF.L.U64.HI R46, R50, 0x1, R51 ;  /* 0x00000001322ea819 */ /* 0x000fe40000010233 */
[C---:B------:R-:W-:Y:S01]  /*2120*/  @!P3 SHF.L.U64.HI R48, R52.reuse, 0x1, R49 ;  /* 0x000000013430b819 */ /* 0x040fe20000010231 */
[----:B------:R-:W-:Y:S01]  /*2130*/  @!P3 IMAD.SHL.U32 R49, R52, 0x2, RZ ;  /* 0x000000023431b824 */ /* 0x000fe200078e00ff */
[C---:B0-----:R-:W-:Y:S01]  /*2140*/  @!P2 IADD3 R32, P5, PT, R47.reuse, R32, RZ ;  /* 0x000000202f20a210 */ /* 0x041fe20007fbe0ff */
[----:B------:R-:W3:Y:S01]  /*2150*/  @!P1 LDG.E.U16.CONSTANT R36, desc[UR8][R36.64+0x40] ;  /* 0x0000400824249981 */ /* 0x000ee2000c1e9500 */
[----:B-1----:R-:W-:-:S03]  /*2160*/  @!P2 IADD3 R42, P4, PT, R47, R26, RZ ;  /* 0x0000001a2f2aa210 */ /* 0x002fc60007f9e0ff */
[C---:B------:R-:W-:Y:S01]  /*2170*/  @!P2 IMAD.X R33, R46.reuse, 0x1, R33, P5 ;  /* 0x000000012e21a824 */ /* 0x040fe200028e0621 */
[C---:B--2---:R-:W-:Y:S02]  /*2180*/  @!P3 IADD3 R40, P5, PT, R49.reuse, R24, RZ ;  /* 0x000000183128b210 */ /* 0x044fe40007fbe0ff */
[----:B------:R-:W-:Y:S02]  /*2190*/  @!P2 IADD3.X R43, PT, PT, R46, R27, RZ, P4, !PT ;  /* 0x0000001b2e2ba210 */ /* 0x000fe400027fe4ff */
[----:B------:R-:W2:Y:S01]  /*21a0*/  @!P2 LDG.E.U16.CONSTANT R32, desc[UR8][R32.64+0x80] ;  /* 0x000080082020a981 */ /* 0x000ea2000c1e9500 */
[----:B------:R-:W-:Y:S01]  /*21b0*/  @!P3 IADD3 R30, P4, PT, R49, R30, RZ ;  /* 0x0000001e311eb210 */ /* 0x000fe20007f9e0ff */
[C---:B------:R-:W-:Y:S02]  /*21c0*/  @!P3 IMAD.X R41, R48.reuse, 0x1, R25, P5 ;  /* 0x000000013029b824 */ /* 0x040fe400028e0619 */
[----:B------:R-:W2:Y:S02]  /*21d0*/  @!P2 LDG.E.U16.CONSTANT R42, desc[UR8][R42.64+0x80] ;  /* 0x000080082a2aa981 */ /* 0x000ea4000c1e9500 */
[----:B------:R-:W-:-:S02]  /*21e0*/  @!P3 IMAD.X R31, R48, 0x1, R31, P4 ;  /* 0x00000001301fb824 */ /* 0x000fc400020e061f */
[----:B------:R-:W2:Y:S04]  /*21f0*/  @!P3 LDG.E.U16.CONSTANT R40, desc[UR8][R40.64+0xc0] ;  /* 0x0000c0082828b981 */ /* 0x000ea8000c1e9500 */
[----:B------:R0:W2:Y:S01]  /*2200*/  @!P3 LDG.E.U16.CONSTANT R30, desc[UR8][R30.64+0xc0] ;  /* 0x0000c0081e1eb981 */ /* 0x0000a2000c1e9500 */
[----:B------:R-:W-:-:S06]  /*2210*/  LEA R24, R39, UR5, 0x2 ;  /* 0x0000000527187c11 */ /* 0x000fcc000f8e10ff */
[----:B------:R-:W1:Y:S01]  /*2220*/  LDS.128 R24, [R24] ;  /* 0x0000000018187984 */ /* 0x000e620000000c00 */
[----:B------:R-:W-:Y:S01]  /*2230*/  UISETP.NE.AND UP0, UPT, UR13, 0x1, UPT ;  /* 0x000000010d00788c */ /* 0x000fe2000bf05270 */
[----:B----4-:R-:W-:Y:S01]  /*2240*/  @!P0 SHF.L.U32 R35, R44, 0x10, RZ ;  /* 0x000000102c238819 */ /* 0x010fe200000006ff */
[----:B------:R-:W-:-:S04]  /*2250*/  @!P0 IMAD.U32 R45, R45, 0x10000, RZ ;  /* 0x000100002d2d8824 */ /* 0x000fc800078e00ff */
[C---:B-1----:R-:W-:Y:S01]  /*2260*/  @!P0 FFMA R16, R24.reuse, R35, R16 ;  /* 0x0000002318108223 */ /* 0x042fe20000000010 */
[----:B------:R-:W-:Y:S01]  /*2270*/  @!P0 FFMA R20, R24, R45, R20 ;  /* 0x0000002d18148223 */ /* 0x000fe20000000014 */
[----:B------:R-:W-:-:S04]  /*2280*/  @!P1 IMAD.U32 R34, R34, 0x10000, RZ ;  /* 0x0001000022229824 */ /* 0x000fc800078e00ff */
[----:B------:R-:W-:Y:S01]  /*2290*/  @!P1 FFMA R15, R24, R34, R15 ;  /* 0x00000022180f9223 */ /* 0x000fe2000000000f */
[----:B---3--:R-:W-:-:S05]  /*22a0*/  @!P1 SHF.L.U32 R36, R36, 0x10, RZ ;  /* 0x0000001024249819 */ /* 0x008fca00000006ff */
[----:B------:R-:W-:Y:S01]  /*22b0*/  @!P1 FFMA R19, R24, R36, R19 ;  /* 0x0000002418139223 */ /* 0x000fe20000000013 */
[----:B--2---:R-:W-:Y:S02]  /*22c0*/  @!P2 IMAD.U32 R27, R32, 0x10000, RZ ;  /* 0x00010000201ba824 */ /* 0x004fe400078e00ff */
[----:B0-----:R-:W-:Y:S01]  /*22d0*/  @!P2 IMAD.U32 R31, R42, 0x10000, RZ ;  /* 0x000100002a1fa824 */ /* 0x001fe200078e00ff */
[----:B------:R-:W-:Y:S01]  /*22e0*/  @!P3 SHF.L.U32 R40, R40, 0x10, RZ ;  /* 0x000000102828b819 */ /* 0x000fe200000006ff */
[----:B------:R-:W-:Y:S02]  /*22f0*/  @!P3 IMAD.U32 R30, R30, 0x10000, RZ ;  /* 0x000100001e1eb824 */ /* 0x000fe400078e00ff */
[C---:B------:R-:W-:Y:S01]  /*2300*/  @!P2 FFMA R14, R24.reuse, R27, R14 ;  /* 0x0000001b180ea223 */ /* 0x040fe2000000000e */
        /* <DEDUP_REMOVED lines=9> */
[----:B------:R-:W-:-:S04]  /*23a0*/  @!P0 IADD3 R32, P4, PT, R21, R46, RZ ;  /* 0x0000002e15208210 */ /* 0x000fc80007f9e0ff */
[----:B------:R-:W2:Y:S01]  /*23b0*/  @!P1 LDC.64 R40, c[0x0][0x388] ;  /* 0x0000e200ff289b82 */ /* 0x000ea20000000a00 */
[----:B------:R-:W-:Y:S01]  /*23c0*/  @!P0 IADD3.X R27, PT, PT, RZ, R47, RZ, P4, !PT ;  /* 0x0000002fff1b8210 */ /* 0x000fe200027fe4ff */
[----:B------:R-:W-:-:S03]  /*23d0*/  @!P0 IMAD.SHL.U32 R45, R32, 0x2, RZ ;  /* 0x00000002202d8824 */ /* 0x000fc600078e00ff */
[----:B------:R-:W-:Y:S02]  /*23e0*/  @!P0 SHF.L.U64.HI R32, R32, 0x1, R27 ;  /* 0x0000000120208819 */ /* 0x000fe4000001021b */
[----:B------:R-:W-:Y:S01]  /*23f0*/  @!P1 IADD3 R27, P5, PT, R21, R46, RZ ;  /* 0x0000002e151b9210 */ /* 0x000fe20007fbe0ff */
[----:B------:R-:W3:Y:S01]  /*2400*/  @!P1 LDC.64 R38, c[0x0][0x390] ;  /* 0x0000e400ff269b82 */ /* 0x000ee20000000a00 */
[----:B0-----:R-:W-:Y:S02]  /*2410*/  @!P0 IADD3 R42, P4, PT, R45, R42, RZ ;  /* 0x0000002a2d2a8210 */ /* 0x001fe40007f9e0ff */
[----:B------:R-:W-:-:S03]  /*2420*/  @!P1 IADD3.X R30, PT, PT, RZ, R47, RZ, P5, !PT ;  /* 0x0000002fff1e9210 */ /* 0x000fc60002ffe4ff */
[C---:B------:R-:W-:Y:S02]  /*2430*/  @!P0 IMAD.X R43, R32.reuse, 0x1, R43, P4 ;  /* 0x00000001202b8824 */ /* 0x040fe400020e062b */
[----:B------:R-:W0:Y:S01]  /*2440*/  @!P2 LDC.64 R36, c[0x0][0x388] ;  /* 0x0000e200ff24ab82 */ /* 0x000e220000000a00 */
[----:B-1----:R-:W-:Y:S02]  /*2450*/  @!P0 IADD3 R44, P4, PT, R45, R48, RZ ;  /* 0x000000302d2c8210 */ /* 0x002fe40007f9e0ff */
[C---:B------:R-:W-:Y:S01]  /*2460*/  @!P1 SHF.L.U64.HI R48, R27.reuse, 0x1, R30 ;  /* 0x000000011b309819 */ /* 0x040fe2000001021e */
[----:B------:R-:W-:Y:S01]  /*2470*/  @!P1 IMAD.SHL.U32 R27, R27, 0x2, RZ ;  /* 0x000000021b1b9824 */ /* 0x000fe200078e00ff */
[----:B------:R-:W4:Y:S01]  /*2480*/  @!P0 LDG.E.U16.CONSTANT R42, desc[UR8][R42.64] ;  /* 0x000000082a2a8981 */ /* 0x000f22000c1e9500 */
[----:B------:R-:W-:Y:S01]  /*2490*/  @!P0 IMAD.X R45, R32, 0x1, R49, P4 ;  /* 0x00000001202d8824 */ /* 0x000fe200020e0631 */
[----:B------:R-:W-:Y:S01]  /*24a0*/  @!P2 IADD3 R49, P4, PT, R21, R46, RZ ;  /* 0x0000002e1531a210 */ /* 0x000fe20007f9e0ff */
[----:B------:R-:W1:Y:S01]  /*24b0*/  @!P2 LDC.64 R34, c[0x0][0x390] ;  /* 0x0000e400ff22ab82 */ /* 0x000e620000000a00 */
[----:B--2---:R-:W-:-:S02]  /*24c0*/  @!P1 IADD3 R40, P5, PT, R27, R40, RZ ;  /* 0x000000281b289210 */ /* 0x004fc40007fbe0ff */
[----:B------:R-:W2:Y:S05]  /*24d0*/  @!P0 LDG.E.U16.CONSTANT R44, desc[UR8][R44.64] ;  /* 0x000000082c2c8981 */ /* 0x000eaa000c1e9500 */
[----:B------:R-:W1:Y:S01]  /*24e0*/  @!P3 LDC.64 R30, c[0x0][0x388] ;  /* 0x0000e200ff1ebb82 */ /* 0x000e620000000a00 */
[----:B------:R-:W-:-:S07]  /*24f0*/  @!P1 IADD3.X R41, PT, PT, R48, R41, RZ, P5, !PT ;  /* 0x0000002930299210 */ /* 0x000fce0002ffe4ff */
[----:B------:R-:W1:Y:S01]  /*2500*/  @!P3 LDC.64 R32, c[0x0][0x390] ;  /* 0x0000e400ff20bb82 */ /* 0x000e620000000a00 */
[----:B------:R-:W-:Y:S01]  /*2510*/  @!P3 IADD3 R50, P5, PT, R21, R46, RZ ;  /* 0x0000002e1532b210 */ /* 0x000fe20007fbe0ff */
[--C-:B------:R-:W-:Y:S01]  /*2520*/  @!P2 IMAD.X R46, RZ, RZ, R47.reuse, P4 ;  /* 0x000000ffff2ea224 */ /* 0x100fe200020e062f */
[----:B---3--:R-:W-:Y:S01]  /*2530*/  @!P1 IADD3 R38, P4, PT, R27, R38, RZ ;  /* 0x000000261b269210 */ /* 0x008fe20007f9e0ff */
[----:B------:R-:W3:Y:S03]  /*2540*/  @!P1 LDG.E.U16.CONSTANT R40, desc[UR8][R40.64+0x40] ;  /* 0x0000400828289981 */ /* 0x000ee6000c1e9500 */
[C---:B------:R-:W-:Y:S02]  /*2550*/  @!P2 SHF.L.U64.HI R46, R49.reuse, 0x1, R46 ;  /* 0x00000001312ea819 */ /* 0x040fe4000001022e */
[----:B------:R-:W-:Y:S01]  /*2560*/  @!P2 SHF.L.U32 R49, R49, 0x1, RZ ;  /* 0x000000013131a819 */ /* 0x000fe200000006ff */
[----:B------:R-:W-:-:S02]  /*2570*/  @!P3 IMAD.X R47, RZ, RZ, R47, P5 ;  /* 0x000000ffff2fb224 */ /* 0x000fc400028e062f */
[----:B------:R-:W-:Y:S01]  /*2580*/  @!P1 IMAD.X R39, R48, 0x1, R39, P4 ;  /* 0x0000000130279824 */ /* 0x000fe200020e0627 */
[C---:B0-----:R-:W-:Y:S01]  /*2590*/  @!P2 IADD3 R36, P5, PT, R49.reuse, R36, RZ ;  /* 0x000000243124a210 */ /* 0x041fe20007fbe0ff */
[----:B------:R-:W-:Y:S01]  /*25a0*/  @!P3 IMAD.SHL.U32 R27, R50, 0x2, RZ ;  /* 0x00000002321bb824 */ /* 0x000fe200078e00ff */
[----:B-1----:R-:W-:Y:S02]  /*25b0*/  @!P2 IADD3 R34, P4, PT, R49, R34, RZ ;  /* 0x000000223122a210 */ /* 0x002fe40007f9e0ff */
[----:B------:R-:W-:Y:S01]  /*25c0*/  @!P2 IADD3.X R37, PT, PT, R46, R37, RZ, P5, !PT ;  /* 0x000000252e25a210 */ /* 0x000fe20002ffe4ff */
[----:B------:R-:W3:Y:S01]  /*25d0*/  @!P1 LDG.E.U16.CONSTANT R38, desc[UR8][R38.64+0x40] ;  /* 0x0000400826269981 */ /* 0x000ee2000c1e9500 */
[----:B------:R-:W-:Y:S01]  /*25e0*/  @!P3 SHF.L.U64.HI R48, R50, 0x1, R47 ;  /* 0x000000013230b819 */ /* 0x000fe2000001022f */
[----:B------:R-:W-:Y:S01]  /*25f0*/  @!P2 IMAD.X R35, R46, 0x1, R35, P4 ;  /* 0x000000012e23a824 */ /* 0x000fe200020e0623 */
[C---:B------:R-:W-:Y:S01]  /*2600*/  @!P3 IADD3 R30, P5, PT, R27.reuse, R30, RZ ;  /* 0x0000001e1b1eb210 */ /* 0x040fe20007fbe0ff */
[----:B------:R-:W3:Y:S01]  /*2610*/  @!P2 LDG.E.U16.CONSTANT R36, desc[UR8][R36.64+0x80] ;  /* 0x000080082424a981 */ /* 0x000ee2000c1e9500 */
[----:B------:R-:W-:-:S03]  /*2620*/  @!P3 IADD3 R32, P4, PT, R27, R32, RZ ;  /* 0x000000201b20b210 */ /* 0x000fc60007f9e0ff */
[C---:B------:R-:W-:Y:S01]  /*2630*/  @!P3 IMAD.X R31, R48.reuse, 0x1, R31, P5 ;  /* 0x00000001301fb824 */ /* 0x040fe200028e061f */
[----:B------:R-:W3:Y:S01]  /*2640*/  @!P2 LDG.E.U16.CONSTANT R34, desc[UR8][R34.64+0x80] ;  /* 0x000080082222a981 */ /* 0x000ee2000c1e9500 */
[----:B------:R-:W-:-:S03]  /*2650*/  @!P3 IADD3.X R33, PT, PT, R48, R33, RZ, P4, !PT ;  /* 0x000000213021b210 */ /* 0x000fc600027fe4ff */
[----:B------:R-:W3:Y:S04]  /*2660*/  @!P3 LDG.E.U16.CONSTANT R30, desc[UR8][R30.64+0xc0] ;  /* 0x0000c0081e1eb981 */ /* 0x000ee8000c1e9500 */
[----:B------:R-:W3:Y:S01]  /*2670*/  @!P3 LDG.E.U16.CONSTANT R32, desc[UR8][R32.64+0xc0] ;  /* 0x0000c0082020b981 */ /* 0x000ee2000c1e9500 */
[----:B------:R-:W-:Y:S01]  /*2680*/  UISETP.NE.AND UP0, UPT, UR13, 0x2, UPT ;  /* 0x000000020d00788c */ /* 0x000fe2000bf05270 */
[----:B----4-:R-:W-:Y:S02]  /*2690*/  @!P0 IMAD.U32 R42, R42, 0x10000, RZ ;  /* 0x000100002a2a8824 */ /* 0x010fe400078e00ff */
[----:B--2---:R-:W-:-:S04]  /*26a0*/  @!P0 IMAD.U32 R27, R44, 0x10000, RZ ;  /* 0x000100002c1b8824 */ /* 0x004fc800078e00ff */
[C---:B------:R-:W-:Y:S01]  /*26b0*/  @!P0 FFMA R20, R25.reuse, R27, R20 ;  /* 0x0000001b19148223 */ /* 0x040fe20000000014 */
[----:B------:R-:W-:Y:S01]  /*26c0*/  @!P0 FFMA R16, R25, R42, R16 ;  /* 0x0000002a19108223 */ /* 0x000fe20000000010 */
[----:B---3--:R-:W-:-:S05]  /*26d0*/  @!P1 SHF.L.U32 R40, R40, 0x10, RZ ;  /* 0x0000001028289819 */ /* 0x008fca00000006ff */
[C---:B------:R-:W-:Y:S01]  /*26e0*/  @!P1 FFMA R15, R25.reuse, R40, R15 ;  /* 0x00000028190f9223 */ /* 0x040fe2000000000f */
[----:B------:R-:W-:Y:S02]  /*26f0*/  @!P1 IMAD.U32 R38, R38, 0x10000, RZ ;  /* 0x0001000026269824 */ /* 0x000fe400078e00ff */
        /* <DEDUP_REMOVED lines=34> */
[----:B------:R-:W2:Y:S04]  /*2920*/  @!P0 LDG.E.U16.CONSTANT R42, desc[UR8][R42.64] ;  /* 0x000000082a2a8981 */ /* 0x000ea8000c1e9500 */
[----:B------:R-:W-:Y:S01]  /*2930*/  @!P1 IMAD.X R39, R48, 0x1, R39, P5 ;  /* 0x0000000130279824 */ /* 0x000fe200028e0627 */
[----:B------:R-:W-:Y:S01]  /*2940*/  @!P2 IADD3 R44, P5, PT, R21, R46, RZ ;  /* 0x0000002e152ca210 */ /* 0x000fe20007fbe0ff */
[----:B------:R-:W1:Y:S08]  /*2950*/  @!P3 LDC.64 R36, c[0x0][0x390] ;  /* 0x0000e400ff24bb82 */ /* 0x000e700000000a00 */
[----:B------:R-:W1:Y:S01]  /*2960*/  @!P3 LDC.64 R32, c[0x0][0x388] ;  /* 0x0000e200ff20bb82 */ /* 0x000e620000000a00 */
[----:B------:R-:W-:Y:S01]  /*2970*/  @!P2 IMAD.X R21, RZ, RZ, R27, P5 ;  /* 0x000000ffff15a224 */ /* 0x000fe200028e061b */
[----:B---3--:R-:W-:Y:S01]  /*2980*/  @!P1 IADD3 R30, P5, PT, R45, R30, RZ ;  /* 0x0000001e2d1e9210 */ /* 0x008fe20007fbe0ff */
[----:B------:R-:W3:Y:S03]  /*2990*/  @!P1 LDG.E.U16.CONSTANT R38, desc[UR8][R38.64+0x40] ;  /* 0x0000400826269981 */ /* 0x000ee6000c1e9500 */
[C---:B------:R-:W-:Y:S01]  /*29a0*/  @!P2 SHF.L.U64.HI R46, R44.reuse, 0x1, R21 ;  /* 0x000000012c2ea819 */ /* 0x040fe20000010215 */
[----:B------:R-:W-:Y:S01]  /*29b0*/  @!P2 IMAD.SHL.U32 R21, R44, 0x2, RZ ;  /* 0x000000022c15a824 */ /* 0x000fe200078e00ff */
[----:B------:R-:W-:Y:S01]  /*29c0*/  @!P3 IADD3.X R50, PT, PT, RZ, R27, RZ, P4, !PT ;  /* 0x0000001bff32b210 */ /* 0x000fe200027fe4ff */
[----:B------:R-:W-:-:S03]  /*29d0*/  @!P1 IMAD.X R31, R48, 0x1, R31, P5 ;  /* 0x00000001301f9824 */ /* 0x000fc600028e061f */
[----:B0-----:R-:W-:Y:S02]  /*29e0*/  @!P2 IADD3 R34, P4, PT, R21, R34, RZ ;  /* 0x000000221522a210 */ /* 0x001fe40007f9e0ff */
[C---:B------:R-:W-:Y:S01]  /*29f0*/  @!P3 SHF.L.U64.HI R50, R47.reuse, 0x1, R50 ;  /* 0x000000012f32b819 */ /* 0x040fe20000010232 */
[----:B------:R-:W3:Y:S01]  /*2a00*/  @!P1 LDG.E.U16.CONSTANT R30, desc[UR8][R30.64+0x40] ;  /* 0x000040081e1e9981 */ /* 0x000ee2000c1e9500 */
[----:B------:R-:W-:Y:S02]  /*2a10*/  @!P3 SHF.L.U32 R47, R47, 0x1, RZ ;  /* 0x000000012f2fb819 */ /* 0x000fe400000006ff */
[----:B-1----:R-:W-:Y:S01]  /*2a20*/  @!P2 IADD3 R24, P5, PT, R21, R24, RZ ;  /* 0x000000181518a210 */ /* 0x002fe20007fbe0ff */
[----:B------:R-:W-:Y:S01]  /*2a30*/  @!P2 IMAD.X R35, R46, 0x1, R35, P4 ;  /* 0x000000012e23a824 */ /* 0x000fe200020e0623 */
[----:B------:R-:W-:-:S03]  /*2a40*/  @!P3 IADD3 R36, P4, PT, R47, R36, RZ ;  /* 0x000000242f24b210 */ /* 0x000fc60007f9e0ff */
[----:B------:R-:W-:Y:S01]  /*2a50*/  @!P2 IMAD.X R25, R46, 0x1, R25, P5 ;  /* 0x000000012e19a824 */ /* 0x000fe200028e0619 */
[----:B------:R-:W-:Y:S01]  /*2a60*/  @!P3 IADD3 R32, P5, PT, R47, R32, RZ ;  /* 0x000000202f20b210 */ /* 0x000fe20007fbe0ff */
[C---:B------:R-:W-:Y:S01]  /*2a70*/  @!P3 IMAD.X R37, R50.reuse, 0x1, R37, P4 ;  /* 0x000000013225b824 */ /* 0x040fe200020e0625 */
[----:B------:R-:W3:Y:S02]  /*2a80*/  @!P2 LDG.E.U16.CONSTANT R34, desc[UR8][R34.64+0x80] ;  /* 0x000080082222a981 */ /* 0x000ee4000c1e9500 */
[----:B------:R-:W-:Y:S02]  /*2a90*/  @!P3 IADD3.X R33, PT, PT, R50, R33, RZ, P5, !PT ;  /* 0x000000213221b210 */ /* 0x000fe40002ffe4ff */
[----:B------:R0:W3:Y:S04]  /*2aa0*/  @!P2 LDG.E.U16.CONSTANT R24, desc[UR8][R24.64+0x80] ;  /* 0x000080081818a981 */ /* 0x0000e8000c1e9500 */
[----:B------:R-:W3:Y:S04]  /*2ab0*/  @!P3 LDG.E.U16.CONSTANT R36, desc[UR8][R36.64+0xc0] ;  /* 0x0000c0082424b981 */ /* 0x000ee8000c1e9500 */
[----:B------:R-:W3:Y:S01]  /*2ac0*/  @!P3 LDG.E.U16.CONSTANT R32, desc[UR8][R32.64+0xc0] ;  /* 0x0000c0082020b981 */ /* 0x000ee2000c1e9500 */
[----:B----4-:R-:W-:-:S04]  /*2ad0*/  @!P0 IMAD.U32 R21, R40, 0x10000, RZ ;  /* 0x0001000028158824 */ /* 0x010fc800078e00ff */
[----:B------:R-:W-:Y:S01]  /*2ae0*/  @!P0 FFMA R16, R26, R21, R16 ;  /* 0x000000151a108223 */ /* 0x000fe20000000010 */
[----:B--2---:R-:W-:-:S05]  /*2af0*/  @!P0 SHF.L.U32 R27, R42, 0x10, RZ ;  /* 0x000000102a1b8819 */ /* 0x004fca00000006ff */
[----:B------:R-:W-:Y:S01]  /*2b00*/  @!P0 FFMA R20, R26, R27, R20 ;  /* 0x0000001b1a148223 */ /* 0x000fe20000000014 */
[----:B---3--:R-:W-:-:S04]  /*2b10*/  @!P1 IMAD.U32 R38, R38, 0x10000, RZ ;  /* 0x0001000026269824 */ /* 0x008fc800078e00ff */
[----:B------:R-:W-:Y:S01]  /*2b20*/  @!P1 FFMA R15, R26, R38, R15 ;  /* 0x000000261a0f9223 */ /* 0x000fe2000000000f */
[----:B------:R-:W-:-:S04]  /*2b30*/  @!P1 IMAD.U32 R30, R30, 0x10000, RZ ;  /* 0x000100001e1e9824 */ /* 0x000fc800078e00ff */
[----:B------:R-:W-:Y:S01]  /*2b40*/  @!P1 FFMA R19, R26, R30, R19 ;  /* 0x0000001e1a139223 */ /* 0x000fe20000000013 */
[----:B0-----:R-:W-:Y:S01]  /*2b50*/  @!P2 IMAD.U32 R25, R34, 0x10000, RZ ;  /* 0x000100002219a824 */ /* 0x001fe200078e00ff */
[----:B------:R-:W-:Y:S02]  /*2b60*/  @!P2 SHF.L.U32 R21, R24, 0x10, RZ ;  /* 0x000000101815a819 */ /* 0x000fe400000006ff */
[----:B------:R-:W-:Y:S01]  /*2b70*/  @!P3 SHF.L.U32 R36, R36, 0x10, RZ ;  /* 0x000000102424b819 */ /* 0x000fe200000006ff */
[----:B------:R-:W-:Y:S02]  /*2b80*/  @!P3 IMAD.U32 R32, R32, 0x10000, RZ ;  /* 0x000100002020b824 */ /* 0x000fe400078e00ff */
[C---:B------:R-:W-:Y:S01]  /*2b90*/  @!P2 FFMA R14, R26.reuse, R21, R14 ;  /* 0x000000151a0ea223 */ /* 0x040fe2000000000e */
[C---:B------:R-:W-:Y:S01]  /*2ba0*/  @!P2 FFMA R18, R26.reuse, R25, R18 ;  /* 0x000000191a12a223 */ /* 0x040fe20000000012 */
[C---:B------:R-:W-:Y:S01]  /*2bb0*/  @!P3 FFMA R17, R26.reuse, R36, R17 ;  /* 0x000000241a11b223 */ /* 0x040fe20000000011 */
[----:B------:R-:W-:-:S07]  /*2bc0*/  @!P3 FFMA R23, R26, R32, R23 ;  /* 0x000000201a17b223 */ /* 0x000fce0000000017 */
.L_x_4362:
        /* <DEDUP_REMOVED lines=29> */
[----:B-----5:R-:W-:Y:S05]  /*2da0*/  CALL.REL.NOINC `($__internal_33_$__cuda_sm3x_div_rn_noftz_f32_slowpath) ;  /* 0x00000024006c7944 */ /* 0x020fea0003c00000 */
[----:B------:R-:W-:-:S07]  /*2db0*/  MOV R21, R16 ;  /* 0x0000001000157202 */ /* 0x000fce0000000f00 */
.L_x_4371:
[----:B------:R-:W-:Y:S05]  /*2dc0*/  BSYNC.RECONVERGENT B3 ;  /* 0x0000000000037941 */ /* 0x000fea0003800200 */
.L_x_4370:
[----:B------:R-:W-:-:S05]  /*2dd0*/  FMUL R21, R21, R20 ;  /* 0x0000001415157220 */ /* 0x000fca0000400000 */
[----:B------:R0:W-:Y:S02]  /*2de0*/  STS [R24+0x4], R21 ;  /* 0x0000041518007388 */ /* 0x0001e40000000800 */
.L_x_4369:
[----:B------:R-:W-:Y:S05]  /*2df0*/  BSYNC.RECONVERGENT B2 ;  /* 0x0000000000027941 */ /* 0x000fea0003800200 */
.L_x_4368:
        /* <DEDUP_REMOVED lines=23> */
[----:B-----5:R-:W-:Y:S05]  /*2f70*/  CALL.REL.NOINC `($__internal_33_$__cuda_sm3x_div_rn_noftz_f32_slowpath) ;  /* 0x0000002000f87944 */ /* 0x020fea0003c00000 */
.L_x_4375:
[----:B------:R-:W-:Y:S05]  /*2f80*/  BSYNC.RECONVERGENT B3 ;  /* 0x0000000000037941 */ /* 0x000fea0003800200 */
.L_x_4374:
[----:B------:R-:W-:-:S05]  /*2f90*/  FMUL R19, R16, R19 ;  /* 0x0000001310137220 */ /* 0x000fca0000400000 */
[----:B------:R1:W-:Y:S02]  /*2fa0*/  STS [R24+0x84], R19 ;  /* 0x0000841318007388 */ /* 0x0003e40000000800 */
.L_x_4373:
[----:B------:R-:W-:Y:S05]  /*2fb0*/  BSYNC.RECONVERGENT B2 ;  /* 0x0000000000027941 */ /* 0x000fea0003800200 */
.L_x_4372:
        /* <DEDUP_REMOVED lines=22> */
[----:B-----5:R-:W-:Y:S05]  /*3120*/  CALL.REL.NOINC `($__internal_33_$__cuda_sm3x_div_rn_noftz_f32_slowpath) ;  /* 0x00000020008c7944 */ /* 0x020fea0003c00000 */
[----:B------:R-:W-:-:S07]  /*3130*/  MOV R15, R16 ;  /* 0x00000010000f7202 */ /* 0x000fce0000000f00 */
.L_x_4379:
[----:B------:R-:W-:Y:S05]  /*3140*/  BSYNC.RECONVERGENT B3 ;  /* 0x0000000000037941 */ /* 0x000fea0003800200 */
.L_x_4378:
[----:B------:R-:W-:-:S05]  /*3150*/  FMUL R15, R15, R18 ;  /* 0x000000120f0f7220 */ /* 0x000fca0000400000 */
[----:B------:R2:W-:Y:S02]  /*3160*/  STS [R24+0x104], R15 ;  /* 0x0001040f18007388 */ /* 0x0005e40000000800 */
.L_x_4377:
[----:B------:R-:W-:Y:S05]  /*3170*/  BSYNC.RECONVERGENT B2 ;  /* 0x0000000000027941 */ /* 0x000fea0003800200 */
.L_x_4376:
        /* <DEDUP_REMOVED lines=21> */
[----:B-----5:R-:W-:Y:S05]  /*32d0*/  CALL.REL.NOINC `($__internal_33_$__cuda_sm3x_div_rn_noftz_f32_slowpath) ;  /* 0x0000002000207944 */ /* 0x020fea0003c00000 */
[----:B------:R-:W-:-:S07]  /*32e0*/  MOV R14, R16 ;  /* 0x00000010000e7202 */ /* 0x000fce0000000f00 */
.L_x_4382:
[----:B------:R-:W-:Y:S05]  /*32f0*/  BSYNC.RECONVERGENT B2 ;  /* 0x0000000000027941 */ /* 0x000fea0003800200 */
.L_x_4381:
[----:B------:R-:W-:-:S05]  /*3300*/  FMUL R17, R14, R17 ;  /* 0x000000110e117220 */ /* 0x000fca0000400000 */
[----:B------:R3:W-:Y:S01]  /*3310*/  STS [R24+0x184], R17 ;  /* 0x0001841118007388 */ /* 0x0007e20000000800 */
[----:B------:R-:W-:Y:S05]  /*3320*/  BRA `(.L_x_4380) ;  /* 0x0000000800487947 */ /* 0x000fea0003800000 */
.L_x_4367:
        /* <DEDUP_REMOVED lines=23> */
.L_x_4366:
        /* <DEDUP_REMOVED lines=9> */
[----:B------:R-:W-:-:S05]  /*3530*/  LEA R24, R25, UR6, 0x2 ;  /* 0x0000000619187c11 */ /* 0x000fca000f8e10ff */
        /* <DEDUP_REMOVED lines=27> */
.L_x_4384:
[----:B------:R-:W-:Y:S05]  /*36f0*/  BSYNC.RECONVERGENT B2 ;  /* 0x0000000000027941 */ /* 0x000fea0003800200 */
.L_x_4383:
        /* <DEDUP_REMOVED lines=28> */
.L_x_4386:
[----:B------:R-:W-:Y:S05]  /*38c0*/  BSYNC.RECONVERGENT B2 ;  /* 0x0000000000027941 */ /* 0x000fea0003800200 */
.L_x_4385:
        /* <DEDUP_REMOVED lines=28> */
.L_x_4388:
[----:B------:R-:W-:Y:S05]  /*3a90*/  BSYNC.RECONVERGENT B2 ;  /* 0x0000000000027941 */ /* 0x000fea0003800200 */
.L_x_4387:
        /* <DEDUP_REMOVED lines=27> */
.L_x_4380:
[----:B------:R-:W-:Y:S05]  /*3c50*/  BSYNC.RECONVERGENT B0 ;  /* 0x0000000000007941 */ /* 0x000fea0003800200 */
.L_x_4365:
[----:B------:R-:W1:Y:S01]  /*3c60*/  LDCU UR18, c[0x0][0x3bc] ;  /* 0x00007780ff1277ac */ /* 0x000e620008000800 */
[----:B------:R-:W-:Y:S01]  /*3c70*/  IADD3 R13, PT, PT, R13, 0x400, RZ ;  /* 0x000004000d0d7810 */ /* 0x000fe20007ffe0ff */
[----:B-1----:R-:W-:-:S05]  /*3c80*/  IMAD.U32 R18, RZ, RZ, UR18 ;  /* 0x00000012ff127e24 */ /* 0x002fca000f8e00ff */
[----:B------:R-:W-:-:S13]  /*3c90*/  ISETP.GE.AND P0, PT, R13, R18, PT ;  /* 0x000000120d00720c */ /* 0x000fda0003f06270 */
[----:B------:R-:W-:Y:S05]  /*3ca0*/  @!P0 BRA `(.L_x_4389) ;  /* 0xffffffcc00888947 */ /* 0x000fea000383ffff */
.L_x_4361:
[----:B------:R-:W-:Y:S05]  /*3cb0*/  BSYNC.RECONVERGENT B1 ;  /* 0x0000000000017941 */ /* 0x000fea0003800200 */
.L_x_4360:
[----:B------:R-:W1:Y:S01]  /*3cc0*/  LDCU UR18, c[0x0][0x3b8] ;  /* 0x00007700ff1277ac */ /* 0x000e620008000800 */
[----:B------:R-:W-:Y:S01]  /*3cd0*/  BSSY.RECONVERGENT B0, `(.L_x_4390) ;  /* 0x0000164000007945 */ /* 0x000fe20003800200 */
[----:B------:R-:W0:Y:S01]  /*3ce0*/  LDCU UR26, c[0x0][0x3b8] ;  /* 0x00007700ff1a77ac */ /* 0x000e220008000800 */
[----:B------:R-:W0:Y:S01]  /*3cf0*/  LDCU.64 UR22, c[0x0][0x398] ;  /* 0x00007300ff1677ac */ /* 0x000e220008000a00 */
[----:B------:R-:W-:Y:S01]  /*3d00*/  BAR.SYNC.DEFER_BLOCKING 0x0 ;  /* 0x0000000000007b1d */ /* 0x000fe20000010000 */
[----:B-1----:R-:W-:-:S13]  /*3d10*/  ISETP.GE.AND P0, PT, R2, UR18, PT ;  /* 0x0000001202007c0c */ /* 0x002fda000bf06270 */
[----:B0-----:R-:W-:Y:S05]  /*3d20*/  @P0 BRA `(.L_x_4391) ;  /* 0x0000001400780947 */ /* 0x001fea0003800000 */
[----:B------:R-:W-:-:S13]  /*3d30*/  ISETP.GE.AND P0, PT, R18, 0x1, PT ;  /* 0x000000011200780c */ /* 0x000fda0003f06270 */
[----:B------:R-:W-:Y:S05]  /*3d40*/  @!P0 BRA `(.L_x_4392) ;  /* 0x0000000c00608947 */ /* 0x000fea0003800000 */
[----:B------:R-:W-:Y:S01]  /*3d50*/  BSSY.RECONVERGENT B1, `(.L_x_4393) ;  /* 0x00000d6000017945 */ /* 0x000fe20003800200 */
[----:B------:R-:W-:-:S07]  /*3d60*/  IMAD.MOV.U32 R13, RZ, RZ, R2 ;  /* 0x000000ffff0d7224 */ /* 0x000fce00078e0002 */
.L_x_4399:
[----:B------:R-:W2:Y:S01]  /*3d70*/  LDCU UR24, c[0x0][0x3b8] ;  /* 0x00007700ff1877ac */ /* 0x000ea20008000800 */
[----:B------:R-:W-:Y:S01]  /*3d80*/  IADD3 R14, PT, PT, R0, R13, RZ ;  /* 0x0000000d000e7210 */ /* 0x000fe20007ffe0ff */
[----:B------:R-:W-:Y:S02]  /*3d90*/  VIADD R13, R13, 0x400 ;  /* 0x000004000d0d7836 */ /* 0x000fe40000000000 */
[----:B----4-:R-:W-:Y:S01]  /*3da0*/  HFMA2 R16, -RZ, RZ, 0, 0 ;  /* 0x00000000ff107431 */ /* 0x010fe200000001ff */
[----:B------:R-:W-:Y:S01]  /*3db0*/  UISETP.GE.U32.AND UP0, UPT, UR12, 0x3, UPT ;  /* 0x000000030c00788c */ /* 0x000fe2000bf06070 */
[----:B------:R-:W-:Y:S01]  /*3dc0*/  IMAD.MOV.U32 R23, RZ, RZ, RZ ;  /* 0x000000ffff177224 */ /* 0x000fe200078e00ff */
[----:B------:R-:W-:Y:S01]  /*3dd0*/  CS2R R26, SRZ ;  /* 0x00000000001a7805 */ /* 0x000fe2000001ff00 */
[----:B------:R-:W-:Y:S02]  /*3de0*/  IMAD.MOV.U32 R30, RZ, RZ, RZ ;  /* 0x000000ffff1e7224 */ /* 0x000fe400078e00ff */
[----:B0-2---:R-:W-:-:S05]  /*3df0*/  IMAD.U32 R15, RZ, RZ, UR24 ;  /* 0x00000018ff0f7e24 */ /* 0x005fca000f8e00ff */
[----:B------:R-:W-:Y:S01]  /*3e00*/  ISETP.GE.AND P0, PT, R13, R15, PT ;  /* 0x0000000f0d00720c */ /* 0x000fe20003f06270 */
[----:B------:R-:W-:-:S12]  /*3e10*/  BRA.U !UP0, `(.L_x_4394) ;  /* 0x0000000508707547 */ /* 0x000fd8000b800000 */
[C---:B------:R-:W-:Y:S01]  /*3e20*/  ISETP.GE.AND P1, PT, R14.reuse, R15, PT ;  /* 0x0000000f0e00720c */ /* 0x040fe20003f26270 */
[C---:B------:R-:W-:Y:S01]  /*3e30*/  VIADD R50, R14.reuse, 0x40 ;  /* 0x000000400e327836 */ /* 0x040fe20000000000 */
[C---:B------:R-:W-:Y:S01]  /*3e40*/  IADD3 R48, PT, PT, R14.reuse, 0x20, RZ ;  /* 0x000000200e307810 */ /* 0x040fe20007ffe0ff */
[----:B------:R-:W-:Y:S01]  /*3e50*/  VIADD R52, R14, 0x60 ;  /* 0x000000600e347836 */ /* 0x000fe20000000000 */
[----:B------:R-:W-:Y:S01]  /*3e60*/  MOV R32, RZ ;  /* 0x000000ff00207202 */ /* 0x000fe20000000f00 */
[----:B------:R-:W-:-:S08]  /*3e70*/  IMAD.MOV.U32 R23, RZ, RZ, RZ ;  /* 0x000000ffff177224 */ /* 0x000fd000078e00ff */
.L_x_4395:
[----:B------:R-:W-:-:S04]  /*3e80*/  IMAD.U32 R15, RZ, RZ, UR26 ;  /* 0x0000001aff0f7e24 */ /* 0x000fc8000f8e00ff */
[----:B------:R-:W-:-:S05]  /*3e90*/  IMAD R18, R32, R15, RZ ;  /* 0x0000000f20127224 */ /* 0x000fca00078e02ff */
[----:B---3--:R-:W-:Y:S02]  /*3ea0*/  SHF.R.S32.HI R17, RZ, 0x1f, R18 ;  /* 0x0000001fff117819 */ /* 0x008fe40000011412 */
[----:B------:R-:W-:Y:S02]  /*3eb0*/  IADD3 R16, P2, P3, R14, R18, R11 ;  /* 0x000000120e107210 */ /* 0x000fe40007b5e00b */
[----:B------:R-:W-:Y:S02]  /*3ec0*/  IADD3 R20, PT, PT, R18, R15, RZ ;  /* 0x0000000f12147210 */ /* 0x000fe40007ffe0ff */
[----:B------:R-:W-:Y:S02]  /*3ed0*/  IADD3.X R19, PT, PT, RZ, R17, R12, P2, P3 ;  /* 0x00000011ff137210 */ /* 0x000fe400017e640c */
[----:B------:R-:W-:Y:S01]  /*3ee0*/  LEA R18, P2, R16, UR22, 0x1 ;  /* 0x0000001610127c11 */ /* 0x000fe2000f8408ff */
[----:B------:R-:W-:Y:S01]  /*3ef0*/  IMAD.IADD R34, R20, 0x1, R15 ;  /* 0x0000000114227824 */ /* 0x000fe200078e020f */
[----:B------:R-:W-:-:S02]  /*3f00*/  SHF.R.S32.HI R17, RZ, 0x1f, R20 ;  /* 0x0000001fff117819 */ /* 0x000fc40000011414 */
[----:B------:R-:W-:Y:S02]  /*3f10*/  IADD3 R21, P3, P4, R14, R20, R11 ;  /* 0x000000140e157210 */ /* 0x000fe40007c7e00b */
[----:B------:R-:W-:Y:S01]  /*3f20*/  LEA.HI.X R19, R16, UR23, R19, 0x1, P2 ;  /* 0x0000001710137c11 */ /* 0x000fe200090f0c13 */
[----:B------:R-:W-:Y:S01]  /*3f30*/  IMAD.IADD R16, R34, 0x1, R15 ;  /* 0x0000000122107824 */ /* 0x000fe200078e020f */
[----:B------:R-:W-:Y:S02]  /*3f40*/  IADD3.X R24, PT, PT, RZ, R17, R12, P3, P4 ;  /* 0x00000011ff187210 */ /* 0x000fe40001fe840c */
[----:B------:R-:W-:Y:S02]  /*3f50*/  LEA R20, P4, R21, UR22, 0x1 ;  /* 0x0000001615147c11 */ /* 0x000fe4000f8808ff */
[----:B------:R-:W-:Y:S02]  /*3f60*/  SHF.R.S32.HI R17, RZ, 0x1f, R34 ;  /* 0x0000001fff117819 */ /* 0x000fe40000011422 */
[----:B------:R-:W-:-:S02]  /*3f70*/  IADD3 R33, P2, P3, R14, R34, R11 ;  /* 0x000000220e217210 */ /* 0x000fc40007b5e00b */
[----:B------:R-:W-:Y:S02]  /*3f80*/  LEA.HI.X R21, R21, UR23, R24, 0x1, P4 ;  /* 0x0000001715157c11 */ /* 0x000fe4000a0f0c18 */
[----:B------:R-:W-:Y:S02]  /*3f90*/  SHF.R.S32.HI R25, RZ, 0x1f, R16 ;  /* 0x0000001fff197819 */ /* 0x000fe40000011410 */
[----:B------:R-:W-:Y:S02]  /*3fa0*/  IADD3 R31, P4, P5, R14, R16, R11 ;  /* 0x000000100e1f7210 */ /* 0x000fe40007d9e00b */
[--C-:B------:R-:W-:Y:S02]  /*3fb0*/  IADD3.X R36, PT, PT, RZ, R17, R12.reuse, P2, P3 ;  /* 0x00000011ff247210 */ /* 0x100fe400017e640c */
[----:B------:R-:W-:Y:S02]  /*3fc0*/  LEA R24, P3, R33, UR22, 0x1 ;  /* 0x0000001621187c11 */ /* 0x000fe4000f8608ff */
[----:B------:R-:W-:-:S02]  /*3fd0*/  IADD3.X R34, PT, PT, RZ, R25, R12, P4, P5 ;  /* 0x00000019ff227210 */ /* 0x000fc400027ea40c */
[----:B------:R-:W-:Y:S02]  /*3fe0*/  LEA R16, P5, R31, UR22, 0x1 ;  /* 0x000000161f107c11 */ /* 0x000fe4000f8a08ff */
[----:B------:R-:W-:Y:S02]  /*3ff0*/  LEA.HI.X R25, R33, UR23, R36, 0x1, P3 ;  /* 0x0000001721197c11 */ /* 0x000fe400098f0c24 */
[-C--:B------:R-:W-:Y:S02]  /*4000*/  ISETP.GE.AND P4, PT, R50, R15.reuse, PT ;  /* 0x0000000f3200720c */ /* 0x080fe40003f86270 */
[-C--:B------:R-:W-:Y:S02]  /*4010*/  ISETP.GE.AND P3, PT, R52, R15.reuse, PT ;  /* 0x0000000f3400720c */ /* 0x080fe40003f66270 */
[----:B------:R-:W-:Y:S02]  /*4020*/  ISETP.GE.AND P2, PT, R48, R15, PT ;  /* 0x0000000f3000720c */ /* 0x000fe40003f46270 */
[----:B------:R-:W-:-:S02]  /*4030*/  LEA.HI.X R17, R31, UR23, R34, 0x1, P5 ;  /* 0x000000171f117c11 */ /* 0x000fc4000a8f0c22 */
[----:B------:R-:W-:Y:S01]  /*4040*/  ISETP.GE.AND P5, PT, R14, R15, PT ;  /* 0x0000000f0e00720c */ /* 0x000fe20003fa6270 */
[----:B------:R-:W2:Y:S04]  /*4050*/  @!P1 LDG.E.U16.CONSTANT R31, desc[UR8][R18.64] ;  /* 0x00000008121f9981 */ /* 0x000ea8000c1e9500 */
[----:B------:R-:W3:Y:S04]  /*4060*/  @!P4 LDG.E.U16.CONSTANT R34, desc[UR8][R18.64+0x80] ;  /* 0x000080081222c981 */ /* 0x000ee8000c1e9500 */
        /* <DEDUP_REMOVED lines=13> */
[----:B------:R4:W4:Y:S01]  /*4140*/  @!P3 LDG.E.U16.CONSTANT R47, desc[UR8][R16.64+0xc0] ;  /* 0x0000c008102fb981 */ /* 0x000922000c1e9500 */
[----:B------:R-:W-:-:S05]  /*4150*/  LEA R49, R32, UR6, 0x2 ;  /* 0x0000000620317c11 */ /* 0x000fca000f8e10ff */
[----:B------:R-:W1:Y:S04]  /*4160*/  LDS R51, [R49+0x4] ;  /* 0x0000040031337984 */ /* 0x000e680000000800 */
[----:B0-----:R-:W0:Y:S04]  /*4170*/  LDS R21, [R49+0x8] ;  /* 0x0000080031157984 */ /* 0x001e280000000800 */
[----:B------:R-:W0:Y:S04]  /*4180*/  LDS R53, [R49+0xc] ;  /* 0x00000c0031357984 */ /* 0x000e280000000800 */
[----:B------:R-:W0:Y:S01]  /*4190*/  LDS R54, [R49+0x10] ;  /* 0x0000100031367984 */ /* 0x000e220000000800 */
[----:B------:R-:W-:-:S02]  /*41a0*/  IADD3 R32, PT, PT, R32, 0x4, RZ ;  /* 0x0000000420207810 */ /* 0x000fc40007ffe0ff */
[----:B--2---:R-:W-:Y:S01]  /*41b0*/  @!P1 SHF.L.U32 R31, R31, 0x10, RZ ;  /* 0x000000101f1f9819 */ /* 0x004fe200000006ff */
[----:B---3--:R-:W-:-:S04]  /*41c0*/  @!P4 IMAD.U32 R19, R34, 0x10000, RZ ;  /* 0x000100002213c824 */ /* 0x008fc800078e00ff */
[----:B-1----:R-:W-:Y:S01]  /*41d0*/  @!P1 FFMA R30, R51, R31, R30 ;  /* 0x0000001f331e9223 */ /* 0x002fe2000000001e */
[----:B----4-:R-:W-:Y:S01]  /*41e0*/  @!P3 SHF.L.U32 R16, R35, 0x10, RZ ;  /* 0x000000102310b819 */ /* 0x010fe200000006ff */
[----:B------:R-:W-:Y:S01]  /*41f0*/  @!P4 FFMA R26, R51, R19, R26 ;  /* 0x00000013331ac223 */ /* 0x000fe2000000001a */
[----:B------:R-:W-:-:S03]  /*4200*/  @!P2 IMAD.U32 R18, R33, 0x10000, RZ ;  /* 0x000100002112a824 */ /* 0x000fc600078e00ff */
[C---:B------:R-:W-:Y:S01]  /*4210*/  @!P3 FFMA R23, R51.reuse, R16, R23 ;  /* 0x000000103317b223 */ /* 0x040fe20000000017 */
[----:B------:R-:W-:Y:S02]  /*4220*/  @!P5 IMAD.U32 R17, R36, 0x10000, RZ ;  /* 0x000100002411d824 */ /* 0x000fe400078e00ff */
[----:B------:R-:W-:Y:S01]  /*4230*/  @!P2 FFMA R27, R51, R18, R27 ;  /* 0x00000012331ba223 */ /* 0x000fe2000000001b */
[----:B------:R-:W-:Y:S01]  /*4240*/  @!P4 SHF.L.U32 R19, R38, 0x10, RZ ;  /* 0x000000102613c819 */ /* 0x000fe200000006ff */
[----:B0-----:R-:W-:Y:S01]  /*4250*/  @!P5 FFMA R30, R21, R17, R30 ;  /* 0x00000011151ed223 */ /* 0x001fe2000000001e */
[----:B------:R-:W-:Y:S02]  /*4260*/  @!P2 IMAD.U32 R18, R37, 0x10000, RZ ;  /* 0x000100002512a824 */ /* 0x000fe400078e00ff */
[----:B------:R-:W-:Y:S02]  /*4270*/  @!P3 IMAD.U32 R16, R39, 0x10000, RZ ;  /* 0x000100002710b824 */ /* 0x000fe400078e00ff */
[----:B------:R-:W-:Y:S01]  /*4280*/  @!P2 FFMA R27, R21, R18, R27 ;  /* 0x00000012151ba223 */ /* 0x000fe2000000001b */
[----:B------:R-:W-:-:S02]  /*4290*/  @!P5 IMAD.U32 R17, R40, 0x10000, RZ ;  /* 0x000100002811d824 */ /* 0x000fc400078e00ff */
[C---:B------:R-:W-:Y:S01]  /*42a0*/  @!P4 FFMA R26, R21.reuse, R19, R26 ;  /* 0x00000013151ac223 */ /* 0x040fe2000000001a */
[----:B------:R-:W-:Y:S01]  /*42b0*/  @!P3 FFMA R23, R21, R16, R23 ;  /* 0x000000101517b223 */ /* 0x000fe20000000017 */
[----:B------:R-:W-:Y:S02]  /*42c0*/  @!P5 IMAD.U32 R21, R44, 0x10000, RZ ;  /* 0x000100002c15d824 */ /* 0x000fe400078e00ff */
[----:B------:R-:W-:-:S04]  /*42d0*/  @!P5 FFMA R30, R53, R17, R30 ;  /* 0x00000011351ed223 */ /* 0x000fc8000000001e */
[----:B------:R-:W-:Y:S01]  /*42e0*/  @!P5 FFMA R30, R54, R21, R30 ;  /* 0x00000015361ed223 */ /* 0x000fe2000000001e */
[----:B------:R-:W-:Y:S02]  /*42f0*/  ISETP.NE.AND P5, PT, R32, UR16, PT ;  /* 0x0000001020007c0c */ /* 0x000fe4000bfa5270 */
[----:B------:R-:W-:Y:S01]  /*4300*/  @!P2 SHF.L.U32 R18, R41, 0x10, RZ ;  /* 0x000000102912a819 */ /* 0x000fe200000006ff */
[----:B------:R-:W-:Y:S02]  /*4310*/  @!P4 IMAD.U32 R19, R42, 0x10000, RZ ;  /* 0x000100002a13c824 */ /* 0x000fe400078e00ff */
[----:B------:R-:W-:Y:S02]  /*4320*/  @!P3 IMAD.U32 R16, R43, 0x10000, RZ ;  /* 0x000100002b10b824 */ /* 0x000fe400078e00ff */
[C---:B------:R-:W-:Y:S01]  /*4330*/  @!P2 FFMA R27, R53.reuse, R18, R27 ;  /* 0x00000012351ba223 */ /* 0x040fe2000000001b */
[C---:B------:R-:W-:Y:S01]  /*4340*/  @!P4 FFMA R26, R53.reuse, R19, R26 ;  /* 0x00000013351ac223 */ /* 0x040fe2000000001a */
[----:B------:R-:W-:Y:S01]  /*4350*/  @!P4 SHF.L.U32 R17, R46, 0x10, RZ ;  /* 0x000000102e11c819 */ /* 0x000fe200000006ff */
[----:B------:R-:W-:Y:S01]  /*4360*/  @!P3 FFMA R23, R53, R16, R23 ;  /* 0x000000103517b223 */ /* 0x000fe20000000017 */
[----:B------:R-:W-:-:S02]  /*4370*/  @!P2 IMAD.U32 R18, R45, 0x10000, RZ ;  /* 0x000100002d12a824 */ /* 0x000fc400078e00ff */
[----:B------:R-:W-:Y:S02]  /*4380*/  @!P3 IMAD.U32 R20, R47, 0x10000, RZ ;  /* 0x000100002f14b824 */ /* 0x000fe400078e00ff */
[C---:B------:R-:W-:Y:S01]  /*4390*/  @!P2 FFMA R27, R54.reuse, R18, R27 ;  /* 0x00000012361ba223 */ /* 0x040fe2000000001b */
[C---:B------:R-:W-:Y:S01]  /*43a0*/  @!P4 FFMA R26, R54.reuse, R17, R26 ;  /* 0x00000011361ac223 */ /* 0x040fe2000000001a */
[----:B------:R-:W-:Y:S01]  /*43b0*/  @!P3 FFMA R23, R54, R20, R23 ;  /* 0x000000143617b223 */ /* 0x000fe20000000017 */
[----:B------:R-:W-:Y:S06]  /*43c0*/  @P5 BRA `(.L_x_4395) ;  /* 0xfffffff800ac5947 */ /* 0x000fec000383ffff */
[----:B------:R-:W-:-:S07]  /*43d0*/  IMAD.U32 R16, RZ, RZ, UR16 ;  /* 0x00000010ff107e24 */ /* 0x000fce000f8e00ff */
.L_x_4394:
[----:B------:R-:W-:Y:S01]  /*43e0*/  UISETP.NE.AND UP0, UPT, UR15, URZ, UPT ;  /* 0x000000ff0f00728c */ /* 0x000fe2000bf05270 */
[----:B---3--:R-:W-:-:S08]  /*43f0*/  MOV R17, R23 ;  /* 0x0000001700117202 */ /* 0x008fd00000000f00 */
[----:B------:R-:W-:Y:S05]  /*4400*/  BRA.U !UP0, `(.L_x_4396) ;  /* 0x0000000508187547 */ /* 0x000fea000b800000 */
[----:B------:R-:W0:Y:S01]  /*4410*/  LDCU.64 UR24, c[0x0][0x398] ;  /* 0x00007300ff1877ac */ /* 0x000e220008000a00 */
[C---:B------:R-:W-:Y:S01]  /*4420*/  VIADD R18, R14.reuse, 0x20 ;  /* 0x000000200e127836 */ /* 0x040fe20000000000 */
[----:B------:R-:W-:Y:S01]  /*4430*/  IADD3 R24, PT, PT, R14, 0x60, RZ ;  /* 0x000000600e187810 */ /* 0x000fe20007ffe0ff */
[-C--:B------:R-:W-:Y:S01]  /*4440*/  IMAD R32, R16, R15.reuse, RZ ;  /* 0x0000000f10207224 */ /* 0x080fe200078e02ff */
[-C--:B------:R-:W-:Y:S02]  /*4450*/  ISETP.GE.AND P4, PT, R14, R15.reuse, PT ;  /* 0x0000000f0e00720c */ /* 0x080fe40003f86270 */
[----:B------:R-:W-:Y:S01]  /*4460*/  ISETP.GE.AND P3, PT, R18, R15, PT ;  /* 0x0000000f1200720c */ /* 0x000fe20003f66270 */
[C---:B------:R-:W-:Y:S01]  /*4470*/  VIADD R18, R14.reuse, 0x40 ;  /* 0x000000400e127836 */ /* 0x040fe20000000000 */
[----:B------:R-:W-:Y:S02]  /*4480*/  SHF.R.S32.HI R19, RZ, 0x1f, R32 ;  /* 0x0000001fff137819 */ /* 0x000fe40000011420 */
[----:B------:R-:W-:-:S02]  /*4490*/  IADD3 R20, P1, P5, R14, R32, R11 ;  /* 0x000000200e147210 */ /* 0x000fc40007d3e00b */
[----:B------:R-:W-:Y:S02]  /*44a0*/  ISETP.GE.AND P2, PT, R18, R15, PT ;  /* 0x0000000f1200720c */ /* 0x000fe40003f46270 */
[----:B------:R-:W-:Y:S02]  /*44b0*/  IADD3.X R19, PT, PT, RZ, R19, R12, P1, P5 ;  /* 0x00000013ff137210 */ /* 0x000fe40000fea40c */
[----:B------:R-:W-:Y:S02]  /*44c0*/  ISETP.GE.AND P1, PT, R24, R15, PT ;  /* 0x0000000f1800720c */ /* 0x000fe40003f26270 */
[----:B0-----:R-:W-:-:S04]  /*44d0*/  LEA R18, P5, R20, UR24, 0x1 ;  /* 0x0000001814127c11 */ /* 0x001fc8000f8a08ff */
[----:B------:R-:W-:-:S05]  /*44e0*/  LEA.HI.X R19, R20, UR25, R19, 0x1, P5 ;  /* 0x0000001914137c11 */ /* 0x000fca000a8f0c13 */
[----:B------:R-:W2:Y:S04]  /*44f0*/  @!P2 LDG.E.U16.CONSTANT R23, desc[UR8][R18.64+0x80] ;  /* 0x000080081217a981 */ /* 0x000ea8000c1e9500 */
[----:B------:R-:W3:Y:S04]  /*4500*/  @!P4 LDG.E.U16.CONSTANT R20, desc[UR8][R18.64] ;  /* 0x000000081214c981 */ /* 0x000ee8000c1e9500 */
[----:B------:R-:W4:Y:S04]  /*4510*/  @!P3 LDG.E.U16.CONSTANT R21, desc[UR8][R18.64+0x40] ;  /* 0x000040081215b981 */ /* 0x000f28000c1e9500 */
[----:B------:R-:W4:Y:S01]  /*4520*/  @!P1 LDG.E.U16.CONSTANT R24, desc[UR8][R18.64+0xc0] ;  /* 0x0000c00812189981 */ /* 0x000f22000c1e9500 */
[----:B------:R-:W-:-:S05]  /*4530*/  LEA R25, R16, UR6, 0x2 ;  /* 0x0000000610197c11 */ /* 0x000fca000f8e10ff */
        /* <DEDUP_REMOVED lines=11> */
[----:B------:R-:W-:Y:S01]  /*45f0*/  IMAD.IADD R32, R32, 0x1, R15 ;  /* 0x0000000120207824 */ /* 0x000fe200078e020f */
        /* <DEDUP_REMOVED lines=11> */
[----:B--2---:R-:W-:-:S02]  /*46b0*/  @!P4 SHF.L.U32 R16, R16, 0x10, RZ ;  /* 0x000000101010c819 */ /* 0x004fc400000006ff */
        /* <DEDUP_REMOVED lines=23> */
[C---:B0-----:R-:W-:Y:S01]  /*4830*/  @!P4 FFMA R30, R25.reuse, R16, R30 ;  /* 0x00000010191ec223 */ /* 0x041fe2000000001e */
[C---:B------:R-:W-:Y:S01]  /*4840*/  @!P3 FFMA R27, R25.reuse, R20, R27 ;  /* 0x00000014191bb223 */ /* 0x040fe2000000001b */
[C---:B------:R-:W-:Y:S01]  /*4850*/  @!P2 FFMA R26, R25.reuse, R21, R26 ;  /* 0x00000015191aa223 */ /* 0x040fe2000000001a */
[----:B------:R-:W-:-:S07]  /*4860*/  @!P1 FFMA R17, R25, R24, R17 ;  /* 0x0000001819119223 */ /* 0x000fce0000000011 */
.L_x_4396:
[----:B------:R-:W0:Y:S01]  /*4870*/  LDCU.64 UR24, c[0x0][0x3b0] ;  /* 0x00007600ff1877ac */ /* 0x000e220008000a00 */
[C---:B------:R-:W-:Y:S01]  /*4880*/  VIADD R20, R14.reuse, 0x40 ;  /* 0x000000400e147836 */ /* 0x040fe20000000000 */
[C---:B------:R-:W-:Y:S02]  /*4890*/  IADD3 R18, PT, PT, R14.reuse, 0x20, RZ ;  /* 0x000000200e127810 */ /* 0x040fe40007ffe0ff */
[----:B------:R-:W-:Y:S02]  /*48a0*/  IADD3 R16, P4, PT, R14, UR7, RZ ;  /* 0x000000070e107c10 */ /* 0x000fe4000ff9e0ff */
[-C--:B------:R-:W-:Y:S02]  /*48b0*/  ISETP.GE.AND P2, PT, R18, R15.reuse, PT ;  /* 0x0000000f1200720c */ /* 0x080fe40003f46270 */
[-C--:B------:R-:W-:Y:S01]  /*48c0*/  ISETP.GE.AND P3, PT, R20, R15.reuse, PT ;  /* 0x0000000f1400720c */ /* 0x080fe20003f66270 */
[----:B------:R-:W-:Y:S01]  /*48d0*/  IMAD.X R19, RZ, RZ, UR20, P4 ;  /* 0x00000014ff137e24 */ /* 0x000fe2000a0e06ff */
[----:B------:R-:W-:-:S02]  /*48e0*/  ISETP.GE.AND P1, PT, R14, R15, PT ;  /* 0x0000000f0e00720c */ /* 0x000fc40003f26270 */
[----:B0-----:R-:W-:-:S04]  /*48f0*/  LEA R18, P4, R16, UR24, 0x1 ;  /* 0x0000001810127c11 */ /* 0x001fc8000f8808ff */
[----:B------:R-:W-:-:S05]  /*4900*/  LEA.HI.X R19, R16, UR25, R19, 0x1, P4 ;  /* 0x0000001910137c11 */ /* 0x000fca000a0f0c13 */
[----:B------:R-:W2:Y:S04]  /*4910*/  @!P2 LDG.E.U16 R20, desc[UR8][R18.64+0x40] ;  /* 0x000040081214a981 */ /* 0x000ea8000c1e1500 */
[----:B------:R-:W3:Y:S04]  /*4920*/  @!P3 LDG.E.U16 R24, desc[UR8][R18.64+0x80] ;  /* 0x000080081218b981 */ /* 0x000ee8000c1e1500 */
[----:B------:R-:W4:Y:S01]  /*4930*/  @!P1 LDG.E.U16 R16, desc[UR8][R18.64] ;  /* 0x0000000812109981 */ /* 0x000f22000c1e1500 */
[----:B------:R-:W-:Y:S01]  /*4940*/  IADD3 R14, PT, PT, R14, 0x60, RZ ;  /* 0x000000600e0e7810 */ /* 0x000fe20007ffe0ff */
[----:B------:R-:W-:Y:S01]  /*4950*/  BSSY.RECONVERGENT B2, `(.L_x_4397) ;  /* 0x0000014000027945 */ /* 0x000fe20003800200 */
[----:B--2---:R-:W-:-:S02]  /*4960*/  @!P2 IMAD.U32 R23, R20, 0x10000, RZ ;  /* 0x000100001417a824 */ /* 0x004fc400078e00ff */
[----:B---3--:R-:W-:Y:S02]  /*4970*/  @!P3 IMAD.U32 R25, R24, 0x10000, RZ ;  /* 0x000100001819b824 */ /* 0x008fe400078e00ff */
[----:B-----5:R-:W-:Y:S01]  /*4980*/  @!P2 FFMA R23, R10, R27, R23 ;  /* 0x0000001b0a17a223 */ /* 0x020fe20000000017 */
[----:B----4-:R-:W-:Y:S01]  /*4990*/  @!P1 SHF.L.U32 R21, R16, 0x10, RZ ;  /* 0x0000001010159819 */ /* 0x010fe200000006ff */
[----:B------:R-:W-:-:S03]  /*49a0*/  @!P3 FFMA R25, R10, R26, R25 ;  /* 0x0000001a0a19b223 */ /* 0x000fc60000000019 */
[----:B------:R-:W-:Y:S01]  /*49b0*/  @!P2 F2FP.BF16.F32.PACK_AB R23, RZ, R23 ;  /* 0x00000017ff17a23e */ /* 0x000fe200000010ff */
[----:B------:R-:W-:Y:S01]  /*49c0*/  @!P1 FFMA R21, R10, R30, R21 ;  /* 0x0000001e0a159223 */ /* 0x000fe20000000015 */
[----:B------:R-:W-:-:S03]  /*49d0*/  @!P3 F2FP.BF16.F32.PACK_AB R25, RZ, R25 ;  /* 0x00000019ff19b23e */ /* 0x000fc600000010ff */
[----:B------:R0:W-:Y:S01]  /*49e0*/  @!P2 STG.E.U16 desc[UR8][R18.64+0x40], R23 ;  /* 0x000040171200a986 */ /* 0x0001e2000c101508 */
[----:B------:R-:W-:-:S03]  /*49f0*/  @!P1 F2FP.BF16.F32.PACK_AB R21, RZ, R21 ;  /* 0x00000015ff15923e */ /* 0x000fc600000010ff */
[----:B------:R0:W-:Y:S04]  /*4a00*/  @!P3 STG.E.U16 desc[UR8][R18.64+0x80], R25 ;  /* 0x000080191200b986 */ /* 0x0001e8000c101508 */
[----:B------:R0:W-:Y:S01]  /*4a10*/  @!P1 STG.E.U16 desc[UR8][R18.64], R21 ;  /* 0x0000001512009986 */ /* 0x0001e2000c101508 */
[----:B------:R-:W-:-:S13]  /*4a20*/  ISETP.GE.AND P1, PT, R14, R15, PT ;  /* 0x0000000f0e00720c */ /* 0x000fda0003f26270 */
[----:B0-----:R-:W-:Y:S05]  /*4a30*/  @P1 BRA `(.L_x_4398) ;  /* 0x0000000000141947 */ /* 0x001fea0003800000 */
[----:B------:R-:W2:Y:S02]  /*4a40*/  LDG.E.U16 R14, desc[UR8][R18.64+0xc0] ;  /* 0x0000c008120e7981 */ /* 0x000ea4000c1e1500 */
[----:B--2---:R-:W-:-:S04]  /*4a50*/  IMAD.U32 R15, R14, 0x10000, RZ ;  /* 0x000100000e0f7824 */ /* 0x004fc800078e00ff */
[----:B------:R-:W-:-:S05]  /*4a60*/  FFMA R15, R10, R17, R15 ;  /* 0x000000110a0f7223 */ /* 0x000fca000000000f */
[----:B------:R-:W-:-:S05]  /*4a70*/  F2FP.BF16.F32.PACK_AB R15, RZ, R15 ;  /* 0x0000000fff0f723e */ /* 0x000fca00000010ff */
[----:B------:R0:W-:Y:S02]  /*4a80*/  STG.E.U16 desc[UR8][R18.64+0xc0], R15 ;  /* 0x0000c00f12007986 */ /* 0x0001e4000c101508 */
.L_x_4398:
[----:B------:R-:W-:Y:S05]  /*4a90*/  BSYNC.RECONVERGENT B2 ;  /* 0x0000000000027941 */ /* 0x000fea0003800200 */
.L_x_4397:
[----:B------:R-:W-:Y:S05]  /*4aa0*/  @!P0 BRA `(.L_x_4399) ;  /* 0xfffffff000b08947 */ /* 0x000fea000383ffff */
[----:B------:R-:W-:Y:S05]  /*4ab0*/  BSYNC.RECONVERGENT B1 ;  /* 0x0000000000017941 */ /* 0x000fea0003800200 */
.L_x_4393:
[----:B------:R-:W-:Y:S05]  /*4ac0*/  BRA `(.L_x_4391) ;  /* 0x0000000800107947 */ /* 0x000fea0003800000 */
.L_x_4392:
[----:B------:R-:W-:Y:S01]  /*4ad0*/  LOP3.LUT P0, RZ, R5, 0x400, RZ, 0xc0, !PT ;  /* 0x0000040005ff7812 */ /* 0x000fe2000780c0ff */
[----:B------:R-:W-:Y:S01]  /*4ae0*/  BSSY.RECONVERGENT B1, `(.L_x_4400) ;  /* 0x0000026000017945 */ /* 0x000fe20003800200 */
[----:B------:R-:W-:-:S11]  /*4af0*/  IMAD.MOV.U32 R19, RZ, RZ, R2 ;  /* 0x000000ffff137224 */ /* 0x000fd600078e0002 */
[----:B------:R-:W-:Y:S05]  /*4b00*/  @P0 BRA `(.L_x_4401) ;  /* 0x00000000008c0947 */ /* 0x000fea0003800000 */
[----:B------:R-:W-:Y:S01]  /*4b10*/  ISETP.GE.AND P0, PT, R3, UR18, PT ;  /* 0x0000001203007c0c */ /* 0x000fe2000bf06270 */
[----:B------:R-:W-:Y:S01]  /*4b20*/  BSSY.RECONVERGENT B2, `(.L_x_4402) ;  /* 0x000000a000027945 */ /* 0x000fe20003800200 */
[----:B------:R-:W-:Y:S02]  /*4b30*/  ISETP.GE.AND P1, PT, R7, UR18, PT ;  /* 0x0000001207007c0c */ /* 0x000fe4000bf26270 */
[----:B------:R-:W-:Y:S02]  /*4b40*/  ISETP.GE.AND P2, PT, R8, UR18, PT ;  /* 0x0000001208007c0c */ /* 0x000fe4000bf46270 */
[----:B------:R-:W-:-:S07]  /*4b50*/  ISETP.GE.AND P3, PT, R9, UR18, PT ;  /* 0x0000001209007c0c */ /* 0x000fce000bf66270 */
[----:B------:R-:W-:Y:S06]  /*4b60*/  @P0 BRA `(.L_x_4403) ;  /* 0x0000000000140947 */ /* 0x000fec0003800000 */
[----:B------:R-:W2:Y:S02]  /*4b70*/  LDG.E.U16 R11, desc[UR8][R28.64] ;  /* 0x000000081c0b7981 */ /* 0x000ea4000c1e1500 */
[----:B--2---:R-:W-:-:S05]  /*4b80*/  SHF.L.U32 R11, R11, 0x10, RZ ;  /* 0x000000100b0b7819 */ /* 0x004fca00000006ff */
[----:B-----5:R-:W-:-:S05]  /*4b90*/  FFMA R11, RZ, R10, R11 ;  /* 0x0000000aff0b7223 */ /* 0x020fca000000000b */
[----:B------:R-:W-:-:S05]  /*4ba0*/  F2FP.BF16.F32.PACK_AB R11, RZ, R11 ;  /* 0x0000000bff0b723e */ /* 0x000fca00000010ff */
[----:B------:R0:W-:Y:S02]  /*4bb0*/  STG.E.U16 desc[UR8][R28.64], R11 ;  /* 0x0000000b1c007986 */ /* 0x0001e4000c101508 */
.L_x_4403:
[----:B------:R-:W-:Y:S05]  /*4bc0*/  BSYNC.RECONVERGENT B2 ;  /* 0x0000000000027941 */ /* 0x000fea0003800200 */
.L_x_4402:
[----:B------:R-:W-:Y:S04]  /*4bd0*/  BSSY.RECONVERGENT B2, `(.L_x_4404) ;  /* 0x0000007000027945 */ /* 0x000fe80003800200 */
[----:B------:R-:W-:Y:S05]  /*4be0*/  @P1 BRA `(.L_x_4405) ;  /* 0x0000000000141947 */ /* 0x000fea0003800000 */
[----:B0-----:R-:W2:Y:S02]  /*4bf0*/  LDG.E.U16 R11, desc[UR8][R28.64+0x40] ;  /* 0x000040081c0b7981 */ /* 0x001ea4000c1e1500 */
[----:B--2---:R-:W-:-:S04]  /*4c00*/  IMAD.U32 R11, R11, 0x10000, RZ ;  /* 0x000100000b0b7824 */ /* 0x004fc800078e00ff */
[----:B-----5:R-:W-:-:S05]  /*4c10*/  FFMA R11, RZ, R10, R11 ;  /* 0x0000000aff0b7223 */ /* 0x020fca000000000b */
[----:B------:R-:W-:-:S05]  /*4c20*/  F2FP.BF16.F32.PACK_AB R11, RZ, R11 ;  /* 0x0000000bff0b723e */ /* 0x000fca00000010ff */
[----:B------:R1:W-:Y:S02]  /*4c30*/  STG.E.U16 desc[UR8][R28.64+0x40], R11 ;  /* 0x0000400b1c007986 */ /* 0x0003e4000c101508 */
.L_x_4405:
[----:B------:R-:W-:Y:S05]  /*4c40*/  BSYNC.RECONVERGENT B2 ;  /* 0x0000000000027941 */ /* 0x000fea0003800200 */
.L_x_4404:
[----:B------:R-:W-:Y:S04]  /*4c50*/  BSSY.RECONVERGENT B2, `(.L_x_4406) ;  /* 0x0000007000027945 */ /* 0x000fe80003800200 */
[----:B------:R-:W-:Y:S05]  /*4c60*/  @P2 BRA `(.L_x_4407) ;  /* 0x0000000000142947 */ /* 0x000fea0003800000 */
[----:B01----:R-:W2:Y:S02]  /*4c70*/  LDG.E.U16 R11, desc[UR8][R28.64+0x80] ;  /* 0x000080081c0b7981 */ /* 0x003ea4000c1e1500 */
[----:B--2---:R-:W-:-:S04]  /*4c80*/  IMAD.U32 R11, R11, 0x10000, RZ ;  /* 0x000100000b0b7824 */ /* 0x004fc800078e00ff */
[----:B-----5:R-:W-:-:S05]  /*4c90*/  FFMA R11, RZ, R10, R11 ;  /* 0x0000000aff0b7223 */ /* 0x020fca000000000b */
[----:B------:R-:W-:-:S05]  /*4ca0*/  F2FP.BF16.F32.PACK_AB R11, RZ, R11 ;  /* 0x0000000bff0b723e */ /* 0x000fca00000010ff */
[----:B------:R0:W-:Y:S02]  /*4cb0*/  STG.E.U16 desc[UR8][R28.64+0x80], R11 ;  /* 0x0000800b1c007986 */ /* 0x0001e4000c101508 */
.L_x_4407:
[----:B------:R-:W-:Y:S05]  /*4cc0*/  BSYNC.RECONVERGENT B2 ;  /* 0x0000000000027941 */ /* 0x000fea0003800200 */
.L_x_4406:
[----:B------:R-:W-:Y:S01]  /*4cd0*/  MOV R19, R6 ;  /* 0x0000000600137202 */ /* 0x000fe20000000f00 */
[----:B------:R-:W-:Y:S06]  /*4ce0*/  @P3 BRA `(.L_x_4401) ;  /* 0x0000000000143947 */ /* 0x000fec0003800000 */
[----:B01----:R-:W2:Y:S02]  /*4cf0*/  LDG.E.U16 R11, desc[UR8][R28.64+0xc0] ;  /* 0x0000c0081c0b7981 */ /* 0x003ea4000c1e1500 */
[----:B--2---:R-:W-:-:S04]  /*4d00*/  IMAD.U32 R11, R11, 0x10000, RZ ;  /* 0x000100000b0b7824 */ /* 0x004fc800078e00ff */
[----:B-----5:R-:W-:-:S05]  /*4d10*/  FFMA R11, RZ, R10, R11 ;  /* 0x0000000aff0b7223 */ /* 0x020fca000000000b */
[----:B------:R-:W-:-:S05]  /*4d20*/  F2FP.BF16.F32.PACK_AB R11, RZ, R11 ;  /* 0x0000000bff0b723e */ /* 0x000fca00000010ff */
[----:B------:R0:W-:Y:S02]  /*4d30*/  STG.E.U16 desc[UR8][R28.64+0xc0], R11 ;  /* 0x0000c00b1c007986 */ /* 0x0001e4000c101508 */
.L_x_4401:
[----:B------:R-:W-:Y:S05]  /*4d40*/  BSYNC.RECONVERGENT B1 ;  /* 0x0000000000017941 */ /* 0x000fea0003800200 */
.L_x_4400:
[----:B--23--:R-:W2:Y:S01]  /*4d50*/  LDC R24, c[0x0][0x3b8] ;  /* 0x0000ee00ff187b82 */ /* 0x00cea20000000800 */
[----:B------:R-:W-:-:S07]  /*4d60*/  ISETP.GE.U32.AND P0, PT, R5, 0x400, PT ;  /* 0x000004000500780c */ /* 0x000fce0003f06070 */
[----:B------:R-:W3:Y:S06]  /*4d70*/  LDC.64 R12, c[0x0][0x3b0] ;  /* 0x0000ec00ff0c7b82 */ /* 0x000eec0000000a00 */
[----:B------:R-:W-:Y:S05]  /*4d80*/  @!P0 BRA `(.L_x_4391) ;  /* 0x0000000400608947 */ /* 0x000fea0003800000 */
.L_x_4422:
[----:B------:R-:W-:-:S05]  /*4d90*/  IMAD.IADD R23, R0, 0x1, R19 ;  /* 0x0000000100177824 */ /* 0x000fca00078e0213 */
[C---:B012-4-:R-:W-:Y:S02]  /*4da0*/  IADD3 R11, PT, PT, R23.reuse, 0x60, RZ ;  /* 0x00000060170b7810 */ /* 0x057fe40007ffe0ff */
[----:B------:R-:W-:Y:S02]  /*4db0*/  IADD3 R14, P0, PT, R23, UR7, RZ ;  /* 0x00000007170e7c10 */ /* 0x000fe4000ff1e0ff */
[----:B--2---:R-:W-:-:S03]  /*4dc0*/  ISETP.GE.AND P1, PT, R11, R24, PT ;  /* 0x000000180b00720c */ /* 0x004fc60003f26270 */
[----:B------:R-:W-:Y:S01]  /*4dd0*/  IMAD.X R11, RZ, RZ, UR20, P0 ;  /* 0x00000014ff0b7e24 */ /* 0x000fe200080e06ff */
[----:B---34-:R-:W-:-:S04]  /*4de0*/  LEA R16, P0, R14, R12, 0x1 ;  /* 0x0000000c0e107211 */ /* 0x018fc800078008ff */
[----:B------:R-:W-:-:S05]  /*4df0*/  LEA.HI.X R17, R14, R13, R11, 0x1, P0 ;  /* 0x0000000d0e117211 */ /* 0x000fca00000f0c0b */
[----:B------:R-:W2:Y:S01]  /*4e00*/  @!P1 LDG.E.U16 R15, desc[UR8][R16.64+0xc0] ;  /* 0x0000c008100f9981 */ /* 0x000ea2000c1e1500 */
[C---:B------:R-:W-:Y:S01]  /*4e10*/  VIADD R11, R23.reuse, 0x20 ;  /* 0x00000020170b7836 */ /* 0x040fe20000000000 */
[----:B------:R-:W-:Y:S01]  /*4e20*/  IADD3 R14, PT, PT, R23, 0x40, RZ ;  /* 0x00000040170e7810 */ /* 0x000fe20007ffe0ff */
[----:B------:R-:W-:Y:S01]  /*4e30*/  BSSY.RECONVERGENT B1, `(.L_x_4408) ;  /* 0x0000018000017945 */ /* 0x000fe20003800200 */
[----:B------:R-:W-:Y:S02]  /*4e40*/  IADD3 R20, P0, P4, R19, UR7, R0 ;  /* 0x0000000713147c10 */ /* 0x000fe4000fc1e000 */
[-C--:B------:R-:W-:Y:S02]  /*4e50*/  ISETP.GE.AND P6, PT, R23, R24.reuse, PT ;  /* 0x000000181700720c */ /* 0x080fe40003fc6270 */
[-C--:B------:R-:W-:Y:S02]  /*4e60*/  ISETP.GE.AND P2, PT, R11, R24.reuse, PT ;  /* 0x000000180b00720c */ /* 0x080fe40003f46270 */
[----:B------:R-:W-:-:S02]  /*4e70*/  ISETP.GE.AND P3, PT, R14, R24, PT ;  /* 0x000000180e00720c */ /* 0x000fc40003f66270 */
[----:B------:R-:W-:Y:S02]  /*4e80*/  IADD3.X R21, PT, PT, RZ, UR20, RZ, P0, P4 ;  /* 0x00000014ff157c10 */ /* 0x000fe400087e84ff */
[----:B------:R-:W-:Y:S02]  /*4e90*/  LEA R14, P0, R20, R12, 0x1 ;  /* 0x0000000c140e7211 */ /* 0x000fe400078008ff */
[----:B------:R-:W-:-:S04]  /*4ea0*/  IADD3 R18, PT, PT, R23, 0x420, RZ ;  /* 0x0000042017127810 */ /* 0x000fc80007ffe0ff */
[----:B------:R-:W-:Y:S01]  /*4eb0*/  ISETP.GE.AND P5, PT, R18, R24, PT ;  /* 0x000000181200720c */ /* 0x000fe20003fa6270 */
[----:B--2---:R-:W-:Y:S02]  /*4ec0*/  @!P1 IMAD.U32 R11, R15, 0x10000, RZ ;  /* 0x000100000f0b9824 */ /* 0x004fe400078e00ff */
[----:B------:R-:W-:Y:S02]  /*4ed0*/  VIADD R15, R23, 0x400 ;  /* 0x00000400170f7836 */ /* 0x000fe40000000000 */
[----:B-----5:R-:W-:-:S03]  /*4ee0*/  @!P1 FFMA R11, RZ, R10, R11 ;  /* 0x0000000aff0b9223 */ /* 0x020fc6000000000b */
[----:B------:R-:W-:Y:S02]  /*4ef0*/  ISETP.GE.AND P4, PT, R15, R24, PT ;  /* 0x000000180f00720c */ /* 0x000fe40003f86270 */
[----:B------:R-:W-:Y:S01]  /*4f00*/  LEA.HI.X R15, R20, R13, R21, 0x1, P0 ;  /* 0x0000000d140f7211 */ /* 0x000fe200000f0c15 */
[C---:B------:R-:W-:Y:S01]  /*4f10*/  VIADD R20, R23.reuse, 0x440 ;  /* 0x0000044017147836 */ /* 0x040fe20000000000 */
[----:B------:R-:W-:Y:S01]  /*4f20*/  @!P1 F2FP.BF16.F32.PACK_AB R18, RZ, R11 ;  /* 0x0000000bff12923e */ /* 0x000fe200000010ff */
[----:B------:R-:W-:-:S03]  /*4f30*/  VIADD R21, R23, 0x460 ;  /* 0x0000046017157836 */ /* 0x000fc60000000000 */
[----:B------:R-:W-:Y:S01]  /*4f40*/  ISETP.GE.AND P0, PT, R20, R24, PT ;  /* 0x000000181400720c */ /* 0x000fe20003f06270 */
[----:B------:R-:W-:-:S12]  /*4f50*/  @P6 BRA `(.L_x_4409) ;  /* 0x0000000000146947 */ /* 0x000fd80003800000 */
[----:B------:R-:W2:Y:S02]  /*4f60*/  LDG.E.U16 R11, desc[UR8][R16.64] ;  /* 0x00000008100b7981 */ /* 0x000ea4000c1e1500 */
[----:B--2---:R-:W-:-:S05]  /*4f70*/  SHF.L.U32 R11, R11, 0x10, RZ ;  /* 0x000000100b0b7819 */ /* 0x004fca00000006ff */
[----:B------:R-:W-:-:S05]  /*4f80*/  FFMA R11, RZ, R10, R11 ;  /* 0x0000000aff0b7223 */ /* 0x000fca000000000b */
[----:B------:R-:W-:-:S05]  /*4f90*/  F2FP.BF16.F32.PACK_AB R11, RZ, R11 ;  /* 0x0000000bff0b723e */ /* 0x000fca00000010ff */
[----:B------:R0:W-:Y:S02]  /*4fa0*/  STG.E.U16 desc[UR8][R16.64], R11 ;  /* 0x0000000b10007986 */ /* 0x0001e4000c101508 */
.L_x_4409:
[----:B------:R-:W-:Y:S05]  /*4fb0*/  BSYNC.RECONVERGENT B1 ;  /* 0x0000000000017941 */ /* 0x000fea0003800200 */
.L_x_4408:
[----:B------:R-:W-:Y:S01]  /*4fc0*/  BSSY.RECONVERGENT B1, `(.L_x_4410) ;  /* 0x0000008000017945 */ /* 0x000fe20003800200 */
[----:B------:R-:W-:-:S03]  /*4fd0*/  ISETP.GE.AND P6, PT, R21, R24, PT ;  /* 0x000000181500720c */ /* 0x000fc60003fc6270 */
[----:B------:R-:W-:Y:S10]  /*4fe0*/  @P2 BRA `(.L_x_4411) ;  /* 0x0000000000142947 */ /* 0x000ff40003800000 */
[----:B0-----:R-:W2:Y:S02]  /*4ff0*/  LDG.E.U16 R11, desc[UR8][R16.64+0x40] ;  /* 0x00004008100b7981 */ /* 0x001ea4000c1e1500 */
[----:B--2---:R-:W-:-:S04]  /*5000*/  IMAD.U32 R11, R11, 0x10000, RZ ;  /* 0x000100000b0b7824 */ /* 0x004fc800078e00ff */
[----:B------:R-:W-:-:S05]  /*5010*/  FFMA R11, RZ, R10, R11 ;  /* 0x0000000aff0b7223 */ /* 0x000fca000000000b */
[----:B------:R-:W-:-:S05]  /*5020*/  F2FP.BF16.F32.PACK_AB R11, RZ, R11 ;  /* 0x0000000bff0b723e */ /* 0x000fca00000010ff */
[----:B------:R1:W-:Y:S02]  /*5030*/  STG.E.U16 desc[UR8][R16.64+0x40], R11 ;  /* 0x0000400b10007986 */ /* 0x0003e4000c101508 */
.L_x_4411:
[----:B------:R-:W-:Y:S05]  /*5040*/  BSYNC.RECONVERGENT B1 ;  /* 0x0000000000017941 */ /* 0x000fea0003800200 */
.L_x_4410:
[----:B------:R-:W-:Y:S04]  /*5050*/  BSSY.RECONVERGENT B1, `(.L_x_4412) ;  /* 0x0000007000017945 */ /* 0x000fe80003800200 */
[----:B------:R-:W-:Y:S05]  /*5060*/  @P3 BRA `(.L_x_4413) ;  /* 0x0000000000143947 */ /* 0x000fea0003800000 */
[----:B01----:R-:W2:Y:S02]  /*5070*/  LDG.E.U16 R11, desc[UR8][R16.64+0x80] ;  /* 0x00008008100b7981 */ /* 0x003ea4000c1e1500 */
[----:B--2---:R-:W-:-:S04]  /*5080*/  IMAD.U32 R11, R11, 0x10000, RZ ;  /* 0x000100000b0b7824 */ /* 0x004fc800078e00ff */
[----:B------:R-:W-:-:S05]  /*5090*/  FFMA R11, RZ, R10, R11 ;  /* 0x0000000aff0b7223 */ /* 0x000fca000000000b */
[----:B------:R-:W-:-:S05]  /*50a0*/  F2FP.BF16.F32.PACK_AB R11, RZ, R11 ;  /* 0x0000000bff0b723e */ /* 0x000fca00000010ff */
[----:B------:R2:W-:Y:S02]  /*50b0*/  STG.E.U16 desc[UR8][R16.64+0x80], R11 ;  /* 0x0000800b10007986 */ /* 0x0005e4000c101508 */
.L_x_4413:
[----:B------:R-:W-:Y:S05]  /*50c0*/  BSYNC.RECONVERGENT B1 ;  /* 0x0000000000017941 */ /* 0x000fea0003800200 */
.L_x_4412:
[----:B------:R3:W-:Y:S01]  /*50d0*/  @!P1 STG.E.U16 desc[UR8][R16.64+0xc0], R18 ;  /* 0x0000c01210009986 */ /* 0x0007e2000c101508 */
[----:B------:R-:W-:Y:S04]  /*50e0*/  BSSY.RECONVERGENT B1, `(.L_x_4414) ;  /* 0x0000007000017945 */ /* 0x000fe80003800200 */
[----:B------:R-:W-:Y:S05]  /*50f0*/  @P4 BRA `(.L_x_4415) ;  /* 0x0000000000144947 */ /* 0x000fea0003800000 */
[----:B012---:R-:W2:Y:S02]  /*5100*/  LDG.E.U16 R11, desc[UR8][R14.64+0x800] ;  /* 0x000800080e0b7981 */ /* 0x007ea4000c1e1500 */
[----:B--2---:R-:W-:-:S05]  /*5110*/  SHF.L.U32 R11, R11, 0x10, RZ ;  /* 0x000000100b0b7819 */ /* 0x004fca00000006ff */
[----:B------:R-:W-:-:S05]  /*5120*/  FFMA R11, RZ, R10, R11 ;  /* 0x0000000aff0b7223 */ /* 0x000fca000000000b */
[----:B------:R-:W-:-:S05]  /*5130*/  F2FP.BF16.F32.PACK_AB R11, RZ, R11 ;  /* 0x0000000bff0b723e */ /* 0x000fca00000010ff */
[----:B------:R4:W-:Y:S02]  /*5140*/  STG.E.U16 desc[UR8][R14.64+0x800], R11 ;  /* 0x0008000b0e007986 */ /* 0x0009e4000c101508 */
.L_x_4415:
[----:B------:R-:W-:Y:S05]  /*5150*/  BSYNC.RECONVERGENT B1 ;  /* 0x0000000000017941 */ /* 0x000fea0003800200 */
.L_x_4414:
[----:B------:R-:W-:Y:S04]  /*5160*/  BSSY.RECONVERGENT B1, `(.L_x_4416) ;  /* 0x0000007000017945 */ /* 0x000fe80003800200 */
[----:B------:R-:W-:Y:S05]  /*5170*/  @P5 BRA `(.L_x_4417) ;  /* 0x0000000000145947 */ /* 0x000fea0003800000 */
[----:B012-4-:R-:W2:Y:S02]  /*5180*/  LDG.E.U16 R11, desc[UR8][R14.64+0x840] ;  /* 0x000840080e0b7981 */ /* 0x017ea4000c1e1500 */
[----:B--2---:R-:W-:-:S04]  /*5190*/  IMAD.U32 R11, R11, 0x10000, RZ ;  /* 0x000100000b0b7824 */ /* 0x004fc800078e00ff */
[----:B------:R-:W-:-:S05]  /*51a0*/  FFMA R11, RZ, R10, R11 ;  /* 0x0000000aff0b7223 */ /* 0x000fca000000000b */
[----:B------:R-:W-:-:S05]  /*51b0*/  F2FP.BF16.F32.PACK_AB R11, RZ, R11 ;  /* 0x0000000bff0b723e */ /* 0x000fca00000010ff */
[----:B------:R0:W-:Y:S02]  /*51c0*/  STG.E.U16 desc[UR8][R14.64+0x840], R11 ;  /* 0x0008400b0e007986 */ /* 0x0001e4000c101508 */
.L_x_4417:
[----:B------:R-:W-:Y:S05]  /*51d0*/  BSYNC.RECONVERGENT B1 ;  /* 0x0000000000017941 */ /* 0x000fea0003800200 */
.L_x_4416:
[----:B------:R-:W-:Y:S04]  /*51e0*/  BSSY.RECONVERGENT B1, `(.L_x_4418) ;  /* 0x0000007000017945 */ /* 0x000fe80003800200 */
[----:B------:R-:W-:Y:S05]  /*51f0*/  @P0 BRA `(.L_x_4419) ;  /* 0x0000000000140947 */ /* 0x000fea0003800000 */
[----:B012-4-:R-:W2:Y:S02]  /*5200*/  LDG.E.U16 R11, desc[UR8][R14.64+0x880] ;  /* 0x000880080e0b7981 */ /* 0x017ea4000c1e1500 */
[----:B--2---:R-:W-:-:S04]  /*5210*/  IMAD.U32 R11, R11, 0x10000, RZ ;  /* 0x000100000b0b7824 */ /* 0x004fc800078e00ff */
[----:B------:R-:W-:-:S05]  /*5220*/  FFMA R11, RZ, R10, R11 ;  /* 0x0000000aff0b7223 */ /* 0x000fca000000000b */
[----:B------:R-:W-:-:S05]  /*5230*/  F2FP.BF16.F32.PACK_AB R11, RZ, R11 ;  /* 0x0000000bff0b723e */ /* 0x000fca00000010ff */
[----:B------:R0:W-:Y:S02]  /*5240*/  STG.E.U16 desc[UR8][R14.64+0x880], R11 ;  /* 0x0008800b0e007986 */ /* 0x0001e4000c101508 */
.L_x_4419:
[----:B------:R-:W-:Y:S05]  /*5250*/  BSYNC.RECONVERGENT B1 ;  /* 0x0000000000017941 */ /* 0x000fea0003800200 */
.L_x_4418:
[----:B------:R-:W-:Y:S04]  /*5260*/  BSSY.RECONVERGENT B1, `(.L_x_4420) ;  /* 0x0000007000017945 */ /* 0x000fe80003800200 */
[----:B------:R-:W-:Y:S05]  /*5270*/  @P6 BRA `(.L_x_4421) ;  /* 0x0000000000146947 */ /* 0x000fea0003800000 */
[----:B012-4-:R-:W2:Y:S02]  /*5280*/  LDG.E.U16 R11, desc[UR8][R14.64+0x8c0] ;  /* 0x0008c0080e0b7981 */ /* 0x017ea4000c1e1500 */
[----:B--2---:R-:W-:-:S05]  /*5290*/  SHF.L.U32 R11, R11, 0x10, RZ ;  /* 0x000000100b0b7819 */ /* 0x004fca00000006ff */
[----:B------:R-:W-:-:S05]  /*52a0*/  FFMA R11, RZ, R10, R11 ;  /* 0x0000000aff0b7223 */ /* 0x000fca000000000b */
[----:B------:R-:W-:-:S05]  /*52b0*/  F2FP.BF16.F32.PACK_AB R11, RZ, R11 ;  /* 0x0000000bff0b723e */ /* 0x000fca00000010ff */
[----:B------:R0:W-:Y:S02]  /*52c0*/  STG.E.U16 desc[UR8][R14.64+0x8c0], R11 ;  /* 0x0008c00b0e007986 */ /* 0x0001e4000c101508 */
.L_x_4421:
[----:B------:R-:W-:Y:S05]  /*52d0*/  BSYNC.RECONVERGENT B1 ;  /* 0x0000000000017941 */ /* 0x000fea0003800200 */
.L_x_4420:
[----:B------:R-:W-:-:S05]  /*52e0*/  VIADD R19, R19, 0x800 ;  /* 0x0000080013137836 */ /* 0x000fca0000000000 */
[----:B------:R-:W-:-:S13]  /*52f0*/  ISETP.GE.AND P0, PT, R19, R24, PT ;  /* 0x000000181300720c */ /* 0x000fda0003f06270 */
[----:B------:R-:W-:Y:S05]  /*5300*/  @!P0 BRA `(.L_x_4422) ;  /* 0xfffffff800a08947 */ /* 0x000fea000383ffff */
.L_x_4391:
[----:B------:R-:W-:Y:S05]  /*5310*/  BSYNC.RECONVERGENT B0 ;  /* 0x0000000000007941 */ /* 0x000fea0003800200 */
.L_x_4390:
[----:B------:R-:W-:Y:S01]  /*5320*/  BAR.SYNC.DEFER_BLOCKING 0x0 ;  /* 0x0000000000007b1d */ /* 0x000fe20000010000 */
[----:B------:R-:W-:-:S13]  /*5330*/  ISETP.NE.AND P0, PT, R22, RZ, PT ;  /* 0x000000ff1600720c */ /* 0x000fda0003f05270 */
[----:B------:R-:W-:Y:S05]  /*5340*/  @P0 BRA `(.L_x_4423) ;  /* 0xffffffb400940947 */ /* 0x000fea000383ffff */
[----:B------:R-:W-:Y:S05]  /*5350*/  EXIT ;  /* 0x000000000000794d */ /* 0x000fea0003800000 */
        .weak           $__internal_33_$__cuda_sm3x_div_rn_noftz_f32_slowpath
        .type           $__internal_33_$__cuda_sm3x_div_rn_noftz_f32_slowpath,@function
        .size           $__internal_33_$__cuda_sm3x_div_rn_noftz_f32_slowpath,(.L_x_4655 - $__internal_33_$__cuda_sm3x_div_rn_noftz_f32_slowpath)
$__internal_33_$__cuda_sm3x_div_rn_noftz_f32_slowpath:
        /* <DEDUP_REMOVED lines=34> */
.L_x_4425:
        /* <DEDUP_REMOVED lines=51> */
.L_x_4432:
[----:B------:R-:W-:-:S04]  /*58b0*/  LOP3.LUT R27, R27, 0x80000000, RZ, 0xc0, !PT ;  /* 0x800000001b1b7812 */ /* 0x000fc800078ec0ff */
[----:B------:R-:W-:Y:S01]  /*58c0*/  LOP3.LUT R27, R27, 0x7f800000, RZ, 0xfc, !PT ;  /* 0x7f8000001b1b7812 */ /* 0x000fe200078efcff */
[----:B------:R-:W-:Y:S06]  /*58d0*/  BRA `(.L_x_4433) ;  /* 0x0000000000047947 */ /* 0x000fec0003800000 */
.L_x_4431:
[----:B------:R-:W-:-:S07]  /*58e0*/  IMAD R27, R21, 0x800000, R27 ;  /* 0x00800000151b7824 */ /* 0x000fce00078e021b */
.L_x_4433:
[----:B------:R-:W-:Y:S05]  /*58f0*/  BSYNC.RECONVERGENT B5 ;  /* 0x0000000000057941 */ /* 0x000fea0003800200 */
.L_x_4430:
[----:B------:R-:W-:Y:S05]  /*5900*/  BRA `(.L_x_4434) ;  /* 0x0000000000207947 */ /* 0x000fea0003800000 */
.L_x_4429:
[----:B------:R-:W-:-:S04]  /*5910*/  LOP3.LUT R16, R21, 0x80000000, R16, 0x48, !PT ;  /* 0x8000000015107812 */ /* 0x000fc800078e4810 */
[----:B------:R-:W-:Y:S01]  /*5920*/  LOP3.LUT R27, R16, 0x7f800000, RZ, 0xfc, !PT ;  /* 0x7f800000101b7812 */ /* 0x000fe200078efcff */
[----:B------:R-:W-:Y:S06]  /*5930*/  BRA `(.L_x_4434) ;  /* 0x0000000000147947 */ /* 0x000fec0003800000 */
.L_x_4428:
[----:B------:R-:W-:Y:S01]  /*5940*/  LOP3.LUT R27, R21, 0x80000000, R16, 0x48, !PT ;  /* 0x80000000151b7812 */ /* 0x000fe200078e4810 */
[----:B------:R-:W-:Y:S06]  /*5950*/  BRA `(.L_x_4434) ;  /* 0x00000000000c7947 */ /* 0x000fec0003800000 */
.L_x_4427:
[----:B------:R-:W0:Y:S01]  /*5960*/  MUFU.RSQ R27, -QNAN ;  /* 0xffc00000001b7908 */ /* 0x000e220000001400 */
[----:B------:R-:W-:Y:S05]  /*5970*/  BRA `(.L_x_4434) ;  /* 0x0000000000047947 */ /* 0x000fea0003800000 */
.L_x_4426:
[----:B------:R-:W-:-:S07]  /*5980*/  FADD.FTZ R27, R16, R21 ;  /* 0x00000015101b7221 */ /* 0x000fce0000010000 */
.L_x_4434:
[----:B------:R-:W-:Y:S05]  /*5990*/  BSYNC.RECONVERGENT B4 ;  /* 0x0000000000047941 */ /* 0x000fea0003800200 */
.L_x_4424:
[----:B0-----:R-:W-:Y:S01]  /*59a0*/  IMAD.MOV.U32 R16, RZ, RZ, R27 ;  /* 0x000000ffff107224 */ /* 0x001fe200078e001b */
[----:B------:R-:W-:Y:S01]  /*59b0*/  MOV R26, R33 ;  /* 0x00000021001a7202 */ /* 0x000fe20000000f00 */
[----:B------:R-:W-:-:S04]  /*59c0*/  IMAD.MOV.U32 R27, RZ, RZ, 0x0 ;  /* 0x00000000ff1b7424 */ /* 0x000fc800078e00ff */
[----:B------:R-:W-:Y:S05]  /*59d0*/  RET.REL.NODEC R26 `(_Z10moe_kernelI13__nv_bfloat16Lb1EEvPKT_S3_S3_S3_PKfPKjPS1_iiii) ;  /* 0xffffffa41a887950 */ /* 0x000fea0003c3ffff */
.L_x_4435:
        /* <DEDUP_REMOVED lines=10> */
.L_x_4655:


//--------------------- .text._Z10moe_kernelI6__halfLb0EEvPKT_S3_S3_S3_PKfPKjPS1_iiii --------------------------
	.section	.text._Z10moe_kernelI6__halfLb0EEvPKT_S3_S3_S3_PKfPKjPS1_iiii,"ax",@progbits
	.align	128
        .global         _Z10moe_kernelI6__halfLb0EEvPKT_S3_S3_S3_PKfPKjPS1_iiii
        .type           _Z10moe_kernelI6__halfLb0EEvPKT_S3_S3_S3_PKfPKjPS1_iiii,@function
        .size           _Z10moe_kernelI6__halfLb0EEvPKT_S3_S3_S3_PKfPKjPS1_iiii,(.L_x_4656 - _Z10moe_kernelI6__halfLb0EEvPKT_S3_S3_S3_PKfPKjPS1_iiii)
        .other          _Z10moe_kernelI6__halfLb0EEvPKT_S3_S3_S3_PKfPKjPS1_iiii,@"STO_CUDA_ENTRY STV_DEFAULT"
_Z10moe_kernelI6__halfLb0EEvPKT_S3_S3_S3_PKfPKjPS1_iiii:
.text._Z10moe_kernelI6__halfLb0EEvPKT_S3_S3_S3_PKfPKjPS1_iiii:
        /* <DEDUP_REMOVED lines=27> */
.L_x_4440:
        /* <DEDUP_REMOVED lines=33> */
.L_x_4439:
[----:B------:R-:W-:Y:S05]  /*03c0*/  BSYNC.RECONVERGENT B1 ;  /* 0x0000000000017941 */ /* 0x000fea0003800200 */
.L_x_4438:
        /* <DEDUP_REMOVED lines=27> */
.L_x_4442:
[----:B------:R-:W-:Y:S05]  /*0580*/  BSYNC.RECONVERGENT B1 ;  /* 0x0000000000017941 */ /* 0x000fea0003800200 */
.L_x_4441:
        /* <DEDUP_REMOVED lines=14> */
[----:B------:R-:W-:-:S05]  /*0670*/  @P1 VIADD R0, R0, 0x200 ;  /* 0x0000020000001836 */ /* 0x000fca0000000000 */
        /* <DEDUP_REMOVED lines=16> */
.L_x_4437:
[----:B------:R-:W-:Y:S05]  /*0780*/  BSYNC.RECONVERGENT B0 ;  /* 0x0000000000007941 */ /* 0x000fea0003800200 */
.L_x_4436:
[----:B---3--:R-:W2:Y:S08]  /*0790*/  LDC R0, c[0x0][0x3c0] ;  /* 0x0000f000ff007b82 */ /* 0x008eb00000000800 */
[----:B------:R-:W-:Y:S01]  /*07a0*/  BAR.SYNC.DEFER_BLOCKING 0x0 ;  /* 0x0000000000007b1d */ /* 0x000fe20000010000 */
[----:B--2---:R-:W-:-:S13]  /*07b0*/  ISETP.GE.AND P0, PT, R0, 0x1, PT ;  /* 0x000000010000780c */ /* 0x004fda0003f06270 */
[----:B------:R-:W-:Y:S05]  /*07c0*/  @!P0 EXIT ;  /* 0x000000000000894d */ /* 0x000fea0003800000 */
[----:B------:R-:W2:Y:S01]  /*07d0*/  S2UR UR6, SR_CgaCtaId ;  /* 0x00000000000679c3 */ /* 0x000ea20000008800 */
[----:B------:R-:W3:Y:S01]  /*07e0*/  LDCU UR4, c[0x0][0x3bc] ;  /* 0x00007780ff0477ac */ /* 0x000ee20008000800 */
[----:B------:R-:W-:Y:S01]  /*07f0*/  SHF.L.U32 R33, R35, 0x7, RZ ;  /* 0x0000000723217819 */ /* 0x000fe200000006ff */
[----:B------:R-:W-:Y:S01]  /*0800*/  IMAD.MOV.U32 R29, RZ, RZ, RZ ;  /* 0x000000ffff1d7224 */ /* 0x000fe200078e00ff */
[C---:B------:R-:W-:Y:S01]  /*0810*/  LOP3.LUT R32, R34.reuse, 0x20, RZ, 0xfc, !PT ;  /* 0x0000002022207812 */ /* 0x040fe200078efcff */
[----:B------:R-:W-:Y:S01]  /*0820*/  UMOV UR5, 0x400 ;  /* 0x0000040000057882 */ /* 0x000fe20000000000 */
[C---:B------:R-:W-:Y:S01]  /*0830*/  LOP3.LUT R28, R33.reuse, 0x1f, R28, 0xf8, !PT ;  /* 0x0000001f211c7812 */ /* 0x040fe200078ef81c */
[----:B------:R-:W-:Y:S01]  /*0840*/  ULOP3.LUT UR13, UR17, 0x7ffffffc, URZ, 0xc0, !UPT ;  /* 0x7ffffffc110d7892 */ /* 0x000fe2000f8ec0ff */
[C---:B------:R-:W-:Y:S01]  /*0850*/  LOP3.LUT R31, R34.reuse, 0x40, RZ, 0xfc, !PT ;  /* 0x00000040221f7812 */ /* 0x040fe200078efcff */
[----:B------:R-:W-:Y:S01]  /*0860*/  ULOP3.LUT UR12, UR17, 0x3, URZ, 0xc0, !UPT ;  /* 0x00000003110c7892 */ /* 0x000fe2000f8ec0ff */
[----:B------:R-:W-:Y:S01]  /*0870*/  LOP3.LUT R30, R34, 0x60, RZ, 0xfc, !PT ;  /* 0x00000060221e7812 */ /* 0x000fe200078efcff */
[----:B------:R-:W-:Y:S01]  /*0880*/  UIADD3 UR18, UPT, UPT, -UR13, URZ, URZ ;  /* 0x000000ff0d127290 */ /* 0x000fe2000fffe1ff */
[----:B------:R-:W-:-:S02]  /*0890*/  LOP3.LUT R27, R33, 0x400, RZ, 0xfc, !PT ;  /* 0x00000400211b7812 */ /* 0x000fc400078efcff */
[C---:B------:R-:W-:Y:S02]  /*08a0*/  LOP3.LUT R26, R33.reuse, 0x800, RZ, 0xfc, !PT ;  /* 0x00000800211a7812 */ /* 0x040fe400078efcff */
[C---:B------:R-:W-:Y:S02]  /*08b0*/  LOP3.LUT R25, R33.reuse, 0xc00, RZ, 0xfc, !PT ;  /* 0x00000c0021197812 */ /* 0x040fe400078efcff */
[C---:B------:R-:W-:Y:S01]  /*08c0*/  LOP3.LUT R22, R28.reuse, 0x20, RZ, 0xfc, !PT ;  /* 0x000000201c167812 */ /* 0x040fe200078efcff */
[----:B---3--:R-:W-:Y:S01]  /*08d0*/  UIADD3 UR11, UPT, UPT, UR4, -0x1, URZ ;  /* 0xffffffff040b7890 */ /* 0x008fe2000fffe0ff */
[C---:B------:R-:W-:Y:S01]  /*08e0*/  LOP3.LUT R21, R28.reuse, 0x40, RZ, 0xfc, !PT ;  /* 0x000000401c157812 */ /* 0x040fe200078efcff */
[----:B------:R-:W-:Y:S01]  /*08f0*/  UIMAD UR10, UR17, UR4, URZ ;  /* 0x00000004110a72a4 */ /* 0x000fe2000f8e02ff */
[C---:B------:R-:W-:Y:S01]  /*0900*/  LOP3.LUT R20, R28.reuse, 0x60, RZ, 0xfc, !PT ;  /* 0x000000601c147812 */ /* 0x040fe200078efcff */
[----:B------:R-:W-:Y:S01]  /*0910*/  USHF.L.U32 UR14, UR4, 0x1, URZ ;  /* 0x00000001040e7899 */ /* 0x000fe200080006ff */
[----:B-1----:R-:W-:Y:S01]  /*0920*/  LOP3.LUT R15, R28, 0x400, RZ, 0xfc, !PT ;  /* 0x000004001c0f7812 */ /* 0x002fe200078efcff */
        /* <DEDUP_REMOVED lines=9> */
[C---:B0-----:R-:W-:Y:S02]  /*09c0*/  LOP3.LUT R10, R28.reuse, 0x820, RZ, 0xfc, !PT ;  /* 0x000008201c0a7812 */ /* 0x041fe400078efcff */
[C---:B------:R-:W-:Y:S02]  /*09d0*/  LOP3.LUT R9, R28.reuse, 0x840, RZ, 0xfc, !PT ;  /* 0x000008401c097812 */ /* 0x040fe400078efcff */
[----:B------:R-:W-:-:S02]  /*09e0*/  LOP3.LUT R8, R28, 0x860, RZ, 0xfc, !PT ;  /* 0x000008601c087812 */ /* 0x000fc400078efcff */
[----:B------:R-:W-:Y:S02]  /*09f0*/  LEA R7, R28, UR6, 0x2 ;  /* 0x000000061c077c11 */ /* 0x000fe4000f8e10ff */
[----:B------:R-:W-:Y:S02]  /*0a00*/  LOP3.LUT R6, R24, 0xc00, RZ, 0xc0, !PT ;  /* 0x00000c0018067812 */ /* 0x000fe400078ec0ff */
[----:B------:R-:W-:Y:S02]  /*0a10*/  LOP3.LUT R5, R23, 0x60, RZ, 0xc0, !PT ;  /* 0x0000006017057812 */ /* 0x000fe400078ec0ff */
[----:B------:R-:W-:-:S07]  /*0a20*/  LEA R4, R34, UR6, 0x2 ;  /* 0x0000000622047c11 */ /* 0x000fce000f8e10ff */
.L_x_4503:
[----:B0-----:R-:W0:Y:S01]  /*0a30*/  LDC R0, c[0x0][0x3c0] ;  /* 0x0000f000ff007b82 */ /* 0x001e220000000800 */
[----:B-1----:R-:W1:Y:S01]  /*0a40*/  LDCU UR19, c[0x0][0x3bc] ;  /* 0x00007780ff1377ac */ /* 0x002e620008000800 */
[----:B--2---:R-:W2:Y:S06]  /*0a50*/  LDCU UR22, c[0x0][0x3bc] ;  /* 0x00007780ff1677ac */ /* 0x004eac0008000800 */
[----:B---3--:R-:W3:Y:S08]  /*0a60*/  LDC.64 R16, c[0x0][0x3a8] ;  /* 0x0000ea00ff107b82 */ /* 0x008ef00000000a00 */
[----:B-----5:R-:W4:Y:S01]  /*0a70*/  LDC.64 R2, c[0x0][0x3a0] ;  /* 0x0000e800ff027b82 */ /* 0x020f220000000a00 */
[----:B0-----:R-:W-:-:S04]  /*0a80*/  IMAD R19, R0, UR15, R29 ;  /* 0x0000000f00137c24 */ /* 0x001fc8000f8e021d */
[----:B---3--:R-:W-:-:S06]  /*0a90*/  IMAD.WIDE.U32 R16, R19, 0x4, R16 ;  /* 0x0000000413107825 */ /* 0x008fcc00078e0010 */
[----:B------:R-:W3:Y:S01]  /*0aa0*/  LDG.E.CONSTANT R16, desc[UR8][R16.64] ;  /* 0x0000000810107981 */ /* 0x000ee2000c1e9900 */
[----:B----4-:R-:W-:-:S05]  /*0ab0*/  IMAD.WIDE.U32 R18, R19, 0x4, R2 ;  /* 0x0000000413127825 */ /* 0x010fca00078e0002 */
[----:B------:R0:W5:Y:S01]  /*0ac0*/  LDG.E.CONSTANT R3, desc[UR8][R18.64] ;  /* 0x0000000812037981 */ /* 0x000162000c1e9900 */
[----:B-1----:R-:W-:Y:S01]  /*0ad0*/  ISETP.GE.AND P0, PT, R33, UR19, PT ;  /* 0x0000001321007c0c */ /* 0x002fe2000bf06270 */
[----:B------:R-:W-:Y:S01]  /*0ae0*/  VIADD R29, R29, 0x1 ;  /* 0x000000011d1d7836 */ /* 0x000fe20000000000 */
[----:B------:R-:W-:Y:S04]  /*0af0*/  BSSY.RECONVERGENT B0, `(.L_x_4443) ;  /* 0x00003bb000007945 */ /* 0x000fe80003800200 */
        /* <DEDUP_REMOVED lines=10> */
[----:B------:R-:W-:-:S07]  /*0ba0*/  MOV R37, R33 ;  /* 0x0000002100257202 */ /* 0x000fce0000000f00 */
.L_x_4459:
[----:B0-----:R-:W0:Y:S01]  /*0bb0*/  LDCU UR11, c[0x0][0x3b8] ;  /* 0x00007700ff0b77ac */ /* 0x001e220008000800 */
[----:B-1----:R-:W-:Y:S02]  /*0bc0*/  HFMA2 R62, -RZ, RZ, 0, 0 ;  /* 0x00000000ff3e7431 */ /* 0x002fe400000001ff */
[----:B---3--:R-:W-:Y:S02]  /*0bd0*/  IMAD.MOV.U32 R38, RZ, RZ, RZ ;  /* 0x000000ffff267224 */ /* 0x008fe400078e00ff */
[----:B--2---:R-:W-:Y:S02]  /*0be0*/  IMAD.MOV.U32 R36, RZ, RZ, RZ ;  /* 0x000000ffff247224 */ /* 0x004fe400078e00ff */
[----:B------:R-:W-:Y:S01]  /*0bf0*/  IMAD.MOV.U32 R65, RZ, RZ, RZ ;  /* 0x000000ffff417224 */ /* 0x000fe200078e00ff */
[----:B0-----:R-:W-:-:S09]  /*0c00*/  UISETP.GT.AND UP0, UPT, UR11, URZ, UPT ;  /* 0x000000ff0b00728c */ /* 0x001fd2000bf04270 */
[----:B------:R-:W-:Y:S05]  /*0c10*/  BRA.U !UP0, `(.L_x_4448) ;  /* 0x0000000908c87547 */ /* 0x000fea000b800000 */
[----:B------:R-:W-:Y:S01]  /*0c20*/  UISETP.GE.U32.AND UP0, UPT, UR11, 0x4, UPT ;  /* 0x000000040b00788c */ /* 0x000fe2000bf06070 */
[----:B------:R-:W-:Y:S01]  /*0c30*/  IMAD.IADD R39, R34, 0x1, R37 ;  /* 0x0000000122277824 */ /* 0x000fe200078e0225 */
[----:B------:R-:W-:Y:S01]  /*0c40*/  MOV R16, RZ ;  /* 0x000000ff00107202 */ /* 0x000fe20000000f00 */
[----:B------:R-:W-:Y:S01]  /*0c50*/  IMAD.MOV.U32 R38, RZ, RZ, RZ ;  /* 0x000000ffff267224 */ /* 0x000fe200078e00ff */
[----:B------:R-:W-:Y:S01]  /*0c60*/  MOV R62, RZ ;  /* 0x000000ff003e7202 */ /* 0x000fe20000000f00 */
[----:B------:R-:W-:Y:S02]  /*0c70*/  IMAD.MOV.U32 R36, RZ, RZ, RZ ;  /* 0x000000ffff247224 */ /* 0x000fe400078e00ff */
[----:B------:R-:W-:Y:S02]  /*0c80*/  IMAD.MOV.U32 R65, RZ, RZ, RZ ;  /* 0x000000ffff417224 */ /* 0x000fe400078e00ff */
[----:B------:R-:W-:Y:S05]  /*0c90*/  BRA.U !UP0, `(.L_x_4449) ;  /* 0x00000005088c7547 */ /* 0x000fea000b800000 */
[----:B------:R-:W0:Y:S01]  /*0ca0*/  LDC R40, c[0x0][0x3bc] ;  /* 0x0000ef00ff287b82 */ /* 0x000e220000000800 */
[----:B------:R-:W1:Y:S01]  /*0cb0*/  LDCU UR20, c[0x0][0x3bc] ;  /* 0x00007780ff1477ac */ /* 0x000e620008000800 */
[----:B------:R-:W-:Y:S02]  /*0cc0*/  IMAD.IADD R41, R32, 0x1, R37 ;  /* 0x0000000120297824 */ /* 0x000fe400078e0225 */
[----:B------:R-:W-:Y:S02]  /*0cd0*/  HFMA2 R38, -RZ, RZ, 0, 0 ;  /* 0x00000000ff267431 */ /* 0x000fe400000001ff */
[----:B------:R-:W-:Y:S01]  /*0ce0*/  IMAD.MOV.U32 R67, RZ, RZ, RZ ;  /* 0x000000ffff437224 */ /* 0x000fe200078e00ff */
[----:B------:R-:W2:Y:S01]  /*0cf0*/  LDCU UR17, c[0x0][0x3bc] ;  /* 0x00007780ff1177ac */ /* 0x000ea20008000800 */
[----:B------:R-:W-:Y:S01]  /*0d00*/  IMAD.U32 R43, RZ, RZ, UR4 ;  /* 0x00000004ff2b7e24 */ /* 0x000fe2000f8e00ff */
[----:B------:R-:W-:Y:S01]  /*0d10*/  MOV R45, UR14 ;  /* 0x0000000e002d7c02 */ /* 0x000fe20008000f00 */
[----:B------:R-:W-:Y:S01]  /*0d20*/  IMAD.U32 R42, RZ, RZ, UR18 ;  /* 0x00000012ff2a7e24 */ /* 0x000fe2000f8e00ff */
[----:B------:R-:W-:Y:S01]  /*0d30*/  UIADD3 UR11, UPT, UPT, UR5, 0x8, URZ ;  /* 0x00000008050b7890 */ /* 0x000fe2000fffe0ff */
[C---:B------:R-:W-:Y:S01]  /*0d40*/  VIADD R47, R41.reuse, 0x20 ;  /* 0x00000020292f7836 */ /* 0x040fe20000000000 */
[----:B------:R-:W-:-:S04]  /*0d50*/  IADD3 R49, PT, PT, R41, 0x40, RZ ;  /* 0x0000004029317810 */ /* 0x000fc80007ffe0ff */
[----:B------:R-:W-:Y:S01]  /*0d60*/  IMAD.U32 R66, RZ, RZ, UR11 ;  /* 0x0000000bff427e24 */ /* 0x000fe2000f8e00ff */
[----:B-1----:R-:W-:Y:S01]  /*0d70*/  ISETP.GE.AND P0, PT, R39, UR20, PT ;  /* 0x0000001427007c0c */ /* 0x002fe2000bf06270 */
[----:B--2---:R-:W-:-:S12]  /*0d80*/  IMAD.U32 R51, RZ, RZ, UR17 ;  /* 0x00000011ff337e24 */ /* 0x004fd8000f8e00ff */
.L_x_4450:
[----:B------:R-:W1:Y:S01]  /*0d90*/  LDCU.64 UR20, c[0x0][0x388] ;  /* 0x00007100ff1477ac */ /* 0x000e620008000a00 */
[----:B------:R-:W-:Y:S02]  /*0da0*/  SHF.R.S32.HI R17, RZ, 0x1f, R67 ;  /* 0x0000001fff117819 */ /* 0x000fe40000011443 */
[C---:B------:R-:W-:Y:S02]  /*0db0*/  IADD3 R18, P1, P5, R39.reuse, R67, R2 ;  /* 0x0000004327127210 */ /* 0x040fe40007d3e002 */
[----:B------:R-:W-:Y:S02]  /*0dc0*/  SHF.R.S32.HI R19, RZ, 0x1f, R51 ;  /* 0x0000001fff137819 */ /* 0x000fe40000011433 */
[----:B------:R-:W-:Y:S02]  /*0dd0*/  IADD3.X R17, PT, PT, RZ, R17, R0, P1, P5 ;  /* 0x00000011ff117210 */ /* 0x000fe40000fea400 */
[----:B------:R-:W-:Y:S02]  /*0de0*/  IADD3 R16, P4, P3, R39, R51, R2 ;  /* 0x0000003327107210 */ /* 0x000fe40007b9e002 */
[----:B0-----:R-:W-:-:S02]  /*0df0*/  ISETP.GE.AND P1, PT, R41, R40, PT ;  /* 0x000000282900720c */ /* 0x001fc40003f26270 */
[----:B------:R-:W-:Y:S02]  /*0e00*/  IADD3.X R19, PT, PT, RZ, R19, R0, P4, P3 ;  /* 0x00000013ff137210 */ /* 0x000fe400027e6400 */
[----:B------:R-:W-:Y:S02]  /*0e10*/  ISETP.GE.AND P3, PT, R47, R40, PT ;  /* 0x000000282f00720c */ /* 0x000fe40003f66270 */
[----:B------:R-:W-:Y:S02]  /*0e20*/  SHF.R.S32.HI R53, RZ, 0x1f, R43 ;  /* 0x0000001fff357819 */ /* 0x000fe4000001142b */
[----:B-1----:R-:W-:-:S04]  /*0e30*/  LEA R58, P5, R18, UR20, 0x1 ;  /* 0x00000014123a7c11 */ /* 0x002fc8000f8a08ff */
[----:B------:R-:W-:Y:S02]  /*0e40*/  LEA.HI.X R59, R18, UR21, R17, 0x1, P5 ;  /* 0x00000015123b7c11 */ /* 0x000fe4000a8f0c11 */
[C---:B------:R-:W-:Y:S02]  /*0e50*/  LEA R18, P4, R16.reuse, UR20, 0x1 ;  /* 0x0000001410127c11 */ /* 0x040fe4000f8808ff */
[----:B------:R-:W-:Y:S01]  /*0e60*/  SHF.R.S32.HI R17, RZ, 0x1f, R45 ;  /* 0x0000001fff117819 */ /* 0x000fe2000001142d */
[----:B------:R-:W2:Y:S01]  /*0e70*/  @!P3 LDG.E.U16.CONSTANT R61, desc[UR8][R58.64+0x80] ;  /* 0x000080083a3db981 */ /* 0x000ea2000c1e9500 */
[----:B------:R-:W-:Y:S02]  /*0e80*/  IADD3 R44, P5, P6, R39, R45, R2 ;  /* 0x0000002d272c7210 */ /* 0x000fe40007ebe002 */
[----:B------:R-:W-:Y:S01]  /*0e90*/  LEA.HI.X R19, R16, UR21, R19, 0x1, P4 ;  /* 0x0000001510137c11 */ /* 0x000fe2000a0f0c13 */
[----:B------:R-:W3:Y:S01]  /*0ea0*/  @!P1 LDG.E.U16.CONSTANT R63, desc[UR8][R58.64+0x40] ;  /* 0x000040083a3f9981 */ /* 0x000ee2000c1e9500 */
[----:B------:R-:W-:-:S02]  /*0eb0*/  IADD3.X R55, PT, PT, RZ, R17, R0, P5, P6 ;  /* 0x00000011ff377210 */ /* 0x000fc40002fec400 */
[----:B------:R-:W-:Y:S01]  /*0ec0*/  IADD3 R16, P5, P6, R39, R43, R2 ;  /* 0x0000002b27107210 */ /* 0x000fe20007ebe002 */
[----:B------:R-:W4:Y:S01]  /*0ed0*/  @!P0 LDG.E.U16.CONSTANT R64, desc[UR8][R58.64] ;  /* 0x000000083a408981 */ /* 0x000f22000c1e9500 */
[-C--:B------:R-:W-:Y:S02]  /*0ee0*/  ISETP.GE.AND P4, PT, R49, R40.reuse, PT ;  /* 0x000000283100720c */ /* 0x080fe40003f86270 */
[----:B------:R-:W-:Y:S01]  /*0ef0*/  IADD3.X R17, PT, PT, RZ, R53, R0, P5, P6 ;  /* 0x00000035ff117210 */ /* 0x000fe20002fec400 */
[----:B------:R-:W4:Y:S01]  /*0f00*/  @!P1 LDG.E.U16.CONSTANT R46, desc[UR8][R18.64+0x40] ;  /* 0x00004008122e9981 */ /* 0x000f22000c1e9500 */
[----:B------:R-:W-:Y:S02]  /*0f10*/  ISETP.GE.AND P5, PT, R39, R40, PT ;  /* 0x000000282700720c */ /* 0x000fe40003fa6270 */
[C---:B------:R-:W-:Y:S01]  /*0f20*/  LEA R56, P6, R44.reuse, UR20, 0x1 ;  /* 0x000000142c387c11 */ /* 0x040fe2000f8c08ff */
[----:B------:R-:W4:Y:S03]  /*0f30*/  @!P3 LDG.E.U16.CONSTANT R48, desc[UR8][R18.64+0x80] ;  /* 0x000080081230b981 */ /* 0x000f26000c1e9500 */
[----:B------:R-:W-:-:S02]  /*0f40*/  LEA.HI.X R57, R44, UR21, R55, 0x1, P6 ;  /* 0x000000152c397c11 */ /* 0x000fc4000b0f0c37 */
[C---:B------:R-:W-:Y:S01]  /*0f50*/  LEA R68, P6, R16.reuse, UR20, 0x1 ;  /* 0x0000001410447c11 */ /* 0x040fe2000f8c08ff */
[----:B------:R-:W4:Y:S03]  /*0f60*/  @!P4 LDG.E.U16.CONSTANT R44, desc[UR8][R58.64+0xc0] ;  /* 0x0000c0083a2cc981 */ /* 0x000f26000c1e9500 */
[----:B------:R-:W-:Y:S01]  /*0f70*/  LEA.HI.X R69, R16, UR21, R17, 0x1, P6 ;  /* 0x0000001510457c11 */ /* 0x000fe2000b0f0c11 */
        /* <DEDUP_REMOVED lines=9> */
[----:B------:R-:W1:Y:S04]  /*1010*/  LDS.64 R16, [R66+-0x8] ;  /* 0xfffff80042107984 */ /* 0x000e680000000a00 */
[----:B0-----:R0:W4:Y:S04]  /*1020*/  LDS.64 R18, [R66] ;  /* 0x0000000042127984 */ /* 0x0011280000000a00 */
[----:B------:R-:W4:Y:S01]  /*1030*/  @!P5 LDG.E.U16.CONSTANT R57, desc[UR8][R68.64] ;  /* 0x000000084439d981 */ /* 0x000f22000c1e9500 */
[----:B------:R-:W-:Y:S01]  /*1040*/  IADD3 R42, PT, PT, R42, 0x4, RZ ;  /* 0x000000042a2a7810 */ /* 0x000fe20007ffe0ff */
[C---:B------:R-:W-:Y:S01]  /*1050*/  IMAD R51, R40.reuse, 0x4, R51 ;  /* 0x0000000428337824 */ /* 0x040fe200078e0233 */
[C---:B------:R-:W-:Y:S01]  /*1060*/  LEA R43, R40.reuse, R43, 0x2 ;  /* 0x0000002b282b7211 */ /* 0x040fe200078e10ff */
[----:B------:R-:W-:-:S02]  /*1070*/  IMAD R45, R40, 0x4, R45 ;  /* 0x00000004282d7824 */ /* 0x000fc400078e022d */
[----:B------:R-:W-:Y:S02]  /*1080*/  IMAD R67, R40, 0x4, R67 ;  /* 0x0000000428437824 */ /* 0x000fe400078e0243 */
[----:B0-----:R-:W-:Y:S02]  /*1090*/  VIADD R66, R66, 0x10 ;  /* 0x0000001042427836 */ /* 0x001fe40000000000 */
[----:B--2---:R-:W-:Y:S02]  /*10a0*/  @!P3 HADD2.F32 R61, -RZ, R61.H0_H0 ;  /* 0x2000003dff3db230 */ /* 0x004fe40000004100 */
[----:B---3--:R-:W-:-:S03]  /*10b0*/  @!P1 HADD2.F32 R63, -RZ, R63.H0_H0 ;  /* 0x2000003fff3f9230 */ /* 0x008fc60000004100 */
[C---:B-1----:R-:W-:Y:S01]  /*10c0*/  @!P3 FFMA R36, R16.reuse, R61, R36 ;  /* 0x0000003d1024b223 */ /* 0x042fe20000000024 */
[----:B----4-:R-:W-:Y:S02]  /*10d0*/  @!P0 HADD2.F32 R64, -RZ, R64.H0_H0 ;  /* 0x20000040ff408230 */ /* 0x010fe40000004100 */
[C---:B------:R-:W-:Y:S01]  /*10e0*/  @!P1 FFMA R62, R16.reuse, R63, R62 ;  /* 0x0000003f103e9223 */ /* 0x040fe2000000003e */
[----:B------:R-:W-:Y:S02]  /*10f0*/  @!P1 HADD2.F32 R46, -RZ, R46.H0_H0 ;  /* 0x2000002eff2e9230 */ /* 0x000fe40000004100 */
[----:B------:R-:W-:Y:S01]  /*1100*/  @!P0 FFMA R65, R16, R64, R65 ;  /* 0x0000004010418223 */ /* 0x000fe20000000041 */
[----:B------:R-:W-:Y:S02]  /*1110*/  @!P3 HADD2.F32 R63, -RZ, R48.H0_H0 ;  /* 0x20000030ff3fb230 */ /* 0x000fe40000004100 */
[----:B------:R-:W-:Y:S02]  /*1120*/  @!P4 HADD2.F32 R61, -RZ, R44.H0_H0 ;  /* 0x2000002cff3dc230 */ /* 0x000fe40000004100 */
[----:B------:R-:W-:Y:S01]  /*1130*/  @!P1 FFMA R62, R17, R46, R62 ;  /* 0x0000002e113e9223 */ /* 0x000fe2000000003e */
[----:B------:R-:W-:-:S02]  /*1140*/  @!P5 HADD2.F32 R50, -RZ, R50.H0_H0 ;  /* 0x20000032ff32d230 */ /* 0x000fc40000004100 */
[----:B------:R-:W-:Y:S01]  /*1150*/  @!P4 FFMA R38, R16, R61, R38 ;  /* 0x0000003d1026c223 */ /* 0x000fe20000000026 */
[----:B------:R-:W-:Y:S02]  /*1160*/  @!P4 HADD2.F32 R52, -RZ, R52.H0_H0 ;  /* 0x20000034ff34c230 */ /* 0x000fe40000004100 */
[C---:B------:R-:W-:Y:S01]  /*1170*/  @!P3 FFMA R36, R17.reuse, R63, R36 ;  /* 0x0000003f1124b223 */ /* 0x040fe20000000024 */
[----:B------:R-:W-:Y:S02]  /*1180*/  @!P1 HADD2.F32 R61, -RZ, R54.H0_H0 ;  /* 0x20000036ff3d9230 */ /* 0x000fe40000004100 */
[C---:B------:R-:W-:Y:S01]  /*1190*/  @!P5 FFMA R65, R17.reuse, R50, R65 ;  /* 0x000000321141d223 */ /* 0x040fe20000000041 */
[----:B------:R-:W-:Y:S01]  /*11a0*/  @!P4 FFMA R38, R17, R52, R38 ;  /* 0x000000341126c223 */ /* 0x000fe20000000026 */
[----:B------:R-:W-:Y:S02]  /*11b0*/  @!P1 HADD2.F32 R17, -RZ, R58.H0_H0 ;  /* 0x2000003aff119230 */ /* 0x000fe40000004100 */
[----:B------:R-:W-:-:S04]  /*11c0*/  @!P1 FFMA R62, R18, R61, R62 ;  /* 0x0000003d123e9223 */ /* 0x000fc8000000003e */
[----:B------:R-:W-:Y:S01]  /*11d0*/  @!P1 FFMA R62, R19, R17, R62 ;  /* 0x00000011133e9223 */ /* 0x000fe2000000003e */
[----:B------:R-:W-:Y:S01]  /*11e0*/  ISETP.NE.AND P1, PT, R42, RZ, PT ;  /* 0x000000ff2a00720c */ /* 0x000fe20003f25270 */
[----:B------:R-:W-:Y:S02]  /*11f0*/  @!P5 HADD2.F32 R53, -RZ, R53.H0_H0 ;  /* 0x20000035ff35d230 */ /* 0x000fe40000004100 */
[----:B------:R-:W-:-:S03]  /*1200*/  @!P3 HADD2.F32 R55, -RZ, R55.H0_H0 ;  /* 0x20000037ff37b230 */ /* 0x000fc60000004100 */
[C---:B------:R-:W-:Y:S01]  /*1210*/  @!P5 FFMA R65, R18.reuse, R53, R65 ;  /* 0x000000351241d223 */ /* 0x040fe20000000041 */
[----:B------:R-:W-:Y:S02]  /*1220*/  @!P3 HADD2.F32 R59, -RZ, R59.H0_H0 ;  /* 0x2000003bff3bb230 */ /* 0x000fe40000004100 */
[----:B------:R-:W-:Y:S01]  /*1230*/  @!P3 FFMA R36, R18, R55, R36 ;  /* 0x000000371224b223 */ /* 0x000fe20000000024 */
[----:B------:R-:W-:Y:S02]  /*1240*/  @!P4 HADD2.F32 R53, -RZ, R60.H0_H0 ;  /* 0x2000003cff35c230 */ /* 0x000fe40000004100 */
[----:B------:R-:W-:Y:S02]  /*1250*/  @!P4 HADD2.F32 R63, -RZ, R56.H0_H0 ;  /* 0x20000038ff3fc230 */ /* 0x000fe40000004100 */
[----:B------:R-:W-:-:S03]  /*1260*/  @!P3 FFMA R36, R19, R59, R36 ;  /* 0x0000003b1324b223 */ /* 0x000fc60000000024 */
[----:B------:R-:W-:Y:S01]  /*1270*/  @!P4 FFMA R38, R18, R63, R38 ;  /* 0x0000003f1226c223 */ /* 0x000fe20000000026 */
[----:B------:R-:W-:-:S03]  /*1280*/  @!P5 HADD2.F32 R16, -RZ, R57.H0_H0 ;  /* 0x20000039ff10d230 */ /* 0x000fc60000004100 */
[C---:B------:R-:W-:Y:S02]  /*1290*/  @!P4 FFMA R38, R19.reuse, R53, R38 ;  /* 0x000000351326c223 */ /* 0x040fe40000000026 */
[----:B------:R-:W-:Y:S01]  /*12a0*/  @!P5 FFMA R65, R19, R16, R65 ;  /* 0x000000101341d223 */ /* 0x000fe20000000041 */
[----:B------:R-:W-:Y:S06]  /*12b0*/  @P1 BRA `(.L_x_4450) ;  /* 0xfffffff800b41947 */ /* 0x000fec000383ffff */
[----:B------:R-:W-:-:S07]  /*12c0*/  MOV R16, UR13 ;  /* 0x0000000d00107c02 */ /* 0x000fce0008000f00 */
.L_x_4449:
        /* <DEDUP_REMOVED lines=10> */
[C---:B------:R-:W-:Y:S02]  /*1370*/  IADD3 R18, P5, P6, R39.reuse, R48, R2 ;  /* 0x0000003027127210 */ /* 0x040fe40007ebe002 */
        /* <DEDUP_REMOVED lines=10> */
[----:B------:R-:W-:Y:S01]  /*1420*/  LEA R16, R16, UR5, 0x2 ;  /* 0x0000000510107c11 */ /* 0x000fe2000f8e10ff */
[----:B------:R-:W-:-:S05]  /*1430*/  UISETP.NE.AND UP0, UPT, UR12, 0x1, UPT ;  /* 0x000000010c00788c */ /* 0x000fca000bf05270 */
        /* <DEDUP_REMOVED lines=48> */
.L_x_4448:
[----:B------:R-:W0:Y:S01]  /*1740*/  LDC R18, c[0x0][0x3bc] ;  /* 0x0000ef00ff127b82 */ /* 0x000e220000000800 */
[----:B------:R-:W-:Y:S01]  /*1750*/  IMAD.IADD R39, R34, 0x1, R37 ;  /* 0x0000000122277824 */ /* 0x000fe200078e0225 */
[----:B------:R-:W-:Y:S01]  /*1760*/  IADD3 R41, PT, PT, R32, R37, RZ ;  /* 0x0000002520297210 */ /* 0x000fe20007ffe0ff */
[----:B------:R-:W-:Y:S03]  /*1770*/  BSSY.RECONVERGENT B2, `(.L_x_4451) ;  /* 0x0000022000027945 */ /* 0x000fe60003800200 */
[C---:B------:R-:W-:Y:S01]  /*1780*/  IADD3 R19, PT, PT, R41.reuse, 0x40, RZ ;  /* 0x0000004029137810 */ /* 0x040fe20007ffe0ff */
[----:B------:R-:W-:Y:S01]  /*1790*/  VIADD R17, R41, 0x20 ;  /* 0x0000002029117836 */ /* 0x000fe20000000000 */
[----:B0-----:R-:W-:-:S04]  /*17a0*/  ISETP.GE.AND P3, PT, R39, R18, PT ;  /* 0x000000122700720c */ /* 0x001fc80003f66270 */
[-C--:B------:R-:W-:Y:S01]  /*17b0*/  ISETP.GE.AND P1, PT, R17, R18.reuse, PT ;  /* 0x000000121100720c */ /* 0x080fe20003f26270 */
[----:B------:R-:W-:Y:S01]  /*17c0*/  IMAD R17, R37, 0x4, R4 ;  /* 0x0000000425117824 */ /* 0x000fe200078e0204 */
[-C--:B------:R-:W-:Y:S02]  /*17d0*/  ISETP.GE.AND P5, PT, R41, R18.reuse, PT ;  /* 0x000000122900720c */ /* 0x080fe40003fa6270 */
[----:B------:R-:W-:-:S05]  /*17e0*/  ISETP.GE.AND P0, PT, R19, R18, PT ;  /* 0x000000121300720c */ /* 0x000fca0003f06270 */
[----:B------:R-:W-:Y:S08]  /*17f0*/  @P3 BRA `(.L_x_4452) ;  /* 0x0000000000643947 */ /* 0x000ff00003800000 */
        /* <DEDUP_REMOVED lines=25> */
.L_x_4452:
[----:B------:R-:W-:Y:S05]  /*1990*/  BSYNC.RECONVERGENT B2 ;  /* 0x0000000000027941 */ /* 0x000fea0003800200 */
.L_x_4451:
        /* <DEDUP_REMOVED lines=27> */
.L_x_4454:
[----:B------:R-:W-:Y:S05]  /*1b50*/  BSYNC.RECONVERGENT B2 ;  /* 0x0000000000027941 */ /* 0x000fea0003800200 */
.L_x_4453:
        /* <DEDUP_REMOVED lines=27> */
.L_x_4456:
[----:B------:R-:W-:Y:S05]  /*1d10*/  BSYNC.RECONVERGENT B2 ;  /* 0x0000000000027941 */ /* 0x000fea0003800200 */
.L_x_4455:
        /* <DEDUP_REMOVED lines=27> */
.L_x_4458:
[----:B------:R-:W-:Y:S05]  /*1ed0*/  BSYNC.RECONVERGENT B2 ;  /* 0x0000000000027941 */ /* 0x000fea0003800200 */
.L_x_4457:
[----:B------:R-:W-:-:S05]  /*1ee0*/  VIADD R37, R37, 0x400 ;  /* 0x0000040025257836 */ /* 0x000fca0000000000 */
[----:B------:R-:W-:-:S13]  /*1ef0*/  ISETP.GE.AND P0, PT, R37, R18, PT ;  /* 0x000000122500720c */ /* 0x000fda0003f06270 */
[----:B------:R-:W-:Y:S05]  /*1f00*/  @!P0 BRA `(.L_x_4459) ;  /* 0xffffffec00288947 */ /* 0x000fea000383ffff */
[----:B------:R-:W-:Y:S05]  /*1f10*/  BSYNC.RECONVERGENT B1 ;  /* 0x0000000000017941 */ /* 0x000fea0003800200 */
.L_x_4447:
[----:B------:R-:W-:Y:S05]  /*1f20*/  BRA `(.L_x_4444) ;  /* 0x0000002400dc7947 */ /* 0x000fea0003800000 */
.L_x_4446:
[----:B------:R-:W0:Y:S02]  /*1f30*/  LDCU UR11, c[0x0][0x3b8] ;  /* 0x00007700ff0b77ac */ /* 0x000e240008000800 */
[----:B0-----:R-:W-:-:S09]  /*1f40*/  UISETP.GE.AND UP0, UPT, UR11, 0x1, UPT ;  /* 0x000000010b00788c */ /* 0x001fd2000bf06270 */
[----:B------:R-:W-:Y:S05]  /*1f50*/  BRA.U !UP0, `(.L_x_4460) ;  /* 0x0000000d08107547 */ /* 0x000fea000b800000 */
[----:B------:R-:W-:Y:S01]  /*1f60*/  BSSY.RECONVERGENT B1, `(.L_x_4461) ;  /* 0x00000c2000017945 */ /* 0x000fe20003800200 */
[----:B------:R-:W-:-:S07]  /*1f70*/  IMAD.MOV.U32 R37, RZ, RZ, R33 ;  /* 0x000000ffff257224 */ /* 0x000fce00078e0021 */
.L_x_4465:
[----:B------:R-:W0:Y:S01]  /*1f80*/  LDCU UR11, c[0x0][0x3b8] ;  /* 0x00007700ff0b77ac */ /* 0x000e220008000800 */
[----:B------:R-:W-:Y:S01]  /*1f90*/  HFMA2 R41, -RZ, RZ, 0, 0 ;  /* 0x00000000ff297431 */ /* 0x000fe200000001ff */
[----:B------:R-:W-:Y:S01]  /*1fa0*/  IADD3 R39, PT, PT, R34, R37, RZ ;  /* 0x0000002522277210 */ /* 0x000fe20007ffe0ff */
        /* <DEDUP_REMOVED lines=13> */
.L_x_4463:
[----:B------:R-:W0:Y:S01]  /*2080*/  LDCU UR11, c[0x0][0x3bc] ;  /* 0x00007780ff0b77ac */ /* 0x000e220008000800 */
[----:B------:R-:W1:Y:S01]  /*2090*/  LDCU.64 UR20, c[0x0][0x388] ;  /* 0x00007100ff1477ac */ /* 0x000e620008000a00 */
[----:B0-----:R-:W-:-:S05]  /*20a0*/  IMAD R18, R52, UR11, RZ ;  /* 0x0000000b34127c24 */ /* 0x001fca000f8e02ff */
[----:B------:R-:W-:Y:S02]  /*20b0*/  SHF.R.S32.HI R17, RZ, 0x1f, R18 ;  /* 0x0000001fff117819 */ /* 0x000fe40000011412 */
[----:B------:R-:W-:Y:S01]  /*20c0*/  IADD3 R16, P1, P3, R39, R18, R2 ;  /* 0x0000001227107210 */ /* 0x000fe20007b3e002 */
[----:B------:R-:W-:-:S03]  /*20d0*/  VIADD R18, R18, UR11 ;  /* 0x0000000b12127c36 */ /* 0x000fc60008000000 */
[----:B------:R-:W-:Y:S02]  /*20e0*/  IADD3.X R17, PT, PT, RZ, R17, R0, P1, P3 ;  /* 0x00000011ff117210 */ /* 0x000fe40000fe6400 */
[----:B-1----:R-:W-:Y:S02]  /*20f0*/  LEA R58, P3, R16, UR20, 0x1 ;  /* 0x00000014103a7c11 */ /* 0x002fe4000f8608ff */
[----:B------:R-:W-:Y:S02]  /*2100*/  IADD3 R46, PT, PT, R18, UR11, RZ ;  /* 0x0000000b122e7c10 */ /* 0x000fe4000fffe0ff */
[----:B------:R-:W-:Y:S02]  /*2110*/  LEA.HI.X R59, R16, UR21, R17, 0x1, P3 ;  /* 0x00000015103b7c11 */ /* 0x000fe400098f0c11 */
[----:B------:R-:W-:Y:S02]  /*2120*/  SHF.R.S32.HI R17, RZ, 0x1f, R18 ;  /* 0x0000001fff117819 */ /* 0x000fe40000011412 */
[C---:B------:R-:W-:Y:S01]  /*2130*/  IADD3 R48, P3, P6, R39.reuse, R18, R2 ;  /* 0x0000001227307210 */ /* 0x040fe20007e7e002 */
[----:B------:R-:W-:Y:S01]  /*2140*/  VIADD R18, R46, UR11 ;  /* 0x0000000b2e127c36 */ /* 0x000fe20008000000 */
[----:B------:R-:W-:Y:S01]  /*2150*/  SHF.R.S32.HI R19, RZ, 0x1f, R46 ;  /* 0x0000001fff137819 */ /* 0x000fe2000001142e */
[----:B------:R-:W2:Y:S01]  /*2160*/  @!P0 LDG.E.U16.CONSTANT R47, desc[UR8][R58.64] ;  /* 0x000000083a2f8981 */ /* 0x000ea2000c1e9500 */
[----:B------:R-:W-:-:S02]  /*2170*/  IADD3 R45, P4, P5, R39, R46, R2 ;  /* 0x0000002e272d7210 */ /* 0x000fc40007d9e002 */
[--C-:B------:R-:W-:Y:S02]  /*2180*/  IADD3.X R17, PT, PT, RZ, R17, R0.reuse, P3, P6 ;  /* 0x00000011ff117210 */ /* 0x100fe40001fec400 */
[----:B------:R-:W-:Y:S02]  /*2190*/  IADD3.X R50, PT, PT, RZ, R19, R0, P4, P5 ;  /* 0x00000013ff327210 */ /* 0x000fe400027ea400 */
[----:B------:R-:W-:Y:S02]  /*21a0*/  SHF.R.S32.HI R19, RZ, 0x1f, R18 ;  /* 0x0000001fff137819 */ /* 0x000fe40000011412 */
[----:B------:R-:W-:Y:S02]  /*21b0*/  IADD3 R18, P4, P6, R39, R18, R2 ;  /* 0x0000001227127210 */ /* 0x000fe40007e9e002 */
[----:B------:R-:W-:Y:S02]  /*21c0*/  ISETP.GE.AND P1, PT, R40, UR11, PT ;  /* 0x0000000b28007c0c */ /* 0x000fe4000bf26270 */
[----:B------:R-:W-:-:S02]  /*21d0*/  ISETP.GE.AND P3, PT, R42, UR11, PT ;  /* 0x0000000b2a007c0c */ /* 0x000fc4000bf66270 */
[----:B------:R-:W-:Y:S02]  /*21e0*/  ISETP.GE.AND P5, PT, R44, UR11, PT ;  /* 0x0000000b2c007c0c */ /* 0x000fe4000bfa6270 */
[----:B------:R-:W-:Y:S02]  /*21f0*/  IADD3.X R19, PT, PT, RZ, R19, R0, P4, P6 ;  /* 0x00000013ff137210 */ /* 0x000fe400027ec400 */
[----:B------:R-:W-:Y:S02]  /*2200*/  ISETP.GE.AND P4, PT, R39, UR11, PT ;  /* 0x0000000b27007c0c */ /* 0x000fe4000bf86270 */
[----:B------:R-:W-:-:S03]  /*2210*/  LEA R16, P6, R48, UR20, 0x1 ;  /* 0x0000001430107c11 */ /* 0x000fc6000f8c08ff */
[----:B------:R-:W3:Y:S01]  /*2220*/  @!P1 LDG.E.U16.CONSTANT R46, desc[UR8][R58.64+0x40] ;  /* 0x000040083a2e9981 */ /* 0x000ee2000c1e9500 */
[----:B------:R-:W-:Y:S02]  /*2230*/  LEA.HI.X R17, R48, UR21, R17, 0x1, P6 ;  /* 0x0000001530117c11 */ /* 0x000fe4000b0f0c11 */
[C---:B------:R-:W-:Y:S01]  /*2240*/  LEA R64, P6, R45.reuse, UR20, 0x1 ;  /* 0x000000142d407c11 */ /* 0x040fe2000f8c08ff */
[----:B------:R-:W4:Y:S04]  /*2250*/  @!P3 LDG.E.U16.CONSTANT R53, desc[UR8][R58.64+0x80] ;  /* 0x000080083a35b981 */ /* 0x000f28000c1e9500 */
[----:B------:R-:W4:Y:S01]  /*2260*/  @!P5 LDG.E.U16.CONSTANT R49, desc[UR8][R58.64+0xc0] ;  /* 0x0000c0083a31d981 */ /* 0x000f22000c1e9500 */
[----:B------:R-:W-:Y:S02]  /*2270*/  LEA.HI.X R65, R45, UR21, R50, 0x1, P6 ;  /* 0x000000152d417c11 */ /* 0x000fe4000b0f0c32 */
[C---:B------:R-:W-:Y:S01]  /*2280*/  LEA R62, P6, R18.reuse, UR20, 0x1 ;  /* 0x00000014123e7c11 */ /* 0x040fe2000f8c08ff */
[----:B------:R-:W4:Y:S04]  /*2290*/  @!P1 LDG.E.U16.CONSTANT R51, desc[UR8][R16.64+0x40] ;  /* 0x0000400810339981 */ /* 0x000f28000c1e9500 */
        /* <DEDUP_REMOVED lines=12> */
[----:B0-----:R-:W-:-:S06]  /*2360*/  LEA R16, R52, UR5, 0x2 ;  /* 0x0000000534107c11 */ /* 0x001fcc000f8e10ff */
[----:B------:R-:W0:Y:S01]  /*2370*/  LDS.128 R16, [R16] ;  /* 0x0000000010107984 */ /* 0x000e220000000c00 */
[----:B------:R-:W-:-:S04]  /*2380*/  IADD3 R52, PT, PT, R52, 0x4, RZ ;  /* 0x0000000434347810 */ /* 0x000fc80007ffe0ff */
[----:B------:R-:W-:Y:S01]  /*2390*/  ISETP.NE.AND P6, PT, R52, UR13, PT ;  /* 0x0000000d34007c0c */ /* 0x000fe2000bfc5270 */
[----:B--2---:R-:W-:-:S05]  /*23a0*/  @!P0 HADD2.F32 R47, -RZ, R47.H0_H0 ;  /* 0x2000002fff2f8230 */ /* 0x004fca0000004100 */
[C---:B0-----:R-:W-:Y:S01]  /*23b0*/  @!P0 FFMA R43, R16.reuse, R47, R43 ;  /* 0x0000002f102b8223 */ /* 0x041fe2000000002b */
[----:B---3--:R-:W-:Y:S02]  /*23c0*/  @!P1 HADD2.F32 R67, -RZ, R46.H0_H0 ;  /* 0x2000002eff439230 */ /* 0x008fe40000004100 */
[----:B----4-:R-:W-:Y:S02]  /*23d0*/  @!P3 HADD2.F32 R53, -RZ, R53.H0_H0 ;  /* 0x20000035ff35b230 */ /* 0x010fe40000004100 */
        /* <DEDUP_REMOVED lines=29> */
[----:B------:R-:W-:-:S07]  /*25b0*/  IMAD.U32 R16, RZ, RZ, UR13 ;  /* 0x0000000dff107e24 */ /* 0x000fce000f8e00ff */
.L_x_4462:
[----:B------:R-:W-:Y:S01]  /*25c0*/  UISETP.NE.AND UP0, UPT, UR12, URZ, UPT ;  /* 0x000000ff0c00728c */ /* 0x000fe2000bf05270 */
[----:B------:R-:W-:-:S08]  /*25d0*/  MOV R45, R41 ;  /* 0x00000029002d7202 */ /* 0x000fd00000000f00 */
[----:B------:R-:W-:Y:S05]  /*25e0*/  BRA.U !UP0, `(.L_x_4464) ;  /* 0x0000000508147547 */ /* 0x000fea000b800000 */
[----:B------:R-:W0:Y:S01]  /*25f0*/  LDCU UR11, c[0x0][0x3bc] ;  /* 0x00007780ff0b77ac */ /* 0x000e220008000800 */
[----:B------:R-:W-:Y:S01]  /*2600*/  IMAD.IADD R19, R32, 0x1, R37 ;  /* 0x0000000120137824 */ /* 0x000fe200078e0225 */
[----:B------:R-:W1:Y:S04]  /*2610*/  LDCU.64 UR20, c[0x0][0x388] ;  /* 0x00007100ff1477ac */ /* 0x000e680008000a00 */
[C---:B------:R-:W-:Y:S01]  /*2620*/  IADD3 R40, PT, PT, R19.reuse, 0x20, RZ ;  /* 0x0000002013287810 */ /* 0x040fe20007ffe0ff */
        /* <DEDUP_REMOVED lines=65> */
.L_x_4464:
[----:B------:R-:W0:Y:S01]  /*2a40*/  LDCU UR11, c[0x0][0x3bc] ;  /* 0x00007780ff0b77ac */ /* 0x000e220008000800 */
[----:B------:R-:W-:-:S04]  /*2a50*/  IADD3 R18, PT, PT, R32, R37, RZ ;  /* 0x0000002520127210 */ /* 0x000fc80007ffe0ff */
[C---:B------:R-:W-:Y:S01]  /*2a60*/  IADD3 R17, PT, PT, R18.reuse, 0x40, RZ ;  /* 0x0000004012117810 */ /* 0x040fe20007ffe0ff */
[C---:B------:R-:W-:Y:S01]  /*2a70*/  VIADD R16, R18.reuse, 0x20 ;  /* 0x0000002012107836 */ /* 0x040fe20000000000 */
[----:B0-----:R-:W-:-:S04]  /*2a80*/  ISETP.GE.AND P1, PT, R18, UR11, PT ;  /* 0x0000000b12007c0c */ /* 0x001fc8000bf26270 */
[----:B------:R-:W-:Y:S01]  /*2a90*/  ISETP.GE.AND P3, PT, R16, UR11, PT ;  /* 0x0000000b10007c0c */ /* 0x000fe2000bf66270 */
[----:B------:R-:W-:Y:S01]  /*2aa0*/  IMAD R16, R37, 0x4, R4 ;  /* 0x0000000425107824 */ /* 0x000fe200078e0204 */
[----:B------:R-:W-:Y:S02]  /*2ab0*/  ISETP.GE.AND P4, PT, R17, UR11, PT ;  /* 0x0000000b11007c0c */ /* 0x000fe4000bf86270 */
[----:B------:R-:W-:Y:S02]  /*2ac0*/  ISETP.GE.AND P0, PT, R39, UR11, PT ;  /* 0x0000000b27007c0c */ /* 0x000fe4000bf06270 */
[----:B------:R-:W-:-:S03]  /*2ad0*/  IADD3 R37, PT, PT, R37, 0x400, RZ ;  /* 0x0000040025257810 */ /* 0x000fc60007ffe0ff */
[----:B------:R-:W-:-:S04]  /*2ae0*/  @!P1 FMNMX R38, RZ, R38, !PT ;  /* 0x00000026ff269209 */ /* 0x000fc80007800000 */
        /* <DEDUP_REMOVED lines=10> */
.L_x_4461:
[----:B------:R-:W-:Y:S05]  /*2b90*/  BRA `(.L_x_4444) ;  /* 0x0000001800c07947 */ /* 0x000fea0003800000 */
.L_x_4460:
[----:B------:R-:W-:Y:S01]  /*2ba0*/  ISETP.NE.AND P0, PT, R6, 0xc00, PT ;  /* 0x00000c000600780c */ /* 0x000fe20003f05270 */
[----:B------:R-:W-:Y:S01]  /*2bb0*/  BSSY.RECONVERGENT B1, `(.L_x_4466) ;  /* 0x0000023000017945 */ /* 0x000fe20003800200 */
[----:B------:R-:W-:-:S11]  /*2bc0*/  IMAD.MOV.U32 R17, RZ, RZ, R33 ;  /* 0x000000ffff117224 */ /* 0x000fd600078e0021 */
[----:B------:R-:W-:Y:S05]  /*2bd0*/  @!P0 BRA `(.L_x_4467) ;  /* 0x0000000000808947 */ /* 0x000fea0003800000 */
[----:B------:R-:W-:Y:S02]  /*2be0*/  ISETP.GE.AND P1, PT, R22, UR19, PT ;  /* 0x0000001316007c0c */ /* 0x000fe4000bf26270 */
[----:B------:R-:W-:Y:S02]  /*2bf0*/  ISETP.GE.AND P3, PT, R21, UR19, PT ;  /* 0x0000001315007c0c */ /* 0x000fe4000bf66270 */
[----:B------:R-:W-:Y:S02]  /*2c00*/  ISETP.GE.AND P4, PT, R20, UR19, PT ;  /* 0x0000001314007c0c */ /* 0x000fe4000bf86270 */
[----:B------:R-:W-:Y:S02]  /*2c10*/  ISETP.GE.AND P0, PT, R28, UR19, PT ;  /* 0x000000131c007c0c */ /* 0x000fe4000bf06270 */
[----:B------:R-:W-:-:S05]  /*2c20*/  MOV R17, R27 ;  /* 0x0000001b00117202 */ /* 0x000fca0000000f00 */
        /* <DEDUP_REMOVED lines=17> */
[----:B------:R-:W-:Y:S02]  /*2d40*/  ISETP.GE.AND P0, PT, R11, UR19, PT ;  /* 0x000000130b007c0c */ /* 0x000fe4000bf06270 */
[----:B------:R-:W-:Y:S02]  /*2d50*/  ISETP.GE.AND P1, PT, R10, UR19, PT ;  /* 0x000000130a007c0c */ /* 0x000fe4000bf26270 */
[----:B------:R-:W-:Y:S02]  /*2d60*/  ISETP.GE.AND P3, PT, R9, UR19, PT ;  /* 0x0000001309007c0c */ /* 0x000fe4000bf66270 */
[----:B------:R-:W-:Y:S02]  /*2d70*/  ISETP.GE.AND P4, PT, R8, UR19, PT ;  /* 0x0000001308007c0c */ /* 0x000fe4000bf86270 */
[----:B------:R-:W-:-:S05]  /*2d80*/  MOV R17, R25 ;  /* 0x0000001900117202 */ /* 0x000fca0000000f00 */
[----:B------:R0:W-:Y:S04]  /*2d90*/  @!P0 STS [R7+0x2004], RZ ;  /* 0x002004ff07008388 */ /* 0x0001e80000000800 */
[----:B------:R0:W-:Y:S02]  /*2da0*/  @!P1 STS [R7+0x2084], RZ ;  /* 0x002084ff07009388 */ /* 0x0001e40000000800 */
[----:B------:R-:W-:Y:S02]  /*2db0*/  @!P4 IMAD.MOV.U32 R17, RZ, RZ, R25 ;  /* 0x000000ffff11c224 */ /* 0x000fe400078e0019 */
[----:B------:R0:W-:Y:S04]  /*2dc0*/  @!P3 STS [R7+0x2104], RZ ;  /* 0x002104ff0700b388 */ /* 0x0001e80000000800 */
[----:B------:R0:W-:Y:S02]  /*2dd0*/  @!P4 STS [R7+0x2184], RZ ;  /* 0x002184ff0700c388 */ /* 0x0001e40000000800 */
.L_x_4467:
[----:B------:R-:W-:Y:S05]  /*2de0*/  BSYNC.RECONVERGENT B1 ;  /* 0x0000000000017941 */ /* 0x000fea0003800200 */
.L_x_4466:
[----:B------:R-:W-:-:S13]  /*2df0*/  ISETP.GE.U32.AND P0, PT, R24, 0xc00, PT ;  /* 0x00000c001800780c */ /* 0x000fda0003f06070 */
[----:B------:R-:W-:Y:S05]  /*2e00*/  @!P0 BRA `(.L_x_4444) ;  /* 0x0000001800248947 */ /* 0x000fea0003800000 */
[----:B------:R-:W-:Y:S01]  /*2e10*/  BSSY.RECONVERGENT B1, `(.L_x_4468) ;  /* 0x0000036000017945 */ /* 0x000fe20003800200 */
.L_x_4469:
[----:B------:R-:W1:Y:S01]  /*2e20*/  LDCU UR11, c[0x0][0x3bc] ;  /* 0x00007780ff0b77ac */ /* 0x000e620008000800 */
[-C--:B------:R-:W-:Y:S02]  /*2e30*/  IADD3 R16, PT, PT, R34, R17.reuse, RZ ;  /* 0x0000001122107210 */ /* 0x080fe40007ffe0ff */
[----:B------:R-:W-:-:S03]  /*2e40*/  IADD3 R36, PT, PT, R32, R17, RZ ;  /* 0x0000001120247210 */ /* 0x000fc60007ffe0ff */
[C---:B------:R-:W-:Y:S02]  /*2e50*/  VIADD R18, R16.reuse, 0x400 ;  /* 0x0000040010127836 */ /* 0x040fe40000000000 */
[C---:B------:R-:W-:Y:S01]  /*2e60*/  VIADD R19, R16.reuse, 0x800 ;  /* 0x0000080010137836 */ /* 0x040fe20000000000 */
[----:B-1----:R-:W-:Y:S02]  /*2e70*/  ISETP.GE.AND P1, PT, R16, UR11, PT ;  /* 0x0000000b10007c0c */ /* 0x002fe4000bf26270 */
[----:B------:R-:W-:Y:S01]  /*2e80*/  ISETP.GE.AND P3, PT, R18, UR11, PT ;  /* 0x0000000b12007c0c */ /* 0x000fe2000bf66270 */
[----:B------:R-:W-:Y:S01]  /*2e90*/  VIADD R18, R36, 0x20 ;  /* 0x0000002024127836 */ /* 0x000fe20000000000 */
[----:B------:R-:W-:Y:S02]  /*2ea0*/  IADD3 R16, PT, PT, R16, 0xc00, RZ ;  /* 0x00000c0010107810 */ /* 0x000fe40007ffe0ff */
[----:B------:R-:W-:Y:S02]  /*2eb0*/  ISETP.GE.AND P4, PT, R19, UR11, PT ;  /* 0x0000000b13007c0c */ /* 0x000fe4000bf86270 */
[----:B------:R-:W-:Y:S01]  /*2ec0*/  ISETP.GE.AND P5, PT, R16, UR11, PT ;  /* 0x0000000b10007c0c */ /* 0x000fe2000bfa6270 */
[C---:B------:R-:W-:Y:S01]  /*2ed0*/  VIADD R16, R36.reuse, 0x40 ;  /* 0x0000004024107836 */ /* 0x040fe20000000000 */
[C---:B------:R-:W-:Y:S01]  /*2ee0*/  LEA R19, R17.reuse, R4, 0x2 ;  /* 0x0000000411137211 */ /* 0x040fe200078e10ff */
[----:B------:R-:W-:Y:S01]  /*2ef0*/  VIADD R17, R17, 0x1000 ;  /* 0x0000100011117836 */ /* 0x000fe20000000000 */
[----:B------:R-:W-:-:S02]  /*2f00*/  ISETP.GE.AND P6, PT, R36, UR11, PT ;  /* 0x0000000b24007c0c */ /* 0x000fc4000bfc6270 */
[----:B------:R-:W-:Y:S01]  /*2f10*/  ISETP.GE.AND P0, PT, R18, UR11, PT ;  /* 0x0000000b12007c0c */ /* 0x000fe2000bf06270 */
[----:B------:R1:W-:Y:S01]  /*2f20*/  @!P1 STS [R19+0x4], RZ ;  /* 0x000004ff13009388 */ /* 0x0003e20000000800 */
[----:B------:R-:W-:Y:S02]  /*2f30*/  IADD3 R18, PT, PT, R36, 0x400, RZ ;  /* 0x0000040024127810 */ /* 0x000fe40007ffe0ff */
[----:B------:R-:W-:Y:S01]  /*2f40*/  ISETP.GE.AND P1, PT, R16, UR11, PT ;  /* 0x0000000b10007c0c */ /* 0x000fe2000bf26270 */
[----:B------:R-:W-:Y:S01]  /*2f50*/  VIADD R16, R36, 0x420 ;  /* 0x0000042024107836 */ /* 0x000fe20000000000 */
[----:B------:R1:W-:Y:S01]  /*2f60*/  @!P3 STS [R19+0x1004], RZ ;  /* 0x001004ff1300b388 */ /* 0x0003e20000000800 */
[----:B------:R-:W-:Y:S02]  /*2f70*/  ISETP.GE.AND P3, PT, R18, UR11, PT ;  /* 0x0000000b12007c0c */ /* 0x000fe4000bf66270 */
[----:B------:R-:W-:Y:S01]  /*2f80*/  IADD3 R18, PT, PT, R36, 0x440, RZ ;  /* 0x0000044024127810 */ /* 0x000fe20007ffe0ff */
[----:B------:R1:W-:Y:S01]  /*2f90*/  @!P4 STS [R19+0x2004], RZ ;  /* 0x002004ff1300c388 */ /* 0x0003e20000000800 */
[----:B------:R-:W-:Y:S01]  /*2fa0*/  ISETP.GE.AND P4, PT, R16, UR11, PT ;  /* 0x0000000b10007c0c */ /* 0x000fe2000bf86270 */
[----:B------:R-:W-:-:S02]  /*2fb0*/  VIADD R16, R36, 0x800 ;  /* 0x0000080024107836 */ /* 0x000fc40000000000 */
[----:B------:R1:W-:Y:S01]  /*2fc0*/  @!P5 STS [R19+0x3004], RZ ;  /* 0x003004ff1300d388 */ /* 0x0003e20000000800 */
[----:B------:R-:W-:Y:S02]  /*2fd0*/  ISETP.GE.AND P5, PT, R18, UR11, PT ;  /* 0x0000000b12007c0c */ /* 0x000fe4000bfa6270 */
[----:B------:R-:W-:Y:S01]  /*2fe0*/  IADD3 R18, PT, PT, R36, 0x820, RZ ;  /* 0x0000082024127810 */ /* 0x000fe20007ffe0ff */
[----:B------:R1:W-:Y:S01]  /*2ff0*/  @!P6 STS [R19+0x84], RZ ;  /* 0x000084ff1300e388 */ /* 0x0003e20000000800 */
[----:B------:R-:W-:Y:S01]  /*3000*/  ISETP.GE.AND P6, PT, R16, UR11, PT ;  /* 0x0000000b10007c0c */ /* 0x000fe2000bfc6270 */
[----:B------:R-:W-:Y:S02]  /*3010*/  VIADD R16, R36, 0x840 ;  /* 0x0000084024107836 */ /* 0x000fe40000000000 */
        /* <DEDUP_REMOVED lines=10> */
[----:B------:R-:W-:-:S03]  /*30c0*/  ISETP.GE.AND P4, PT, R16, UR11, PT ;  /* 0x0000000b10007c0c */ /* 0x000fc6000bf86270 */
        /* <DEDUP_REMOVED lines=11> */
.L_x_4468:
[----:B------:R-:W-:Y:S05]  /*3180*/  BRA `(.L_x_4444) ;  /* 0x0000001400447947 */ /* 0x000fea0003800000 */
.L_x_4445:
[----:B------:R-:W0:Y:S02]  /*3190*/  LDCU UR11, c[0x0][0x3b8] ;  /* 0x00007700ff0b77ac */ /* 0x000e240008000800 */
[----:B0-----:R-:W-:-:S09]  /*31a0*/  UISETP.GE.AND UP0, UPT, UR11, 0x1, UPT ;  /* 0x000000010b00788c */ /* 0x001fd2000bf06270 */
[----:B------:R-:W-:Y:S05]  /*31b0*/  BRA.U !UP0, `(.L_x_4470) ;  /* 0x0000001108887547 */ /* 0x000fea000b800000 */
[----:B------:R-:W-:Y:S01]  /*31c0*/  BSSY.RECONVERGENT B1, `(.L_x_4471) ;  /* 0x0000120000017945 */ /* 0x000fe20003800200 */
[----:B------:R-:W-:-:S07]  /*31d0*/  MOV R37, R33 ;  /* 0x0000002100257202 */ /* 0x000fce0000000f00 */
.L_x_4491:
[----:B0-----:R-:W0:Y:S01]  /*31e0*/  LDCU UR11, c[0x0][0x3b8] ;  /* 0x00007700ff0b77ac */ /* 0x001e220008000800 */
[----:B------:R-:W-:Y:S02]  /*31f0*/  HFMA2 R16, -RZ, RZ, 0, 0 ;  /* 0x00000000ff107431 */ /* 0x000fe400000001ff */
[----:B-1----:R-:W-:Y:S02]  /*3200*/  IMAD.IADD R39, R34, 0x1, R37 ;  /* 0x0000000122277824 */ /* 0x002fe400078e0225 */
[----:B------:R-:W-:Y:S02]  /*3210*/  HFMA2 R43, -RZ, RZ, 0, 0 ;  /* 0x00000000ff2b7431 */ /* 0x000fe400000001ff */
[----:B------:R-:W-:Y:S01]  /*3220*/  IMAD.MOV.U32 R36, RZ, RZ, RZ ;  /* 0x000000ffff247224 */ /* 0x000fe200078e00ff */
[----:B------:R-:W-:Y:S01]  /*3230*/  MOV R41, RZ ;  /* 0x000000ff00297202 */ /* 0x000fe20000000f00 */
[----:B------:R-:W-:Y:S01]  /*3240*/  IMAD.MOV.U32 R38, RZ, RZ, RZ ;  /* 0x000000ffff267224 */ /* 0x000fe200078e00ff */
[----:B0-----:R-:W-:-:S09]  /*3250*/  UISETP.GE.U32.AND UP0, UPT, UR11, 0x4, UPT ;  /* 0x000000040b00788c */ /* 0x001fd2000bf06070 */
[----:B--2---:R-:W-:Y:S05]  /*3260*/  BRA.U !UP0, `(.L_x_4472) ;  /* 0x00000005086c7547 */ /* 0x004fea000b800000 */
[----:B------:R-:W0:Y:S01]  /*3270*/  LDCU UR11, c[0x0][0x3bc] ;  /* 0x00007780ff0b77ac */ /* 0x000e220008000800 */
[----:B------:R-:W-:Y:S01]  /*3280*/  IMAD.IADD R40, R32, 0x1, R37 ;  /* 0x0000000120287824 */ /* 0x000fe200078e0225 */
[----:B------:R-:W-:Y:S01]  /*3290*/  MOV R52, RZ ;  /* 0x000000ff00347202 */ /* 0x000fe20000000f00 */
[----:B------:R-:W-:Y:S02]  /*32a0*/  IMAD.MOV.U32 R36, RZ, RZ, RZ ;  /* 0x000000ffff247224 */ /* 0x000fe400078e00ff */
[C---:B------:R-:W-:Y:S01]  /*32b0*/  VIADD R44, R40.reuse, 0x40 ;  /* 0x00000040282c7836 */ /* 0x040fe20000000000 */
[----:B------:R-:W-:Y:S02]  /*32c0*/  IADD3 R42, PT, PT, R40, 0x20, RZ ;  /* 0x00000020282a7810 */ /* 0x000fe40007ffe0ff */
[----:B0-----:R-:W-:-:S13]  /*32d0*/  ISETP.GE.AND P0, PT, R39, UR11, PT ;  /* 0x0000000b27007c0c */ /* 0x001fda000bf06270 */
.L_x_4473:
[----:B------:R-:W0:Y:S01]  /*32e0*/  LDCU UR11, c[0x0][0x3bc] ;  /* 0x00007780ff0b77ac */ /* 0x000e220008000800 */
[----:B------:R-:W1:Y:S01]  /*32f0*/  LDCU.64 UR20, c[0x0][0x388] ;  /* 0x00007100ff1477ac */ /* 0x000e620008000a00 */
[----:B0-----:R-:W-:-:S05]  /*3300*/  IMAD R18, R52, UR11, RZ ;  /* 0x0000000b34127c24 */ /* 0x001fca000f8e02ff */
[----:B------:R-:W-:Y:S02]  /*3310*/  SHF.R.S32.HI R17, RZ, 0x1f, R18 ;  /* 0x0000001fff117819 */ /* 0x000fe40000011412 */
[----:B------:R-:W-:Y:S02]  /*3320*/  IADD3 R16, P1, P3, R39, R18, R2 ;  /* 0x0000001227107210 */ /* 0x000fe40007b3e002 */
[----:B------:R-:W-:Y:S02]  /*3330*/  IADD3 R18, PT, PT, R18, UR11, RZ ;  /* 0x0000000b12127c10 */ /* 0x000fe4000fffe0ff */
[----:B------:R-:W-:Y:S02]  /*3340*/  IADD3.X R17, PT, PT, RZ, R17, R0, P1, P3 ;  /* 0x00000011ff117210 */ /* 0x000fe40000fe6400 */
[----:B-1----:R-:W-:Y:S01]  /*3350*/  LEA R58, P3, R16, UR20, 0x1 ;  /* 0x00000014103a7c11 */ /* 0x002fe2000f8608ff */
[----:B------:R-:W-:Y:S01]  /*3360*/  VIADD R46, R18, UR11 ;  /* 0x0000000b122e7c36 */ /* 0x000fe20008000000 */
[----:B------:R-:W-:-:S02]  /*3370*/  ISETP.GE.AND P1, PT, R40, UR11, PT ;  /* 0x0000000b28007c0c */ /* 0x000fc4000bf26270 */
[----:B------:R-:W-:Y:S02]  /*3380*/  LEA.HI.X R59, R16, UR21, R17, 0x1, P3 ;  /* 0x00000015103b7c11 */ /* 0x000fe400098f0c11 */
[----:B------:R-:W-:Y:S02]  /*3390*/  SHF.R.S32.HI R17, RZ, 0x1f, R18 ;  /* 0x0000001fff117819 */ /* 0x000fe40000011412 */
[C---:B------:R-:W-:Y:S01]  /*33a0*/  IADD3 R48, P3, P6, R39.reuse, R18, R2 ;  /* 0x0000001227307210 */ /* 0x040fe20007e7e002 */
[----:B------:R-:W2:Y:S01]  /*33b0*/  @!P0 LDG.E.U16.CONSTANT R47, desc[UR8][R58.64] ;  /* 0x000000083a2f8981 */ /* 0x000ea2000c1e9500 */
[----:B------:R-:W-:Y:S02]  /*33c0*/  SHF.R.S32.HI R19, RZ, 0x1f, R46 ;  /* 0x0000001fff137819 */ /* 0x000fe4000001142e */
[----:B------:R-:W-:Y:S02]  /*33d0*/  IADD3 R45, P4, P5, R39, R46, R2 ;  /* 0x0000002e272d7210 */ /* 0x000fe40007d9e002 */
[----:B------:R-:W-:-:S02]  /*33e0*/  IADD3 R18, PT, PT, R46, UR11, RZ ;  /* 0x0000000b2e127c10 */ /* 0x000fc4000fffe0ff */
[--C-:B------:R-:W-:Y:S01]  /*33f0*/  IADD3.X R50, PT, PT, RZ, R19, R0.reuse, P4, P5 ;  /* 0x00000013ff327210 */ /* 0x100fe200027ea400 */
[----:B------:R-:W3:Y:S01]  /*3400*/  @!P1 LDG.E.U16.CONSTANT R46, desc[UR8][R58.64+0x40] ;  /* 0x000040083a2e9981 */ /* 0x000ee2000c1e9500 */
[----:B------:R-:W-:Y:S02]  /*3410*/  IADD3.X R17, PT, PT, RZ, R17, R0, P3, P6 ;  /* 0x00000011ff117210 */ /* 0x000fe40001fec400 */
[----:B------:R-:W-:Y:S02]  /*3420*/  SHF.R.S32.HI R19, RZ, 0x1f, R18 ;  /* 0x0000001fff137819 */ /* 0x000fe40000011412 */
[----:B------:R-:W-:Y:S02]  /*3430*/  IADD3 R18, P4, P6, R39, R18, R2 ;  /* 0x0000001227127210 */ /* 0x000fe40007e9e002 */
[----:B------:R-:W-:Y:S02]  /*3440*/  ISETP.GE.AND P3, PT, R42, UR11, PT ;  /* 0x0000000b2a007c0c */ /* 0x000fe4000bf66270 */
[----:B------:R-:W-:-:S02]  /*3450*/  ISETP.GE.AND P5, PT, R44, UR11, PT ;  /* 0x0000000b2c007c0c */ /* 0x000fc4000bfa6270 */
[----:B------:R-:W-:Y:S02]  /*3460*/  IADD3.X R19, PT, PT, RZ, R19, R0, P4, P6 ;  /* 0x00000013ff137210 */ /* 0x000fe400027ec400 */
[----:B------:R-:W-:Y:S02]  /*3470*/  ISETP.GE.AND P4, PT, R39, UR11, PT ;  /* 0x0000000b27007c0c */ /* 0x000fe4000bf86270 */
[----:B------:R-:W-:-:S04]  /*3480*/  LEA R16, P6, R48, UR20, 0x1 ;  /* 0x0000001430107c11 */ /* 0x000fc8000f8c08ff */
[----:B------:R-:W-:Y:S01]  /*3490*/  LEA.HI.X R17, R48, UR21, R17, 0x1, P6 ;  /* 0x0000001530117c11 */ /* 0x000fe2000b0f0c11 */
[----:B------:R-:W4:Y:S01]  /*34a0*/  @!P3 LDG.E.U16.CONSTANT R53, desc[UR8][R58.64+0x80] ;  /* 0x000080083a35b981 */ /* 0x000f22000c1e9500 */
[----:B------:R-:W-:-:S03]  /*34b0*/  LEA R64, P6, R45, UR20, 0x1 ;  /* 0x000000142d407c11 */ /* 0x000fc6000f8c08ff */
        /* <DEDUP_REMOVED lines=20> */
[----:B--2---:R-:W-:Y:S02]  /*3600*/  @!P0 HADD2.F32 R47, -RZ, R47.H0_H0 ;  /* 0x2000002fff2f8230 */ /* 0x004fe40000004100 */
[----:B---3--:R-:W-:-:S03]  /*3610*/  @!P1 HADD2.F32 R67, -RZ, R46.H0_H0 ;  /* 0x2000002eff439230 */ /* 0x008fc60000004100 */
[C---:B0-----:R-:W-:Y:S02]  /*3620*/  @!P0 FFMA R43, R16.reuse, R47, R43 ;  /* 0x0000002f102b8223 */ /* 0x041fe4000000002b */
[----:B------:R-:W-:Y:S01]  /*3630*/  @!P1 FFMA R38, R16, R67, R38 ;  /* 0x0000004310269223 */ /* 0x000fe20000000026 */
[----:B----4-:R-:W-:Y:S02]  /*3640*/  @!P3 HADD2.F32 R53, -RZ, R53.H0_H0 ;  /* 0x20000035ff35b230 */ /* 0x010fe40000004100 */
[----:B------:R-:W-:-:S03]  /*3650*/  @!P5 HADD2.F32 R49, -RZ, R49.H0_H0 ;  /* 0x20000031ff31d230 */ /* 0x000fc60000004100 */
[C---:B------:R-:W-:Y:S01]  /*3660*/  @!P3 FFMA R41, R16.reuse, R53, R41 ;  /* 0x000000351029b223 */ /* 0x040fe20000000029 */
[----:B------:R-:W-:Y:S02]  /*3670*/  @!P1 HADD2.F32 R51, -RZ, R51.H0_H0 ;  /* 0x20000033ff339230 */ /* 0x000fe40000004100 */
        /* <DEDUP_REMOVED lines=25> */
[----:B------:R-:W-:-:S07]  /*3810*/  MOV R16, UR13 ;  /* 0x0000000d00107c02 */ /* 0x000fce0008000f00 */
.L_x_4472:
[----:B------:R-:W-:Y:S01]  /*3820*/  UISETP.NE.AND UP0, UPT, UR12, URZ, UPT ;  /* 0x000000ff0c00728c */ /* 0x000fe2000bf05270 */
[----:B------:R-:W-:-:S08]  /*3830*/  IMAD.MOV.U32 R45, RZ, RZ, R41 ;  /* 0x000000ffff2d7224 */ /* 0x000fd000078e0029 */
[----:B------:R-:W-:Y:S05]  /*3840*/  BRA.U !UP0, `(.L_x_4474) ;  /* 0x0000000508147547 */ /* 0x000fea000b800000 */
[----:B------:R-:W0:Y:S01]  /*3850*/  LDCU UR11, c[0x0][0x3bc] ;  /* 0x00007780ff0b77ac */ /* 0x000e220008000800 */
[----:B------:R-:W-:Y:S01]  /*3860*/  IADD3 R19, PT, PT, R32, R37, RZ ;  /* 0x0000002520137210 */ /* 0x000fe20007ffe0ff */
[----:B------:R-:W1:Y:S04]  /*3870*/  LDCU.64 UR20, c[0x0][0x388] ;  /* 0x00007100ff1477ac */ /* 0x000e680008000a00 */
        /* <DEDUP_REMOVED lines=66> */
.L_x_4474:
        /* <DEDUP_REMOVED lines=23> */
[----:B-----5:R-:W-:Y:S05]  /*3e10*/  CALL.REL.NOINC `($__internal_34_$__cuda_sm3x_div_rn_noftz_f32_slowpath) ;  /* 0x0000001000547944 */ /* 0x020fea0003c00000 */
[----:B------:R-:W-:-:S07]  /*3e20*/  MOV R19, R40 ;  /* 0x0000002800137202 */ /* 0x000fce0000000f00 */
.L_x_4478:
[----:B------:R-:W-:Y:S05]  /*3e30*/  BSYNC.RECONVERGENT B3 ;  /* 0x0000000000037941 */ /* 0x000fea0003800200 */
.L_x_4477:
[----:B------:R0:W-:Y:S02]  /*3e40*/  STS [R18+0x4], R19 ;  /* 0x0000041312007388 */ /* 0x0001e40000000800 */
.L_x_4476:
[----:B------:R-:W-:Y:S05]  /*3e50*/  BSYNC.RECONVERGENT B2 ;  /* 0x0000000000027941 */ /* 0x000fea0003800200 */
.L_x_4475:
[----:B------:R-:W1:Y:S01]  /*3e60*/  LDCU UR11, c[0x0][0x3bc] ;  /* 0x00007780ff0b77ac */ /* 0x000e620008000800 */
[----:B0-----:R-:W-:Y:S01]  /*3e70*/  IMAD.IADD R19, R32, 0x1, R37 ;  /* 0x0000000120137824 */ /* 0x001fe200078e0225 */
        /* <DEDUP_REMOVED lines=20> */
[----:B-----5:R-:W-:Y:S05]  /*3fc0*/  CALL.REL.NOINC `($__internal_34_$__cuda_sm3x_div_rn_noftz_f32_slowpath) ;  /* 0x0000000c00e87944 */ /* 0x020fea0003c00000 */
[----:B------:R-:W-:-:S07]  /*3fd0*/  IMAD.MOV.U32 R39, RZ, RZ, R40 ;  /* 0x000000ffff277224 */ /* 0x000fce00078e0028 */
.L_x_4482:
[----:B------:R-:W-:Y:S05]  /*3fe0*/  BSYNC.RECONVERGENT B3 ;  /* 0x0000000000037941 */ /* 0x000fea0003800200 */
.L_x_4481:
[----:B------:R0:W-:Y:S02]  /*3ff0*/  STS [R18+0x84], R39 ;  /* 0x0000842712007388 */ /* 0x0001e40000000800 */
.L_x_4480:
[----:B------:R-:W-:Y:S05]  /*4000*/  BSYNC.RECONVERGENT B2 ;  /* 0x0000000000027941 */ /* 0x000fea0003800200 */
.L_x_4479:
        /* <DEDUP_REMOVED lines=23> */
[----:B-----5:R-:W-:Y:S05]  /*4180*/  CALL.REL.NOINC `($__internal_34_$__cuda_sm3x_div_rn_noftz_f32_slowpath) ;  /* 0x0000000c00787944 */ /* 0x020fea0003c00000 */
[----:B------:R-:W-:-:S07]  /*4190*/  IMAD.MOV.U32 R39, RZ, RZ, R40 ;  /* 0x000000ffff277224 */ /* 0x000fce00078e0028 */
.L_x_4486:
[----:B------:R-:W-:Y:S05]  /*41a0*/  BSYNC.RECONVERGENT B3 ;  /* 0x0000000000037941 */ /* 0x000fea0003800200 */
.L_x_4485:
[----:B------:R1:W-:Y:S02]  /*41b0*/  STS [R18+0x104], R39 ;  /* 0x0001042712007388 */ /* 0x0003e40000000800 */
.L_x_4484:
[----:B------:R-:W-:Y:S05]  /*41c0*/  BSYNC.RECONVERGENT B2 ;  /* 0x0000000000027941 */ /* 0x000fea0003800200 */
.L_x_4483:
        /* <DEDUP_REMOVED lines=21> */
[----:B01----:R-:W-:-:S07]  /*4320*/  MOV R39, 0x4340 ;  /* 0x0000434000277802 */ /* 0x003fce0000000f00 */
[----:B-----5:R-:W-:Y:S05]  /*4330*/  CALL.REL.NOINC `($__internal_34_$__cuda_sm3x_div_rn_noftz_f32_slowpath) ;  /* 0x0000000c000c7944 */ /* 0x020fea0003c00000 */
[----:B------:R-:W-:-:S07]  /*4340*/  MOV R19, R40 ;  /* 0x0000002800137202 */ /* 0x000fce0000000f00 */
.L_x_4490:
[----:B------:R-:W-:Y:S05]  /*4350*/  BSYNC.RECONVERGENT B3 ;  /* 0x0000000000037941 */ /* 0x000fea0003800200 */
.L_x_4489:
[----:B------:R2:W-:Y:S02]  /*4360*/  STS [R18+0x184], R19 ;  /* 0x0001841312007388 */ /* 0x0005e40000000800 */
.L_x_4488:
[----:B------:R-:W-:Y:S05]  /*4370*/  BSYNC.RECONVERGENT B2 ;  /* 0x0000000000027941 */ /* 0x000fea0003800200 */
.L_x_4487:
[----:B------:R-:W3:Y:S01]  /*4380*/  LDCU UR11, c[0x0][0x3bc] ;  /* 0x00007780ff0b77ac */ /* 0x000ee20008000800 */
[----:B------:R-:W-:-:S05]  /*4390*/  VIADD R37, R37, 0x400 ;  /* 0x0000040025257836 */ /* 0x000fca0000000000 */
[----:B---3--:R-:W-:-:S13]  /*43a0*/  ISETP.GE.AND P0, PT, R37, UR11, PT ;  /* 0x0000000b25007c0c */ /* 0x008fda000bf06270 */
[----:B------:R-:W-:Y:S05]  /*43b0*/  @!P0 BRA `(.L_x_4491) ;  /* 0xffffffec00888947 */ /* 0x000fea000383ffff */
[----:B------:R-:W-:Y:S05]  /*43c0*/  BSYNC.RECONVERGENT B1 ;  /* 0x0000000000017941 */ /* 0x000fea0003800200 */
.L_x_4471:
[----:B------:R-:W-:Y:S05]  /*43d0*/  BRA `(.L_x_4444) ;  /* 0x0000000000b07947 */ /* 0x000fea0003800000 */
.L_x_4470:
        /* <DEDUP_REMOVED lines=14> */
.L_x_4493:
[----:B------:R-:W-:Y:S05]  /*44c0*/  BSYNC.RECONVERGENT B1 ;  /* 0x0000000000017941 */ /* 0x000fea0003800200 */
.L_x_4492:
[----:B------:R-:W-:Y:S05]  /*44d0*/  @!P1 BRA `(.L_x_4444) ;  /* 0x0000000000709947 */ /* 0x000fea0003800000 */
.L_x_4494:
[----:B------:R-:W-:Y:S01]  /*44e0*/  IADD3 R18, PT, PT, R34, R17, RZ ;  /* 0x0000001122127210 */ /* 0x000fe20007ffe0ff */
[----:B------:R-:W-:-:S03]  /*44f0*/  IMAD.IADD R16, R32, 0x1, R17 ;  /* 0x0000000120107824 */ /* 0x000fc600078e0211 */
[----:B------:R-:W-:Y:S01]  /*4500*/  IADD3 R19, PT, PT, R18, 0x400, RZ ;  /* 0x0000040012137810 */ /* 0x000fe20007ffe0ff */
[----:B------:R-:W-:Y:S01]  /*4510*/  VIADD R36, R16, 0x400 ;  /* 0x0000040010247836 */ /* 0x000fe20000000000 */
[----:B------:R-:W-:Y:S01]  /*4520*/  ISETP.GE.AND P6, PT, R18, UR22, PT ;  /* 0x0000001612007c0c */ /* 0x000fe2000bfc6270 */
[C---:B------:R-:W-:Y:S01]  /*4530*/  VIADD R18, R16.reuse, 0x20 ;  /* 0x0000002010127836 */ /* 0x040fe20000000000 */
[----:B------:R-:W-:Y:S02]  /*4540*/  ISETP.GE.AND P0, PT, R19, UR22, PT ;  /* 0x0000001613007c0c */ /* 0x000fe4000bf06270 */
        /* <DEDUP_REMOVED lines=21> */
.L_x_4444:
[----:B------:R-:W-:Y:S05]  /*46a0*/  BSYNC.RECONVERGENT B0 ;  /* 0x0000000000007941 */ /* 0x000fea0003800200 */
.L_x_4443:
[----:B------:R-:W4:Y:S01]  /*46b0*/  LDCU UR11, c[0x0][0x3b8] ;  /* 0x00007700ff0b77ac */ /* 0x000f220008000800 */
[----:B------:R-:W0:Y:S01]  /*46c0*/  LDCU.64 UR22, c[0x0][0x390] ;  /* 0x00007200ff1677ac */ /* 0x000e220008000a00 */
[----:B------:R-:W-:Y:S01]  /*46d0*/  BAR.SYNC.DEFER_BLOCKING 0x0 ;  /* 0x0000000000007b1d */ /* 0x000fe20000010000 */
[----:B----4-:R-:W-:-:S13]  /*46e0*/  ISETP.GE.AND P0, PT, R35, UR11, PT ;  /* 0x0000000b23007c0c */ /* 0x010fda000bf06270 */
[----:B0-----:R-:W-:Y:S05]  /*46f0*/  @P0 BRA `(.L_x_4495) ;  /* 0x0000000400700947 */ /* 0x001fea0003800000 */
[----:B--2---:R-:W-:-:S07]  /*4700*/  MOV R19, R35 ;  /* 0x0000002300137202 */ /* 0x004fce0000000f00 */
.L_x_4502:
[----:B0-----:R-:W0:Y:S01]  /*4710*/  LDC R36, c[0x0][0x3bc] ;  /* 0x0000ef00ff247b82 */ /* 0x001e220000000800 */
[----:B------:R-:W-:Y:S01]  /*4720*/  BSSY.RECONVERGENT B0, `(.L_x_4496) ;  /* 0x000003e000007945 */ /* 0x000fe20003800200 */
[----:B-1----:R-:W-:Y:S01]  /*4730*/  IMAD.MOV.U32 R18, RZ, RZ, RZ ;  /* 0x000000ffff127224 */ /* 0x002fe200078e00ff */
[----:B0-----:R-:W-:-:S13]  /*4740*/  ISETP.GE.AND P0, PT, R34, R36, PT ;  /* 0x000000242200720c */ /* 0x001fda0003f06270 */
[----:B------:R-:W-:Y:S05]  /*4750*/  @P0 BRA `(.L_x_4497) ;  /* 0x0000000000e80947 */ /* 0x000fea0003800000 */
[----:B------:R-:W-:Y:S01]  /*4760*/  ISETP.NE.AND P1, PT, R5, 0x60, PT ;  /* 0x000000600500780c */ /* 0x000fe20003f25270 */
[----:B---3--:R-:W-:Y:S01]  /*4770*/  IMAD R17, R19, R36, RZ ;  /* 0x0000002413117224 */ /* 0x008fe200078e02ff */
        /* <DEDUP_REMOVED lines=30> */
.L_x_4499:
[----:B------:R-:W-:Y:S05]  /*4960*/  BSYNC.RECONVERGENT B1 ;  /* 0x0000000000017941 */ /* 0x000fea0003800200 */
.L_x_4498:
[----:B------:R-:W-:Y:S05]  /*4970*/  @!P0 BRA `(.L_x_4497) ;  /* 0x0000000000608947 */ /* 0x000fea0003800000 */
.L_x_4500:
[----:B------:R-:W-:-:S04]  /*4980*/  IADD3 R17, P0, PT, R39, R37, RZ ;  /* 0x0000002527117210 */ /* 0x000fc80007f1e0ff */
[----:B------:R-:W-:Y:S02]  /*4990*/  IADD3.X R40, PT, PT, RZ, R38, RZ, P0, !PT ;  /* 0x00000026ff287210 */ /* 0x000fe400007fe4ff */
        /* <DEDUP_REMOVED lines=13> */
[----:B--2---:R-:W-:Y:S02]  /*4a70*/  HADD2.F32 R42, -RZ, R42.H0_H0 ;  /* 0x2000002aff2a7230 */ /* 0x004fe40000004100 */
[----:B---3--:R-:W-:-:S03]  /*4a80*/  HADD2.F32 R43, -RZ, R43.H0_H0 ;  /* 0x2000002bff2b7230 */ /* 0x008fc60000004100 */
[----:B0-----:R-:W-:Y:S01]  /*4a90*/  FFMA R41, R41, R42, R18 ;  /* 0x0000002a29297223 */ /* 0x001fe20000000012 */
[----:B----4-:R-:W-:-:S03]  /*4aa0*/  HADD2.F32 R45, -RZ, R45.H0_H0 ;  /* 0x2000002dff2d7230 */ /* 0x010fc60000004100 */
[----:B-1----:R-:W-:Y:S01]  /*4ab0*/  FFMA R41, R44, R43, R41 ;  /* 0x0000002b2c297223 */ /* 0x002fe20000000029 */
[----:B------:R-:W-:-:S03]  /*4ac0*/  HADD2.F32 R47, -RZ, R47.H0_H0 ;  /* 0x2000002fff2f7230 */ /* 0x000fc60000004100 */
[----:B------:R-:W-:-:S04]  /*4ad0*/  FFMA R41, R46, R45, R41 ;  /* 0x0000002d2e297223 */ /* 0x000fc80000000029 */
[----:B------:R-:W-:Y:S01]  /*4ae0*/  FFMA R18, R48, R47, R41 ;  /* 0x0000002f30127223 */ /* 0x000fe20000000029 */
[----:B------:R-:W-:Y:S06]  /*4af0*/  @!P0 BRA `(.L_x_4500) ;  /* 0xfffffffc00a08947 */ /* 0x000fec000383ffff */
.L_x_4497:
[----:B------:R-:W-:Y:S05]  /*4b00*/  BSYNC.RECONVERGENT B0 ;  /* 0x0000000000007941 */ /* 0x000fea0003800200 */
.L_x_4496:
[----:B------:R-:W-:Y:S01]  /*4b10*/  UMOV UR11, 0xffffffff ;  /* 0xffffffff000b7882 */ /* 0x000fe20000000000 */
[----:B------:R-:W-:Y:S02]  /*4b20*/  ISETP.NE.AND P0, PT, R34, RZ, PT ;  /* 0x000000ff2200720c */ /* 0x000fe40003f05270 */
[----:B------:R-:W-:Y:S11]  /*4b30*/  BRA.DIV UR11, `(.L_x_4501) ;  /* 0x000000020b707947 */ /* 0x000ff6000b800000 */
[----:B---3--:R-:W0:Y:S02]  /*4b40*/  SHFL.BFLY PT, R17, R18, 0x10, 0x1f ;  /* 0x0e001f0012117f89 */ /* 0x008e2400000e0000 */
        /* <DEDUP_REMOVED lines=8> */
.L_x_4510:
[----:B------:R-:W2:Y:S01]  /*4bd0*/  @!P0 LDC.64 R16, c[0x0][0x3b0] ;  /* 0x0000ec00ff108b82 */ /* 0x000ea20000000a00 */
[----:B------:R-:W-:Y:S01]  /*4be0*/  @!P0 IADD3 R18, P1, PT, R19, UR7, RZ ;  /* 0x0000000713128c10 */ /* 0x000fe2000ff3e0ff */
[----:B------:R-:W3:Y:S03]  /*4bf0*/  LDCU UR11, c[0x0][0x3b8] ;  /* 0x00007700ff0b77ac */ /* 0x000ee60008000800 */
[----:B------:R-:W-:Y:S02]  /*4c00*/  @!P0 IADD3.X R37, PT, PT, RZ, UR16, RZ, P1, !PT ;  /* 0x00000010ff258c10 */ /* 0x000fe40008ffe4ff */
[----:B--2---:R-:W-:-:S04]  /*4c10*/  @!P0 LEA R16, P1, R18, R16, 0x1 ;  /* 0x0000001012108211 */ /* 0x004fc800078208ff */
[----:B------:R-:W-:-:S05]  /*4c20*/  @!P0 LEA.HI.X R17, R18, R17, R37, 0x1, P1 ;  /* 0x0000001112118211 */ /* 0x000fca00008f0c25 */
[----:B------:R-:W2:Y:S01]  /*4c30*/  @!P0 LDG.E.U16 R18, desc[UR8][R16.64] ;  /* 0x0000000810128981 */ /* 0x000ea2000c1e1500 */
[----:B-1----:R-:W-:Y:S01]  /*4c40*/  FADD R39, R36, R39 ;  /* 0x0000002724277221 */ /* 0x002fe20000000000 */
[----:B------:R-:W-:Y:S02]  /*4c50*/  VIADD R19, R19, 0x8 ;  /* 0x0000000813137836 */ /* 0x000fe40000000000 */
[----:B--2---:R-:W-:-:S05]  /*4c60*/  @!P0 HADD2.F32 R18, -RZ, R18.H0_H0 ;  /* 0x20000012ff128230 */ /* 0x004fca0000004100 */
[----:B-----5:R-:W-:-:S05]  /*4c70*/  @!P0 FFMA R18, R3, R39, R18 ;  /* 0x0000002703128223 */ /* 0x020fca0000000012 */
[----:B------:R-:W-:-:S05]  /*4c80*/  @!P0 F2FP.F16.F32.PACK_AB R18, RZ, R18 ;  /* 0x00000012ff12823e */ /* 0x000fca00000000ff */
[----:B------:R4:W-:Y:S01]  /*4c90*/  @!P0 STG.E.U16 desc[UR8][R16.64], R18 ;  /* 0x0000001210008986 */ /* 0x0009e2000c101508 */
[----:B---3--:R-:W-:-:S13]  /*4ca0*/  ISETP.GE.AND P0, PT, R19, UR11, PT ;  /* 0x0000000b13007c0c */ /* 0x008fda000bf06270 */
[----:B----4-:R-:W-:Y:S05]  /*4cb0*/  @!P0 BRA `(.L_x_4502) ;  /* 0xfffffff800948947 */ /* 0x010fea000383ffff */
.L_x_4495:
[----:B------:R-:W-:Y:S05]  /*4cc0*/  WARPSYNC.ALL ;  /* 0x0000000000007948 */ /* 0x000fea0003800000 */
[----:B------:R-:W-:Y:S06]  /*4cd0*/  BAR.SYNC.DEFER_BLOCKING 0x0 ;  /* 0x0000000000007b1d */ /* 0x000fec0000010000 */
[----:B------:R-:W-:Y:S05]  /*4ce0*/  @P2 BRA `(.L_x_4503) ;  /* 0xffffffbc00502947 */ /* 0x000fea000383ffff */
[----:B------:R-:W-:Y:S05]  /*4cf0*/  EXIT ;  /* 0x000000000000794d */ /* 0x000fea0003800000 */
.L_x_4501:
[----:B------:R-:W-:Y:S01]  /*4d00*/  HFMA2 R41, -RZ, RZ, 0, 1.847743988037109375e-06 ;  /* 0x0000001fff297431 */ /* 0x000fe200000001ff */
[----:B------:R-:W-:Y:S01]  /*4d10*/  BSSY B0, `(.L_x_4504) ;  /* 0x0000007000007945 */ /* 0x000fe20003800000 */
[----:B---3--:R-:W-:Y:S01]  /*4d20*/  MOV R17, R18 ;  /* 0x0000001200117202 */ /* 0x008fe20000000f00 */
[----:B------:R-:W-:Y:S02]  /*4d30*/  IMAD.MOV.U32 R40, RZ, RZ, 0x10 ;  /* 0x00000010ff287424 */ /* 0x000fe400078e00ff */
[----:B------:R-:W-:-:S07]  /*4d40*/  IMAD.MOV.U32 R38, RZ, RZ, -0x1 ;  /* 0xffffffffff267424 */ /* 0x000fce00078e00ff */
[----:B-----5:R-:W-:Y:S05]  /*4d50*/  WARPSYNC.COLLECTIVE R38, `(.L_x_4505) ;  /* 0x0000000026087348 */ /* 0x020fea0003c00000 */
[----:B------:R0:W1:Y:S02]  /*4d60*/  SHFL.BFLY P1, R39, R17, R40, R41 ;  /* 0x0c00002811277389 */ /* 0x0000640000020029 */
[----:B01---5:R-:W-:Y:S05]  /*4d70*/  ENDCOLLECTIVE ;  /* 0x000000000000791b */ /* 0x023fea0003800000 */
.L_x_4505:
[----:B------:R-:W-:Y:S05]  /*4d80*/  BSYNC B0 ;  /* 0x0000000000007941 */ /* 0x000fea0003800000 */
.L_x_4504:
        /* <DEDUP_REMOVED lines=8> */
.L_x_4506:
[----:B------:R-:W-:Y:S01]  /*4e10*/  HFMA2 R40, -RZ, RZ, 0, 2.384185791015625e-07 ;  /* 0x00000004ff287431 */ /* 0x000fe200000001ff */
[----:B------:R-:W-:-:S05]  /*4e20*/  MOV R16, R39 ;  /* 0x0000002700107202 */ /* 0x000fca0000000f00 */
[----:B------:R-:W-:-:S04]  /*4e30*/  FADD R16, R17, R16 ;  /* 0x0000001011107221 */ /* 0x000fc80000000000 */
[----:B------:R-:W-:-:S07]  /*4e40*/  IMAD.MOV.U32 R17, RZ, RZ, R16 ;  /* 0x000000ffff117224 */ /* 0x000fce00078e0010 */
[----:B------:R-:W-:Y:S05]  /*4e50*/  WARPSYNC.COLLECTIVE R38, `(.L_x_4507) ;  /* 0x0000000026087348 */ /* 0x000fea0003c00000 */
[----:B------:R0:W1:Y:S02]  /*4e60*/  SHFL.BFLY P1, R39, R17, R40, R41 ;  /* 0x0c00002811277389 */ /* 0x0000640000020029 */
[----:B01----:R-:W-:Y:S05]  /*4e70*/  ENDCOLLECTIVE ;  /* 0x000000000000791b */ /* 0x003fea0003800000 */
.L_x_4507:
[----:B------:R-:W-:Y:S02]  /*4e80*/  IMAD.MOV.U32 R40, RZ, RZ, 0x2 ;  /* 0x00000002ff287424 */ /* 0x000fe400078e00ff */
[----:B------:R-:W-:-:S04]  /*4e90*/  IMAD.MOV.U32 R37, RZ, RZ, R39 ;  /* 0x000000ffff257224 */ /* 0x000fc800078e0027 */
[----:B------:R-:W-:-:S05]  /*4ea0*/  FADD R37, R16, R37 ;  /* 0x0000002510257221 */ /* 0x000fca0000000000 */
[----:B------:R-:W-:-:S07]  /*4eb0*/  MOV R17, R37 ;  /* 0x0000002500117202 */ /* 0x000fce0000000f00 */
[----:B------:R-:W-:Y:S05]  /*4ec0*/  WARPSYNC.COLLECTIVE R38, `(.L_x_4508) ;  /* 0x0000000026087348 */ /* 0x000fea0003c00000 */
[----:B------:R0:W1:Y:S02]  /*4ed0*/  SHFL.BFLY P1, R39, R17, R40, R41 ;  /* 0x0c00002811277389 */ /* 0x0000640000020029 */
[----:B01----:R-:W-:Y:S05]  /*4ee0*/  ENDCOLLECTIVE ;  /* 0x000000000000791b */ /* 0x003fea0003800000 */
.L_x_4508:
[----:B------:R-:W-:Y:S01]  /*4ef0*/  HFMA2 R40, -RZ, RZ, 0, 5.9604644775390625e-08 ;  /* 0x00000001ff287431 */ /* 0x000fe200000001ff */
[----:B------:R-:W-:-:S05]  /*4f00*/  MOV R36, R39 ;  /* 0x0000002700247202 */ /* 0x000fca0000000f00 */
[----:B------:R-:W-:-:S04]  /*4f10*/  FADD R36, R37, R36 ;  /* 0x0000002425247221 */ /* 0x000fc80000000000 */
[----:B------:R-:W-:-:S07]  /*4f20*/  IMAD.MOV.U32 R17, RZ, RZ, R36 ;  /* 0x000000ffff117224 */ /* 0x000fce00078e0024 */
[----:B------:R-:W-:Y:S05]  /*4f30*/  WARPSYNC.COLLECTIVE R38, `(.L_x_4509) ;  /* 0x0000000026087348 */ /* 0x000fea0003c00000 */
[----:B------:R0:W1:Y:S02]  /*4f40*/  SHFL.BFLY P1, R39, R17, R40, R41 ;  /* 0x0c00002811277389 */ /* 0x0000640000020029 */
[----:B01----:R-:W-:Y:S05]  /*4f50*/  ENDCOLLECTIVE ;  /* 0x000000000000791b */ /* 0x003fea0003800000 */
.L_x_4509:
[----:B------:R-:W-:Y:S05]  /*4f60*/  BRA `(.L_x_4510) ;  /* 0xfffffffc00187947 */ /* 0x000fea000383ffff */
        .weak           $__internal_34_$__cuda_sm3x_div_rn_noftz_f32_slowpath
        .type           $__internal_34_$__cuda_sm3x_div_rn_noftz_f32_slowpath,@function
        .size           $__internal_34_$__cuda_sm3x_div_rn_noftz_f32_slowpath,(.L_x_4656 - $__internal_34_$__cuda_sm3x_div_rn_noftz_f32_slowpath)
$__internal_34_$__cuda_sm3x_div_rn_noftz_f32_slowpath:
        /* <DEDUP_REMOVED lines=34> */
.L_x_4512:
        /* <DEDUP_REMOVED lines=51> */
.L_x_4519:
[----:B------:R-:W-:-:S04]  /*54c0*/  LOP3.LUT R16, R16, 0x80000000, RZ, 0xc0, !PT ;  /* 0x8000000010107812 */ /* 0x000fc800078ec0ff */
[----:B------:R-:W-:Y:S01]  /*54d0*/  LOP3.LUT R16, R16, 0x7f800000, RZ, 0xfc, !PT ;  /* 0x7f80000010107812 */ /* 0x000fe200078efcff */
[----:B------:R-:W-:Y:S06]  /*54e0*/  BRA `(.L_x_4520) ;  /* 0x0000000000047947 */ /* 0x000fec0003800000 */
.L_x_4518:
[----:B------:R-:W-:-:S07]  /*54f0*/  IMAD R16, R41, 0x800000, R16 ;  /* 0x0080000029107824 */ /* 0x000fce00078e0210 */
.L_x_4520:
[----:B------:R-:W-:Y:S05]  /*5500*/  BSYNC.RECONVERGENT B5 ;  /* 0x0000000000057941 */ /* 0x000fea0003800200 */
.L_x_4517:
[----:B------:R-:W-:Y:S05]  /*5510*/  BRA `(.L_x_4521) ;  /* 0x0000000000207947 */ /* 0x000fea0003800000 */
.L_x_4516:
[----:B------:R-:W-:-:S04]  /*5520*/  LOP3.LUT R16, R17, 0x80000000, R16, 0x48, !PT ;  /* 0x8000000011107812 */ /* 0x000fc800078e4810 */
[----:B------:R-:W-:Y:S01]  /*5530*/  LOP3.LUT R16, R16, 0x7f800000, RZ, 0xfc, !PT ;  /* 0x7f80000010107812 */ /* 0x000fe200078efcff */
[----:B------:R-:W-:Y:S06]  /*5540*/  BRA `(.L_x_4521) ;  /* 0x0000000000147947 */ /* 0x000fec0003800000 */
.L_x_4515:
[----:B------:R-:W-:Y:S01]  /*5550*/  LOP3.LUT R16, R17, 0x80000000, R16, 0x48, !PT ;  /* 0x8000000011107812 */ /* 0x000fe200078e4810 */
[----:B------:R-:W-:Y:S06]  /*5560*/  BRA `(.L_x_4521) ;  /* 0x00000000000c7947 */ /* 0x000fec0003800000 */
.L_x_4514:
[----:B------:R-:W0:Y:S01]  /*5570*/  MUFU.RSQ R16, -QNAN ;  /* 0xffc0000000107908 */ /* 0x000e220000001400 */
[----:B------:R-:W-:Y:S05]  /*5580*/  BRA `(.L_x_4521) ;  /* 0x0000000000047947 */ /* 0x000fea0003800000 */
.L_x_4513:
[----:B------:R-:W-:-:S07]  /*5590*/  FADD.FTZ R16, R16, R17 ;  /* 0x0000001110107221 */ /* 0x000fce0000010000 */
.L_x_4521:
[----:B------:R-:W-:Y:S05]  /*55a0*/  BSYNC.RECONVERGENT B4 ;  /* 0x0000000000047941 */ /* 0x000fea0003800200 */
.L_x_4511:
[----:B------:R-:W-:Y:S01]  /*55b0*/  HFMA2 R17, -RZ, RZ, 0, 0 ;  /* 0x00000000ff117431 */ /* 0x000fe200000001ff */
[----:B0-----:R-:W-:Y:S01]  /*55c0*/  MOV R40, R16 ;  /* 0x0000001000287202 */ /* 0x001fe20000000f00 */
[----:B------:R-:W-:-:S04]  /*55d0*/  IMAD.MOV.U32 R16, RZ, RZ, R39 ;  /* 0x000000ffff107224 */ /* 0x000fc800078e0027 */
[----:B------:R-:W-:Y:S05]  /*55e0*/  RET.REL.NODEC R16 `(_Z10moe_kernelI6__halfLb0EEvPKT_S3_S3_S3_PKfPKjPS1_iiii) ;  /* 0xffffffa810847950 */ /* 0x000fea0003c3ffff */
.L_x_4522:
        /* <DEDUP_REMOVED lines=9> */
.L_x_4656:


//--------------------- .text._Z10moe_kernelI6__halfLb1EEvPKT_S3_S3_S3_PKfPKjPS1_iiii --------------------------
	.section	.text._Z10moe_kernelI6__halfLb1EEvPKT_S3_S3_S3_PKfPKjPS1_iiii,"ax",@progbits
	.align	128
        .global         _Z10moe_kernelI6__halfLb1EEvPKT_S3_S3_S3_PKfPKjPS1_iiii
        .type           _Z10moe_kernelI6__halfLb1EEvPKT_S3_S3_S3_PKfPKjPS1_iiii,@function
        .size           _Z10moe_kernelI6__halfLb1EEvPKT_S3_S3_S3_PKfPKjPS1_iiii,(.L_x_4657 - _Z10moe_kernelI6__halfLb1EEvPKT_S3_S3_S3_PKfPKjPS1_iiii)
        .other          _Z10moe_kernelI6__halfLb1EEvPKT_S3_S3_S3_PKfPKjPS1_iiii,@"STO_CUDA_ENTRY STV_DEFAULT"
_Z10moe_kernelI6__halfLb1EEvPKT_S3_S3_S3_PKfPKjPS1_iiii:
.text._Z10moe_kernelI6__halfLb1EEvPKT_S3_S3_S3_PKfPKjPS1_iiii:
        /* <DEDUP_REMOVED lines=24> */
[----:B------:R-:W-:Y:S01]  /*0180*/  LOP3.LUT R7, R5, 0x1fffff8, RZ, 0xc0, !PT ;  /* 0x01fffff805077812 */ /* 0x000fe200078ec0ff */
[----:B------:R-:W-:Y:S01]  /*0190*/  IMAD.MOV.U32 R6, RZ, RZ, R25 ;  /* 0x000000ffff067224 */ /* 0x000fe200078e0019 */
[----:B0-----:R-:W-:-:S07]  /*01a0*/  LEA R11, R11, R2, 0x18 ;  /* 0x000000020b0b7211 */ /* 0x001fce00078ec0ff */
.L_x_4527:
        /* <DEDUP_REMOVED lines=33> */
.L_x_4526:
[----:B------:R-:W-:Y:S05]  /*03c0*/  BSYNC.RECONVERGENT B1 ;  /* 0x0000000000017941 */ /* 0x000fea0003800200 */
.L_x_4525:
        /* <DEDUP_REMOVED lines=27> */
.L_x_4529:
[----:B------:R-:W-:Y:S05]  /*0580*/  BSYNC.RECONVERGENT B1 ;  /* 0x0000000000017941 */ /* 0x000fea0003800200 */
.L_x_4528:
        /* <DEDUP_REMOVED lines=31> */
.L_x_4524:
[----:B------:R-:W-:Y:S05]  /*0780*/  BSYNC.RECONVERGENT B0 ;  /* 0x0000000000007941 */ /* 0x000fea0003800200 */
.L_x_4523:
[----:B------:R-:W2:Y:S08]  /*0790*/  LDC R2, c[0x0][0x3c0] ;  /* 0x0000f000ff027b82 */ /* 0x000eb00000000800 */
[----:B------:R-:W-:Y:S01]  /*07a0*/  BAR.SYNC.DEFER_BLOCKING 0x0 ;  /* 0x0000000000007b1d */ /* 0x000fe20000010000 */
[----:B--2---:R-:W-:-:S13]  /*07b0*/  ISETP.GE.AND P0, PT, R2, 0x1, PT ;  /* 0x000000010200780c */ /* 0x004fda0003f06270 */
[----:B------:R-:W-:Y:S05]  /*07c0*/  @!P0 EXIT ;  /* 0x000000000000894d */ /* 0x000fea0003800000 */
[----:B------:R-:W2:Y:S01]  /*07d0*/  S2UR UR6, SR_CgaCtaId ;  /* 0x00000000000679c3 */ /* 0x000ea20000008800 */
[----:B------:R-:W-:Y:S01]  /*07e0*/  IMAD.SHL.U32 R2, R25, 0x4, RZ ;  /* 0x0000000419027824 */ /* 0x000fe200078e00ff */
[----:B------:R-:W4:Y:S04]  /*07f0*/  LDCU.64 UR22, c[0x0][0x3b0] ;  /* 0x00007600ff1677ac */ /* 0x000f280008000a00 */
[----:B------:R-:W-:Y:S01]  /*0800*/  LOP3.LUT R2, R2, 0x380, RZ, 0xc0, !PT ;  /* 0x0000038002027812 */ /* 0x000fe200078ec0ff */
[----:B------:R-:W5:Y:S03]  /*0810*/  LDCU UR4, c[0x0][0x3bc] ;  /* 0x00007780ff0477ac */ /* 0x000f660008000800 */
[C---:B-1----:R-:W-:Y:S01]  /*0820*/  LOP3.LUT R3, R2.reuse, 0x1f, R25, 0xf8, !PT ;  /* 0x0000001f02037812 */ /* 0x042fe200078ef819 */
[----:B------:R-:W-:Y:S01]  /*0830*/  UIADD3 UR11, UPT, UPT, UR18, -0x1, URZ ;  /* 0xffffffff120b7890 */ /* 0x000fe2000fffe0ff */
[----:B---3--:R-:W-:Y:S01]  /*0840*/  LOP3.LUT R6, R2, 0x400, RZ, 0xfc, !PT ;  /* 0x0000040002067812 */ /* 0x008fe200078efcff */
[----:B------:R-:W-:Y:S01]  /*0850*/  UMOV UR5, 0x400 ;  /* 0x0000040000057882 */ /* 0x000fe20000000000 */
[C---:B------:R-:W-:Y:S01]  /*0860*/  IADD3 R4, P0, PT, R3.reuse, UR7, RZ ;  /* 0x0000000703047c10 */ /* 0x040fe2000ff1e0ff */
[----:B------:R-:W-:Y:S01]  /*0870*/  ULOP3.LUT UR14, UR18, 0x7ffffffc, URZ, 0xc0, !UPT ;  /* 0x7ffffffc120e7892 */ /* 0x000fe2000f8ec0ff */
[C---:B0-----:R-:W-:Y:S01]  /*0880*/  LOP3.LUT R7, R3.reuse, 0x20, RZ, 0xfc, !PT ;  /* 0x0000002003077812 */ /* 0x041fe200078efcff */
[----:B------:R-:W-:Y:S01]  /*0890*/  ULOP3.LUT UR13, UR18, 0x3, URZ, 0xc0, !UPT ;  /* 0x00000003120d7892 */ /* 0x000fe2000f8ec0ff */
[C---:B------:R-:W-:Y:S01]  /*08a0*/  LOP3.LUT R8, R3.reuse, 0x40, RZ, 0xfc, !PT ;  /* 0x0000004003087812 */ /* 0x040fe200078efcff */
[----:B------:R-:W-:Y:S01]  /*08b0*/  IMAD.X R5, RZ, RZ, UR20, P0 ;  /* 0x00000014ff057e24 */ /* 0x000fe200080e06ff */
[C---:B----4-:R-:W-:Y:S01]  /*08c0*/  LEA R28, P0, R4.reuse, UR22, 0x1 ;  /* 0x00000016041c7c11 */ /* 0x050fe2000f8008ff */
[----:B------:R-:W-:Y:S01]  /*08d0*/  UIADD3 UR21, UPT, UPT, -UR14, URZ, URZ ;  /* 0x000000ff0e157290 */ /* 0x000fe2000fffe1ff */
[----:B------:R-:W-:Y:S01]  /*08e0*/  LOP3.LUT R9, R3, 0x60, RZ, 0xfc, !PT ;  /* 0x0000006003097812 */ /* 0x000fe200078efcff */
[----:B--2---:R-:W-:Y:S01]  /*08f0*/  ULEA UR5, UR6, UR5, 0x18 ;  /* 0x0000000506057291 */ /* 0x004fe2000f8ec0ff */
[----:B------:R-:W-:Y:S01]  /*0900*/  LEA.HI.X R29, R4, UR23, R5, 0x1, P0 ;  /* 0x00000017041d7c11 */ /* 0x000fe200080f0c05 */
[----:B-----5:R-:W-:Y:S01]  /*0910*/  UIMAD UR10, UR18, UR4, URZ ;  /* 0x00000004120a72a4 */ /* 0x020fe2000f8e02ff */
[----:B------:R-:W-:Y:S01]  /*0920*/  MOV R4, RZ ;  /* 0x000000ff00047202 */ /* 0x000fe20000000f00 */
[----:B------:R-:W-:Y:S01]  /*0930*/  UIADD3 UR12, UPT, UPT, UR4, -0x1, URZ ;  /* 0xffffffff040c7890 */ /* 0x000fe2000fffe0ff */
[----:B------:R-:W-:Y:S01]  /*0940*/  IADD3 R5, PT, PT, -R2, UR11, RZ ;  /* 0x0000000b02057c10 */ /* 0x000fe2000fffe1ff */
[----:B------:R-:W-:-:S02]  /*0950*/  ULOP3.LUT UR15, UR4, 0x3, URZ, 0xc0, !UPT ;  /* 0x00000003040f7892 */ /* 0x000fc4000f8ec0ff */
[----:B------:R-:W-:Y:S02]  /*0960*/  ULOP3.LUT UR16, UR4, 0x7ffffffc, URZ, 0xc0, !UPT ;  /* 0x7ffffffc04107892 */ /* 0x000fe4000f8ec0ff */
[----:B------:R-:W-:Y:S02]  /*0970*/  USHF.L.U32 UR17, UR4, 0x1, URZ ;  /* 0x0000000104117899 */ /* 0x000fe400080006ff */
[----:B------:R-:W-:Y:S02]  /*0980*/  UIMAD UR4, UR4, 0x3, URZ ;  /* 0x00000003040478a4 */ /* 0x000fe4000f8e02ff */
[----:B------:R-:W-:-:S12]  /*0990*/  ULEA UR6, UR18, UR5, 0x2 ;  /* 0x0000000512067291 */ /* 0x000fd8000f8e10ff */
.L_x_4593:
        /* <DEDUP_REMOVED lines=19> */
.L_x_4559:
        /* <DEDUP_REMOVED lines=15> */
[----:B------:R-:W-:Y:S01]  /*0bc0*/  HFMA2 R23, -RZ, RZ, 0, 0 ;  /* 0x00000000ff177431 */ /* 0x000fe200000001ff */
[C---:B------:R-:W-:Y:S01]  /*0bd0*/  IADD3 R24, PT, PT, R21.reuse, 0x20, RZ ;  /* 0x0000002015187810 */ /* 0x040fe20007ffe0ff */
[C---:B------:R-:W-:Y:S01]  /*0be0*/  VIADD R26, R21.reuse, 0x40 ;  /* 0x00000040151a7836 */ /* 0x040fe20000000000 */
[----:B------:R-:W2:Y:S01]  /*0bf0*/  LDCU UR22, c[0x0][0x3bc] ;  /* 0x00007780ff1677ac */ /* 0x000ea20008000800 */
[----:B------:R-:W-:Y:S01]  /*0c00*/  VIADD R27, R21, 0x60 ;  /* 0x00000060151b7836 */ /* 0x000fe20000000000 */
        /* <DEDUP_REMOVED lines=12> */
.L_x_4534:
        /* <DEDUP_REMOVED lines=9> */
[C---:B------:R-:W-:Y:S01]  /*0d60*/  @!P0 SHF.L.U32 R35, R34.reuse, 0x1, RZ ;  /* 0x0000000122238819 */ /* 0x040fe200000006ff */
[----:B------:R-:W2:Y:S01]  /*0d70*/  @!P3 LDC.64 R92, c[0x0][0x390] ;  /* 0x0000e400ff5cbb82 */ /* 0x000ea20000000a00 */
[----:B------:R-:W-:Y:S02]  /*0d80*/  ISETP.GE.AND P1, PT, R27, R25, PT ;  /* 0x000000191b00720c */ /* 0x000fe40003f26270 */
[----:B------:R-:W-:Y:S01]  /*0d90*/  @!P0 SHF.L.U64.HI R34, R34, 0x1, R37 ;  /* 0x0000000122228819 */ /* 0x000fe20000010225 */
[----:B------:R-:W-:Y:S01]  /*0da0*/  @!P3 IMAD.X R37, RZ, RZ, R45, P5 ;  /* 0x000000ffff25b224 */ /* 0x000fe200028e062d */
[----:B------:R-:W-:-:S03]  /*0db0*/  @!P2 IADD3 R39, P5, PT, R21, R44, RZ ;  /* 0x0000002c1527a210 */ /* 0x000fc60007fbe0ff */
[----:B------:R-:W3:Y:S01]  /*0dc0*/  @!P3 LDC.64 R86, c[0x0][0x388] ;  /* 0x0000e200ff56bb82 */ /* 0x000ee20000000a00 */
[----:B0-----:R-:W-:Y:S02]  /*0dd0*/  @!P0 IADD3 R78, P4, PT, R35, R78, RZ ;  /* 0x0000004e234e8210 */ /* 0x001fe40007f9e0ff */
[----:B------:R-:W-:-:S03]  /*0de0*/  @!P3 SHF.L.U64.HI R38, R36, 0x1, R37 ;  /* 0x000000012426b819 */ /* 0x000fc60000010225 */
[----:B------:R-:W-:Y:S02]  /*0df0*/  @!P0 IMAD.X R79, R34, 0x1, R79, P4 ;  /* 0x00000001224f8824 */ /* 0x000fe400020e064f */
[----:B------:R-:W0:Y:S01]  /*0e00*/  @!P2 LDC.64 R90, c[0x0][0x390] ;  /* 0x0000e400ff5aab82 */ /* 0x000e220000000a00 */
[----:B-1----:R-:W-:Y:S02]  /*0e10*/  @!P0 IADD3 R80, P4, PT, R35, R80, RZ ;  /* 0x0000005023508210 */ /* 0x002fe40007f9e0ff */
[----:B------:R-:W-:Y:S01]  /*0e20*/  @!P3 SHF.L.U32 R35, R36, 0x1, RZ ;  /* 0x000000012423b819 */ /* 0x000fe200000006ff */
[----:B------:R-:W4:Y:S02]  /*0e30*/  @!P0 LDG.E.U16.CONSTANT R78, desc[UR8][R78.64] ;  /* 0x000000084e4e8981 */ /* 0x000f24000c1e9500 */
        /* <DEDUP_REMOVED lines=13> */
[C---:B0-----:R-:W-:Y:S02]  /*0f10*/  @!P2 IADD3 R90, P5, PT, R35.reuse, R90, RZ ;  /* 0x0000005a235aa210 */ /* 0x041fe40007fbe0ff */
[----:B------:R-:W3:Y:S03]  /*0f20*/  @!P3 LDG.E.U16.CONSTANT R79, desc[UR8][R86.64+0x40] ;  /* 0x00004008564fb981 */ /* 0x000ee6000c1e9500 */
[C---:B------:R-:W-:Y:S01]  /*0f30*/  @!P2 IMAD.X R91, R34.reuse, 0x1, R91, P5 ;  /* 0x00000001225ba824 */ /* 0x040fe200028e065b */
[----:B-1----:R-:W-:Y:S01]  /*0f40*/  @!P2 IADD3 R82, P4, PT, R35, R82, RZ ;  /* 0x000000522352a210 */ /* 0x002fe20007f9e0ff */
[----:B------:R-:W0:Y:S03]  /*0f50*/  @!P3 LDC.64 R42, c[0x0][0x388] ;  /* 0x0000e200ff2abb82 */ /* 0x000e260000000a00 */
[----:B------:R-:W-:-:S02]  /*0f60*/  @!P2 IADD3.X R83, PT, PT, R34, R83, RZ, P4, !PT ;  /* 0x000000532253a210 */ /* 0x000fc400027fe4ff */
[----:B------:R-:W-:Y:S02]  /*0f70*/  @!P1 IADD3 R34, P5, PT, R21, R44, RZ ;  /* 0x0000002c15229210 */ /* 0x000fe40007fbe0ff */
[----:B------:R-:W-:Y:S01]  /*0f80*/  IADD3 R65, P4, PT, R11, R32, RZ ;  /* 0x000000200b417210 */ /* 0x000fe20007f9e0ff */
[----:B------:R-:W1:Y:S01]  /*0f90*/  @!P3 LDC.64 R38, c[0x0][0x390] ;  /* 0x0000e400ff26bb82 */ /* 0x000e620000000a00 */
[----:B------:R-:W-:Y:S01]  /*0fa0*/  @!P1 SHF.L.U32 R47, R34, 0x1, RZ ;  /* 0x00000001222f9819 */ /* 0x000fe200000006ff */
[----:B------:R-:W-:Y:S01]  /*0fb0*/  @!P1 IMAD.X R35, RZ, RZ, R45, P5 ;  /* 0x000000ffff239224 */ /* 0x000fe200028e062d */
[----:B------:R-:W-:Y:S01]  /*0fc0*/  LEA.HI.X.SX32 R64, R32, R12, 0x1, P4 ;  /* 0x0000000c20407211 */ /* 0x000fe200020f0eff */
[----:B------:R-:W3:Y:S01]  /*0fd0*/  @!P2 LDG.E.U16.CONSTANT R82, desc[UR8][R82.64+0x80] ;  /* 0x000080085252a981 */ /* 0x000ee2000c1e9500 */
[----:B------:R-:W-:Y:S02]  /*0fe0*/  @!P3 IADD3 R48, P4, PT, R21, R65, RZ ;  /* 0x000000411530b210 */ /* 0x000fe40007f9e0ff */
[----:B------:R-:W-:Y:S01]  /*0ff0*/  @!P1 SHF.L.U64.HI R34, R34, 0x1, R35 ;  /* 0x0000000122229819 */ /* 0x000fe20000010223 */
[----:B------:R-:W1:Y:S01]  /*1000*/  @!P2 LDC.64 R44, c[0x0][0x388] ;  /* 0x0000e200ff2cab82 */ /* 0x000e620000000a00 */
[C---:B------:R-:W-:Y:S01]  /*1010*/  @!P1 IADD3 R40, P5, PT, R47.reuse, R40, RZ ;  /* 0x000000282f289210 */ /* 0x040fe20007fbe0ff */
[----:B------:R-:W-:Y:S01]  /*1020*/  @!P3 IMAD.X R35, RZ, RZ, R64, P4 ;  /* 0x000000ffff23b224 */ /* 0x000fe200020e0640 */
[----:B------:R-:W-:Y:S01]  /*1030*/  @!P1 IADD3 R36, P4, PT, R47, R36, RZ ;  /* 0x000000242f249210 */ /* 0x000fe20007f9e0ff */
[----:B------:R-:W-:-:S02]  /*1040*/  @!P3 IMAD.SHL.U32 R53, R48, 0x2, RZ ;  /* 0x000000023035b824 */ /* 0x000fc400078e00ff */
[C---:B------:R-:W-:Y:S01]  /*1050*/  @!P1 IMAD.X R41, R34.reuse, 0x1, R41, P5 ;  /* 0x0000000122299824 */ /* 0x040fe200028e0629 */
[----:B------:R-:W-:Y:S01]  /*1060*/  @!P1 IADD3.X R37, PT, PT, R34, R37, RZ, P4, !PT ;  /* 0x0000002522259210 */ /* 0x000fe200027fe4ff */
[----:B------:R-:W1:Y:S01]  /*1070*/  @!P2 LDC.64 R46, c[0x0][0x390] ;  /* 0x0000e400ff2eab82 */ /* 0x000e620000000a00 */
[----:B------:R-:W-:Y:S02]  /*1080*/  @!P2 IADD3 R34, P5, PT, R21, R65, RZ ;  /* 0x000000411522a210 */ /* 0x000fe40007fbe0ff */
[----:B------:R-:W-:Y:S02]  /*1090*/  @!P3 SHF.L.U64.HI R54, R48, 0x1, R35 ;  /* 0x000000013036b819 */ /* 0x000fe40000010223 */
[C---:B0-----:R-:W-:Y:S02]  /*10a0*/  @!P3 IADD3 R42, P4, PT, R53.reuse, R42, RZ ;  /* 0x0000002a352ab210 */ /* 0x041fe40007f9e0ff */
[----:B------:R-:W-:Y:S01]  /*10b0*/  @!P2 IADD3.X R35, PT, PT, RZ, R64, RZ, P5, !PT ;  /* 0x00000040ff23a210 */ /* 0x000fe20002ffe4ff */
[----:B------:R-:W0:Y:S01]  /*10c0*/  @!P3 LDC.64 R48, c[0x0][0x388] ;  /* 0x0000e200ff30bb82 */ /* 0x000e220000000a00 */
[----:B-1----:R-:W-:Y:S01]  /*10d0*/  @!P3 IADD3 R38, P5, PT, R53, R38, RZ ;  /* 0x000000263526b210 */ /* 0x002fe20007fbe0ff */
[----:B------:R-:W-:Y:S01]  /*10e0*/  @!P3 IMAD.X R43, R54, 0x1, R43, P4 ;  /* 0x00000001362bb824 */ /* 0x000fe200020e062b */
[C---:B------:R-:W-:Y:S01]  /*10f0*/  @!P2 SHF.L.U64.HI R56, R34.reuse, 0x1, R35 ;  /* 0x000000012238a819 */ /* 0x040fe20000010223 */
[----:B------:R-:W-:Y:S01]  /*1100*/  @!P2 IMAD.SHL.U32 R35, R34, 0x2, RZ ;  /* 0x000000022223a824 */ /* 0x000fe200078e00ff */
[----:B------:R-:W-:Y:S01]  /*1110*/  IADD3 R66, P4, PT, R11, R33, RZ ;  /* 0x000000210b427210 */ /* 0x000fe20007f9e0ff */
[----:B------:R-:W-:Y:S01]  /*1120*/  @!P3 IMAD.X R39, R54, 0x1, R39, P5 ;  /* 0x000000013627b824 */ /* 0x000fe200028e0627 */
[----:B------:R-:W3:Y:S01]  /*1130*/  @!P3 LDG.E.U16.CONSTANT R42, desc[UR8][R42.64+0x40] ;  /* 0x000040082a2ab981 */ /* 0x000ee2000c1e9500 */
[----:B------:R-:W1:Y:S01]  /*1140*/  @!P3 LDC.64 R50, c[0x0][0x390] ;  /* 0x0000e400ff32bb82 */ /* 0x000e620000000a00 */
[----:B------:R-:W-:-:S02]  /*1150*/  LEA.HI.X.SX32 R67, R33, R12, 0x1, P4 ;  /* 0x0000000c21437211 */ /* 0x000fc400020f0eff */
[----:B------:R-:W-:Y:S02]  /*1160*/  @!P2 IADD3 R44, P4, PT, R35, R44, RZ ;  /* 0x0000002c232ca210 */ /* 0x000fe40007f9e0ff */
[----:B------:R-:W-:-:S03]  /*1170*/  @!P3 IADD3 R34, P5, PT, R21, R66, RZ ;  /* 0x000000421522b210 */ /* 0x000fc60007fbe0ff */
[----:B------:R-:W1:Y:S01]  /*1180*/  @!P2 LDC.64 R52, c[0x0][0x388] ;  /* 0x0000e200ff34ab82 */ /* 0x000e620000000a00 */
[----:B------:R-:W-:Y:S01]  /*1190*/  @!P2 IMAD.X R45, R56, 0x1, R45, P4 ;  /* 0x00000001382da824 */ /* 0x000fe200020e062d */
[----:B------:R-:W-:Y:S01]  /*11a0*/  @!P3 IADD3.X R55, PT, PT, RZ, R67, RZ, P5, !PT ;  /* 0x00000043ff37b210 */ /* 0x000fe20002ffe4ff */
[----:B------:R1:W3:Y:S01]  /*11b0*/  @!P3 LDG.E.U16.CONSTANT R43, desc[UR8][R38.64+0x40] ;  /* 0x00004008262bb981 */ /* 0x0002e2000c1e9500 */
[----:B------:R-:W-:Y:S01]  /*11c0*/  @!P2 IADD3 R46, P4, PT, R35, R46, RZ ;  /* 0x0000002e232ea210 */ /* 0x000fe20007f9e0ff */
[C---:B------:R-:W-:Y:S01]  /*11d0*/  @!P3 IMAD.SHL.U32 R35, R34.reuse, 0x2, RZ ;  /* 0x000000022223b824 */ /* 0x040fe200078e00ff */
[----:B------:R-:W-:Y:S01]  /*11e0*/  @!P2 IADD3 R57, P5, PT, R21, R66, RZ ;  /* 0x000000421539a210 */ /* 0x000fe20007fbe0ff */
[----:B------:R-:W3:Y:S01]  /*11f0*/  @!P2 LDG.E.U16.CONSTANT R44, desc[UR8][R44.64+0x80] ;  /* 0x000080082c2ca981 */ /* 0x000ee2000c1e9500 */
[----:B------:R-:W1:Y:S01]  /*1200*/  @!P2 LDC.64 R58, c[0x0][0x390] ;  /* 0x0000e400ff3aab82 */ /* 0x000e620000000a00 */
[----:B------:R-:W-:Y:S02]  /*1210*/  @!P3 SHF.L.U64.HI R54, R34, 0x1, R55 ;  /* 0x000000012236b819 */ /* 0x000fe40000010237 */
[----:B------:R-:W-:Y:S01]  /*1220*/  @!P2 IADD3.X R47, PT, PT, R56, R47, RZ, P4, !PT ;  /* 0x0000002f382fa210 */ /* 0x000fe200027fe4ff */
[----:B------:R-:W-:Y:S01]  /*1230*/  @!P2 IMAD.X R34, RZ, RZ, R67, P5 ;  /* 0x000000ffff22a224 */ /* 0x000fe200028e0643 */
[----:B0-----:R-:W-:-:S03]  /*1240*/  @!P3 IADD3 R48, P4, PT, R35, R48, RZ ;  /* 0x000000302330b210 */ /* 0x001fc60007f9e0ff */
[----:B------:R-:W0:Y:S01]  /*1250*/  @!P3 LDC.64 R60, c[0x0][0x388] ;  /* 0x0000e200ff3cbb82 */ /* 0x000e220000000a00 */
[----:B-1----:R-:W-:Y:S01]  /*1260*/  @!P3 IADD3 R50, P5, PT, R35, R50, RZ ;  /* 0x000000322332b210 */ /* 0x002fe20007fbe0ff */
[----:B------:R-:W-:Y:S01]  /*1270*/  @!P2 IMAD.SHL.U32 R35, R57, 0x2, RZ ;  /* 0x000000023923a824 */ /* 0x000fe200078e00ff */
[C---:B------:R-:W-:Y:S01]  /*1280*/  @!P3 IADD3.X R49, PT, PT, R54.reuse, R49, RZ, P4, !PT ;  /* 0x000000313631b210 */ /* 0x040fe200027fe4ff */
[----:B------:R-:W3:Y:S01]  /*1290*/  @!P2 LDG.E.U16.CONSTANT R46, desc[UR8][R46.64+0x80] ;  /* 0x000080082e2ea981 */ /* 0x000ee2000c1e9500 */
        /* <DEDUP_REMOVED lines=20> */
[----:B------:R-:W3:Y:S02]  /*13e0*/  @!P2 LDG.E.U16.CONSTANT R58, desc[UR8][R58.64+0x80] ;  /* 0x000080083a3aa981 */ /* 0x000ee4000c1e9500 */
[----:B------:R-:W-:Y:S02]  /*13f0*/  @!P3 IADD3.X R69, PT, PT, R72, R61, RZ, P5, !PT ;  /* 0x0000003d4845b210 */ /* 0x000fe40002ffe4ff */
[----:B------:R-:W-:Y:S01]  /*1400*/  @!P2 IADD3 R77, P5, PT, R21, R74, RZ ;  /* 0x0000004a154da210 */ /* 0x000fe20007fbe0ff */
[----:B------:R-:W0:Y:S02]  /*1410*/  @!P2 LDC.64 R34, c[0x0][0x390] ;  /* 0x0000e400ff22ab82 */ /* 0x000e240000000a00 */
[----:B------:R-:W3:Y:S02]  /*1420*/  @!P3 LDG.E.U16.CONSTANT R68, desc[UR8][R68.64+0x40] ;  /* 0x000040084444b981 */ /* 0x000ee4000c1e9500 */
[----:B------:R-:W-:Y:S01]  /*1430*/  @!P2 IMAD.X R76, RZ, RZ, R75, P5 ;  /* 0x000000ffff4ca224 */ /* 0x000fe200028e064b */
[----:B-1----:R-:W-:Y:S01]  /*1440*/  @!P3 IADD3 R70, P5, PT, R71, R54, RZ ;  /* 0x000000364746b210 */ /* 0x002fe20007fbe0ff */
[----:B------:R-:W-:-:S02]  /*1450*/  @!P2 IMAD.SHL.U32 R85, R77, 0x2, RZ ;  /* 0x000000024d55a824 */ /* 0x000fc400078e00ff */
[----:B------:R-:W1:Y:S01]  /*1460*/  @!P4 LDC.64 R60, c[0x0][0x388] ;  /* 0x0000e200ff3ccb82 */ /* 0x000e620000000a00 */
[----:B------:R-:W-:Y:S02]  /*1470*/  @!P3 IADD3.X R71, PT, PT, R72, R55, RZ, P5, !PT ;  /* 0x000000374847b210 */ /* 0x000fe40002ffe4ff */
[----:B------:R-:W-:Y:S02]  /*1480*/  @!P2 SHF.L.U64.HI R77, R77, 0x1, R76 ;  /* 0x000000014d4da819 */ /* 0x000fe4000001024c */
[----:B------:R-:W-:Y:S01]  /*1490*/  @!P2 IADD3 R72, P5, PT, R85, R56, RZ ;  /* 0x000000385548a210 */ /* 0x000fe20007fbe0ff */
[----:B------:R-:W3:Y:S02]  /*14a0*/  @!P3 LDG.E.U16.CONSTANT R70, desc[UR8][R70.64+0x40] ;  /* 0x000040084646b981 */ /* 0x000ee4000c1e9500 */
[----:B------:R-:W1:Y:S02]  /*14b0*/  @!P4 LDC.64 R54, c[0x0][0x390] ;  /* 0x0000e400ff36cb82 */ /* 0x000e640000000a00 */
[----:B------:R-:W-:Y:S01]  /*14c0*/  @!P2 IMAD.X R73, R77, 0x1, R57, P5 ;  /* 0x000000014d49a824 */ /* 0x000fe200028e0639 */
[----:B------:R-:W-:-:S04]  /*14d0*/  @!P4 IADD3 R84, P5, PT, R21, R65, RZ ;  /* 0x000000411554c210 */ /* 0x000fc80007fbe0ff */
[----:B------:R-:W3:Y:S01]  /*14e0*/  @!P2 LDG.E.U16.CONSTANT R72, desc[UR8][R72.64+0x80] ;  /* 0x000080084848a981 */ /* 0x000ee2000c1e9500 */
[----:B------:R-:W-:Y:S01]  /*14f0*/  @!P4 IMAD.X R89, RZ, RZ, R64, P5 ;  /* 0x000000ffff59c224 */ /* 0x000fe200028e0640 */
[----:B0-----:R-:W-:Y:S01]  /*1500*/  @!P2 IADD3 R76, P5, PT, R85, R34, RZ ;  /* 0x00000022554ca210 */ /* 0x001fe20007fbe0ff */
[----:B------:R-:W0:Y:S03]  /*1510*/  @!P4 LDC.64 R56, c[0x0][0x388] ;  /* 0x0000e200ff38cb82 */ /* 0x000e260000000a00 */
[C---:B------:R-:W-:Y:S02]  /*1520*/  @!P4 SHF.L.U64.HI R85, R84.reuse, 0x1, R89 ;  /* 0x000000015455c819 */ /* 0x040fe40000010259 */
[----:B------:R-:W-:Y:S01]  /*1530*/  @!P4 SHF.L.U32 R84, R84, 0x1, RZ ;  /* 0x000000015454c819 */ /* 0x000fe200000006ff */
[----:B------:R-:W-:Y:S02]  /*1540*/  @!P2 IMAD.X R77, R77, 0x1, R35, P5 ;  /* 0x000000014d4da824 */ /* 0x000fe400028e0623 */
[----:B------:R-:W4:Y:S01]  /*1550*/  @!P4 LDC.64 R34, c[0x0][0x390] ;  /* 0x0000e400ff22cb82 */ /* 0x000f220000000a00 */
[----:B-1----:R-:W-:-:S02]  /*1560*/  @!P4 IADD3 R88, P5, PT, R84, R60, RZ ;  /* 0x0000003c5458c210 */ /* 0x002fc40007fbe0ff */
[----:B------:R-:W3:Y:S03]  /*1570*/  @!P2 LDG.E.U16.CONSTANT R76, desc[UR8][R76.64+0x80] ;  /* 0x000080084c4ca981 */ /* 0x000ee6000c1e9500 */
[----:B------:R-:W-:Y:S01]  /*1580*/  @!P4 IMAD.X R89, R85, 0x1, R61, P5 ;  /* 0x000000015559c824 */ /* 0x000fe200028e063d */
[----:B------:R-:W-:Y:S01]  /*1590*/  @!P4 IADD3 R86, P5, PT, R21, R66, RZ ;  /* 0x000000421556c210 */ /* 0x000fe20007fbe0ff */
[----:B------:R-:W1:Y:S03]  /*15a0*/  @!P4 LDC.64 R60, c[0x0][0x388] ;  /* 0x0000e200ff3ccb82 */ /* 0x000e660000000a00 */
[----:B------:R-:W-:Y:S01]  /*15b0*/  @!P4 IADD3.X R87, PT, PT, RZ, R67, RZ, P5, !PT ;  /* 0x00000043ff57c210 */ /* 0x000fe20002ffe4ff */
[----:B------:R-:W3:Y:S01]  /*15c0*/  @!P4 LDG.E.U16.CONSTANT R88, desc[UR8][R88.64] ;  /* 0x000000085858c981 */ /* 0x000ee2000c1e9500 */
[----:B------:R-:W-:-:S02]  /*15d0*/  @!P4 IADD3 R84, P5, PT, R84, R54, RZ ;  /* 0x000000365454c210 */ /* 0x000fc40007fbe0ff */
[C---:B------:R-:W-:Y:S01]  /*15e0*/  @!P4 SHF.L.U64.HI R83, R86.reuse, 0x1, R87 ;  /* 0x000000015653c819 */ /* 0x040fe20000010257 */
[----:B------:R-:W-:Y:S01]  /*15f0*/  @!P4 IMAD.SHL.U32 R86, R86, 0x2, RZ ;  /* 0x000000025656c824 */ /* 0x000fe200078e00ff */
[----:B------:R0:W3:Y:S01]  /*1600*/  @!P2 LDG.E.U16.CONSTANT R54, desc[UR8][R90.64+0x80] ;  /* 0x000080085a36a981 */ /* 0x0000e2000c1e9500 */
[----:B------:R-:W-:-:S03]  /*1610*/  @!P4 IADD3.X R85, PT, PT, R85, R55, RZ, P5, !PT ;  /* 0x000000375555c210 */ /* 0x000fc60002ffe4ff */
        /* <DEDUP_REMOVED lines=9> */
[----:B----4-:R-:W-:Y:S02]  /*16b0*/  @!P4 IADD3 R86, P5, PT, R86, R34, RZ ;  /* 0x000000225656c210 */ /* 0x010fe40007fbe0ff */
[C---:B------:R-:W-:Y:S01]  /*16c0*/  @!P4 SHF.L.U64.HI R57, R40.reuse, 0x1, R57 ;  /* 0x000000012839c819 */ /* 0x040fe20000010239 */
[----:B------:R-:W-:Y:S01]  /*16d0*/  @!P4 IMAD.SHL.U32 R40, R40, 0x2, RZ ;  /* 0x000000022828c824 */ /* 0x000fe200078e00ff */
[----:B------:R-:W-:Y:S02]  /*16e0*/  @!P4 IADD3.X R87, PT, PT, R83, R35, RZ, P5, !PT ;  /* 0x000000235357c210 */ /* 0x000fe40002ffe4ff */
[----:B------:R-:W0:Y:S02]  /*16f0*/  @!P1 LDC.64 R34, c[0x0][0x390] ;  /* 0x0000e400ff229b82 */ /* 0x000e240000000a00 */
[----:B-1----:R-:W-:Y:S01]  /*1700*/  @!P4 IADD3 R60, P5, PT, R40, R60, RZ ;  /* 0x0000003c283cc210 */ /* 0x002fe20007fbe0ff */
[----:B------:R-:W4:Y:S04]  /*1710*/  @!P4 LDG.E.U16.CONSTANT R86, desc[UR8][R86.64] ;  /* 0x000000085656c981 */ /* 0x000f28000c1e9500 */
        /* <DEDUP_REMOVED lines=8> */
[----:B------:R-:W-:Y:S02]  /*17a0*/  @!P4 IADD3.X R65, PT, PT, R57, R37, RZ, P5, !PT ;  /* 0x000000253941c210 */ /* 0x000fe40002ffe4ff */
[----:B------:R-:W-:-:S03]  /*17b0*/  @!P1 IADD3 R92, P5, PT, R47, R38, RZ ;  /* 0x000000262f5c9210 */ /* 0x000fc60007fbe0ff */
[----:B------:R-:W1:Y:S01]  /*17c0*/  @!P1 LDC.64 R36, c[0x0][0x390] ;  /* 0x0000e400ff249b82 */ /* 0x000e620000000a00 */
[----:B------:R-:W2:Y:S01]  /*17d0*/  @!P4 LDG.E.U16.CONSTANT R64, desc[UR8][R64.64] ;  /* 0x000000084040c981 */ /* 0x000ea2000c1e9500 */
[----:B------:R-:W-:Y:S01]  /*17e0*/  @!P1 IMAD.X R93, R45, 0x1, R39, P5 ;  /* 0x000000012d5d9824 */ /* 0x000fe200028e0627 */
[----:B------:R-:W-:-:S04]  /*17f0*/  @!P1 IADD3 R49, P5, PT, R21, R66, RZ ;  /* 0x0000004215319210 */ /* 0x000fc80007fbe0ff */
[----:B------:R-:W-:Y:S01]  /*1800*/  @!P1 IADD3.X R67, PT, PT, RZ, R67, RZ, P5, !PT ;  /* 0x00000043ff439210 */ /* 0x000fe20002ffe4ff */
[----:B------:R-:W1:Y:S01]  /*1810*/  @!P1 LDC.64 R38, c[0x0][0x388] ;  /* 0x0000e200ff269b82 */ /* 0x000e620000000a00 */
[----:B0-----:R-:W-:Y:S01]  /*1820*/  @!P1 IADD3 R66, P5, PT, R47, R34, RZ ;  /* 0x000000222f429210 */ /* 0x001fe20007fbe0ff */
[----:B------:R-:W2:Y:S01]  /*1830*/  @!P1 LDG.E.U16.CONSTANT R92, desc[UR8][R92.64+0xc0] ;  /* 0x0000c0085c5c9981 */ /* 0x000ea2000c1e9500 */
[C---:B------:R-:W-:Y:S01]  /*1840*/  @!P1 SHF.L.U64.HI R47, R49.reuse, 0x1, R67 ;  /* 0x00000001312f9819 */ /* 0x040fe20000010243 */
[----:B------:R-:W-:Y:S01]  /*1850*/  @!P1 IMAD.SHL.U32 R49, R49, 0x2, RZ ;  /* 0x0000000231319824 */ /* 0x000fe200078e00ff */
[----:B------:R-:W-:-:S03]  /*1860*/  @!P1 IADD3.X R67, PT, PT, R45, R35, RZ, P5, !PT ;  /* 0x000000232d439210 */ /* 0x000fc60002ffe4ff */
[----:B------:R-:W0:Y:S01]  /*1870*/  @!P1 LDC.64 R34, c[0x0][0x390] ;  /* 0x0000e400ff229b82 */ /* 0x000e220000000a00 */
[----:B-1----:R-:W-:Y:S01]  /*1880*/  @!P1 IADD3 R40, P5, PT, R49, R40, RZ ;  /* 0x0000002831289210 */ /* 0x002fe20007fbe0ff */
[----:B------:R-:W2:Y:S04]  /*1890*/  @!P1 LDG.E.U16.CONSTANT R66, desc[UR8][R66.64+0xc0] ;  /* 0x0000c00842429981 */ /* 0x000ea8000c1e9500 */
[----:B------:R-:W-:Y:S01]  /*18a0*/  @!P1 IMAD.X R41, R47, 0x1, R41, P5 ;  /* 0x000000012f299824 */ /* 0x000fe200028e0629 */
[----:B------:R-:W-:-:S04]  /*18b0*/  @!P1 IADD3 R74, P5, PT, R21, R74, RZ ;  /* 0x0000004a154a9210 */ /* 0x000fc80007fbe0ff */
[----:B------:R-:W-:Y:S01]  /*18c0*/  @!P1 IADD3.X R75, PT, PT, RZ, R75, RZ, P5, !PT ;  /* 0x0000004bff4b9210 */ /* 0x000fe20002ffe4ff */
[C---:B------:R-:W-:Y:S01]  /*18d0*/  @!P1 IMAD.SHL.U32 R45, R74.reuse, 0x2, RZ ;  /* 0x000000024a2d9824 */ /* 0x040fe200078e00ff */
[----:B------:R-:W-:Y:S01]  /*18e0*/  @!P1 IADD3 R36, P5, PT, R49, R36, RZ ;  /* 0x0000002431249210 */ /* 0x000fe20007fbe0ff */
[----:B------:R-:W2:Y:S01]  /*18f0*/  @!P1 LDG.E.U16.CONSTANT R40, desc[UR8][R40.64+0xc0] ;  /* 0x0000c00828289981 */ /* 0x000ea2000c1e9500 */
[----:B------:R-:W-:Y:S02]  /*1900*/  @!P1 SHF.L.U64.HI R75, R74, 0x1, R75 ;  /* 0x000000014a4b9819 */ /* 0x000fe4000001024b */
[----:B------:R-:W-:Y:S02]  /*1910*/  @!P1 IADD3.X R37, PT, PT, R47, R37, RZ, P5, !PT ;  /* 0x000000252f259210 */ /* 0x000fe40002ffe4ff */
[----:B------:R-:W-:-:S05]  /*1920*/  @!P1 IADD3 R38, P5, PT, R45, R38, RZ ;  /* 0x000000262d269210 */ /* 0x000fca0007fbe0ff */
[----:B------:R-:W-:Y:S01]  /*1930*/  @!P1 IMAD.X R39, R75, 0x1, R39, P5 ;  /* 0x000000014b279824 */ /* 0x000fe200028e0627 */
[----:B0-----:R-:W-:Y:S02]  /*1940*/  @!P1 IADD3 R74, P5, PT, R45, R34, RZ ;  /* 0x000000222d4a9210 */ /* 0x001fe40007fbe0ff */
[----:B------:R0:W2:Y:S02]  /*1950*/  @!P1 LDG.E.U16.CONSTANT R45, desc[UR8][R36.64+0xc0] ;  /* 0x0000c008242d9981 */ /* 0x0000a4000c1e9500 */
[----:B------:R-:W-:Y:S02]  /*1960*/  @!P1 IADD3.X R75, PT, PT, R75, R35, RZ, P5, !PT ;  /* 0x000000234b4b9210 */ /* 0x000fe40002ffe4ff */
[----:B------:R1:W2:Y:S04]  /*1970*/  @!P1 LDG.E.U16.CONSTANT R38, desc[UR8][R38.64+0xc0] ;  /* 0x0000c00826269981 */ /* 0x0002a8000c1e9500 */
[----:B------:R-:W2:Y:S04]  /*1980*/  @!P1 LDG.E.U16.CONSTANT R74, desc[UR8][R74.64+0xc0] ;  /* 0x0000c0084a4a9981 */ /* 0x000ea8000c1e9500 */
[----:B------:R-:W1:Y:S04]  /*1990*/  LDS.64 R34, [R62+-0x8] ;  /* 0xfffff8003e227984 */ /* 0x000e680000000a00 */
[----:B0-----:R0:W0:Y:S01]  /*19a0*/  LDS.64 R36, [R62] ;  /* 0x000000003e247984 */ /* 0x0010220000000a00 */
[----:B------:R-:W-:-:S02]  /*19b0*/  @!P0 HADD2.F32 R41, -RZ, R80.H0_H0 ;  /* 0x20000050ff298230 */ /* 0x000fc40000004100 */
[----:B------:R-:W-:Y:S02]  /*19c0*/  @!P0 HADD2.F32 R47, -RZ, R78.H0_H0 ;  /* 0x2000004eff2f8230 */ /* 0x000fe40000004100 */
[----:B---3--:R-:W-:Y:S02]  /*19d0*/  @!P3 HADD2.F32 R81, -RZ, R81.H0_H0 ;  /* 0x20000051ff51b230 */ /* 0x008fe40000004100 */
[----:B-1----:R-:W-:Y:S01]  /*19e0*/  @!P0 FFMA R20, R34, R41, R20 ;  /* 0x0000002922148223 */ /* 0x002fe20000000014 */
[----:B------:R-:W-:Y:S02]  /*19f0*/  @!P3 HADD2.F32 R78, -RZ, R79.H0_H0 ;  /* 0x2000004fff4eb230 */ /* 0x000fe40000004100 */
[----:B------:R-:W-:-:S05]  /*1a00*/  @!P2 HADD2.F32 R39, -RZ, R82.H0_H0 ;  /* 0x20000052ff27a230 */ /* 0x000fca0000004100 */
[C---:B------:R-:W-:Y:S01]  /*1a10*/  @!P2 FFMA R14, R34.reuse, R39, R14 ;  /* 0x00000027220ea223 */ /* 0x040fe2000000000e */
[C---:B------:R-:W-:Y:S01]  /*1a20*/  @!P0 FFMA R16, R34.reuse, R47, R16 ;  /* 0x0000002f22108223 */ /* 0x040fe20000000010 */
[C---:B------:R-:W-:Y:S01]  /*1a30*/  @!P3 FFMA R15, R34.reuse, R78, R15 ;  /* 0x0000004e220fb223 */ /* 0x040fe2000000000f */
[----:B------:R-:W-:Y:S01]  /*1a40*/  @!P3 FFMA R19, R34, R81, R19 ;  /* 0x000000512213b223 */ /* 0x000fe20000000013 */
[----:B------:R-:W-:Y:S01]  /*1a50*/  VIADD R63, R63, 0x4 ;  /* 0x000000043f3f7836 */ /* 0x000fe20000000000 */
[----:B0-----:R-:W-:Y:S01]  /*1a60*/  IADD3 R62, PT, PT, R62, 0x10, RZ ;  /* 0x000000103e3e7810 */ /* 0x001fe20007ffe0ff */
[C---:B------:R-:W-:Y:S01]  /*1a70*/  IMAD R32, R25.reuse, 0x4, R32 ;  /* 0x0000000419207824 */ /* 0x040fe200078e0220 */
[----:B------:R-:W-:Y:S01]  /*1a80*/  LEA R33, R25, R33, 0x2 ;  /* 0x0000002119217211 */ /* 0x000fe200078e10ff */
[----:B------:R-:W-:-:S05]  /*1a90*/  @!P2 HADD2.F32 R39, -RZ, R44.H0_H0 ;  /* 0x2000002cff27a230 */ /* 0x000fca0000004100 */
[----:B------:R-:W-:Y:S01]  /*1aa0*/  @!P2 FFMA R14, R35, R39, R14 ;  /* 0x00000027230ea223 */ /* 0x000fe2000000000e */
[----:B------:R-:W-:-:S05]  /*1ab0*/  @!P3 HADD2.F32 R42, -RZ, R42.H0_H0 ;  /* 0x2000002aff2ab230 */ /* 0x000fca0000004100 */
[----:B------:R-:W-:Y:S01]  /*1ac0*/  @!P3 FFMA R15, R35, R42, R15 ;  /* 0x0000002a230fb223 */ /* 0x000fe2000000000f */
[----:B------:R-:W-:-:S05]  /*1ad0*/  @!P2 HADD2.F32 R39, -RZ, R52.H0_H0 ;  /* 0x20000034ff27a230 */ /* 0x000fca0000004100 */
[----:B------:R-:W-:Y:S01]  /*1ae0*/  @!P2 FFMA R14, R36, R39, R14 ;  /* 0x00000027240ea223 */ /* 0x000fe2000000000e */
[----:B------:R-:W-:Y:S02]  /*1af0*/  @!P3 HADD2.F32 R48, -RZ, R48.H0_H0 ;  /* 0x20000030ff30b230 */ /* 0x000fe40000004100 */
[----:B------:R-:W-:-:S03]  /*1b00*/  @!P3 HADD2.F32 R50, -RZ, R50.H0_H0 ;  /* 0x20000032ff32b230 */ /* 0x000fc60000004100 */
[----:B------:R-:W-:Y:S01]  /*1b10*/  @!P3 FFMA R15, R36, R48, R15 ;  /* 0x00000030240fb223 */ /* 0x000fe2000000000f */
[----:B------:R-:W-:Y:S02]  /*1b20*/  @!P3 HADD2.F32 R68, -RZ, R68.H0_H0 ;  /* 0x20000044ff44b230 */ /* 0x000fe40000004100 */
[----:B------:R-:W-:-:S05]  /*1b30*/  @!P2 HADD2.F32 R72, -RZ, R72.H0_H0 ;  /* 0x20000048ff48a230 */ /* 0x000fca0000004100 */
[----:B------:R-:W-:Y:S01]  /*1b40*/  @!P2 FFMA R14, R37, R72, R14 ;  /* 0x00000048250ea223 */ /* 0x000fe2000000000e */
[----:B------:R-:W-:-:S05]  /*1b50*/  @!P2 HADD2.F32 R41, -RZ, R54.H0_H0 ;  /* 0x20000036ff29a230 */ /* 0x000fca0000004100 */
[C---:B------:R-:W-:Y:S01]  /*1b60*/  @!P2 FFMA R18, R34.reuse, R41, R18 ;  /* 0x000000292212a223 */ /* 0x040fe20000000012 */
[----:B------:R-:W-:Y:S02]  /*1b70*/  @!P2 HADD2.F32 R41, -RZ, R46.H0_H0 ;  /* 0x2000002eff29a230 */ /* 0x000fe40000004100 */
[----:B------:R-:W-:Y:S02]  /*1b80*/  @!P1 HADD2.F32 R54, -RZ, R55.H0_H0 ;  /* 0x20000037ff369230 */ /* 0x000fe40000004100 */
[----:B------:R-:W-:Y:S02]  /*1b90*/  @!P1 HADD2.F32 R56, -RZ, R56.H0_H0 ;  /* 0x20000038ff389230 */ /* 0x000fe40000004100 */
[----:B------:R-:W-:Y:S01]  /*1ba0*/  @!P2 FFMA R18, R35, R41, R18 ;  /* 0x000000292312a223 */ /* 0x000fe20000000012 */
[----:B------:R-:W-:Y:S02]  /*1bb0*/  @!P2 HADD2.F32 R41, -RZ, R58.H0_H0 ;  /* 0x2000003aff29a230 */ /* 0x000fe40000004100 */
[C---:B------:R-:W-:Y:S01]  /*1bc0*/  @!P1 FFMA R23, R34.reuse, R54, R23 ;  /* 0x0000003622179223 */ /* 0x040fe20000000017 */
[----:B------:R-:W-:Y:S01]  /*1bd0*/  @!P1 FFMA R17, R34, R56, R17 ;  /* 0x0000003822119223 */ /* 0x000fe20000000011 */
[----:B------:R-:W-:-:S02]  /*1be0*/  @!P3 HADD2.F32 R34, -RZ, R43.H0_H0 ;  /* 0x2000002bff22b230 */ /* 0x000fc40000004100 */
[----:B------:R-:W-:Y:S01]  /*1bf0*/  @!P2 FFMA R18, R36, R41, R18 ;  /* 0x000000292412a223 */ /* 0x000fe20000000012 */
[----:B------:R-:W-:Y:S02]  /*1c00*/  @!P2 HADD2.F32 R43, -RZ, R76.H0_H0 ;  /* 0x2000004cff2ba230 */ /* 0x000fe40000004100 */
[----:B------:R-:W-:-:S03]  /*1c10*/  @!P4 HADD2.F32 R39, -RZ, R84.H0_H0 ;  /* 0x20000054ff27c230 */ /* 0x000fc60000004100 */
[----:B------:R-:W-:Y:S01]  /*1c20*/  @!P2 FFMA R18, R37, R43, R18 ;  /* 0x0000002b2512a223 */ /* 0x000fe20000000012 */
[----:B------:R-:W-:Y:S01]  /*1c30*/  ISETP.NE.AND P2, PT, R63, RZ, PT ;  /* 0x000000ff3f00720c */ /* 0x000fe20003f45270 */
[----:B------:R-:W-:Y:S02]  /*1c40*/  @!P4 HADD2.F32 R88, -RZ, R88.H0_H0 ;  /* 0x20000058ff58c230 */ /* 0x000fe40000004100 */
[C---:B------:R-:W-:Y:S01]  /*1c50*/  @!P4 FFMA R20, R35.reuse, R39, R20 ;  /* 0x000000272314c223 */ /* 0x040fe20000000014 */
[----:B------:R-:W-:Y:S02]  /*1c60*/  @!P4 HADD2.F32 R41, -RZ, R90.H0_H0 ;  /* 0x2000005aff29c230 */ /* 0x000fe40000004100 */
[C---:B------:R-:W-:Y:S01]  /*1c70*/  @!P3 FFMA R19, R35.reuse, R34, R19 ;  /* 0x000000222313b223 */ /* 0x040fe20000000013 */
[----:B------:R-:W-:Y:S01]  /*1c80*/  @!P4 FFMA R16, R35, R88, R16 ;  /* 0x000000582310c223 */ /* 0x000fe20000000010 */
[----:B------:R-:W-:Y:S02]  /*1c90*/  @!P3 HADD2.F32 R70, -RZ, R70.H0_H0 ;  /* 0x20000046ff46b230 */ /* 0x000fe40000004100 */
[----:B----4-:R-:W-:-:S02]  /*1ca0*/  @!P4 HADD2.F32 R39, -RZ, R86.H0_H0 ;  /* 0x20000056ff27c230 */ /* 0x010fc40000004100 */
[C---:B------:R-:W-:Y:S01]  /*1cb0*/  @!P3 FFMA R19, R36.reuse, R50, R19 ;  /* 0x000000322413b223 */ /* 0x040fe20000000013 */
[C---:B------:R-:W-:Y:S02]  /*1cc0*/  @!P4 FFMA R16, R36.reuse, R41, R16 ;  /* 0x000000292410c223 */ /* 0x040fe40000000010 */
[----:B------:R-:W-:Y:S01]  /*1cd0*/  @!P4 FFMA R20, R36, R39, R20 ;  /* 0x000000272414c223 */ /* 0x000fe20000000014 */
[C---:B------:R-:W-:Y:S01]  /*1ce0*/  @!P3 FFMA R15, R37.reuse, R68, R15 ;  /* 0x00000044250fb223 */ /* 0x040fe2000000000f */
[----:B------:R-:W-:Y:S01]  /*1cf0*/  @!P3 FFMA R19, R37, R70, R19 ;  /* 0x000000462513b223 */ /* 0x000fe20000000013 */
[----:B--2---:R-:W-:Y:S01]  /*1d00*/  @!P4 HADD2.F32 R60, -RZ, R60.H0_H0 ;  /* 0x2000003cff3cc230 */ /* 0x004fe20000004100 */
[C---:B------:R-:W-:Y:S01]  /*1d10*/  LEA R30, R25.reuse, R30, 0x2 ;  /* 0x0000001e191e7211 */ /* 0x040fe200078e10ff */
[----:B------:R-:W-:-:S03]  /*1d20*/  IMAD R31, R25, 0x4, R31 ;  /* 0x00000004191f7824 */ /* 0x000fc600078e021f */
[----:B------:R-:W-:Y:S01]  /*1d30*/  @!P4 FFMA R16, R37, R60, R16 ;  /* 0x0000003c2510c223 */ /* 0x000fe20000000010 */
[----:B------:R-:W-:Y:S02]  /*1d40*/  @!P4 HADD2.F32 R64, -RZ, R64.H0_H0 ;  /* 0x20000040ff40c230 */ /* 0x000fe40000004100 */
[----:B------:R-:W-:Y:S02]  /*1d50*/  @!P1 HADD2.F32 R92, -RZ, R92.H0_H0 ;  /* 0x2000005cff5c9230 */ /* 0x000fe40000004100 */
[----:B------:R-:W-:-:S03]  /*1d60*/  @!P1 HADD2.F32 R66, -RZ, R66.H0_H0 ;  /* 0x20000042ff429230 */ /* 0x000fc60000004100 */
[C---:B------:R-:W-:Y:S02]  /*1d70*/  @!P1 FFMA R23, R35.reuse, R92, R23 ;  /* 0x0000005c23179223 */ /* 0x040fe40000000017 */
[----:B------:R-:W-:Y:S01]  /*1d80*/  @!P1 FFMA R17, R35, R66, R17 ;  /* 0x0000004223119223 */ /* 0x000fe20000000011 */
[----:B------:R-:W-:Y:S02]  /*1d90*/  @!P1 HADD2.F32 R40, -RZ, R40.H0_H0 ;  /* 0x20000028ff289230 */ /* 0x000fe40000004100 */
[----:B------:R-:W-:-:S03]  /*1da0*/  @!P4 FFMA R20, R37, R64, R20 ;  /* 0x000000402514c223 */ /* 0x000fc60000000014 */
[----:B------:R-:W-:Y:S01]  /*1db0*/  @!P1 FFMA R23, R36, R40, R23 ;  /* 0x0000002824179223 */ /* 0x000fe20000000017 */
[----:B------:R-:W-:Y:S02]  /*1dc0*/  @!P1 HADD2.F32 R45, -RZ, R45.H0_H0 ;  /* 0x2000002dff2d9230 */ /* 0x000fe40000004100 */
[----:B------:R-:W-:-:S03]  /*1dd0*/  @!P1 HADD2.F32 R38, -RZ, R38.H0_H0 ;  /* 0x20000026ff269230 */ /* 0x000fc60000004100 */
[----:B------:R-:W-:Y:S01]  /*1de0*/  @!P1 FFMA R17, R36, R45, R17 ;  /* 0x0000002d24119223 */ /* 0x000fe20000000011 */
[----:B------:R-:W-:Y:S02]  /*1df0*/  @!P1 HADD2.F32 R74, -RZ, R74.H0_H0 ;  /* 0x2000004aff4a9230 */ /* 0x000fe40000004100 */
[----:B------:R-:W-:-:S03]  /*1e00*/  @!P1 FFMA R23, R37, R38, R23 ;  /* 0x0000002625179223 */ /* 0x000fc60000000017 */
[----:B------:R-:W-:Y:S01]  /*1e10*/  @!P1 FFMA R17, R37, R74, R17 ;  /* 0x0000004a25119223 */ /* 0x000fe20000000011 */
[----:B------:R-:W-:Y:S06]  /*1e20*/  @P2 BRA `(.L_x_4534) ;  /* 0xffffffec00a82947 */ /* 0x000fec000383ffff */
[----:B------:R-:W-:-:S07]  /*1e30*/  IMAD.U32 R39, RZ, RZ, UR14 ;  /* 0x0000000eff277e24 */ /* 0x000fce000f8e00ff */
.L_x_4533:
[----:B------:R-:W-:-:S09]  /*1e40*/  UISETP.NE.AND UP0, UPT, UR13, URZ, UPT ;  /* 0x000000ff0d00728c */ /* 0x000fd2000bf05270 */
[----:B------:R-:W-:Y:S05]  /*1e50*/  BRA.U !UP0, `(.L_x_4532) ;  /* 0x0000000d085c7547 */ /* 0x000fea000b800000 */
[----:B------:R-:W0:Y:S01]  /*1e60*/  LDCU UR18, c[0x0][0x3bc] ;  /* 0x00007780ff1277ac */ /* 0x000e220008000800 */
[C---:B------:R-:W-:Y:S02]  /*1e70*/  IADD3 R24, PT, PT, R21.reuse, 0x20, RZ ;  /* 0x0000002015187810 */ /* 0x040fe40007ffe0ff */
[----:B0-----:R-:W-:Y:S01]  /*1e80*/  ISETP.GE.AND P0, PT, R21, UR18, PT ;  /* 0x0000001215007c0c */ /* 0x001fe2000bf06270 */
[----:B------:R-:W-:Y:S01]  /*1e90*/  IMAD R38, R39, UR18, RZ ;  /* 0x0000001227267c24 */ /* 0x000fe2000f8e02ff */
[----:B------:R-:W-:Y:S01]  /*1ea0*/  ISETP.GE.AND P1, PT, R24, UR18, PT ;  /* 0x0000001218007c0c */ /* 0x000fe2000bf26270 */
[----:B------:R-:W-:-:S03]  /*1eb0*/  VIADD R24, R21, 0x40 ;  /* 0x0000004015187836 */ /* 0x000fc60000000000 */
[----:B------:R-:W-:-:S04]  /*1ec0*/  IADD3 R46, P2, PT, R11, R38, RZ ;  /* 0x000000260b2e7210 */ /* 0x000fc80007f5e0ff */
[----:B------:R-:W-:Y:S02]  /*1ed0*/  LEA.HI.X.SX32 R47, R38, R12, 0x1, P2 ;  /* 0x0000000c262f7211 */ /* 0x000fe400010f0eff */
[----:B------:R-:W-:Y:S01]  /*1ee0*/  ISETP.GE.AND P2, PT, R24, UR18, PT ;  /* 0x0000001218007c0c */ /* 0x000fe2000bf46270 */
[----:B------:R-:W0:Y:S01]  /*1ef0*/  @!P0 LDC.64 R42, c[0x0][0x388] ;  /* 0x0000e200ff2a8b82 */ /* 0x000e220000000a00 */
[CC--:B------:R-:W-:Y:S02]  /*1f00*/  @!P0 IADD3 R30, P3, PT, R21.reuse, R46.reuse, RZ ;  /* 0x0000002e151e8210 */ /* 0x0c0fe40007f7e0ff */
[C---:B------:R-:W-:Y:S02]  /*1f10*/  IADD3 R24, PT, PT, R21.reuse, 0x60, RZ ;  /* 0x0000006015187810 */ /* 0x040fe40007ffe0ff */
[----:B------:R-:W-:Y:S01]  /*1f20*/  @!P0 SHF.L.U32 R25, R30, 0x1, RZ ;  /* 0x000000011e198819 */ /* 0x000fe200000006ff */
[----:B------:R-:W-:Y:S01]  /*1f30*/  @!P0 IMAD.X R27, RZ, RZ, R47, P3 ;  /* 0x000000ffff1b8224 */ /* 0x000fe200018e062f */
[----:B------:R-:W-:Y:S01]  /*1f40*/  ISETP.GE.AND P3, PT, R24, UR18, PT ;  /* 0x0000001218007c0c */ /* 0x000fe2000bf66270 */
[----:B------:R-:W1:Y:S01]  /*1f50*/  @!P0 LDC.64 R40, c[0x0][0x390] ;  /* 0x0000e400ff288b82 */ /* 0x000e620000000a00 */
[----:B------:R-:W-:-:S02]  /*1f60*/  @!P1 IADD3 R24, P5, PT, R21, R46, RZ ;  /* 0x0000002e15189210 */ /* 0x000fc40007fbe0ff */
[----:B------:R-:W-:Y:S02]  /*1f70*/  @!P0 SHF.L.U64.HI R30, R30, 0x1, R27 ;  /* 0x000000011e1e8819 */ /* 0x000fe4000001021b */
[----:B------:R-:W-:Y:S01]  /*1f80*/  @!P1 IADD3.X R31, PT, PT, RZ, R47, RZ, P5, !PT ;  /* 0x0000002fff1f9210 */ /* 0x000fe20002ffe4ff */
        /* <DEDUP_REMOVED lines=8> */
[----:B------:R1:W4:Y:S02]  /*2010*/  @!P0 LDG.E.U16.CONSTANT R44, desc[UR8][R42.64] ;  /* 0x000000082a2c8981 */ /* 0x000324000c1e9500 */
[----:B------:R-:W-:Y:S02]  /*2020*/  @!P0 IADD3.X R41, PT, PT, R30, R41, RZ, P4, !PT ;  /* 0x000000291e298210 */ /* 0x000fe400027fe4ff */
[----:B------:R-:W-:Y:S01]  /*2030*/  @!P2 IADD3 R50, P4, PT, R21, R46, RZ ;  /* 0x0000002e1532a210 */ /* 0x000fe20007f9e0ff */
[----:B------:R-:W1:Y:S01]  /*2040*/  @!P2 LDC.64 R26, c[0x0][0x390] ;  /* 0x0000e400ff1aab82 */ /* 0x000e620000000a00 */
[----:B--2---:R-:W-:Y:S01]  /*2050*/  @!P1 IADD3 R34, P5, PT, R49, R34, RZ ;  /* 0x0000002231229210 */ /* 0x004fe20007fbe0ff */
[----:B------:R2:W4:Y:S06]  /*2060*/  @!P0 LDG.E.U16.CONSTANT R45, desc[UR8][R40.64] ;  /* 0x00000008282d8981 */ /* 0x00052c000c1e9500 */
[----:B------:R-:W2:Y:S01]  /*2070*/  @!P3 LDC.64 R24, c[0x0][0x388] ;  /* 0x0000e200ff18bb82 */ /* 0x000ea20000000a00 */
[----:B------:R-:W-:-:S07]  /*2080*/  @!P1 IMAD.X R35, R48, 0x1, R35, P5 ;  /* 0x0000000130239824 */ /* 0x000fce00028e0623 */
[----:B------:R-:W2:Y:S01]  /*2090*/  @!P3 LDC.64 R30, c[0x0][0x390] ;  /* 0x0000e400ff1ebb82 */ /* 0x000ea20000000a00 */
[----:B------:R-:W-:Y:S01]  /*20a0*/  @!P3 IADD3 R52, P5, PT, R21, R46, RZ ;  /* 0x0000002e1534b210 */ /* 0x000fe20007fbe0ff */
[----:B------:R4:W4:Y:S01]  /*20b0*/  @!P1 LDG.E.U16.CONSTANT R34, desc[UR8][R34.64+0x40] ;  /* 0x0000400822229981 */ /* 0x000922000c1e9500 */
[----:B------:R-:W-:Y:S02]  /*20c0*/  @!P2 IADD3.X R51, PT, PT, RZ, R47, RZ, P4, !PT ;  /* 0x0000002fff33a210 */ /* 0x000fe400027fe4ff */
[----:B---3--:R-:W-:Y:S01]  /*20d0*/  @!P1 IADD3 R36, P4, PT, R49, R36, RZ ;  /* 0x0000002431249210 */ /* 0x008fe20007f9e0ff */
[----:B------:R-:W-:Y:S01]  /*20e0*/  @!P3 IMAD.X R49, RZ, RZ, R47, P5 ;  /* 0x000000ffff31b224 */ /* 0x000fe200028e062f */
[C---:B------:R-:W-:Y:S02]  /*20f0*/  @!P2 SHF.L.U32 R47, R50.reuse, 0x1, RZ ;  /* 0x00000001322fa819 */ /* 0x040fe400000006ff */
[----:B------:R-:W-:Y:S01]  /*2100*/  @!P2 SHF.L.U64.HI R46, R50, 0x1, R51 ;  /* 0x00000001322ea819 */ /* 0x000fe20000010233 */
[----:B------:R-:W-:Y:S01]  /*2110*/  @!P1 IMAD.X R37, R48, 0x1, R37, P4 ;  /* 0x0000000130259824 */ /* 0x000fe200020e0625 */
[----:B0-----:R-:W-:-:S02]  /*2120*/  @!P2 IADD3 R32, P5, PT, R47, R32, RZ ;  /* 0x000000202f20a210 */ /* 0x001fc40007fbe0ff */
[C---:B------:R-:W-:Y:S02]  /*2130*/  @!P3 SHF.L.U64.HI R48, R52.reuse, 0x1, R49 ;  /* 0x000000013430b819 */ /* 0x040fe40000010231 */
[----:B------:R-:W-:Y:S02]  /*2140*/  @!P3 SHF.L.U32 R49, R52, 0x1, RZ ;  /* 0x000000013431b819 */ /* 0x000fe400000006ff */
[----:B-1----:R-:W-:Y:S01]  /*2150*/  @!P2 IADD3 R42, P4, PT, R47, R26, RZ ;  /* 0x0000001a2f2aa210 */ /* 0x002fe20007f9e0ff */
[C---:B------:R-:W-:Y:S01]  /*2160*/  @!P2 IMAD.X R33, R46.reuse, 0x1, R33, P5 ;  /* 0x000000012e21a824 */ /* 0x040fe200028e0621 */
[C---:B--2---:R-:W-:Y:S01]  /*2170*/  @!P3 IADD3 R40, P5, PT, R49.reuse, R24, RZ ;  /* 0x000000183128b210 */ /* 0x044fe20007fbe0ff */
[----:B------:R-:W2:Y:S01]  /*2180*/  @!P1 LDG.E.U16.CONSTANT R36, desc[UR8][R36.64+0x40] ;  /* 0x0000400824249981 */ /* 0x000ea2000c1e9500 */
[----:B------:R-:W-:Y:S02]  /*2190*/  @!P2 IADD3.X R43, PT, PT, R46, R27, RZ, P4, !PT ;  /* 0x0000001b2e2ba210 */ /* 0x000fe400027fe4ff */
[----:B------:R-:W-:Y:S01]  /*21a0*/  @!P3 IADD3 R30, P4, PT, R49, R30, RZ ;  /* 0x0000001e311eb210 */ /* 0x000fe20007f9e0ff */
[C---:B------:R-:W-:Y:S01]  /*21b0*/  @!P3 IMAD.X R41, R48.reuse, 0x1, R25, P5 ;  /* 0x000000013029b824 */ /* 0x040fe200028e0619 */
[----:B------:R-:W3:Y:S02]  /*21c0*/  @!P2 LDG.E.U16.CONSTANT R32, desc[UR8][R32.64+0x80] ;  /* 0x000080082020a981 */ /* 0x000ee4000c1e9500 */
[----:B------:R-:W-:-:S02]  /*21d0*/  @!P3 IADD3.X R31, PT, PT, R48, R31, RZ, P4, !PT ;  /* 0x0000001f301fb210 */ /* 0x000fc400027fe4ff */
[----:B------:R-:W3:Y:S04]  /*21e0*/  @!P2 LDG.E.U16.CONSTANT R42, desc[UR8][R42.64+0x80] ;  /* 0x000080082a2aa981 */ /* 0x000ee8000c1e9500 */
[----:B------:R-:W3:Y:S04]  /*21f0*/  @!P3 LDG.E.U16.CONSTANT R40, desc[UR8][R40.64+0xc0] ;  /* 0x0000c0082828b981 */ /* 0x000ee8000c1e9500 */
[----:B------:R0:W3:Y:S01]  /*2200*/  @!P3 LDG.E.U16.CONSTANT R30, desc[UR8][R30.64+0xc0] ;  /* 0x0000c0081e1eb981 */ /* 0x0000e2000c1e9500 */
[----:B------:R-:W-:-:S06]  /*2210*/  LEA R24, R39, UR5, 0x2 ;  /* 0x0000000527187c11 */ /* 0x000fcc000f8e10ff */
[----:B------:R-:W1:Y:S01]  /*2220*/  LDS.128 R24, [R24] ;  /* 0x0000000018187984 */ /* 0x000e620000000c00 */
[----:B------:R-:W-:Y:S01]  /*2230*/  UISETP.NE.AND UP0, UPT, UR13, 0x1, UPT ;  /* 0x000000010d00788c */ /* 0x000fe2000bf05270 */
[----:B----4-:R-:W-:Y:S02]  /*2240*/  @!P0 HADD2.F32 R35, -RZ, R44.H0_H0 ;  /* 0x2000002cff238230 */ /* 0x010fe40000004100 */
[----:B------:R-:W-:-:S03]  /*2250*/  @!P0 HADD2.F32 R45, -RZ, R45.H0_H0 ;  /* 0x2000002dff2d8230 */ /* 0x000fc60000004100 */
[C---:B-1----:R-:W-:Y:S02]  /*2260*/  @!P0 FFMA R16, R24.reuse, R35, R16 ;  /* 0x0000002318108223 */ /* 0x042fe40000000010 */
[----:B------:R-:W-:Y:S01]  /*2270*/  @!P0 FFMA R20, R24, R45, R20 ;  /* 0x0000002d18148223 */ /* 0x000fe20000000014 */
[----:B------:R-:W-:-:S05]  /*2280*/  @!P1 HADD2.F32 R34, -RZ, R34.H0_H0 ;  /* 0x20000022ff229230 */ /* 0x000fca0000004100 */
[C---:B------:R-:W-:Y:S01]  /*2290*/  @!P1 FFMA R15, R24.reuse, R34, R15 ;  /* 0x00000022180f9223 */ /* 0x040fe2000000000f */
[----:B--2---:R-:W-:Y:S02]  /*22a0*/  @!P1 HADD2.F32 R36, -RZ, R36.H0_H0 ;  /* 0x20000024ff249230 */ /* 0x004fe40000004100 */
[----:B---3--:R-:W-:Y:S02]  /*22b0*/  @!P2 HADD2.F32 R27, -RZ, R32.H0_H0 ;  /* 0x20000020ff1ba230 */ /* 0x008fe40000004100 */
[----:B0-----:R-:W-:Y:S02]  /*22c0*/  @!P2 HADD2.F32 R31, -RZ, R42.H0_H0 ;  /* 0x2000002aff1fa230 */ /* 0x001fe40000004100 */
[----:B------:R-:W-:Y:S02]  /*22d0*/  @!P3 HADD2.F32 R40, -RZ, R40.H0_H0 ;  /* 0x20000028ff28b230 */ /* 0x000fe40000004100 */
[----:B------:R-:W-:Y:S02]  /*22e0*/  @!P3 HADD2.F32 R30, -RZ, R30.H0_H0 ;  /* 0x2000001eff1eb230 */ /* 0x000fe40000004100 */
[C---:B------:R-:W-:Y:S01]  /*22f0*/  @!P1 FFMA R19, R24.reuse, R36, R19 ;  /* 0x0000002418139223 */ /* 0x040fe20000000013 */
        /* <DEDUP_REMOVED lines=17> */
[----:B0-----:R-:W-:-:S03]  /*2410*/  @!P0 IADD3 R42, P4, PT, R45, R42, RZ ;  /* 0x0000002a2d2a8210 */ /* 0x001fc60007f9e0ff */
[----:B------:R-:W-:Y:S01]  /*2420*/  @!P1 IMAD.X R30, RZ, RZ, R47, P5 ;  /* 0x000000ffff1e9224 */ /* 0x000fe200028e062f */
[C---:B------:R-:W-:Y:S02]  /*2430*/  @!P0 IADD3.X R43, PT, PT, R32.reuse, R43, RZ, P4, !PT ;  /* 0x0000002b202b8210 */ /* 0x040fe400027fe4ff */
[----:B-1----:R-:W-:Y:S01]  /*2440*/  @!P0 IADD3 R44, P4, PT, R45, R48, RZ ;  /* 0x000000302d2c8210 */ /* 0x002fe20007f9e0ff */
[----:B------:R-:W0:Y:S01]  /*2450*/  @!P2 LDC.64 R34, c[0x0][0x390] ;  /* 0x0000e400ff22ab82 */ /* 0x000e220000000a00 */
[C---:B------:R-:W-:Y:S01]  /*2460*/  @!P1 SHF.L.U64.HI R48, R27.reuse, 0x1, R30 ;  /* 0x000000011b309819 */ /* 0x040fe2000001021e */
[----:B------:R-:W4:Y:S01]  /*2470*/  @!P0 LDG.E.U16.CONSTANT R42, desc[UR8][R42.64] ;  /* 0x000000082a2a8981 */ /* 0x000f22000c1e9500 */
[----:B------:R-:W-:Y:S01]  /*2480*/  @!P1 SHF.L.U32 R27, R27, 0x1, RZ ;  /* 0x000000011b1b9819 */ /* 0x000fe200000006ff */
[----:B------:R-:W-:Y:S01]  /*2490*/  @!P0 IMAD.X R45, R32, 0x1, R49, P4 ;  /* 0x00000001202d8824 */ /* 0x000fe200020e0631 */
[----:B------:R-:W-:Y:S02]  /*24a0*/  @!P2 IADD3 R49, P4, PT, R21, R46, RZ ;  /* 0x0000002e1531a210 */ /* 0x000fe40007f9e0ff */
[----:B--2---:R-:W-:Y:S01]  /*24b0*/  @!P1 IADD3 R40, P5, PT, R27, R40, RZ ;  /* 0x000000281b289210 */ /* 0x004fe20007fbe0ff */
[----:B------:R-:W1:Y:S01]  /*24c0*/  @!P2 LDC.64 R36, c[0x0][0x388] ;  /* 0x0000e200ff24ab82 */ /* 0x000e620000000a00 */
[----:B------:R-:W2:Y:S02]  /*24d0*/  @!P0 LDG.E.U16.CONSTANT R44, desc[UR8][R44.64] ;  /* 0x000000082c2c8981 */ /* 0x000ea4000c1e9500 */
[----:B------:R-:W-:-:S05]  /*24e0*/  @!P1 IADD3.X R41, PT, PT, R48, R41, RZ, P5, !PT ;  /* 0x0000002930299210 */ /* 0x000fca0002ffe4ff */
[----:B------:R-:W1:Y:S01]  /*24f0*/  @!P3 LDC.64 R32, c[0x0][0x390] ;  /* 0x0000e400ff20bb82 */ /* 0x000e620000000a00 */
[----:B------:R-:W-:Y:S01]  /*2500*/  @!P3 IADD3 R50, P5, PT, R21, R46, RZ ;  /* 0x0000002e1532b210 */ /* 0x000fe20007fbe0ff */
[----:B------:R-:W-:-:S06]  /*2510*/  @!P2 IMAD.X R46, RZ, RZ, R47, P4 ;  /* 0x000000ffff2ea224 */ /* 0x000fcc00020e062f */
[----:B------:R-:W1:Y:S01]  /*2520*/  @!P3 LDC.64 R30, c[0x0][0x388] ;  /* 0x0000e200ff1ebb82 */ /* 0x000e620000000a00 */
[C---:B------:R-:W-:Y:S01]  /*2530*/  @!P2 SHF.L.U64.HI R46, R49.reuse, 0x1, R46 ;  /* 0x00000001312ea819 */ /* 0x040fe2000001022e */
[----:B------:R-:W-:Y:S01]  /*2540*/  @!P2 IMAD.SHL.U32 R49, R49, 0x2, RZ ;  /* 0x000000023131a824 */ /* 0x000fe200078e00ff */
[----:B---3--:R-:W-:Y:S01]  /*2550*/  @!P1 IADD3 R38, P4, PT, R27, R38, RZ ;  /* 0x000000261b269210 */ /* 0x008fe20007f9e0ff */
[----:B------:R-:W-:Y:S01]  /*2560*/  @!P3 IMAD.SHL.U32 R27, R50, 0x2, RZ ;  /* 0x00000002321bb824 */ /* 0x000fe200078e00ff */
[----:B------:R-:W-:Y:S01]  /*2570*/  @!P3 IADD3.X R47, PT, PT, RZ, R47, RZ, P5, !PT ;  /* 0x0000002fff2fb210 */ /* 0x000fe20002ffe4ff */
[----:B------:R-:W3:Y:S01]  /*2580*/  @!P1 LDG.E.U16.CONSTANT R40, desc[UR8][R40.64+0x40] ;  /* 0x0000400828289981 */ /* 0x000ee2000c1e9500 */
[----:B------:R-:W-:Y:S02]  /*2590*/  @!P1 IADD3.X R39, PT, PT, R48, R39, RZ, P4, !PT ;  /* 0x0000002730279210 */ /* 0x000fe400027fe4ff */
[C---:B0-----:R-:W-:Y:S02]  /*25a0*/  @!P2 IADD3 R34, P4, PT, R49.reuse, R34, RZ ;  /* 0x000000223122a210 */ /* 0x041fe40007f9e0ff */
[----:B-1----:R-:W-:Y:S01]  /*25b0*/  @!P2 IADD3 R36, P5, PT, R49, R36, RZ ;  /* 0x000000243124a210 */ /* 0x002fe20007fbe0ff */
[----:B------:R-:W3:Y:S01]  /*25c0*/  @!P1 LDG.E.U16.CONSTANT R38, desc[UR8][R38.64+0x40] ;  /* 0x0000400826269981 */ /* 0x000ee2000c1e9500 */
[----:B------:R-:W-:Y:S01]  /*25d0*/  @!P3 SHF.L.U64.HI R48, R50, 0x1, R47 ;  /* 0x000000013230b819 */ /* 0x000fe2000001022f */
[C---:B------:R-:W-:Y:S01]  /*25e0*/  @!P2 IMAD.X R35, R46.reuse, 0x1, R35, P4 ;  /* 0x000000012e23a824 */ /* 0x040fe200020e0623 */
[----:B------:R-:W-:-:S02]  /*25f0*/  @!P2 IADD3.X R37, PT, PT, R46, R37, RZ, P5, !PT ;  /* 0x000000252e25a210 */ /* 0x000fc40002ffe4ff */
        /* <DEDUP_REMOVED lines=8> */
[----:B------:R-:W-:Y:S01]  /*2680*/  UISETP.NE.AND UP0, UPT, UR13, 0x2, UPT ;  /* 0x000000020d00788c */ /* 0x000fe2000bf05270 */
[----:B----4-:R-:W-:Y:S02]  /*2690*/  @!P0 HADD2.F32 R42, -RZ, R42.H0_H0 ;  /* 0x2000002aff2a8230 */ /* 0x010fe40000004100 */
[----:B--2---:R-:W-:-:S05]  /*26a0*/  @!P0 HADD2.F32 R27, -RZ, R44.H0_H0 ;  /* 0x2000002cff1b8230 */ /* 0x004fca0000004100 */
[C---:B------:R-:W-:Y:S01]  /*26b0*/  @!P0 FFMA R20, R25.reuse, R27, R20 ;  /* 0x0000001b19148223 */ /* 0x040fe20000000014 */
[----:B------:R-:W-:Y:S01]  /*26c0*/  @!P0 FFMA R16, R25, R42, R16 ;  /* 0x0000002a19108223 */ /* 0x000fe20000000010 */
[----:B---3--:R-:W-:Y:S02]  /*26d0*/  @!P1 HADD2.F32 R40, -RZ, R40.H0_H0 ;  /* 0x20000028ff289230 */ /* 0x008fe40000004100 */
[----:B------:R-:W-:-:S03]  /*26e0*/  @!P1 HADD2.F32 R38, -RZ, R38.H0_H0 ;  /* 0x20000026ff269230 */ /* 0x000fc60000004100 */
[C---:B------:R-:W-:Y:S01]  /*26f0*/  @!P1 FFMA R15, R25.reuse, R40, R15 ;  /* 0x00000028190f9223 */ /* 0x040fe2000000000f */
[----:B------:R-:W-:Y:S02]  /*2700*/  @!P2 HADD2.F32 R27, -RZ, R34.H0_H0 ;  /* 0x20000022ff1ba230 */ /* 0x000fe40000004100 */
        /* <DEDUP_REMOVED lines=15> */
[----:B------:R-:W-:Y:S02]  /*2800*/  @!P1 IADD3 R32, P5, PT, R21, R46, RZ ;  /* 0x0000002e15209210 */ /* 0x000fe40007fbe0ff */
[----:B------:R-:W-:Y:S01]  /*2810*/  @!P0 SHF.L.U32 R43, R44, 0x1, RZ ;  /* 0x000000012c2b8819 */ /* 0x000fe200000006ff */
[----:B------:R-:W2:Y:S01]  /*2820*/  @!P1 LDC.64 R38, c[0x0][0x388] ;  /* 0x0000e200ff269b82 */ /* 0x000ea20000000a00 */
[--C-:B------:R-:W-:Y:S01]  /*2830*/  @!P0 IMAD.X R25, RZ, RZ, R27.reuse, P4 ;  /* 0x000000ffff198224 */ /* 0x100fe200020e061b */
[----:B------:R-:W-:Y:S01]  /*2840*/  @!P1 SHF.L.U32 R45, R32, 0x1, RZ ;  /* 0x00000001202d9819 */ /* 0x000fe200000006ff */
[----:B------:R-:W-:-:S03]  /*2850*/  @!P1 IMAD.X R33, RZ, RZ, R27, P5 ;  /* 0x000000ffff219224 */ /* 0x000fc600028e061b */
        /* <DEDUP_REMOVED lines=17> */
[----:B------:R-:W-:Y:S01]  /*2970*/  @!P2 IADD3.X R21, PT, PT, RZ, R27, RZ, P5, !PT ;  /* 0x0000001bff15a210 */ /* 0x000fe20002ffe4ff */
[----:B------:R-:W-:Y:S01]  /*2980*/  @!P3 IMAD.X R50, RZ, RZ, R27, P4 ;  /* 0x000000ffff32b224 */ /* 0x000fe200020e061b */
[----:B---3--:R-:W-:Y:S01]  /*2990*/  @!P1 IADD3 R30, P5, PT, R45, R30, RZ ;  /* 0x0000001e2d1e9210 */ /* 0x008fe20007fbe0ff */
[----:B------:R-:W3:Y:S01]  /*29a0*/  @!P1 LDG.E.U16.CONSTANT R38, desc[UR8][R38.64+0x40] ;  /* 0x0000400826269981 */ /* 0x000ee2000c1e9500 */
[----:B------:R-:W-:-:S02]  /*29b0*/  @!P2 SHF.L.U64.HI R46, R44, 0x1, R21 ;  /* 0x000000012c2ea819 */ /* 0x000fc40000010215 */
[----:B------:R-:W-:Y:S01]  /*29c0*/  @!P2 SHF.L.U32 R21, R44, 0x1, RZ ;  /* 0x000000012c15a819 */ /* 0x000fe200000006ff */
[----:B------:R-:W-:Y:S01]  /*29d0*/  @!P1 IMAD.X R31, R48, 0x1, R31, P5 ;  /* 0x00000001301f9824 */ /* 0x000fe200028e061f */
[----:B------:R-:W-:Y:S02]  /*29e0*/  @!P3 SHF.L.U64.HI R50, R47, 0x1, R50 ;  /* 0x000000012f32b819 */ /* 0x000fe40000010232 */
[----:B0-----:R-:W-:Y:S02]  /*29f0*/  @!P2 IADD3 R24, P5, PT, R21, R24, RZ ;  /* 0x000000181518a210 */ /* 0x001fe40007fbe0ff */
[----:B------:R-:W-:Y:S01]  /*2a00*/  @!P3 SHF.L.U32 R47, R47, 0x1, RZ ;  /* 0x000000012f2fb819 */ /* 0x000fe200000006ff */
[----:B------:R-:W3:Y:S01]  /*2a10*/  @!P1 LDG.E.U16.CONSTANT R30, desc[UR8][R30.64+0x40] ;  /* 0x000040081e1e9981 */ /* 0x000ee2000c1e9500 */
[----:B-1----:R-:W-:Y:S01]  /*2a20*/  @!P2 IADD3 R34, P4, PT, R21, R34, RZ ;  /* 0x000000221522a210 */ /* 0x002fe20007f9e0ff */
[----:B------:R-:W-:Y:S01]  /*2a30*/  @!P2 IMAD.X R25, R46, 0x1, R25, P5 ;  /* 0x000000012e19a824 */ /* 0x000fe200028e0619 */
[----:B------:R-:W-:-:S02]  /*2a40*/  @!P3 IADD3 R32, P5, PT, R47, R32, RZ ;  /* 0x000000202f20b210 */ /* 0x000fc40007fbe0ff */
[----:B------:R-:W-:Y:S02]  /*2a50*/  @!P2 IADD3.X R35, PT, PT, R46, R35, RZ, P4, !PT ;  /* 0x000000232e23a210 */ /* 0x000fe400027fe4ff */
[----:B------:R-:W3:Y:S01]  /*2a60*/  @!P2 LDG.E.U16.CONSTANT R24, desc[UR8][R24.64+0x80] ;  /* 0x000080081818a981 */ /* 0x000ee2000c1e9500 */
[----:B------:R-:W-:Y:S01]  /*2a70*/  @!P3 IADD3 R36, P4, PT, R47, R36, RZ ;  /* 0x000000242f24b210 */ /* 0x000fe20007f9e0ff */
[C---:B------:R-:W-:Y:S02]  /*2a80*/  @!P3 IMAD.X R33, R50.reuse, 0x1, R33, P5 ;  /* 0x000000013221b824 */ /* 0x040fe400028e0621 */
[----:B------:R-:W3:Y:S01]  /*2a90*/  @!P2 LDG.E.U16.CONSTANT R34, desc[UR8][R34.64+0x80] ;  /* 0x000080082222a981 */ /* 0x000ee2000c1e9500 */
[----:B------:R-:W-:-:S03]  /*2aa0*/  @!P3 IADD3.X R37, PT, PT, R50, R37, RZ, P4, !PT ;  /* 0x000000253225b210 */ /* 0x000fc600027fe4ff */
[----:B------:R-:W3:Y:S04]  /*2ab0*/  @!P3 LDG.E.U16.CONSTANT R32, desc[UR8][R32.64+0xc0] ;  /* 0x0000c0082020b981 */ /* 0x000ee8000c1e9500 */
[----:B------:R-:W3:Y:S01]  /*2ac0*/  @!P3 LDG.E.U16.CONSTANT R36, desc[UR8][R36.64+0xc0] ;  /* 0x0000c0082424b981 */ /* 0x000ee2000c1e9500 */
[----:B----4-:R-:W-:-:S05]  /*2ad0*/  @!P0 HADD2.F32 R21, -RZ, R40.H0_H0 ;  /* 0x20000028ff158230 */ /* 0x010fca0000004100 */
[----:B------:R-:W-:Y:S01]  /*2ae0*/  @!P0 FFMA R16, R26, R21, R16 ;  /* 0x000000151a108223 */ /* 0x000fe20000000010 */
[----:B--2---:R-:W-:-:S05]  /*2af0*/  @!P0 HADD2.F32 R27, -RZ, R42.H0_H0 ;  /* 0x2000002aff1b8230 */ /* 0x004fca0000004100 */
        /* <DEDUP_REMOVED lines=13> */
.L_x_4532:
        /* <DEDUP_REMOVED lines=29> */
[----:B-----5:R-:W-:Y:S05]  /*2da0*/  CALL.REL.NOINC `($__internal_35_$__cuda_sm3x_div_rn_noftz_f32_slowpath) ;  /* 0x00000024006c7944 */ /* 0x020fea0003c00000 */
[----:B------:R-:W-:-:S07]  /*2db0*/  IMAD.MOV.U32 R21, RZ, RZ, R16 ;  /* 0x000000ffff157224 */ /* 0x000fce00078e0010 */
.L_x_4541:
[----:B------:R-:W-:Y:S05]  /*2dc0*/  BSYNC.RECONVERGENT B3 ;  /* 0x0000000000037941 */ /* 0x000fea0003800200 */
.L_x_4540:
[----:B------:R-:W-:-:S05]  /*2dd0*/  FMUL R21, R21, R20 ;  /* 0x0000001415157220 */ /* 0x000fca0000400000 */
[----:B------:R0:W-:Y:S02]  /*2de0*/  STS [R24+0x4], R21 ;  /* 0x0000041518007388 */ /* 0x0001e40000000800 */
.L_x_4539:
[----:B------:R-:W-:Y:S05]  /*2df0*/  BSYNC.RECONVERGENT B2 ;  /* 0x0000000000027941 */ /* 0x000fea0003800200 */
.L_x_4538:
        /* <DEDUP_REMOVED lines=23> */
[----:B-----5:R-:W-:Y:S05]  /*2f70*/  CALL.REL.NOINC `($__internal_35_$__cuda_sm3x_div_rn_noftz_f32_slowpath) ;  /* 0x0000002000f87944 */ /* 0x020fea0003c00000 */
.L_x_4545:
[----:B------:R-:W-:Y:S05]  /*2f80*/  BSYNC.RECONVERGENT B3 ;  /* 0x0000000000037941 */ /* 0x000fea0003800200 */
.L_x_4544:
[----:B------:R-:W-:-:S05]  /*2f90*/  FMUL R19, R16, R19 ;  /* 0x0000001310137220 */ /* 0x000fca0000400000 */
[----:B------:R1:W-:Y:S02]  /*2fa0*/  STS [R24+0x84], R19 ;  /* 0x0000841318007388 */ /* 0x0003e40000000800 */
.L_x_4543:
[----:B------:R-:W-:Y:S05]  /*2fb0*/  BSYNC.RECONVERGENT B2 ;  /* 0x0000000000027941 */ /* 0x000fea0003800200 */
.L_x_4542:
        /* <DEDUP_REMOVED lines=22> */
[----:B-----5:R-:W-:Y:S05]  /*3120*/  CALL.REL.NOINC `($__internal_35_$__cuda_sm3x_div_rn_noftz_f32_slowpath) ;  /* 0x00000020008c7944 */ /* 0x020fea0003c00000 */
[----:B------:R-:W-:-:S07]  /*3130*/  IMAD.MOV.U32 R15, RZ, RZ, R16 ;  /* 0x000000ffff0f7224 */ /* 0x000fce00078e0010 */
.L_x_4549:
[----:B------:R-:W-:Y:S05]  /*3140*/  BSYNC.RECONVERGENT B3 ;  /* 0x0000000000037941 */ /* 0x000fea0003800200 */
.L_x_4548:
[----:B------:R-:W-:-:S05]  /*3150*/  FMUL R15, R15, R18 ;  /* 0x000000120f0f7220 */ /* 0x000fca0000400000 */
[----:B------:R2:W-:Y:S02]  /*3160*/  STS [R24+0x104], R15 ;  /* 0x0001040f18007388 */ /* 0x0005e40000000800 */
.L_x_4547:
[----:B------:R-:W-:Y:S05]  /*3170*/  BSYNC.RECONVERGENT B2 ;  /* 0x0000000000027941 */ /* 0x000fea0003800200 */
.L_x_4546:
        /* <DEDUP_REMOVED lines=21> */
[----:B-----5:R-:W-:Y:S05]  /*32d0*/  CALL.REL.NOINC `($__internal_35_$__cuda_sm3x_div_rn_noftz_f32_slowpath) ;  /* 0x0000002000207944 */ /* 0x020fea0003c00000 */
[----:B------:R-:W-:-:S07]  /*32e0*/  MOV R14, R16 ;  /* 0x00000010000e7202 */ /* 0x000fce0000000f00 */
.L_x_4552:
[----:B------:R-:W-:Y:S05]  /*32f0*/  BSYNC.RECONVERGENT B2 ;  /* 0x0000000000027941 */ /* 0x000fea0003800200 */
.L_x_4551:
[----:B------:R-:W-:-:S05]  /*3300*/  FMUL R17, R14, R17 ;  /* 0x000000110e117220 */ /* 0x000fca0000400000 */
[----:B------:R3:W-:Y:S01]  /*3310*/  STS [R24+0x184], R17 ;  /* 0x0001841118007388 */ /* 0x0007e20000000800 */
[----:B------:R-:W-:Y:S05]  /*3320*/  BRA `(.L_x_4550) ;  /* 0x0000000800487947 */ /* 0x000fea0003800000 */
.L_x_4537:
        /* <DEDUP_REMOVED lines=23> */
.L_x_4536:
[----:B------:R-:W0:Y:S01]  /*34a0*/  LDC R24, c[0x0][0x3bc] ;  /* 0x0000ef00ff187b82 */ /* 0x000e220000000800 */
[C---:B------:R-:W-:Y:S01]  /*34b0*/  VIADD R27, R25.reuse, 0x40 ;  /* 0x00000040191b7836 */ /* 0x040fe20000000000 */
[C---:B------:R-:W-:Y:S01]  /*34c0*/  IADD3 R21, PT, PT, R25.reuse, 0x20, RZ ;  /* 0x0000002019157810 */ /* 0x040fe20007ffe0ff */
[----:B------:R-:W-:Y:S01]  /*34d0*/  BSSY.RECONVERGENT B2, `(.L_x_4553) ;  /* 0x0000022000027945 */ /* 0x000fe20003800200 */
[C---:B------:R-:W-:Y:S02]  /*34e0*/  IADD3 R31, PT, PT, R25.reuse, 0x60, RZ ;  /* 0x00000060191f7810 */ /* 0x040fe40007ffe0ff */
[-C--:B0-----:R-:W-:Y:S02]  /*34f0*/  ISETP.GE.AND P2, PT, R25, R24.reuse, PT ;  /* 0x000000181900720c */ /* 0x081fe40003f46270 */
[-C--:B------:R-:W-:Y:S02]  /*3500*/  ISETP.GE.AND P4, PT, R21, R24.reuse, PT ;  /* 0x000000181500720c */ /* 0x080fe40003f86270 */
[----:B------:R-:W-:-:S02]  /*3510*/  ISETP.GE.AND P1, PT, R27, R24, PT ;  /* 0x000000181b00720c */ /* 0x000fc40003f26270 */
[----:B------:R-:W-:Y:S02]  /*3520*/  ISETP.GE.AND P0, PT, R31, R24, PT ;  /* 0x000000181f00720c */ /* 0x000fe40003f06270 */
[----:B------:R-:W-:-:S05]  /*3530*/  LEA R24, R25, UR6, 0x2 ;  /* 0x0000000619187c11 */ /* 0x000fca000f8e10ff */
        /* <DEDUP_REMOVED lines=27> */
.L_x_4554:
[----:B------:R-:W-:Y:S05]  /*36f0*/  BSYNC.RECONVERGENT B2 ;  /* 0x0000000000027941 */ /* 0x000fea0003800200 */
.L_x_4553:
        /* <DEDUP_REMOVED lines=28> */
.L_x_4556:
[----:B------:R-:W-:Y:S05]  /*38c0*/  BSYNC.RECONVERGENT B2 ;  /* 0x0000000000027941 */ /* 0x000fea0003800200 */
.L_x_4555:
        /* <DEDUP_REMOVED lines=28> */
.L_x_4558:
[----:B------:R-:W-:Y:S05]  /*3a90*/  BSYNC.RECONVERGENT B2 ;  /* 0x0000000000027941 */ /* 0x000fea0003800200 */
.L_x_4557:
        /* <DEDUP_REMOVED lines=27> */
.L_x_4550:
[----:B------:R-:W-:Y:S05]  /*3c50*/  BSYNC.RECONVERGENT B0 ;  /* 0x0000000000007941 */ /* 0x000fea0003800200 */
.L_x_4535:
[----:B------:R-:W1:Y:S01]  /*3c60*/  LDCU UR18, c[0x0][0x3bc] ;  /* 0x00007780ff1277ac */ /* 0x000e620008000800 */
[----:B------:R-:W-:Y:S01]  /*3c70*/  VIADD R13, R13, 0x400 ;  /* 0x000004000d0d7836 */ /* 0x000fe20000000000 */
[----:B-1----:R-:W-:-:S04]  /*3c80*/  MOV R18, UR18 ;  /* 0x0000001200127c02 */ /* 0x002fc80008000f00 */
[----:B------:R-:W-:-:S13]  /*3c90*/  ISETP.GE.AND P0, PT, R13, R18, PT ;  /* 0x000000120d00720c */ /* 0x000fda0003f06270 */
[----:B------:R-:W-:Y:S05]  /*3ca0*/  @!P0 BRA `(.L_x_4559) ;  /* 0xffffffcc00888947 */ /* 0x000fea000383ffff */
.L_x_4531:
[----:B------:R-:W-:Y:S05]  /*3cb0*/  BSYNC.RECONVERGENT B1 ;  /* 0x0000000000017941 */ /* 0x000fea0003800200 */
.L_x_4530:
        /* <DEDUP_REMOVED lines=11> */
.L_x_4569:
[----:B------:R-:W2:Y:S01]  /*3d70*/  LDCU UR24, c[0x0][0x3b8] ;  /* 0x00007700ff1877ac */ /* 0x000ea20008000800 */
[----:B------:R-:W-:Y:S01]  /*3d80*/  IADD3 R14, PT, PT, R0, R13, RZ ;  /* 0x0000000d000e7210 */ /* 0x000fe20007ffe0ff */
[----:B------:R-:W-:Y:S02]  /*3d90*/  VIADD R13, R13, 0x400 ;  /* 0x000004000d0d7836 */ /* 0x000fe40000000000 */
[----:B------:R-:W-:Y:S01]  /*3da0*/  HFMA2 R23, -RZ, RZ, 0, 0 ;  /* 0x00000000ff177431 */ /* 0x000fe200000001ff */
[----:B------:R-:W-:Y:S01]  /*3db0*/  UISETP.GE.U32.AND UP0, UPT, UR12, 0x3, UPT ;  /* 0x000000030c00788c */ /* 0x000fe2000bf06070 */
[----:B----4-:R-:W-:Y:S01]  /*3dc0*/  IMAD.MOV.U32 R16, RZ, RZ, RZ ;  /* 0x000000ffff107224 */ /* 0x010fe200078e00ff */
[----:B------:R-:W-:Y:S01]  /*3dd0*/  CS2R R26, SRZ ;  /* 0x00000000001a7805 */ /* 0x000fe2000001ff00 */
[----:B------:R-:W-:Y:S01]  /*3de0*/  IMAD.MOV.U32 R30, RZ, RZ, RZ ;  /* 0x000000ffff1e7224 */ /* 0x000fe200078e00ff */
[----:B0-2---:R-:W-:-:S04]  /*3df0*/  MOV R15, UR24 ;  /* 0x00000018000f7c02 */ /* 0x005fc80008000f00 */
[----:B------:R-:W-:Y:S01]  /*3e00*/  ISETP.GE.AND P0, PT, R13, R15, PT ;  /* 0x0000000f0d00720c */ /* 0x000fe20003f06270 */
[----:B------:R-:W-:-:S12]  /*3e10*/  BRA.U !UP0, `(.L_x_4564) ;  /* 0x0000000508707547 */ /* 0x000fd8000b800000 */
[C---:B------:R-:W-:Y:S01]  /*3e20*/  ISETP.GE.AND P1, PT, R14.reuse, R15, PT ;  /* 0x0000000f0e00720c */ /* 0x040fe20003f26270 */
[C---:B------:R-:W-:Y:S01]  /*3e30*/  VIADD R50, R14.reuse, 0x40 ;  /* 0x000000400e327836 */ /* 0x040fe20000000000 */
[C---:B------:R-:W-:Y:S01]  /*3e40*/  IADD3 R48, PT, PT, R14.reuse, 0x20, RZ ;  /* 0x000000200e307810 */ /* 0x040fe20007ffe0ff */
[----:B------:R-:W-:Y:S01]  /*3e50*/  IMAD.MOV.U32 R32, RZ, RZ, RZ ;  /* 0x000000ffff207224 */ /* 0x000fe200078e00ff */
[----:B------:R-:W-:Y:S02]  /*3e60*/  IADD3 R52, PT, PT, R14, 0x60, RZ ;  /* 0x000000600e347810 */ /* 0x000fe40007ffe0ff */
[----:B------:R-:W-:-:S07]  /*3e70*/  MOV R23, RZ ;  /* 0x000000ff00177202 */ /* 0x000fce0000000f00 */
.L_x_4565:
[----:B------:R-:W-:-:S04]  /*3e80*/  IMAD.U32 R15, RZ, RZ, UR26 ;  /* 0x0000001aff0f7e24 */ /* 0x000fc8000f8e00ff */
[----:B------:R-:W-:-:S05]  /*3e90*/  IMAD R18, R32, R15, RZ ;  /* 0x0000000f20127224 */ /* 0x000fca00078e02ff */
[----:B---3--:R-:W-:Y:S02]  /*3ea0*/  SHF.R.S32.HI R17, RZ, 0x1f, R18 ;  /* 0x0000001fff117819 */ /* 0x008fe40000011412 */
[----:B------:R-:W-:Y:S02]  /*3eb0*/  IADD3 R16, P2, P3, R14, R18, R11 ;  /* 0x000000120e107210 */ /* 0x000fe40007b5e00b */
[----:B------:R-:W-:Y:S02]  /*3ec0*/  IADD3 R20, PT, PT, R18, R15, RZ ;  /* 0x0000000f12147210 */ /* 0x000fe40007ffe0ff */
[----:B------:R-:W-:Y:S02]  /*3ed0*/  IADD3.X R19, PT, PT, RZ, R17, R12, P2, P3 ;  /* 0x00000011ff137210 */ /* 0x000fe400017e640c */
[----:B------:R-:W-:Y:S01]  /*3ee0*/  SHF.R.S32.HI R17, RZ, 0x1f, R20 ;  /* 0x0000001fff117819 */ /* 0x000fe20000011414 */
[----:B------:R-:W-:Y:S01]  /*3ef0*/  IMAD.IADD R34, R20, 0x1, R15 ;  /* 0x0000000114227824 */ /* 0x000fe200078e020f */
[----:B------:R-:W-:-:S02]  /*3f00*/  IADD3 R21, P3, P4, R14, R20, R11 ;  /* 0x000000140e157210 */ /* 0x000fc40007c7e00b */
[C---:B------:R-:W-:Y:S02]  /*3f10*/  LEA R18, P2, R16.reuse, UR22, 0x1 ;  /* 0x0000001610127c11 */ /* 0x040fe4000f8408ff */
[----:B------:R-:W-:Y:S02]  /*3f20*/  IADD3.X R24, PT, PT, RZ, R17, R12, P3, P4 ;  /* 0x00000011ff187210 */ /* 0x000fe40001fe840c */
[----:B------:R-:W-:Y:S02]  /*3f30*/  LEA.HI.X R19, R16, UR23, R19, 0x1, P2 ;  /* 0x0000001710137c11 */ /* 0x000fe400090f0c13 */
[----:B------:R-:W-:Y:S02]  /*3f40*/  LEA R20, P4, R21, UR22, 0x1 ;  /* 0x0000001615147c11 */ /* 0x000fe4000f8808ff */
[----:B------:R-:W-:Y:S02]  /*3f50*/  IADD3 R16, PT, PT, R34, R15, RZ ;  /* 0x0000000f22107210 */ /* 0x000fe40007ffe0ff */
[----:B------:R-:W-:-:S02]  /*3f60*/  SHF.R.S32.HI R17, RZ, 0x1f, R34 ;  /* 0x0000001fff117819 */ /* 0x000fc40000011422 */
[C-C-:B------:R-:W-:Y:S02]  /*3f70*/  IADD3 R33, P2, P3, R14.reuse, R34, R11.reuse ;  /* 0x000000220e217210 */ /* 0x140fe40007b5e00b */
[----:B------:R-:W-:Y:S02]  /*3f80*/  LEA.HI.X R21, R21, UR23, R24, 0x1, P4 ;  /* 0x0000001715157c11 */ /* 0x000fe4000a0f0c18 */
[----:B------:R-:W-:Y:S02]  /*3f90*/  SHF.R.S32.HI R25, RZ, 0x1f, R16 ;  /* 0x0000001fff197819 */ /* 0x000fe40000011410 */
[----:B------:R-:W-:Y:S02]  /*3fa0*/  IADD3 R31, P4, P5, R14, R16, R11 ;  /* 0x000000100e1f7210 */ /* 0x000fe40007d9e00b */
[----:B------:R-:W-:Y:S02]  /*3fb0*/  IADD3.X R36, PT, PT, RZ, R17, R12, P2, P3 ;  /* 0x00000011ff247210 */ /* 0x000fe400017e640c */
[----:B------:R-:W-:-:S02]  /*3fc0*/  LEA R24, P3, R33, UR22, 0x1 ;  /* 0x0000001621187c11 */ /* 0x000fc4000f8608ff */
[----:B------:R-:W-:Y:S02]  /*3fd0*/  IADD3.X R34, PT, PT, RZ, R25, R12, P4, P5 ;  /* 0x00000019ff227210 */ /* 0x000fe400027ea40c */
[----:B------:R-:W-:Y:S02]  /*3fe0*/  LEA R16, P5, R31, UR22, 0x1 ;  /* 0x000000161f107c11 */ /* 0x000fe4000f8a08ff */
[----:B------:R-:W-:Y:S02]  /*3ff0*/  LEA.HI.X R25, R33, UR23, R36, 0x1, P3 ;  /* 0x0000001721197c11 */ /* 0x000fe400098f0c24 */
[-C--:B------:R-:W-:Y:S02]  /*4000*/  ISETP.GE.AND P2, PT, R48, R15.reuse, PT ;  /* 0x0000000f3000720c */ /* 0x080fe40003f46270 */
[-C--:B------:R-:W-:Y:S02]  /*4010*/  ISETP.GE.AND P4, PT, R50, R15.reuse, PT ;  /* 0x0000000f3200720c */ /* 0x080fe40003f86270 */
[----:B------:R-:W-:-:S02]  /*4020*/  ISETP.GE.AND P3, PT, R52, R15, PT ;  /* 0x0000000f3400720c */ /* 0x000fc40003f66270 */
[----:B------:R-:W-:Y:S02]  /*4030*/  LEA.HI.X R17, R31, UR23, R34, 0x1, P5 ;  /* 0x000000171f117c11 */ /* 0x000fe4000a8f0c22 */
        /* <DEDUP_REMOVED lines=22> */
[----:B------:R-:W-:-:S02]  /*41a0*/  VIADD R32, R32, 0x4 ;  /* 0x0000000420207836 */ /* 0x000fc40000000000 */
[----:B--2---:R-:W-:Y:S02]  /*41b0*/  @!P1 HADD2.F32 R31, -RZ, R31.H0_H0 ;  /* 0x2000001fff1f9230 */ /* 0x004fe40000004100 */
[----:B---3--:R-:W-:-:S03]  /*41c0*/  @!P2 HADD2.F32 R18, -RZ, R33.H0_H0 ;  /* 0x20000021ff12a230 */ /* 0x008fc60000004100 */
[C---:B-1----:R-:W-:Y:S01]  /*41d0*/  @!P1 FFMA R30, R51.reuse, R31, R30 ;  /* 0x0000001f331e9223 */ /* 0x042fe2000000001e */
[----:B----4-:R-:W-:Y:S02]  /*41e0*/  @!P4 HADD2.F32 R19, -RZ, R34.H0_H0 ;  /* 0x20000022ff13c230 */ /* 0x010fe40000004100 */
[----:B------:R-:W-:Y:S02]  /*41f0*/  @!P3 HADD2.F32 R16, -RZ, R35.H0_H0 ;  /* 0x20000023ff10b230 */ /* 0x000fe40000004100 */
[C---:B------:R-:W-:Y:S01]  /*4200*/  @!P2 FFMA R27, R51.reuse, R18, R27 ;  /* 0x00000012331ba223 */ /* 0x040fe2000000001b */
[----:B------:R-:W-:Y:S02]  /*4210*/  @!P5 HADD2.F32 R17, -RZ, R36.H0_H0 ;  /* 0x20000024ff11d230 */ /* 0x000fe40000004100 */
[C---:B------:R-:W-:Y:S01]  /*4220*/  @!P4 FFMA R26, R51.reuse, R19, R26 ;  /* 0x00000013331ac223 */ /* 0x040fe2000000001a */
[----:B------:R-:W-:Y:S01]  /*4230*/  @!P3 FFMA R23, R51, R16, R23 ;  /* 0x000000103317b223 */ /* 0x000fe20000000017 */
[----:B------:R-:W-:-:S02]  /*4240*/  @!P2 HADD2.F32 R18, -RZ, R37.H0_H0 ;  /* 0x20000025ff12a230 */ /* 0x000fc40000004100 */
[C---:B0-----:R-:W-:Y:S01]  /*4250*/  @!P5 FFMA R30, R21.reuse, R17, R30 ;  /* 0x00000011151ed223 */ /* 0x041fe2000000001e */
[----:B------:R-:W-:Y:S02]  /*4260*/  @!P4 HADD2.F32 R19, -RZ, R38.H0_H0 ;  /* 0x20000026ff13c230 */ /* 0x000fe40000004100 */
[----:B------:R-:W-:Y:S02]  /*4270*/  @!P3 HADD2.F32 R16, -RZ, R39.H0_H0 ;  /* 0x20000027ff10b230 */ /* 0x000fe40000004100 */
[C---:B------:R-:W-:Y:S01]  /*4280*/  @!P2 FFMA R27, R21.reuse, R18, R27 ;  /* 0x00000012151ba223 */ /* 0x040fe2000000001b */
[----:B------:R-:W-:Y:S02]  /*4290*/  @!P5 HADD2.F32 R17, -RZ, R40.H0_H0 ;  /* 0x20000028ff11d230 */ /* 0x000fe40000004100 */
[C---:B------:R-:W-:Y:S01]  /*42a0*/  @!P4 FFMA R26, R21.reuse, R19, R26 ;  /* 0x00000013151ac223 */ /* 0x040fe2000000001a */
[----:B------:R-:W-:Y:S01]  /*42b0*/  @!P3 FFMA R23, R21, R16, R23 ;  /* 0x000000101517b223 */ /* 0x000fe20000000017 */
[----:B------:R-:W-:-:S02]  /*42c0*/  @!P5 HADD2.F32 R21, -RZ, R44.H0_H0 ;  /* 0x2000002cff15d230 */ /* 0x000fc40000004100 */
[----:B------:R-:W-:-:S04]  /*42d0*/  @!P5 FFMA R30, R53, R17, R30 ;  /* 0x00000011351ed223 */ /* 0x000fc8000000001e */
[----:B------:R-:W-:Y:S01]  /*42e0*/  @!P5 FFMA R30, R54, R21, R30 ;  /* 0x00000015361ed223 */ /* 0x000fe2000000001e */
[----:B------:R-:W-:Y:S01]  /*42f0*/  ISETP.NE.AND P5, PT, R32, UR16, PT ;  /* 0x0000001020007c0c */ /* 0x000fe2000bfa5270 */
[----:B------:R-:W-:Y:S02]  /*4300*/  @!P2 HADD2.F32 R18, -RZ, R41.H0_H0 ;  /* 0x20000029ff12a230 */ /* 0x000fe40000004100 */
[----:B------:R-:W-:Y:S02]  /*4310*/  @!P4 HADD2.F32 R19, -RZ, R42.H0_H0 ;  /* 0x2000002aff13c230 */ /* 0x000fe40000004100 */
[----:B------:R-:W-:Y:S02]  /*4320*/  @!P3 HADD2.F32 R16, -RZ, R43.H0_H0 ;  /* 0x2000002bff10b230 */ /* 0x000fe40000004100 */
[C---:B------:R-:W-:Y:S01]  /*4330*/  @!P2 FFMA R27, R53.reuse, R18, R27 ;  /* 0x00000012351ba223 */ /* 0x040fe2000000001b */
[----:B------:R-:W-:Y:S01]  /*4340*/  @!P4 FFMA R26, R53, R19, R26 ;  /* 0x00000013351ac223 */ /* 0x000fe2000000001a */
[----:B------:R-:W-:-:S02]  /*4350*/  @!P2 HADD2.F32 R18, -RZ, R45.H0_H0 ;  /* 0x2000002dff12a230 */ /* 0x000fc40000004100 */
[----:B------:R-:W-:Y:S01]  /*4360*/  @!P3 FFMA R23, R53, R16, R23 ;  /* 0x000000103517b223 */ /* 0x000fe20000000017 */
[----:B------:R-:W-:Y:S02]  /*4370*/  @!P4 HADD2.F32 R17, -RZ, R46.H0_H0 ;  /* 0x2000002eff11c230 */ /* 0x000fe40000004100 */
[----:B------:R-:W-:Y:S02]  /*4380*/  @!P3 HADD2.F32 R20, -RZ, R47.H0_H0 ;  /* 0x2000002fff14b230 */ /* 0x000fe40000004100 */
[C---:B------:R-:W-:Y:S01]  /*4390*/  @!P2 FFMA R27, R54.reuse, R18, R27 ;  /* 0x00000012361ba223 */ /* 0x040fe2000000001b */
[C---:B------:R-:W-:Y:S02]  /*43a0*/  @!P4 FFMA R26, R54.reuse, R17, R26 ;  /* 0x00000011361ac223 */ /* 0x040fe4000000001a */
[----:B------:R-:W-:Y:S01]  /*43b0*/  @!P3 FFMA R23, R54, R20, R23 ;  /* 0x000000143617b223 */ /* 0x000fe20000000017 */
[----:B------:R-:W-:Y:S06]  /*43c0*/  @P5 BRA `(.L_x_4565) ;  /* 0xfffffff800ac5947 */ /* 0x000fec000383ffff */
[----:B------:R-:W-:-:S07]  /*43d0*/  MOV R16, UR16 ;  /* 0x0000001000107c02 */ /* 0x000fce0008000f00 */
.L_x_4564:
[----:B------:R-:W-:Y:S01]  /*43e0*/  UISETP.NE.AND UP0, UPT, UR15, URZ, UPT ;  /* 0x000000ff0f00728c */ /* 0x000fe2000bf05270 */
[----:B---3--:R-:W-:-:S08]  /*43f0*/  IMAD.MOV.U32 R17, RZ, RZ, R23 ;  /* 0x000000ffff117224 */ /* 0x008fd000078e0017 */
[----:B------:R-:W-:Y:S05]  /*4400*/  BRA.U !UP0, `(.L_x_4566) ;  /* 0x0000000508187547 */ /* 0x000fea000b800000 */
[----:B------:R-:W0:Y:S01]  /*4410*/  LDCU.64 UR24, c[0x0][0x398] ;  /* 0x00007300ff1877ac */ /* 0x000e220008000a00 */
[----:B------:R-:W-:Y:S01]  /*4420*/  IADD3 R18, PT, PT, R14, 0x20, RZ ;  /* 0x000000200e127810 */ /* 0x000fe20007ffe0ff */
[-C--:B------:R-:W-:Y:S01]  /*4430*/  IMAD R32, R16, R15.reuse, RZ ;  /* 0x0000000f10207224 */ /* 0x080fe200078e02ff */
[----:B------:R-:W-:Y:S02]  /*4440*/  IADD3 R24, PT, PT, R14, 0x60, RZ ;  /* 0x000000600e187810 */ /* 0x000fe40007ffe0ff */
[-C--:B------:R-:W-:Y:S01]  /*4450*/  ISETP.GE.AND P3, PT, R18, R15.reuse, PT ;  /* 0x0000000f1200720c */ /* 0x080fe20003f66270 */
[C---:B------:R-:W-:Y:S01]  /*4460*/  VIADD R18, R14.reuse, 0x40 ;  /* 0x000000400e127836 */ /* 0x040fe20000000000 */
[----:B------:R-:W-:Y:S02]  /*4470*/  SHF.R.S32.HI R19, RZ, 0x1f, R32 ;  /* 0x0000001fff137819 */ /* 0x000fe40000011420 */
[----:B------:R-:W-:Y:S02]  /*4480*/  IADD3 R20, P1, P5, R14, R32, R11 ;  /* 0x000000200e147210 */ /* 0x000fe40007d3e00b */
[----:B------:R-:W-:-:S02]  /*4490*/  ISETP.GE.AND P2, PT, R18, R15, PT ;  /* 0x0000000f1200720c */ /* 0x000fc40003f46270 */
[----:B------:R-:W-:Y:S02]  /*44a0*/  IADD3.X R19, PT, PT, RZ, R19, R12, P1, P5 ;  /* 0x00000013ff137210 */ /* 0x000fe40000fea40c */
[-C--:B------:R-:W-:Y:S02]  /*44b0*/  ISETP.GE.AND P4, PT, R14, R15.reuse, PT ;  /* 0x0000000f0e00720c */ /* 0x080fe40003f86270 */
[----:B------:R-:W-:Y:S02]  /*44c0*/  ISETP.GE.AND P1, PT, R24, R15, PT ;  /* 0x0000000f1800720c */ /* 0x000fe40003f26270 */
[----:B0-----:R-:W-:-:S04]  /*44d0*/  LEA R18, P5, R20, UR24, 0x1 ;  /* 0x0000001814127c11 */ /* 0x001fc8000f8a08ff */
[----:B------:R-:W-:-:S05]  /*44e0*/  LEA.HI.X R19, R20, UR25, R19, 0x1, P5 ;  /* 0x0000001914137c11 */ /* 0x000fca000a8f0c13 */
[----:B------:R-:W2:Y:S04]  /*44f0*/  @!P4 LDG.E.U16.CONSTANT R20, desc[UR8][R18.64] ;  /* 0x000000081214c981 */ /* 0x000ea8000c1e9500 */
[----:B------:R-:W3:Y:S04]  /*4500*/  @!P3 LDG.E.U16.CONSTANT R21, desc[UR8][R18.64+0x40] ;  /* 0x000040081215b981 */ /* 0x000ee8000c1e9500 */
[----:B------:R-:W4:Y:S04]  /*4510*/  @!P2 LDG.E.U16.CONSTANT R23, desc[UR8][R18.64+0x80] ;  /* 0x000080081217a981 */ /* 0x000f28000c1e9500 */
[----:B------:R-:W4:Y:S01]  /*4520*/  @!P1 LDG.E.U16.CONSTANT R24, desc[UR8][R18.64+0xc0] ;  /* 0x0000c00812189981 */ /* 0x000f22000c1e9500 */
[----:B------:R-:W-:Y:S01]  /*4530*/  LEA R25, R16, UR6, 0x2 ;  /* 0x0000000610197c11 */ /* 0x000fe2000f8e10ff */
        /* <DEDUP_REMOVED lines=32> */
[----:B------:R-:W-:Y:S01]  /*4740*/  IADD3 R16, PT, PT, R32, R15, RZ ;  /* 0x0000000f20107210 */ /* 0x000fe20007ffe0ff */
        /* <DEDUP_REMOVED lines=18> */
.L_x_4566:
        /* <DEDUP_REMOVED lines=15> */
[----:B--2---:R-:W-:-:S02]  /*4960*/  @!P2 HADD2.F32 R23, -RZ, R20.H0_H0 ;  /* 0x20000014ff17a230 */ /* 0x004fc40000004100 */
[----:B---3--:R-:W-:-:S03]  /*4970*/  @!P3 HADD2.F32 R25, -RZ, R24.H0_H0 ;  /* 0x20000018ff19b230 */ /* 0x008fc60000004100 */
[C---:B-----5:R-:W-:Y:S01]  /*4980*/  @!P2 FFMA R23, R10.reuse, R27, R23 ;  /* 0x0000001b0a17a223 */ /* 0x060fe20000000017 */
[----:B----4-:R-:W-:Y:S02]  /*4990*/  @!P1 HADD2.F32 R21, -RZ, R16.H0_H0 ;  /* 0x20000010ff159230 */ /* 0x010fe40000004100 */
[C---:B------:R-:W-:Y:S02]  /*49a0*/  @!P3 FFMA R25, R10.reuse, R26, R25 ;  /* 0x0000001a0a19b223 */ /* 0x040fe40000000019 */
[----:B------:R-:W-:Y:S01]  /*49b0*/  @!P2 F2FP.F16.F32.PACK_AB R23, RZ, R23 ;  /* 0x00000017ff17a23e */ /* 0x000fe200000000ff */
[----:B------:R-:W-:Y:S02]  /*49c0*/  @!P1 FFMA R21, R10, R30, R21 ;  /* 0x0000001e0a159223 */ /* 0x000fe40000000015 */
[----:B------:R-:W-:Y:S02]  /*49d0*/  @!P3 F2FP.F16.F32.PACK_AB R25, RZ, R25 ;  /* 0x00000019ff19b23e */ /* 0x000fe400000000ff */
[----:B------:R0:W-:Y:S01]  /*49e0*/  @!P2 STG.E.U16 desc[UR8][R18.64+0x40], R23 ;  /* 0x000040171200a986 */ /* 0x0001e2000c101508 */
[----:B------:R-:W-:-:S03]  /*49f0*/  @!P1 F2FP.F16.F32.PACK_AB R21, RZ, R21 ;  /* 0x00000015ff15923e */ /* 0x000fc600000000ff */
[----:B------:R0:W-:Y:S04]  /*4a00*/  @!P3 STG.E.U16 desc[UR8][R18.64+0x80], R25 ;  /* 0x000080191200b986 */ /* 0x0001e8000c101508 */
[----:B------:R0:W-:Y:S01]  /*4a10*/  @!P1 STG.E.U16 desc[UR8][R18.64], R21 ;  /* 0x0000001512009986 */ /* 0x0001e2000c101508 */
[----:B------:R-:W-:-:S13]  /*4a20*/  ISETP.GE.AND P1, PT, R14, R15, PT ;  /* 0x0000000f0e00720c */ /* 0x000fda0003f26270 */
[----:B0-----:R-:W-:Y:S05]  /*4a30*/  @P1 BRA `(.L_x_4568) ;  /* 0x0000000000141947 */ /* 0x001fea0003800000 */
[----:B------:R-:W2:Y:S02]  /*4a40*/  LDG.E.U16 R14, desc[UR8][R18.64+0xc0] ;  /* 0x0000c008120e7981 */ /* 0x000ea4000c1e1500 */
[----:B--2---:R-:W-:-:S05]  /*4a50*/  HADD2.F32 R15, -RZ, R14.H0_H0 ;  /* 0x2000000eff0f7230 */ /* 0x004fca0000004100 */
[----:B------:R-:W-:-:S05]  /*4a60*/  FFMA R15, R10, R17, R15 ;  /* 0x000000110a0f7223 */ /* 0x000fca000000000f */
[----:B------:R-:W-:-:S05]  /*4a70*/  F2FP.F16.F32.PACK_AB R15, RZ, R15 ;  /* 0x0000000fff0f723e */ /* 0x000fca00000000ff */
[----:B------:R0:W-:Y:S02]  /*4a80*/  STG.E.U16 desc[UR8][R18.64+0xc0], R15 ;  /* 0x0000c00f12007986 */ /* 0x0001e4000c101508 */
.L_x_4568:
[----:B------:R-:W-:Y:S05]  /*4a90*/  BSYNC.RECONVERGENT B2 ;  /* 0x0000000000027941 */ /* 0x000fea0003800200 */
.L_x_4567:
[----:B------:R-:W-:Y:S05]  /*4aa0*/  @!P0 BRA `(.L_x_4569) ;  /* 0xfffffff000b08947 */ /* 0x000fea000383ffff */
[----:B------:R-:W-:Y:S05]  /*4ab0*/  BSYNC.RECONVERGENT B1 ;  /* 0x0000000000017941 */ /* 0x000fea0003800200 */
.L_x_4563:
[----:B------:R-:W-:Y:S05]  /*4ac0*/  BRA `(.L_x_4561) ;  /* 0x0000000800107947 */ /* 0x000fea0003800000 */
.L_x_4562:
        /* <DEDUP_REMOVED lines=11> */
[----:B--2---:R-:W-:-:S05]  /*4b80*/  HADD2.F32 R11, -RZ, R11.H0_H0 ;  /* 0x2000000bff0b7230 */ /* 0x004fca0000004100 */
[----:B-----5:R-:W-:-:S05]  /*4b90*/  FFMA R11, RZ, R10, R11 ;  /* 0x0000000aff0b7223 */ /* 0x020fca000000000b */
[----:B------:R-:W-:-:S05]  /*4ba0*/  F2FP.F16.F32.PACK_AB R11, RZ, R11 ;  /* 0x0000000bff0b723e */ /* 0x000fca00000000ff */
[----:B------:R0:W-:Y:S02]  /*4bb0*/  STG.E.U16 desc[UR8][R28.64], R11 ;  /* 0x0000000b1c007986 */ /* 0x0001e4000c101508 */
.L_x_4573:
[----:B------:R-:W-:Y:S05]  /*4bc0*/  BSYNC.RECONVERGENT B2 ;  /* 0x0000000000027941 */ /* 0x000fea0003800200 */
.L_x_4572:
[----:B------:R-:W-:Y:S04]  /*4bd0*/  BSSY.RECONVERGENT B2, `(.L_x_4574) ;  /* 0x0000007000027945 */ /* 0x000fe80003800200 */
[----:B------:R-:W-:Y:S05]  /*4be0*/  @P1 BRA `(.L_x_4575) ;  /* 0x0000000000141947 */ /* 0x000fea0003800000 */
[----:B0-----:R-:W2:Y:S02]  /*4bf0*/  LDG.E.U16 R11, desc[UR8][R28.64+0x40] ;  /* 0x000040081c0b7981 */ /* 0x001ea4000c1e1500 */
[----:B--2---:R-:W-:-:S05]  /*4c00*/  HADD2.F32 R11, -RZ, R11.H0_H0 ;  /* 0x2000000bff0b7230 */ /* 0x004fca0000004100 */
[----:B-----5:R-:W-:-:S05]  /*4c10*/  FFMA R11, RZ, R10, R11 ;  /* 0x0000000aff0b7223 */ /* 0x020fca000000000b */
[----:B------:R-:W-:-:S05]  /*4c20*/  F2FP.F16.F32.PACK_AB R11, RZ, R11 ;  /* 0x0000000bff0b723e */ /* 0x000fca00000000ff */
[----:B------:R1:W-:Y:S02]  /*4c30*/  STG.E.U16 desc[UR8][R28.64+0x40], R11 ;  /* 0x0000400b1c007986 */ /* 0x0003e4000c101508 */
.L_x_4575:
[----:B------:R-:W-:Y:S05]  /*4c40*/  BSYNC.RECONVERGENT B2 ;  /* 0x0000000000027941 */ /* 0x000fea0003800200 */
.L_x_4574:
[----:B------:R-:W-:Y:S04]  /*4c50*/  BSSY.RECONVERGENT B2, `(.L_x_4576) ;  /* 0x0000007000027945 */ /* 0x000fe80003800200 */
[----:B------:R-:W-:Y:S05]  /*4c60*/  @P2 BRA `(.L_x_4577) ;  /* 0x0000000000142947 */ /* 0x000fea0003800000 */
[----:B01----:R-:W2:Y:S02]  /*4c70*/  LDG.E.U16 R11, desc[UR8][R28.64+0x80] ;  /* 0x000080081c0b7981 */ /* 0x003ea4000c1e1500 */
[----:B--2---:R-:W-:-:S05]  /*4c80*/  HADD2.F32 R11, -RZ, R11.H0_H0 ;  /* 0x2000000bff0b7230 */ /* 0x004fca0000004100 */
[----:B-----5:R-:W-:-:S05]  /*4c90*/  FFMA R11, RZ, R10, R11 ;  /* 0x0000000aff0b7223 */ /* 0x020fca000000000b */
[----:B------:R-:W-:-:S05]  /*4ca0*/  F2FP.F16.F32.PACK_AB R11, RZ, R11 ;  /* 0x0000000bff0b723e */ /* 0x000fca00000000ff */
[----:B------:R0:W-:Y:S02]  /*4cb0*/  STG.E.U16 desc[UR8][R28.64+0x80], R11 ;  /* 0x0000800b1c007986 */ /* 0x0001e4000c101508 */
.L_x_4577:
[----:B------:R-:W-:Y:S05]  /*4cc0*/  BSYNC.RECONVERGENT B2 ;  /* 0x0000000000027941 */ /* 0x000fea0003800200 */
.L_x_4576:
[----:B------:R-:W-:Y:S01]  /*4cd0*/  MOV R19, R6 ;  /* 0x0000000600137202 */ /* 0x000fe20000000f00 */
[----:B------:R-:W-:Y:S06]  /*4ce0*/  @P3 BRA `(.L_x_4571) ;  /* 0x0000000000143947 */ /* 0x000fec0003800000 */
[----:B01----:R-:W2:Y:S02]  /*4cf0*/  LDG.E.U16 R11, desc[UR8][R28.64+0xc0] ;  /* 0x0000c0081c0b7981 */ /* 0x003ea4000c1e1500 */
[----:B--2---:R-:W-:-:S05]  /*4d00*/  HADD2.F32 R11, -RZ, R11.H0_H0 ;  /* 0x2000000bff0b7230 */ /* 0x004fca0000004100 */
[----:B-----5:R-:W-:-:S05]  /*4d10*/  FFMA R11, RZ, R10, R11 ;  /* 0x0000000aff0b7223 */ /* 0x020fca000000000b */
[----:B------:R-:W-:-:S05]  /*4d20*/  F2FP.F16.F32.PACK_AB R11, RZ, R11 ;  /* 0x0000000bff0b723e */ /* 0x000fca00000000ff */
[----:B------:R0:W-:Y:S02]  /*4d30*/  STG.E.U16 desc[UR8][R28.64+0xc0], R11 ;  /* 0x0000c00b1c007986 */ /* 0x0001e4000c101508 */
.L_x_4571:
[----:B------:R-:W-:Y:S05]  /*4d40*/  BSYNC.RECONVERGENT B1 ;  /* 0x0000000000017941 */ /* 0x000fea0003800200 */
.L_x_4570:
[----:B--23--:R-:W2:Y:S01]  /*4d50*/  LDC R24, c[0x0][0x3b8] ;  /* 0x0000ee00ff187b82 */ /* 0x00cea20000000800 */
[----:B------:R-:W-:-:S07]  /*4d60*/  ISETP.GE.U32.AND P0, PT, R5, 0x400, PT ;  /* 0x000004000500780c */ /* 0x000fce0003f06070 */
[----:B------:R-:W3:Y:S06]  /*4d70*/  LDC.64 R12, c[0x0][0x3b0] ;  /* 0x0000ec00ff0c7b82 */ /* 0x000eec0000000a00 */
[----:B------:R-:W-:Y:S05]  /*4d80*/  @!P0 BRA `(.L_x_4561) ;  /* 0x0000000400608947 */ /* 0x000fea0003800000 */
.L_x_4592:
        /* <DEDUP_REMOVED lines=8> */
[C---:B------:R-:W-:Y:S01]  /*4e10*/  IADD3 R11, PT, PT, R23.reuse, 0x20, RZ ;  /* 0x00000020170b7810 */ /* 0x040fe20007ffe0ff */
[C---:B------:R-:W-:Y:S01]  /*4e20*/  VIADD R14, R23.reuse, 0x40 ;  /* 0x00000040170e7836 */ /* 0x040fe20000000000 */
[CC--:B------:R-:W-:Y:S01]  /*4e30*/  ISETP.GE.AND P6, PT, R23.reuse, R24.reuse, PT ;  /* 0x000000181700720c */ /* 0x0c0fe20003fc6270 */
[----:B------:R-:W-:Y:S01]  /*4e40*/  VIADD R18, R23, 0x420 ;  /* 0x0000042017127836 */ /* 0x000fe20000000000 */
[----:B------:R-:W-:Y:S01]  /*4e50*/  IADD3 R20, P0, P4, R19, UR7, R0 ;  /* 0x0000000713147c10 */ /* 0x000fe2000fc1e000 */
[----:B------:R-:W-:Y:S01]  /*4e60*/  BSSY.RECONVERGENT B1, `(.L_x_4578) ;  /* 0x0000015000017945 */ /* 0x000fe20003800200 */
[-C--:B------:R-:W-:Y:S02]  /*4e70*/  ISETP.GE.AND P2, PT, R11, R24.reuse, PT ;  /* 0x000000180b00720c */ /* 0x080fe40003f46270 */
[----:B------:R-:W-:Y:S02]  /*4e80*/  ISETP.GE.AND P3, PT, R14, R24, PT ;  /* 0x000000180e00720c */ /* 0x000fe40003f66270 */
[----:B------:R-:W-:-:S02]  /*4e90*/  IADD3.X R21, PT, PT, RZ, UR20, RZ, P0, P4 ;  /* 0x00000014ff157c10 */ /* 0x000fc400087e84ff */
[----:B------:R-:W-:Y:S02]  /*4ea0*/  LEA R14, P0, R20, R12, 0x1 ;  /* 0x0000000c140e7211 */ /* 0x000fe400078008ff */
[----:B------:R-:W-:Y:S01]  /*4eb0*/  ISETP.GE.AND P5, PT, R18, R24, PT ;  /* 0x000000181200720c */ /* 0x000fe20003fa6270 */
[----:B--2---:R-:W-:Y:S01]  /*4ec0*/  @!P1 HADD2.F32 R11, -RZ, R15.H0_H0 ;  /* 0x2000000fff0b9230 */ /* 0x004fe20000004100 */
[----:B------:R-:W-:-:S04]  /*4ed0*/  IADD3 R15, PT, PT, R23, 0x400, RZ ;  /* 0x00000400170f7810 */ /* 0x000fc80007ffe0ff */
[----:B------:R-:W-:Y:S01]  /*4ee0*/  ISETP.GE.AND P4, PT, R15, R24, PT ;  /* 0x000000180f00720c */ /* 0x000fe20003f86270 */
[----:B-----5:R-:W-:Y:S01]  /*4ef0*/  @!P1 FFMA R11, RZ, R10, R11 ;  /* 0x0000000aff0b9223 */ /* 0x020fe2000000000b */
[----:B------:R-:W-:Y:S01]  /*4f00*/  LEA.HI.X R15, R20, R13, R21, 0x1, P0 ;  /* 0x0000000d140f7211 */ /* 0x000fe200000f0c15 */
[C---:B------:R-:W-:Y:S01]  /*4f10*/  VIADD R21, R23.reuse, 0x460 ;  /* 0x0000046017157836 */ /* 0x040fe20000000000 */
[----:B------:R-:W-:Y:S02]  /*4f20*/  IADD3 R20, PT, PT, R23, 0x440, RZ ;  /* 0x0000044017147810 */ /* 0x000fe40007ffe0ff */
[----:B------:R-:W-:Y:S02]  /*4f30*/  @!P1 F2FP.F16.F32.PACK_AB R18, RZ, R11 ;  /* 0x0000000bff12923e */ /* 0x000fe400000000ff */
[----:B------:R-:W-:Y:S01]  /*4f40*/  ISETP.GE.AND P0, PT, R20, R24, PT ;  /* 0x000000181400720c */ /* 0x000fe20003f06270 */
[----:B------:R-:W-:-:S12]  /*4f50*/  @P6 BRA `(.L_x_4579) ;  /* 0x0000000000146947 */ /* 0x000fd80003800000 */
[----:B------:R-:W2:Y:S02]  /*4f60*/  LDG.E.U16 R11, desc[UR8][R16.64] ;  /* 0x00000008100b7981 */ /* 0x000ea4000c1e1500 */
[----:B--2---:R-:W-:-:S05]  /*4f70*/  HADD2.F32 R11, -RZ, R11.H0_H0 ;  /* 0x2000000bff0b7230 */ /* 0x004fca0000004100 */
[----:B------:R-:W-:-:S05]  /*4f80*/  FFMA R11, RZ, R10, R11 ;  /* 0x0000000aff0b7223 */ /* 0x000fca000000000b */
[----:B------:R-:W-:-:S05]  /*4f90*/  F2FP.F16.F32.PACK_AB R11, RZ, R11 ;  /* 0x0000000bff0b723e */ /* 0x000fca00000000ff */
[----:B------:R0:W-:Y:S02]  /*4fa0*/  STG.E.U16 desc[UR8][R16.64], R11 ;  /* 0x0000000b10007986 */ /* 0x0001e4000c101508 */
.L_x_4579:
[----:B------:R-:W-:Y:S05]  /*4fb0*/  BSYNC.RECONVERGENT B1 ;  /* 0x0000000000017941 */ /* 0x000fea0003800200 */
.L_x_4578:
[----:B------:R-:W-:Y:S01]  /*4fc0*/  BSSY.RECONVERGENT B1, `(.L_x_4580) ;  /* 0x0000008000017945 */ /* 0x000fe20003800200 */
[----:B------:R-:W-:-:S03]  /*4fd0*/  ISETP.GE.AND P6, PT, R21, R24, PT ;  /* 0x000000181500720c */ /* 0x000fc60003fc6270 */
[----:B------:R-:W-:Y:S10]  /*4fe0*/  @P2 BRA `(.L_x_4581) ;  /* 0x0000000000142947 */ /* 0x000ff40003800000 */
[----:B0-----:R-:W2:Y:S02]  /*4ff0*/  LDG.E.U16 R11, desc[UR8][R16.64+0x40] ;  /* 0x00004008100b7981 */ /* 0x001ea4000c1e1500 */
[----:B--2---:R-:W-:-:S05]  /*5000*/  HADD2.F32 R11, -RZ, R11.H0_H0 ;  /* 0x2000000bff0b7230 */ /* 0x004fca0000004100 */
[----:B------:R-:W-:-:S05]  /*5010*/  FFMA R11, RZ, R10, R11 ;  /* 0x0000000aff0b7223 */ /* 0x000fca000000000b */
[----:B------:R-:W-:-:S05]  /*5020*/  F2FP.F16.F32.PACK_AB R11, RZ, R11 ;  /* 0x0000000bff0b723e */ /* 0x000fca00000000ff */
[----:B------:R1:W-:Y:S02]  /*5030*/  STG.E.U16 desc[UR8][R16.64+0x40], R11 ;  /* 0x0000400b10007986 */ /* 0x0003e4000c101508 */
.L_x_4581:
[----:B------:R-:W-:Y:S05]  /*5040*/  BSYNC.RECONVERGENT B1 ;  /* 0x0000000000017941 */ /* 0x000fea0003800200 */
.L_x_4580:
[----:B------:R-:W-:Y:S04]  /*5050*/  BSSY.RECONVERGENT B1, `(.L_x_4582) ;  /* 0x0000007000017945 */ /* 0x000fe80003800200 */
[----:B------:R-:W-:Y:S05]  /*5060*/  @P3 BRA `(.L_x_4583) ;  /* 0x0000000000143947 */ /* 0x000fea0003800000 */
[----:B01----:R-:W2:Y:S02]  /*5070*/  LDG.E.U16 R11, desc[UR8][R16.64+0x80] ;  /* 0x00008008100b7981 */ /* 0x003ea4000c1e1500 */
[----:B--2---:R-:W-:-:S05]  /*5080*/  HADD2.F32 R11, -RZ, R11.H0_H0 ;  /* 0x2000000bff0b7230 */ /* 0x004fca0000004100 */
[----:B------:R-:W-:-:S05]  /*5090*/  FFMA R11, RZ, R10, R11 ;  /* 0x0000000aff0b7223 */ /* 0x000fca000000000b */
[----:B------:R-:W-:-:S05]  /*50a0*/  F2FP.F16.F32.PACK_AB R11, RZ, R11 ;  /* 0x0000000bff0b723e */ /* 0x000fca00000000ff */
[----:B------:R2:W-:Y:S02]  /*50b0*/  STG.E.U16 desc[UR8][R16.64+0x80], R11 ;  /* 0x0000800b10007986 */ /* 0x0005e4000c101508 */
.L_x_4583:
[----:B------:R-:W-:Y:S05]  /*50c0*/  BSYNC.RECONVERGENT B1 ;  /* 0x0000000000017941 */ /* 0x000fea0003800200 */
.L_x_4582:
[----:B------:R3:W-:Y:S01]  /*50d0*/  @!P1 STG.E.U16 desc[UR8][R16.64+0xc0], R18 ;  /* 0x0000c01210009986 */ /* 0x0007e2000c101508 */
[----:B------:R-:W-:Y:S04]  /*50e0*/  BSSY.RECONVERGENT B1, `(.L_x_4584) ;  /* 0x0000007000017945 */ /* 0x000fe80003800200 */
[----:B------:R-:W-:Y:S05]  /*50f0*/  @P4 BRA `(.L_x_4585) ;  /* 0x0000000000144947 */ /* 0x000fea0003800000 */
[----:B012---:R-:W2:Y:S02]  /*5100*/  LDG.E.U16 R11, desc[UR8][R14.64+0x800] ;  /* 0x000800080e0b7981 */ /* 0x007ea4000c1e1500 */
[----:B--2---:R-:W-:-:S05]  /*5110*/  HADD2.F32 R11, -RZ, R11.H0_H0 ;  /* 0x2000000bff0b7230 */ /* 0x004fca0000004100 */
[----:B------:R-:W-:-:S05]  /*5120*/  FFMA R11, RZ, R10, R11 ;  /* 0x0000000aff0b7223 */ /* 0x000fca000000000b */
[----:B------:R-:W-:-:S05]  /*5130*/  F2FP.F16.F32.PACK_AB R11, RZ, R11 ;  /* 0x0000000bff0b723e */ /* 0x000fca00000000ff */
[----:B------:R4:W-:Y:S02]  /*5140*/  STG.E.U16 desc[UR8][R14.64+0x800], R11 ;  /* 0x0008000b0e007986 */ /* 0x0009e4000c101508 */
.L_x_4585:
[----:B------:R-:W-:Y:S05]  /*5150*/  BSYNC.RECONVERGENT B1 ;  /* 0x0000000000017941 */ /* 0x000fea0003800200 */
.L_x_4584:
[----:B------:R-:W-:Y:S04]  /*5160*/  BSSY.RECONVERGENT B1, `(.L_x_4586) ;  /* 0x0000007000017945 */ /* 0x000fe80003800200 */
[----:B------:R-:W-:Y:S05]  /*5170*/  @P5 BRA `(.L_x_4587) ;  /* 0x0000000000145947 */ /* 0x000fea0003800000 */
[----:B012-4-:R-:W2:Y:S02]  /*5180*/  LDG.E.U16 R11, desc[UR8][R14.64+0x840] ;  /* 0x000840080e0b7981 */ /* 0x017ea4000c1e1500 */
[----:B--2---:R-:W-:-:S05]  /*5190*/  HADD2.F32 R11, -RZ, R11.H0_H0 ;  /* 0x2000000bff0b7230 */ /* 0x004fca0000004100 */
[----:B------:R-:W-:-:S05]  /*51a0*/  FFMA R11, RZ, R10, R11 ;  /* 0x0000000aff0b7223 */ /* 0x000fca000000000b */
[----:B------:R-:W-:-:S05]  /*51b0*/  F2FP.F16.F32.PACK_AB R11, RZ, R11 ;  /* 0x0000000bff0b723e */ /* 0x000fca00000000ff */
[----:B------:R0:W-:Y:S02]  /*51c0*/  STG.E.U16 desc[UR8][R14.64+0x840], R11 ;  /* 0x0008400b0e007986 */ /* 0x0001e4000c101508 */
.L_x_4587:
[----:B------:R-:W-:Y:S05]  /*51d0*/  BSYNC.RECONVERGENT B1 ;  /* 0x0000000000017941 */ /* 0x000fea0003800200 */
.L_x_4586:
[----:B------:R-:W-:Y:S04]  /*51e0*/  BSSY.RECONVERGENT B1, `(.L_x_4588) ;  /* 0x0000007000017945 */ /* 0x000fe80003800200 */
[----:B------:R-:W-:Y:S05]  /*51f0*/  @P0 BRA `(.L_x_4589) ;  /* 0x0000000000140947 */ /* 0x000fea0003800000 */
[----:B012-4-:R-:W2:Y:S02]  /*5200*/  LDG.E.U16 R11, desc[UR8][R14.64+0x880] ;  /* 0x000880080e0b7981 */ /* 0x017ea4000c1e1500 */
[----:B--2---:R-:W-:-:S05]  /*5210*/  HADD2.F32 R11, -RZ, R11.H0_H0 ;  /* 0x2000000bff0b7230 */ /* 0x004fca0000004100 */
[----:B------:R-:W-:-:S05]  /*5220*/  FFMA R11, RZ, R10, R11 ;  /* 0x0000000aff0b7223 */ /* 0x000fca000000000b */
[----:B------:R-:W-:-:S05]  /*5230*/  F2FP.F16.F32.PACK_AB R11, RZ, R11 ;  /* 0x0000000bff0b723e */ /* 0x000fca00000000ff */
[----:B------:R0:W-:Y:S02]  /*5240*/  STG.E.U16 desc[UR8][R14.64+0x880], R11 ;  /* 0x0008800b0e007986 */ /* 0x0001e4000c101508 */
.L_x_4589:
[----:B------:R-:W-:Y:S05]  /*5250*/  BSYNC.RECONVERGENT B1 ;  /* 0x0000000000017941 */ /* 0x000fea0003800200 */
.L_x_4588:
[----:B------:R-:W-:Y:S04]  /*5260*/  BSSY.RECONVERGENT B1, `(.L_x_4590) ;  /* 0x0000007000017945 */ /* 0x000fe80003800200 */
[----:B------:R-:W-:Y:S05]  /*5270*/  @P6 BRA `(.L_x_4591) ;  /* 0x0000000000146947 */ /* 0x000fea0003800000 */
[----:B012-4-:R-:W2:Y:S02]  /*5280*/  LDG.E.U16 R11, desc[UR8][R14.64+0x8c0] ;  /* 0x0008c0080e0b7981 */ /* 0x017ea4000c1e1500 */
[----:B--2---:R-:W-:-:S05]  /*5290*/  HADD2.F32 R11, -RZ, R11.H0_H0 ;  /* 0x2000000bff0b7230 */ /* 0x004fca0000004100 */
[----:B------:R-:W-:-:S05]  /*52a0*/  FFMA R11, RZ, R10, R11 ;  /* 0x0000000aff0b7223 */ /* 0x000fca000000000b */
[----:B------:R-:W-:-:S05]  /*52b0*/  F2FP.F16.F32.PACK_AB R11, RZ, R11 ;  /* 0x0000000bff0b723e */ /* 0x000fca00000000ff */
[----:B------:R0:W-:Y:S02]  /*52c0*/  STG.E.U16 desc[UR8][R14.64+0x8c0], R11 ;  /* 0x0008c00b0e007986 */ /* 0x0001e4000c101508 */
.L_x_4591:
[----:B------:R-:W-:Y:S05]  /*52d0*/  BSYNC.RECONVERGENT B1 ;  /* 0x0000000000017941 */ /* 0x000fea0003800200 */
.L_x_4590:
[----:B------:R-:W-:-:S04]  /*52e0*/  IADD3 R19, PT, PT, R19, 0x800, RZ ;  /* 0x0000080013137810 */ /* 0x000fc80007ffe0ff */
[----:B------:R-:W-:-:S13]  /*52f0*/  ISETP.GE.AND P0, PT, R19, R24, PT ;  /* 0x000000181300720c */ /* 0x000fda0003f06270 */
[----:B------:R-:W-:Y:S05]  /*5300*/  @!P0 BRA `(.L_x_4592) ;  /* 0xfffffff800a08947 */ /* 0x000fea000383ffff */
.L_x_4561:
[----:B------:R-:W-:Y:S05]  /*5310*/  BSYNC.RECONVERGENT B0 ;  /* 0x0000000000007941 */ /* 0x000fea0003800200 */
.L_x_4560:
[----:B------:R-:W-:Y:S01]  /*5320*/  BAR.SYNC.DEFER_BLOCKING 0x0 ;  /* 0x0000000000007b1d */ /* 0x000fe20000010000 */
[----:B------:R-:W-:-:S13]  /*5330*/  ISETP.NE.AND P0, PT, R22, RZ, PT ;  /* 0x000000ff1600720c */ /* 0x000fda0003f05270 */
[----:B------:R-:W-:Y:S05]  /*5340*/  @P0 BRA `(.L_x_4593) ;  /* 0xffffffb400940947 */ /* 0x000fea000383ffff */
[----:B------:R-:W-:Y:S05]  /*5350*/  EXIT ;  /* 0x000000000000794d */ /* 0x000fea0003800000 */
        .weak           $__internal_35_$__cuda_sm3x_div_rn_noftz_f32_slowpath
        .type           $__internal_35_$__cuda_sm3x_div_rn_noftz_f32_slowpath,@function
        .size           $__internal_35_$__cuda_sm3x_div_rn_noftz_f32_slowpath,(.L_x_4657 - $__internal_35_$__cuda_sm3x_div_rn_noftz_f32_slowpath)
$__internal_35_$__cuda_sm3x_div_rn_noftz_f32_slowpath:
        /* <DEDUP_REMOVED lines=34> */
.L_x_4595:
        /* <DEDUP_REMOVED lines=51> */
.L_x_4602:
[----:B------:R-:W-:-:S04]  /*58b0*/  LOP3.LUT R27, R27, 0x80000000, RZ, 0xc0, !PT ;  /* 0x800000001b1b7812 */ /* 0x000fc800078ec0ff */
[----:B------:R-:W-:Y:S01]  /*58c0*/  LOP3.LUT R27, R27, 0x7f800000, RZ, 0xfc, !PT ;  /* 0x7f8000001b1b7812 */ /* 0x000fe200078efcff */
[----:B------:R-:W-:Y:S06]  /*58d0*/  BRA `(.L_x_4603) ;  /* 0x0000000000047947 */ /* 0x000fec0003800000 */
.L_x_4601:
[----:B------:R-:W-:-:S07]  /*58e0*/  IMAD R27, R21, 0x800000, R27 ;  /* 0x00800000151b7824 */ /* 0x000fce00078e021b */
.L_x_4603:
[----:B------:R-:W-:Y:S05]  /*58f0*/  BSYNC.RECONVERGENT B5 ;  /* 0x0000000000057941 */ /* 0x000fea0003800200 */
.L_x_4600:
[----:B------:R-:W-:Y:S05]  /*5900*/  BRA `(.L_x_4604) ;  /* 0x0000000000207947 */ /* 0x000fea0003800000 */
.L_x_4599:
[----:B------:R-:W-:-:S04]  /*5910*/  LOP3.LUT R16, R21, 0x80000000, R16, 0x48, !PT ;  /* 0x8000000015107812 */ /* 0x000fc800078e4810 */
[----:B------:R-:W-:Y:S01]  /*5920*/  LOP3.LUT R27, R16, 0x7f800000, RZ, 0xfc, !PT ;  /* 0x7f800000101b7812 */ /* 0x000fe200078efcff */
[----:B------:R-:W-:Y:S06]  /*5930*/  BRA `(.L_x_4604) ;  /* 0x0000000000147947 */ /* 0x000fec0003800000 */
.L_x_4598:
[----:B------:R-:W-:Y:S01]  /*5940*/  LOP3.LUT R27, R21, 0x80000000, R16, 0x48, !PT ;  /* 0x80000000151b7812 */ /* 0x000fe200078e4810 */
[----:B------:R-:W-:Y:S06]  /*5950*/  BRA `(.L_x_4604) ;  /* 0x00000000000c7947 */ /* 0x000fec0003800000 */
.L_x_4597:
[----:B------:R-:W0:Y:S01]  /*5960*/  MUFU.RSQ R27, -QNAN ;  /* 0xffc00000001b7908 */ /* 0x000e220000001400 */
[----:B------:R-:W-:Y:S05]  /*5970*/  BRA `(.L_x_4604) ;  /* 0x0000000000047947 */ /* 0x000fea0003800000 */
.L_x_4596:
[----:B------:R-:W-:-:S07]  /*5980*/  FADD.FTZ R27, R16, R21 ;  /* 0x00000015101b7221 */ /* 0x000fce0000010000 */
.L_x_4604:
[----:B------:R-:W-:Y:S05]  /*5990*/  BSYNC.RECONVERGENT B4 ;  /* 0x0000000000047941 */ /* 0x000fea0003800200 */
.L_x_4594:
[----:B0-----:R-:W-:Y:S01]  /*59a0*/  MOV R16, R27 ;  /* 0x0000001b00107202 */ /* 0x001fe20000000f00 */
[----:B------:R-:W-:Y:S02]  /*59b0*/  HFMA2 R27, -RZ, RZ, 0, 0 ;  /* 0x00000000ff1b7431 */ /* 0x000fe400000001ff */
[----:B------:R-:W-:-:S04]  /*59c0*/  IMAD.MOV.U32 R26, RZ, RZ, R33 ;  /* 0x000000ffff1a7224 */ /* 0x000fc800078e0021 */
[----:B------:R-:W-:Y:S05]  /*59d0*/  RET.REL.NODEC R26 `(_Z10moe_kernelI6__halfLb1EEvPKT_S3_S3_S3_PKfPKjPS1_iiii) ;  /* 0xffffffa41a887950 */ /* 0x000fea0003c3ffff */
.L_x_4605:
        /* <DEDUP_REMOVED lines=10> */
.L_x_4657:


//--------------------- .text._Z24build_token_lists_kernelPKjPKiPiS3_S3_ii --------------------------
	.section	.text._Z24build_token_lists_kernelPKjPKiPiS3_S3_ii,"ax",@progbits
	.align	128
        .global         _Z24build_token_lists_kernelPKjPKiPiS3_S3_ii
        .type           _Z24build_token_lists_kernelPKjPKiPiS3_S3_ii,@function
        .size           _Z24build_token_lists_kernelPKjPKiPiS3_S3_ii,(.L_x_4694 - _Z24build_token_lists_kernelPKjPKiPiS3_S3_ii)
        .other          _Z24build_token_lists_kernelPKjPKiPiS3_S3_ii,@"STO_CUDA_ENTRY STV_DEFAULT"
_Z24build_token_lists_kernelPKjPKiPiS3_S3_ii:
.text._Z24build_token_lists_kernelPKjPKiPiS3_S3_ii:
[----:B------:R-:W-:Y:S01]  /*0000*/  LDC R1, c[0x0][0x37c] ;  /* 0x0000df00ff017b82 */ /* 0x000fe20000000800 */
[----:B------:R-:W0:Y:S07]  /*0010*/  S2R R5, SR_TID.X ;  /* 0x0000000000057919 */ /* 0x000e2e0000002100 */
[----:B------:R-:W0:Y:S08]  /*0020*/  S2UR UR4, SR_CTAID.X ;  /* 0x00000000000479c3 */ /* 0x000e300000002500 */
[----:B------:R-:W0:Y:S08]  /*0030*/  LDC R0, c[0x0][0x360] ;  /* 0x0000d800ff007b82 */ /* 0x000e300000000800 */
[----:B------:R-:W1:Y:S01]  /*0040*/  LDC.64 R2, c[0x0][0x3a8] ;  /* 0x0000ea00ff027b82 */ /* 0x000e620000000a00 */
[----:B0-----:R-:W-:-:S02]  /*0050*/  IMAD R0, R0, UR4, R5 ;  /* 0x0000000400007c24 */ /* 0x001fc4000f8e0205 */
[----:B-1----:R-:W-:-:S05]  /*0060*/  IMAD R5, R3, R2, RZ ;  /* 0x0000000203057224 */ /* 0x002fca00078e02ff */
[----:B------:R-:W-:-:S13]  /*0070*/  ISETP.GE.AND P0, PT, R0, R5, PT ;  /* 0x000000050000720c */ /* 0x000fda0003f06270 */
[----:B------:R-:W-:Y:S05]  /*0080*/  @P0 EXIT ;  /* 0x000000000000094d */ /* 0x000fea0003800000 */
[----:B------:R-:W0:Y:S01]  /*0090*/  LDC.64 R4, c[0x0][0x380] ;  /* 0x0000e000ff047b82 */ /* 0x000e220000000a00 */
[----:B------:R-:W1:Y:S07]  /*00a0*/  LDCU.64 UR4, c[0x0][0x358] ;  /* 0x00006b00ff0477ac */ /* 0x000e6e0008000a00 */
[----:B------:R-:W2:Y:S08]  /*00b0*/  LDC.64 R8, c[0x0][0x388] ;  /* 0x0000e200ff087b82 */ /* 0x000eb00000000a00 */
[----:B------:R-:W3:Y:S01]  /*00c0*/  LDC.64 R6, c[0x0][0x3a0] ;  /* 0x0000e800ff067b82 */ /* 0x000ee20000000a00 */
[----:B0-----:R-:W-:-:S06]  /*00d0*/  IMAD.WIDE R4, R0, 0x4, R4 ;  /* 0x0000000400047825 */ /* 0x001fcc00078e0204 */
[----:B-1----:R0:W2:Y:S01]  /*00e0*/  LDG.E.CONSTANT R5, desc[UR4][R4.64] ;  /* 0x0000000404057981 */ /* 0x0020a2000c1e9900 */
[----:B------:R-:W-:Y:S01]  /*00f0*/  HFMA2 R15, -RZ, RZ, 0, 5.9604644775390625e-08 ;  /* 0x00000001ff0f7431 */ /* 0x000fe200000001ff */
[----:B------:R-:W-:-:S04]  /*0100*/  IABS R11, R3 ;  /* 0x00000003000b7213 */ /* 0x000fc80000000000 */
[----:B------:R-:W1:Y:S08]  /*0110*/  I2F.RP R2, R11 ;  /* 0x0000000b00027306 */ /* 0x000e700000209400 */
[----:B-1----:R-:W0:Y:S02]  /*0120*/  MUFU.RCP R2, R2 ;  /* 0x0000000200027308 */ /* 0x002e240000001000 */
[----:B0-----:R-:W-:-:S02]  /*0130*/  VIADD R4, R2, 0xffffffe ;  /* 0x0ffffffe02047836 */ /* 0x001fc40000000000 */
[----:B--2---:R-:W-:-:S04]  /*0140*/  IMAD.WIDE R8, R5, 0x4, R8 ;  /* 0x0000000405087825 */ /* 0x004fc800078e0208 */
[----:B---3--:R-:W-:Y:S02]  /*0150*/  IMAD.WIDE R6, R5, 0x4, R6 ;  /* 0x0000000405067825 */ /* 0x008fe400078e0206 */
[----:B------:R-:W2:Y:S04]  /*0160*/  LDG.E.CONSTANT R9, desc[UR4][R8.64] ;  /* 0x0000000408097981 */ /* 0x000ea8000c1e9900 */
[----:B------:R0:W2:Y:S01]  /*0170*/  ATOMG.E.ADD.STRONG.GPU PT, R10, desc[UR4][R6.64], R15 ;  /* 0x8000000f060a79a8 */ /* 0x0000a200081ef104 */
[----:B------:R1:W3:Y:S02]  /*0180*/  F2I.FTZ.U32.TRUNC.NTZ R5, R4 ;  /* 0x0000000400057305 */ /* 0x0002e4000021f000 */
[----:B-1----:R-:W-:Y:S01]  /*0190*/  IMAD.MOV.U32 R4, RZ, RZ, RZ ;  /* 0x000000ffff047224 */ /* 0x002fe200078e00ff */
[----:B---3--:R-:W-:-:S05]  /*01a0*/  IADD3 R12, PT, PT, RZ, -R5, RZ ;  /* 0x80000005ff0c7210 */ /* 0x008fca0007ffe0ff */
[----:B------:R-:W-:Y:S01]  /*01b0*/  IMAD R13, R12, R11, RZ ;  /* 0x0000000b0c0d7224 */ /* 0x000fe200078e02ff */
[----:B0-----:R-:W-:-:S03]  /*01c0*/  IABS R6, R0 ;  /* 0x0000000000067213 */ /* 0x001fc60000000000 */
[----:B------:R-:W-:-:S06]  /*01d0*/  IMAD.HI.U32 R5, R5, R13, R4 ;  /* 0x0000000d05057227 */ /* 0x000fcc00078e0004 */
[----:B------:R-:W-:Y:S02]  /*01e0*/  IMAD.HI.U32 R8, R5, R6, RZ ;  /* 0x0000000605087227 */ /* 0x000fe400078e00ff */
[----:B------:R-:W0:Y:S03]  /*01f0*/  LDC.64 R4, c[0x0][0x390] ;  /* 0x0000e400ff047b82 */ /* 0x000e260000000a00 */
[----:B------:R-:W-:-:S05]  /*0200*/  IADD3 R2, PT, PT, -R8, RZ, RZ ;  /* 0x000000ff08027210 */ /* 0x000fca0007ffe1ff */
[C---:B------:R-:W-:Y:S02]  /*0210*/  IMAD R2, R11.reuse, R2, R6 ;  /* 0x000000020b027224 */ /* 0x040fe400078e0206 */
[----:B------:R-:W1:Y:S03]  /*0220*/  LDC.64 R6, c[0x0][0x398] ;  /* 0x0000e600ff067b82 */ /* 0x000e660000000a00 */
[----:B------:R-:W-:-:S13]  /*0230*/  ISETP.GT.U32.AND P2, PT, R11, R2, PT ;  /* 0x000000020b00720c */ /* 0x000fda0003f44070 */
[----:B------:R-:W-:-:S05]  /*0240*/  @!P2 IMAD.IADD R2, R2, 0x1, -R11 ;  /* 0x000000010202a824 */ /* 0x000fca00078e0a0b */
[----:B------:R-:W-:Y:S02]  /*0250*/  ISETP.GE.U32.AND P0, PT, R2, R11, PT ;  /* 0x0000000b0200720c */ /* 0x000fe40003f06070 */
[----:B------:R-:W-:Y:S02]  /*0260*/  LOP3.LUT R2, R0, R3, RZ, 0x3c, !PT ;  /* 0x0000000300027212 */ /* 0x000fe400078e3cff */
[----:B------:R-:W-:Y:S02]  /*0270*/  @!P2 IADD3 R8, PT, PT, R8, 0x1, RZ ;  /* 0x000000010808a810 */ /* 0x000fe40007ffe0ff */
[----:B------:R-:W-:Y:S02]  /*0280*/  ISETP.GE.AND P1, PT, R2, RZ, PT ;  /* 0x000000ff0200720c */ /* 0x000fe40003f26270 */
[----:B------:R-:W-:-:S05]  /*0290*/  ISETP.NE.AND P2, PT, R3, RZ, PT ;  /* 0x000000ff0300720c */ /* 0x000fca0003f45270 */
[----:B------:R-:W-:-:S06]  /*02a0*/  @P0 IADD3 R8, PT, PT, R8, 0x1, RZ ;  /* 0x0000000108080810 */ /* 0x000fcc0007ffe0ff */
[----:B------:R-:W-:Y:S02]  /*02b0*/  @!P1 IMAD.MOV R8, RZ, RZ, -R8 ;  /* 0x000000ffff089224 */ /* 0x000fe400078e0a08 */
[----:B------:R-:W-:-:S04]  /*02c0*/  @!P2 LOP3.LUT R8, RZ, R3, RZ, 0x33, !PT ;  /* 0x00000003ff08a212 */ /* 0x000fc800078e33ff */
[----:B------:R-:W-:-:S05]  /*02d0*/  IADD3 R2, PT, PT, -R8, RZ, RZ ;  /* 0x000000ff08027210 */ /* 0x000fca0007ffe1ff */
[----:B------:R-:W-:Y:S01]  /*02e0*/  IMAD R3, R3, R2, R0 ;  /* 0x0000000203037224 */ /* 0x000fe200078e0200 */
[----:B--2---:R-:W-:-:S05]  /*02f0*/  IADD3 R9, PT, PT, R10, R9, RZ ;  /* 0x000000090a097210 */ /* 0x004fca0007ffe0ff */
[----:B0-----:R-:W-:-:S04]  /*0300*/  IMAD.WIDE R4, R9, 0x4, R4 ;  /* 0x0000000409047825 */ /* 0x001fc800078e0204 */
[----:B-1----:R-:W-:Y:S01]  /*0310*/  IMAD.WIDE R6, R9, 0x4, R6 ;  /* 0x0000000409067825 */ /* 0x002fe200078e0206 */
[----:B------:R-:W-:Y:S04]  /*0320*/  STG.E desc[UR4][R4.64], R8 ;  /* 0x0000000804007986 */ /* 0x000fe8000c101904 */
[----:B------:R-:W-:Y:S01]  /*0330*/  STG.E desc[UR4][R6.64], R3 ;  /* 0x0000000306007986 */ /* 0x000fe2000c101904 */
[----:B------:R-:W-:Y:S05]  /*0340*/  EXIT ;  /* 0x000000000000794d */ /* 0x000fea0003800000 */
.L_x_4606:
        /* <DEDUP_REMOVED lines=11> */
.L_x_4694:


//--------------------- .text._Z21exclusive_scan_kernelPKiPiS1_ii --------------------------
	.section	.text._Z21exclusive_scan_kernelPKiPiS1_ii,"ax",@progbits
	.align	128
        .global         _Z21exclusive_scan_kernelPKiPiS1_ii
        .type           _Z21exclusive_scan_kernelPKiPiS1_ii,@function
        .size           _Z21exclusive_scan_kernelPKiPiS1_ii,(.L_x_4695 - _Z21exclusive_scan_kernelPKiPiS1_ii)
        .other          _Z21exclusive_scan_kernelPKiPiS1_ii,@"STO_CUDA_ENTRY STV_DEFAULT"
_Z21exclusive_scan_kernelPKiPiS1_ii:
.text._Z21exclusive_scan_kernelPKiPiS1_ii:
[----:B------:R-:W-:Y:S01]  /*0000*/  LDC R1, c[0x0][0x37c] ;  /* 0x0000df00ff017b82 */ /* 0x000fe20000000800 */
[----:B------:R-:W0:Y:S07]  /*0010*/  S2R R0, SR_TID.X ;  /* 0x0000000000007919 */ /* 0x000e2e0000002100 */
[----:B------:R-:W0:Y:S02]  /*0020*/  S2UR UR4, SR_CTAID.X ;  /* 0x00000000000479c3 */ /* 0x000e240000002500 */
[----:B0-----:R-:W-:-:S13]  /*0030*/  LOP3.LUT P0, RZ, R0, UR4, RZ, 0xfc, !PT ;  /* 0x0000000400ff7c12 */ /* 0x001fda000f80fcff */
[----:B------:R-:W-:Y:S05]  /*0040*/  @P0 EXIT ;  /* 0x000000000000094d */ /* 0x000fea0003800000 */
[----:B------:R-:W0:Y:S01]  /*0050*/  LDCU UR4, c[0x0][0x398] ;  /* 0x00007300ff0477ac */ /* 0x000e220008000800 */
[----:B------:R-:W-:Y:S02]  /*0060*/  IMAD.MOV.U32 R7, RZ, RZ, RZ ;  /* 0x000000ffff077224 */ /* 0x000fe400078e00ff */
[----:B------:R-:W-:Y:S01]  /*0070*/  IMAD.MOV.U32 R11, RZ, RZ, RZ ;  /* 0x000000ffff0b7224 */ /* 0x000fe200078e00ff */
[----:B------:R-:W1:Y:S01]  /*0080*/  LDCU.64 UR14, c[0x0][0x358] ;  /* 0x00006b00ff0e77ac */ /* 0x000e620008000a00 */
[----:B0-----:R-:W-:-:S09]  /*0090*/  UISETP.GE.AND UP0, UPT, UR4, 0x1, UPT ;  /* 0x000000010400788c */ /* 0x001fd2000bf06270 */
[----:B-1----:R-:W-:Y:S05]  /*00a0*/  BRA.U !UP0, `(.L_x_4607) ;  /* 0x00000019087c7547 */ /* 0x002fea000b800000 */
[----:B------:R-:W0:Y:S01]  /*00b0*/  LDC R9, c[0x0][0x39c] ;  /* 0x0000e700ff097b82 */ /* 0x000e220000000800 */
[----:B------:R-:W-:Y:S01]  /*00c0*/  UISETP.GE.U32.AND UP1, UPT, UR4, 0x8, UPT ;  /* 0x000000080400788c */ /* 0x000fe2000bf26070 */
[----:B------:R-:W-:Y:S01]  /*00d0*/  HFMA2 R8, -RZ, RZ, 0, 0 ;  /* 0x00000000ff087431 */ /* 0x000fe200000001ff */
[----:B------:R-:W-:Y:S01]  /*00e0*/  ULOP3.LUT UR11, UR4, 0x7, URZ, 0xc0, !UPT ;  /* 0x00000007040b7892 */ /* 0x000fe2000f8ec0ff */
[----:B------:R-:W-:Y:S02]  /*00f0*/  IMAD.MOV.U32 R11, RZ, RZ, RZ ;  /* 0x000000ffff0b7224 */ /* 0x000fe400078e00ff */
[----:B------:R-:W-:Y:S01]  /*0100*/  IMAD.MOV.U32 R7, RZ, RZ, RZ ;  /* 0x000000ffff077224 */ /* 0x000fe200078e00ff */
[----:B------:R-:W-:Y:S01]  /*0110*/  UISETP.NE.AND UP0, UPT, UR11, URZ, UPT ;  /* 0x000000ff0b00728c */ /* 0x000fe2000bf05270 */
[----:B0-----:R-:W-:Y:S02]  /*0120*/  IADD3 R0, PT, PT, R9, -0x1, RZ ;  /* 0xffffffff09007810 */ /* 0x001fe40007ffe0ff */
[----:B------:R-:W-:Y:S08]  /*0130*/  BRA.U !UP1, `(.L_x_4608) ;  /* 0x0000000d09407547 */ /* 0x000ff0000b800000 */
[----:B------:R-:W-:Y:S01]  /*0140*/  IABS R10, R9 ;  /* 0x00000009000a7213 */ /* 0x000fe20000000000 */
[----:B------:R-:W0:Y:S01]  /*0150*/  LDCU.128 UR16, c[0x0][0x380] ;  /* 0x00007000ff1077ac */ /* 0x000e220008000c00 */
[----:B------:R-:W1:Y:S01]  /*0160*/  LDC R9, c[0x0][0x39c] ;  /* 0x0000e700ff097b82 */ /* 0x000e620000000800 */
[----:B------:R-:W-:Y:S01]  /*0170*/  IMAD.MOV.U32 R11, RZ, RZ, RZ ;  /* 0x000000ffff0b7224 */ /* 0x000fe200078e00ff */
[----:B------:R-:W2:Y:S01]  /*0180*/  I2F.RP R2, R10 ;  /* 0x0000000a00027306 */ /* 0x000ea20000209400 */
[----:B------:R-:W3:Y:S01]  /*0190*/  LDCU.64 UR12, c[0x0][0x390] ;  /* 0x00007200ff0c77ac */ /* 0x000ee20008000a00 */
[----:B------:R-:W-:Y:S01]  /*01a0*/  IMAD.MOV.U32 R7, RZ, RZ, RZ ;  /* 0x000000ffff077224 */ /* 0x000fe200078e00ff */
[----:B------:R-:W-:-:S06]  /*01b0*/  ULOP3.LUT UR4, UR4, 0x7ffffff8, URZ, 0xc0, !UPT ;  /* 0x7ffffff804047892 */ /* 0x000fcc000f8ec0ff */
[----:B------:R-:W-:Y:S01]  /*01c0*/  MOV R8, UR4 ;  /* 0x0000000400087c02 */ /* 0x000fe20008000f00 */
[----:B--2---:R-:W2:Y:S01]  /*01d0*/  MUFU.RCP R2, R2 ;  /* 0x0000000200027308 */ /* 0x004ea20000001000 */
[----:B0-----:R-:W-:Y:S02]  /*01e0*/  UIADD3 UR9, UP1, UPT, UR18, 0x10, URZ ;  /* 0x0000001012097890 */ /* 0x001fe4000ff3e0ff */
[----:B------:R-:W-:Y:S02]  /*01f0*/  UIADD3 UR5, UP2, UPT, UR16, 0x10, URZ ;  /* 0x0000001010057890 */ /* 0x000fe4000ff5e0ff */
[----:B------:R-:W-:Y:S02]  /*0200*/  UIADD3.X UR10, UPT, UPT, URZ, UR19, URZ, UP1, !UPT ;  /* 0x00000013ff0a7290 */ /* 0x000fe40008ffe4ff */
[----:B---3--:R-:W-:Y:S01]  /*0210*/  UIADD3 UR7, UP1, UPT, UR12, 0x10, URZ ;  /* 0x000000100c077890 */ /* 0x008fe2000ff3e0ff */
[----:B------:R-:W-:Y:S01]  /*0220*/  IMAD.U32 R20, RZ, RZ, UR9 ;  /* 0x00000009ff147e24 */ /* 0x000fe2000f8e00ff */
[----:B------:R-:W-:-:S02]  /*0230*/  UIADD3.X UR6, UPT, UPT, URZ, UR17, URZ, UP2, !UPT ;  /* 0x00000011ff067290 */ /* 0x000fc400097fe4ff */
[----:B------:R-:W-:Y:S01]  /*0240*/  UIADD3.X UR8, UPT, UPT, URZ, UR13, URZ, UP1, !UPT ;  /* 0x0000000dff087290 */ /* 0x000fe20008ffe4ff */
[----:B------:R-:W-:Y:S01]  /*0250*/  IMAD.U32 R25, RZ, RZ, UR10 ;  /* 0x0000000aff197e24 */ /* 0x000fe2000f8e00ff */
[----:B------:R-:W-:Y:S01]  /*0260*/  UIADD3 UR12, UPT, UPT, -UR4, URZ, URZ ;  /* 0x000000ff040c7290 */ /* 0x000fe2000fffe1ff */
[----:B------:R-:W-:Y:S02]  /*0270*/  IMAD.U32 R18, RZ, RZ, UR7 ;  /* 0x00000007ff127e24 */ /* 0x000fe4000f8e00ff */
[----:B--2---:R-:W-:Y:S01]  /*0280*/  VIADD R12, R2, 0xffffffe ;  /* 0x0ffffffe020c7836 */ /* 0x004fe20000000000 */
[----:B------:R-:W-:Y:S01]  /*0290*/  MOV R2, UR5 ;  /* 0x0000000500027c02 */ /* 0x000fe20008000f00 */
[----:B------:R-:W-:Y:S02]  /*02a0*/  IMAD.U32 R21, RZ, RZ, UR8 ;  /* 0x00000008ff157e24 */ /* 0x000fe4000f8e00ff */
[----:B------:R0:W2:Y:S02]  /*02b0*/  F2I.FTZ.U32.TRUNC.NTZ R13, R12 ;  /* 0x0000000c000d7305 */ /* 0x0000a4000021f000 */
[----:B0-----:R-:W-:Y:S01]  /*02c0*/  MOV R12, RZ ;  /* 0x000000ff000c7202 */ /* 0x001fe20000000f00 */
[----:B--2---:R-:W-:-:S04]  /*02d0*/  IMAD.MOV R3, RZ, RZ, -R13 ;  /* 0x000000ffff037224 */ /* 0x004fc800078e0a0d */
[----:B------:R-:W-:-:S04]  /*02e0*/  IMAD R3, R3, R10, RZ ;  /* 0x0000000a03037224 */ /* 0x000fc800078e02ff */
[----:B------:R-:W-:Y:S01]  /*02f0*/  IMAD.HI.U32 R12, R13, R3, R12 ;  /* 0x000000030d0c7227 */ /* 0x000fe200078e000c */
[----:B-1----:R-:W-:-:S07]  /*0300*/  MOV R3, UR6 ;  /* 0x0000000600037c02 */ /* 0x002fce0008000f00 */
.L_x_4609:
[----:B------:R-:W2:Y:S04]  /*0310*/  LDG.E.CONSTANT R6, desc[UR14][R2.64+-0x10] ;  /* 0xfffff00e02067981 */ /* 0x000ea8000c1e9900 */
[----:B------:R-:W3:Y:S04]  /*0320*/  LDG.E.CONSTANT R15, desc[UR14][R2.64+-0xc] ;  /* 0xfffff40e020f7981 */ /* 0x000ee8000c1e9900 */
[----:B------:R-:W4:Y:S04]  /*0330*/  LDG.E.CONSTANT R17, desc[UR14][R2.64+-0x8] ;  /* 0xfffff80e02117981 */ /* 0x000f28000c1e9900 */
[----:B------:R-:W5:Y:S01]  /*0340*/  LDG.E.CONSTANT R13, desc[UR14][R2.64+-0x4] ;  /* 0xfffffc0e020d7981 */ /* 0x000f62000c1e9900 */
[----:B------:R-:W-:-:S04]  /*0350*/  IABS R14, R9 ;  /* 0x00000009000e7213 */ /* 0x000fc80000000000 */
[----:B------:R-:W0:Y:S08]  /*0360*/  I2F.RP R19, R14 ;  /* 0x0000000e00137306 */ /* 0x000e300000209400 */
[----:B0-----:R-:W0:Y:S02]  /*0370*/  MUFU.RCP R19, R19 ;  /* 0x0000001300137308 */ /* 0x001e240000001000 */
[----:B0-----:R-:W-:-:S06]  /*0380*/  VIADD R5, R19, 0xffffffe ;  /* 0x0ffffffe13057836 */ /* 0x001fcc0000000000 */
[----:B------:R-:W0:Y:S02]  /*0390*/  F2I.FTZ.U32.TRUNC.NTZ R5, R5 ;  /* 0x0000000500057305 */ /* 0x000e24000021f000 */
[----:B0-----:R-:W-:-:S04]  /*03a0*/  IMAD.MOV R27, RZ, RZ, -R5 ;  /* 0x000000ffff1b7224 */ /* 0x001fc800078e0a05 */
[----:B------:R-:W-:Y:S02]  /*03b0*/  IMAD R19, R27, R14, RZ ;  /* 0x0000000e1b137224 */ /* 0x000fe400078e02ff */
[C---:B--2---:R-:W-:Y:S01]  /*03c0*/  IMAD.IADD R26, R0.reuse, 0x1, R6 ;  /* 0x00000001001a7824 */ /* 0x044fe200078e0206 */
[----:B---3--:R-:W-:-:S04]  /*03d0*/  IADD3 R24, PT, PT, R0, R15, RZ ;  /* 0x0000000f00187210 */ /* 0x008fc80007ffe0ff */
[----:B------:R-:W-:-:S05]  /*03e0*/  IABS R23, R26 ;  /* 0x0000001a00177213 */ /* 0x000fca0000000000 */
[----:B------:R-:W-:-:S05]  /*03f0*/  IMAD.HI.U32 R16, R12, R23, RZ ;  /* 0x000000170c107227 */ /* 0x000fca00078e00ff */
[----:B------:R-:W-:-:S05]  /*0400*/  IADD3 R4, PT, PT, -R16, RZ, RZ ;  /* 0x000000ff10047210 */ /* 0x000fca0007ffe1ff */
[----:B------:R-:W-:Y:S02]  /*0410*/  IMAD R23, R14, R4, R23 ;  /* 0x000000040e177224 */ /* 0x000fe400078e0217 */
[----:B------:R-:W-:-:S03]  /*0420*/  IMAD.MOV.U32 R4, RZ, RZ, RZ ;  /* 0x000000ffff047224 */ /* 0x000fc600078e00ff */
[----:B------:R-:W-:Y:S01]  /*0430*/  ISETP.GT.U32.AND P1, PT, R10, R23, PT ;  /* 0x000000170a00720c */ /* 0x000fe20003f24070 */
[----:B------:R-:W-:Y:S01]  /*0440*/  IMAD.HI.U32 R12, R5, R19, R4 ;  /* 0x00000013050c7227 */ /* 0x000fe200078e0004 */
[----:B------:R-:W-:Y:S01]  /*0450*/  IABS R5, R24 ;  /* 0x0000001800057213 */ /* 0x000fe20000000000 */
[----:B------:R-:W2:Y:S04]  /*0460*/  LDG.E.CONSTANT R19, desc[UR14][R2.64] ;  /* 0x0000000e02137981 */ /* 0x000ea8000c1e9900 */
[----:B------:R-:W-:-:S06]  /*0470*/  IMAD.HI.U32 R22, R12, R5, RZ ;  /* 0x000000050c167227 */ /* 0x000fcc00078e00ff */
[----:B------:R-:W-:-:S05]  /*0480*/  @!P1 IMAD.IADD R23, R23, 0x1, -R14 ;  /* 0x0000000117179824 */ /* 0x000fca00078e0a0e */
[----:B------:R-:W-:Y:S01]  /*0490*/  ISETP.GE.U32.AND P0, PT, R23, R10, PT ;  /* 0x0000000a1700720c */ /* 0x000fe20003f06070 */
[----:B------:R-:W-:Y:S02]  /*04a0*/  IMAD.MOV R23, RZ, RZ, -R22 ;  /* 0x000000ffff177224 */ /* 0x000fe400078e0a16 */
[----:B------:R-:W-:Y:S02]  /*04b0*/  IMAD.MOV.U32 R10, RZ, RZ, R14 ;  /* 0x000000ffff0a7224 */ /* 0x000fe400078e000e */
[----:B------:R-:W-:Y:S01]  /*04c0*/  IMAD R23, R14, R23, R5 ;  /* 0x000000170e177224 */ /* 0x000fe200078e0205 */
[----:B------:R-:W-:-:S04]  /*04d0*/  LOP3.LUT R26, R26, R9, RZ, 0x3c, !PT ;  /* 0x000000091a1a7212 */ /* 0x000fc800078e3cff */
[----:B------:R-:W-:Y:S02]  /*04e0*/  ISETP.GT.U32.AND P3, PT, R10, R23, PT ;  /* 0x000000170a00720c */ /* 0x000fe40003f64070 */
[----:B------:R-:W-:Y:S02]  /*04f0*/  @!P1 IADD3 R16, PT, PT, R16, 0x1, RZ ;  /* 0x0000000110109810 */ /* 0x000fe40007ffe0ff */
[----:B------:R-:W-:-:S03]  /*0500*/  ISETP.GE.AND P2, PT, R26, RZ, PT ;  /* 0x000000ff1a00720c */ /* 0x000fc60003f46270 */
[----:B------:R-:W-:Y:S01]  /*0510*/  @P0 VIADD R16, R16, 0x1 ;  /* 0x0000000110100836 */ /* 0x000fe20000000000 */
[----:B------:R-:W-:-:S04]  /*0520*/  MOV R5, R25 ;  /* 0x0000001900057202 */ /* 0x000fc80000000f00 */
[----:B------:R-:W-:Y:S01]  /*0530*/  MOV R27, R16 ;  /* 0x00000010001b7202 */ /* 0x000fe20000000f00 */
[----:B------:R-:W-:Y:S01]  /*0540*/  @!P3 IMAD.IADD R23, R23, 0x1, -R14 ;  /* 0x000000011717b824 */ /* 0x000fe200078e0a0e */
[----:B------:R-:W-:Y:S01]  /*0550*/  ISETP.NE.AND P0, PT, R9, RZ, PT ;  /* 0x000000ff0900720c */ /* 0x000fe20003f05270 */
[----:B------:R-:W-:Y:S01]  /*0560*/  IMAD.IADD R25, R6, 0x1, R7 ;  /* 0x0000000106197824 */ /* 0x000fe200078e0207 */
[-C--:B------:R-:W-:Y:S01]  /*0570*/  LOP3.LUT R16, RZ, R9.reuse, RZ, 0x33, !PT ;  /* 0x00000009ff107212 */ /* 0x080fe200078e33ff */
[----:B------:R-:W-:Y:S01]  /*0580*/  @!P2 IMAD.MOV R27, RZ, RZ, -R27 ;  /* 0x000000ffff1ba224 */ /* 0x000fe200078e0a1b */
[----:B------:R-:W-:Y:S01]  /*0590*/  ISETP.GE.U32.AND P1, PT, R23, R10, PT ;  /* 0x0000000a1700720c */ /* 0x000fe20003f26070 */
[----:B------:R-:W-:Y:S01]  /*05a0*/  IMAD.MOV.U32 R6, RZ, RZ, R18 ;  /* 0x000000ffff067224 */ /* 0x000fe200078e0012 */
[----:B------:R-:W-:Y:S01]  /*05b0*/  LOP3.LUT R24, R24, R9, RZ, 0x3c, !PT ;  /* 0x0000000918187212 */ /* 0x000fe200078e3cff */
[----:B------:R-:W-:Y:S01]  /*05c0*/  IMAD.MOV.U32 R4, RZ, RZ, R20 ;  /* 0x000000ffff047224 */ /* 0x000fe200078e0014 */
[----:B----4-:R-:W-:Y:S01]  /*05d0*/  IADD3 R18, PT, PT, R0, R17, RZ ;  /* 0x0000001100127210 */ /* 0x010fe20007ffe0ff */
[----:B------:R-:W-:Y:S01]  /*05e0*/  @!P3 VIADD R22, R22, 0x1 ;  /* 0x000000011616b836 */ /* 0x000fe20000000000 */
[----:B------:R-:W-:Y:S01]  /*05f0*/  SEL R20, R16, R27, !P0 ;  /* 0x0000001b10147207 */ /* 0x000fe20004000000 */
[----:B------:R-:W3:Y:S01]  /*0600*/  LDG.E.CONSTANT R23, desc[UR14][R2.64+0x8] ;  /* 0x0000080e02177981 */ /* 0x000ee2000c1e9900 */
[----:B------:R-:W-:-:S02]  /*0610*/  ISETP.GE.AND P2, PT, R24, RZ, PT ;  /* 0x000000ff1800720c */ /* 0x000fc40003f46270 */
[----:B------:R-:W-:Y:S01]  /*0620*/  IABS R29, R18 ;  /* 0x00000012001d7213 */ /* 0x000fe20000000000 */
[----:B------:R0:W-:Y:S01]  /*0630*/  STG.E desc[UR14][R4.64+-0x10], R7 ;  /* 0xfffff00704007986 */ /* 0x0001e2000c10190e */
[----:B------:R-:W-:Y:S01]  /*0640*/  IMAD.IADD R27, R20, 0x1, R11 ;  /* 0x00000001141b7824 */ /* 0x000fe200078e020b */
[----:B------:R-:W-:Y:S02]  /*0650*/  @P1 IADD3 R22, PT, PT, R22, 0x1, RZ ;  /* 0x0000000116161810 */ /* 0x000fe40007ffe0ff */
[----:B------:R-:W-:Y:S01]  /*0660*/  IMAD.HI.U32 R20, R12, R29, RZ ;  /* 0x0000001d0c147227 */ /* 0x000fe200078e00ff */
[----:B0-----:R-:W-:Y:S02]  /*0670*/  MOV R7, R21 ;  /* 0x0000001500077202 */ /* 0x001fe40000000f00 */
[----:B------:R-:W4:Y:S04]  /*0680*/  LDG.E.CONSTANT R21, desc[UR14][R2.64+0x4] ;  /* 0x0000040e02157981 */ /* 0x000f28000c1e9900 */
[----:B------:R0:W-:Y:S01]  /*0690*/  STG.E desc[UR14][R6.64+-0x10], R11 ;  /* 0xfffff00b06007986 */ /* 0x0001e2000c10190e */
[----:B------:R-:W-:-:S02]  /*06a0*/  @!P2 IMAD.MOV R22, RZ, RZ, -R22 ;  /* 0x000000ffff16a224 */ /* 0x000fc400078e0a16 */
[----:B0-----:R-:W-:-:S04]  /*06b0*/  IMAD.MOV R11, RZ, RZ, -R20 ;  /* 0x000000ffff0b7224 */ /* 0x001fc800078e0a14 */
[----:B------:R-:W-:Y:S01]  /*06c0*/  IMAD R11, R14, R11, R29 ;  /* 0x0000000b0e0b7224 */ /* 0x000fe200078e021d */
[----:B------:R-:W-:-:S04]  /*06d0*/  SEL R22, R16, R22, !P0 ;  /* 0x0000001610167207 */ /* 0x000fc80004000000 */
[----:B------:R-:W-:Y:S02]  /*06e0*/  ISETP.GT.U32.AND P2, PT, R10, R11, PT ;  /* 0x0000000b0a00720c */ /* 0x000fe40003f44070 */
[----:B------:R-:W-:Y:S01]  /*06f0*/  IADD3 R29, PT, PT, R27, R22, RZ ;  /* 0x000000161b1d7210 */ /* 0x000fe20007ffe0ff */
[----:B-----5:R-:W-:Y:S01]  /*0700*/  IMAD.IADD R22, R0, 0x1, R13 ;  /* 0x0000000100167824 */ /* 0x020fe200078e020d */
[----:B------:R0:W-:Y:S01]  /*0710*/  STG.E desc[UR14][R4.64+-0xc], R25 ;  /* 0xfffff41904007986 */ /* 0x0001e2000c10190e */
[----:B------:R-:W-:-:S03]  /*0720*/  IMAD.IADD R24, R25, 0x1, R15 ;  /* 0x0000000119187824 */ /* 0x000fc600078e020f */
[----:B0-----:R-:W-:-:S05]  /*0730*/  IABS R25, R22 ;  /* 0x0000001600197213 */ /* 0x001fca0000000000 */
[----:B------:R-:W-:Y:S01]  /*0740*/  @!P2 IADD3 R11, PT, PT, R11, -R14, RZ ;  /* 0x8000000e0b0ba210 */ /* 0x000fe20007ffe0ff */
[----:B------:R-:W-:-:S03]  /*0750*/  IMAD.HI.U32 R15, R12, R25, RZ ;  /* 0x000000190c0f7227 */ /* 0x000fc600078e00ff */
[----:B------:R-:W-:Y:S01]  /*0760*/  ISETP.GE.U32.AND P1, PT, R11, R10, PT ;  /* 0x0000000a0b00720c */ /* 0x000fe20003f26070 */
[----:B------:R-:W-:-:S04]  /*0770*/  IMAD.MOV R11, RZ, RZ, -R15 ;  /* 0x000000ffff0b7224 */ /* 0x000fc800078e0a0f */
[----:B------:R-:W-:Y:S02]  /*0780*/  IMAD R25, R14, R11, R25 ;  /* 0x0000000b0e197224 */ /* 0x000fe400078e0219 */
[----:B------:R-:W5:Y:S01]  /*0790*/  LDG.E.CONSTANT R11, desc[UR14][R2.64+0xc] ;  /* 0x00000c0e020b7981 */ /* 0x000f62000c1e9900 */
[----:B------:R-:W-:Y:S02]  /*07a0*/  LOP3.LUT R18, R18, R9, RZ, 0x3c, !PT ;  /* 0x0000000912127212 */ /* 0x000fe400078e3cff */
[----:B------:R-:W-:Y:S02]  /*07b0*/  ISETP.GT.U32.AND P4, PT, R10, R25, PT ;  /* 0x000000190a00720c */ /* 0x000fe40003f84070 */
[----:B------:R-:W-:Y:S01]  /*07c0*/  ISETP.GE.AND P3, PT, R18, RZ, PT ;  /* 0x000000ff1200720c */ /* 0x000fe20003f66270 */
[----:B------:R-:W-:-:S04]  /*07d0*/  @!P2 VIADD R20, R20, 0x1 ;  /* 0x000000011414a836 */ /* 0x000fc80000000000 */
[----:B------:R-:W-:-:S06]  /*07e0*/  @P1 VIADD R20, R20, 0x1 ;  /* 0x0000000114141836 */ /* 0x000fcc0000000000 */
[----:B------:R-:W-:Y:S02]  /*07f0*/  @!P4 IADD3 R25, PT, PT, R25, -R14, RZ ;  /* 0x8000000e1919c210 */ /* 0x000fe40007ffe0ff */
[----:B------:R-:W-:Y:S02]  /*0800*/  @!P3 IADD3 R20, PT, PT, -R20, RZ, RZ ;  /* 0x000000ff1414b210 */ /* 0x000fe40007ffe1ff */
[----:B------:R-:W-:Y:S02]  /*0810*/  ISETP.GE.U32.AND P1, PT, R25, R10, PT ;  /* 0x0000000a1900720c */ /* 0x000fe40003f26070 */
[----:B------:R-:W-:Y:S01]  /*0820*/  SEL R20, R16, R20, !P0 ;  /* 0x0000001410147207 */ /* 0x000fe20004000000 */
[----:B------:R0:W-:Y:S01]  /*0830*/  STG.E desc[UR14][R6.64+-0xc], R27 ;  /* 0xfffff41b06007986 */ /* 0x0001e2000c10190e */
[----:B------:R-:W-:Y:S01]  /*0840*/  LOP3.LUT R22, R22, R9, RZ, 0x3c, !PT ;  /* 0x0000000916167212 */ /* 0x000fe200078e3cff */
[----:B------:R-:W-:-:S03]  /*0850*/  @!P4 VIADD R15, R15, 0x1 ;  /* 0x000000010f0fc836 */ /* 0x000fc60000000000 */
[----:B------:R-:W-:Y:S01]  /*0860*/  ISETP.GE.AND P2, PT, R22, RZ, PT ;  /* 0x000000ff1600720c */ /* 0x000fe20003f46270 */
[----:B0-----:R-:W-:-:S04]  /*0870*/  IMAD.IADD R27, R29, 0x1, R20 ;  /* 0x000000011d1b7824 */ /* 0x001fc800078e0214 */
[----:B------:R-:W-:Y:S01]  /*0880*/  @P1 VIADD R15, R15, 0x1 ;  /* 0x000000010f0f1836 */ /* 0x000fe20000000000 */
[----:B------:R0:W-:Y:S01]  /*0890*/  STG.E desc[UR14][R4.64+-0x8], R24 ;  /* 0xfffff81804007986 */ /* 0x0001e2000c10190e */
[----:B------:R-:W-:-:S03]  /*08a0*/  IMAD.IADD R17, R24, 0x1, R17 ;  /* 0x0000000118117824 */ /* 0x000fc600078e0211 */
[----:B------:R1:W-:Y:S04]  /*08b0*/  STG.E desc[UR14][R6.64+-0x8], R29 ;  /* 0xfffff81d06007986 */ /* 0x0003e8000c10190e */
[----:B------:R1:W-:Y:S04]  /*08c0*/  STG.E desc[UR14][R4.64+-0x4], R17 ;  /* 0xfffffc1104007986 */ /* 0x0003e8000c10190e */
[----:B------:R5:W-:Y:S01]  /*08d0*/  STG.E desc[UR14][R6.64+-0x4], R27 ;  /* 0xfffffc1b06007986 */ /* 0x000be2000c10190e */
[----:B------:R-:W-:Y:S01]  /*08e0*/  UIADD3 UR12, UPT, UPT, UR12, 0x8, URZ ;  /* 0x000000080c0c7890 */ /* 0x000fe2000fffe0ff */
[----:B--2---:R-:W-:-:S05]  /*08f0*/  IMAD.IADD R18, R0, 0x1, R19 ;  /* 0x0000000100127824 */ /* 0x004fca00078e0213 */
[----:B------:R-:W-:-:S05]  /*0900*/  IABS R25, R18 ;  /* 0x0000001200197213 */ /* 0x000fca0000000000 */
[----:B------:R-:W-:-:S05]  /*0910*/  IMAD.HI.U32 R20, R12, R25, RZ ;  /* 0x000000190c147227 */ /* 0x000fca00078e00ff */
[----:B------:R-:W-:-:S05]  /*0920*/  IADD3 R22, PT, PT, -R20, RZ, RZ ;  /* 0x000000ff14167210 */ /* 0x000fca0007ffe1ff */
[----:B------:R-:W-:Y:S02]  /*0930*/  IMAD R25, R14, R22, R25 ;  /* 0x000000160e197224 */ /* 0x000fe400078e0219 */
[----:B------:R-:W-:-:S03]  /*0940*/  IMAD.MOV.U32 R22, RZ, RZ, R15 ;  /* 0x000000ffff167224 */ /* 0x000fc600078e000f */
[----:B------:R-:W-:Y:S01]  /*0950*/  ISETP.GT.U32.AND P4, PT, R10, R25, PT ;  /* 0x000000190a00720c */ /* 0x000fe20003f84070 */
[----:B------:R-:W-:-:S05]  /*0960*/  @!P2 IMAD.MOV R22, RZ, RZ, -R22 ;  /* 0x000000ffff16a224 */ /* 0x000fca00078e0a16 */
[----:B0-----:R-:W-:Y:S02]  /*0970*/  SEL R24, R16, R22, !P0 ;  /* 0x0000001610187207 */ /* 0x001fe40004000000 */
[----:B------:R-:W-:Y:S02]  /*0980*/  IADD3 R15, PT, PT, R17, R13, RZ ;  /* 0x0000000d110f7210 */ /* 0x000fe40007ffe0ff */
[----:B------:R-:W-:Y:S02]  /*0990*/  IADD3 R13, PT, PT, R27, R24, RZ ;  /* 0x000000181b0d7210 */ /* 0x000fe40007ffe0ff */
[----:B------:R-:W-:Y:S01]  /*09a0*/  LOP3.LUT R18, R18, R9, RZ, 0x3c, !PT ;  /* 0x0000000912127212 */ /* 0x000fe200078e3cff */
[----:B------:R-:W-:-:S03]  /*09b0*/  @!P4 IMAD.IADD R25, R25, 0x1, -R14 ;  /* 0x000000011919c824 */ /* 0x000fc600078e0a0e */
[----:B------:R-:W-:Y:S02]  /*09c0*/  ISETP.GE.AND P6, PT, R18, RZ, PT ;  /* 0x000000ff1200720c */ /* 0x000fe40003fc6270 */
[----:B------:R-:W-:Y:S01]  /*09d0*/  ISETP.GE.U32.AND P5, PT, R25, R10, PT ;  /* 0x0000000a1900720c */ /* 0x000fe20003fa6070 */
[C---:B---3--:R-:W-:Y:S02]  /*09e0*/  IMAD.IADD R24, R0.reuse, 0x1, R23 ;  /* 0x0000000100187824 */ /* 0x048fe400078e0217 */
[----:B----4-:R-:W-:-:S05]  /*09f0*/  IMAD.IADD R22, R0, 0x1, R21 ;  /* 0x0000000100167824 */ /* 0x010fca00078e0215 */
[----:B-1----:R-:W-:-:S05]  /*0a00*/  IABS R29, R22 ;  /* 0x00000016001d7213 */ /* 0x002fca0000000000 */
[----:B------:R-:W-:Y:S01]  /*0a10*/  IMAD.HI.U32 R17, R12, R29, RZ ;  /* 0x0000001d0c117227 */ /* 0x000fe200078e00ff */
[----:B------:R-:W-:-:S03]  /*0a20*/  IABS R25, R24 ;  /* 0x0000001800197213 */ /* 0x000fc60000000000 */
[----:B------:R-:W-:-:S04]  /*0a30*/  IMAD.MOV R18, RZ, RZ, -R17 ;  /* 0x000000ffff127224 */ /* 0x000fc800078e0a11 */
[----:B------:R-:W-:Y:S02]  /*0a40*/  IMAD R29, R14, R18, R29 ;  /* 0x000000120e1d7224 */ /* 0x000fe400078e021d */
[----:B------:R-:W-:-:S04]  /*0a50*/  IMAD.HI.U32 R18, R12, R25, RZ ;  /* 0x000000190c127227 */ /* 0x000fc800078e00ff */
[----:B------:R-:W-:-:S04]  /*0a60*/  IMAD.MOV R26, RZ, RZ, -R18 ;  /* 0x000000ffff1a7224 */ /* 0x000fc800078e0a12 */
[----:B------:R-:W-:Y:S01]  /*0a70*/  IMAD R25, R14, R26, R25 ;  /* 0x0000001a0e197224 */ /* 0x000fe200078e0219 */
[----:B------:R-:W-:Y:S01]  /*0a80*/  LOP3.LUT R22, R22, R9, RZ, 0x3c, !PT ;  /* 0x0000000916167212 */ /* 0x000fe200078e3cff */
[----:B------:R-:W-:-:S03]  /*0a90*/  @!P4 VIADD R20, R20, 0x1 ;  /* 0x000000011414c836 */ /* 0x000fc60000000000 */
[----:B------:R-:W-:Y:S02]  /*0aa0*/  ISETP.GT.U32.AND P4, PT, R10, R25, PT ;  /* 0x000000190a00720c */ /* 0x000fe40003f84070 */
[----:B------:R-:W-:Y:S02]  /*0ab0*/  ISETP.GE.AND P2, PT, R22, RZ, PT ;  /* 0x000000ff1600720c */ /* 0x000fe40003f46270 */
[----:B------:R-:W-:Y:S01]  /*0ac0*/  ISETP.GT.U32.AND P1, PT, R10, R29, PT ;  /* 0x0000001d0a00720c */ /* 0x000fe20003f24070 */
[----:B------:R0:W-:Y:S01]  /*0ad0*/  STG.E desc[UR14][R4.64], R15 ;  /* 0x0000000f04007986 */ /* 0x0001e2000c10190e */
[----:B------:R-:W-:Y:S02]  /*0ae0*/  @P5 IADD3 R20, PT, PT, R20, 0x1, RZ ;  /* 0x0000000114145810 */ /* 0x000fe40007ffe0ff */
[----:B------:R-:W-:-:S05]  /*0af0*/  IADD3 R19, PT, PT, R15, R19, RZ ;  /* 0x000000130f137210 */ /* 0x000fca0007ffe0ff */
[----:B------:R-:W-:Y:S02]  /*0b00*/  @!P4 IMAD.IADD R25, R25, 0x1, -R14 ;  /* 0x000000011919c824 */ /* 0x000fe400078e0a0e */
[----:B-----5:R-:W-:-:S05]  /*0b10*/  IMAD.IADD R22, R0, 0x1, R11 ;  /* 0x0000000100167824 */ /* 0x020fca00078e020b */
[----:B------:R-:W-:Y:S01]  /*0b20*/  IABS R27, R22 ;  /* 0x00000016001b7213 */ /* 0x000fe20000000000 */
[----:B------:R-:W-:-:S04]  /*0b30*/  @!P6 IMAD.MOV R20, RZ, RZ, -R20 ;  /* 0x000000ffff14e224 */ /* 0x000fc800078e0a14 */
[----:B0-----:R-:W-:Y:S01]  /*0b40*/  IMAD.HI.U32 R15, R12, R27, RZ ;  /* 0x0000001b0c0f7227 */ /* 0x001fe200078e00ff */
[----:B------:R-:W-:-:S04]  /*0b50*/  ISETP.GE.U32.AND P6, PT, R25, R10, PT ;  /* 0x0000000a1900720c */ /* 0x000fc80003fc6070 */
[----:B------:R-:W-:Y:S02]  /*0b60*/  IADD3 R25, PT, PT, -R15, RZ, RZ ;  /* 0x000000ff0f197210 */ /* 0x000fe40007ffe1ff */
[----:B------:R-:W-:-:S03]  /*0b70*/  @!P1 IADD3 R29, PT, PT, R29, -R14, RZ ;  /* 0x8000000e1d1d9210 */ /* 0x000fc60007ffe0ff */
[----:B------:R-:W-:Y:S01]  /*0b80*/  IMAD R25, R14, R25, R27 ;  /* 0x000000190e197224 */ /* 0x000fe200078e021b */
[----:B------:R-:W-:Y:S01]  /*0b90*/  ISETP.GE.U32.AND P3, PT, R29, R10, PT ;  /* 0x0000000a1d00720c */ /* 0x000fe20003f66070 */
[----:B------:R-:W-:-:S03]  /*0ba0*/  @!P1 VIADD R17, R17, 0x1 ;  /* 0x0000000111119836 */ /* 0x000fc60000000000 */
[----:B------:R-:W-:Y:S02]  /*0bb0*/  ISETP.GT.U32.AND P1, PT, R10, R25, PT ;  /* 0x000000190a00720c */ /* 0x000fe40003f24070 */
[----:B------:R-:W-:-:S04]  /*0bc0*/  LOP3.LUT R24, R24, R9, RZ, 0x3c, !PT ;  /* 0x0000000918187212 */ /* 0x000fc800078e3cff */
[----:B------:R-:W-:-:S03]  /*0bd0*/  ISETP.GE.AND P5, PT, R24, RZ, PT ;  /* 0x000000ff1800720c */ /* 0x000fc60003fa6270 */
[----:B------:R-:W-:-:S04]  /*0be0*/  @P3 IADD3 R17, PT, PT, R17, 0x1, RZ ;  /* 0x0000000111113810 */ /* 0x000fc80007ffe0ff */
[----:B------:R-:W-:Y:S01]  /*0bf0*/  @!P1 IADD3 R25, PT, PT, R25, -R14, RZ ;  /* 0x8000000e19199210 */ /* 0x000fe20007ffe0ff */
[----:B------:R-:W-:Y:S01]  /*0c00*/  @!P2 IMAD.MOV R17, RZ, RZ, -R17 ;  /* 0x000000ffff11a224 */ /* 0x000fe200078e0a11 */
[----:B------:R-:W-:Y:S01]  /*0c10*/  LOP3.LUT R22, R22, R9, RZ, 0x3c, !PT ;  /* 0x0000000916167212 */ /* 0x000fe200078e3cff */
[----:B------:R-:W-:Y:S01]  /*0c20*/  @!P4 VIADD R18, R18, 0x1 ;  /* 0x000000011212c836 */ /* 0x000fe20000000000 */
[----:B------:R-:W-:Y:S02]  /*0c30*/  ISETP.GE.U32.AND P2, PT, R25, R10, PT ;  /* 0x0000000a1900720c */ /* 0x000fe40003f46070 */
[----:B------:R-:W-:Y:S01]  /*0c40*/  SEL R20, R16, R20, !P0 ;  /* 0x0000001410147207 */ /* 0x000fe20004000000 */
[----:B------:R-:W-:Y:S01]  /*0c50*/  @P6 VIADD R18, R18, 0x1 ;  /* 0x0000000112126836 */ /* 0x000fe20000000000 */
[----:B------:R-:W-:Y:S02]  /*0c60*/  ISETP.GE.AND P3, PT, R22, RZ, PT ;  /* 0x000000ff1600720c */ /* 0x000fe40003f66270 */
[----:B------:R-:W-:Y:S01]  /*0c70*/  @!P1 IADD3 R15, PT, PT, R15, 0x1, RZ ;  /* 0x000000010f0f9810 */ /* 0x000fe20007ffe0ff */
[----:B------:R-:W-:Y:S01]  /*0c80*/  IMAD.IADD R20, R13, 0x1, R20 ;  /* 0x000000010d147824 */ /* 0x000fe200078e0214 */
[----:B------:R-:W-:-:S02]  /*0c90*/  SEL R17, R16, R17, !P0 ;  /* 0x0000001110117207 */ /* 0x000fc40004000000 */
[----:B------:R-:W-:Y:S01]  /*0ca0*/  @!P5 IADD3 R18, PT, PT, -R18, RZ, RZ ;  /* 0x000000ff1212d210 */ /* 0x000fe20007ffe1ff */
[----:B------:R0:W-:Y:S02]  /*0cb0*/  STG.E desc[UR14][R6.64], R13 ;  /* 0x0000000d06007986 */ /* 0x0001e4000c10190e */
[----:B------:R-:W-:Y:S01]  /*0cc0*/  @P2 VIADD R15, R15, 0x1 ;  /* 0x000000010f0f2836 */ /* 0x000fe20000000000 */
[----:B------:R-:W-:Y:S01]  /*0cd0*/  SEL R18, R16, R18, !P0 ;  /* 0x0000001210127207 */ /* 0x000fe20004000000 */
[----:B------:R-:W-:Y:S01]  /*0ce0*/  STG.E desc[UR14][R4.64+0x4], R19 ;  /* 0x0000041304007986 */ /* 0x000fe2000c10190e */
[----:B------:R-:W-:Y:S01]  /*0cf0*/  IMAD.IADD R17, R20, 0x1, R17 ;  /* 0x0000000114117824 */ /* 0x000fe200078e0211 */
[----:B------:R-:W-:Y:S01]  /*0d00*/  UISETP.NE.AND UP1, UPT, UR12, URZ, UPT ;  /* 0x000000ff0c00728c */ /* 0x000fe2000bf25270 */
[----:B------:R-:W-:Y:S01]  /*0d10*/  IMAD.IADD R21, R19, 0x1, R21 ;  /* 0x0000000113157824 */ /* 0x000fe200078e0215 */
[----:B------:R1:W-:Y:S01]  /*0d20*/  STG.E desc[UR14][R6.64+0x4], R20 ;  /* 0x0000041406007986 */ /* 0x0003e2000c10190e */
[----:B------:R-:W-:-:S02]  /*0d30*/  @!P3 IMAD.MOV R15, RZ, RZ, -R15 ;  /* 0x000000ffff0fb224 */ /* 0x000fc400078e0a0f */
[----:B------:R-:W-:Y:S02]  /*0d40*/  IMAD.IADD R23, R21, 0x1, R23 ;  /* 0x0000000115177824 */ /* 0x000fe400078e0217 */
[----:B0-----:R-:W-:Y:S01]  /*0d50*/  IMAD.IADD R13, R17, 0x1, R18 ;  /* 0x00000001110d7824 */ /* 0x001fe200078e0212 */
[----:B-1----:R-:W-:Y:S01]  /*0d60*/  IADD3 R20, P1, PT, R4, 0x20, RZ ;  /* 0x0000002004147810 */ /* 0x002fe20007f3e0ff */
[----:B------:R0:W-:Y:S03]  /*0d70*/  STG.E desc[UR14][R4.64+0x8], R21 ;  /* 0x0000081504007986 */ /* 0x0001e6000c10190e */
[----:B------:R-:W-:Y:S02]  /*0d80*/  IADD3.X R25, PT, PT, RZ, R5, RZ, P1, !PT ;  /* 0x00000005ff197210 */ /* 0x000fe40000ffe4ff */
[----:B------:R-:W-:Y:S01]  /*0d90*/  IADD3 R18, P1, PT, R6, 0x20, RZ ;  /* 0x0000002006127810 */ /* 0x000fe20007f3e0ff */
[----:B------:R-:W-:Y:S01]  /*0da0*/  STG.E desc[UR14][R6.64+0x8], R17 ;  /* 0x0000081106007986 */ /* 0x000fe2000c10190e */
[----:B------:R-:W-:-:S02]  /*0db0*/  SEL R15, R16, R15, !P0 ;  /* 0x0000000f100f7207 */ /* 0x000fc40004000000 */
[----:B------:R-:W-:Y:S01]  /*0dc0*/  IADD3 R2, P2, PT, R2, 0x20, RZ ;  /* 0x0000002002027810 */ /* 0x000fe20007f5e0ff */
[----:B------:R-:W-:Y:S01]  /*0dd0*/  STG.E desc[UR14][R4.64+0xc], R23 ;  /* 0x00000c1704007986 */ /* 0x000fe2000c10190e */
[----:B0-----:R-:W-:-:S03]  /*0de0*/  IMAD.X R21, RZ, RZ, R7, P1 ;  /* 0x000000ffff157224 */ /* 0x001fc600008e0607 */
[----:B------:R0:W-:Y:S01]  /*0df0*/  STG.E desc[UR14][R6.64+0xc], R13 ;  /* 0x00000c0d06007986 */ /* 0x0001e2000c10190e */
[----:B------:R-:W-:Y:S01]  /*0e00*/  IADD3.X R3, PT, PT, RZ, R3, RZ, P2, !PT ;  /* 0x00000003ff037210 */ /* 0x000fe200017fe4ff */
[----:B0-----:R-:W-:Y:S02]  /*0e10*/  IMAD.IADD R7, R23, 0x1, R11 ;  /* 0x0000000117077824 */ /* 0x001fe400078e020b */
[----:B------:R-:W-:Y:S01]  /*0e20*/  IMAD.IADD R11, R13, 0x1, R15 ;  /* 0x000000010d0b7824 */ /* 0x000fe200078e020f */
[----:B------:R-:W-:Y:S06]  /*0e30*/  BRA.U UP1, `(.L_x_4609) ;  /* 0xfffffff501347547 */ /* 0x000fec000b83ffff */
.L_x_4608:
[----:B------:R-:W-:Y:S05]  /*0e40*/  BRA.U !UP0, `(.L_x_4607) ;  /* 0x0000000d08147547 */ /* 0x000fea000b800000 */
[----:B------:R-:W0:Y:S01]  /*0e50*/  LDCU UR4, c[0x0][0x398] ;  /* 0x00007300ff0477ac */ /* 0x000e220008000800 */
[----:B------:R-:W-:Y:S02]  /*0e60*/  UISETP.GE.U32.AND UP0, UPT, UR11, 0x4, UPT ;  /* 0x000000040b00788c */ /* 0x000fe4000bf06070 */
[----:B0-----:R-:W-:-:S04]  /*0e70*/  ULOP3.LUT UR5, UR4, 0x3, URZ, 0xc0, !UPT ;  /* 0x0000000304057892 */ /* 0x001fc8000f8ec0ff */
[----:B------:R-:W-:-:S03]  /*0e80*/  UISETP.NE.AND UP1, UPT, UR5, URZ, UPT ;  /* 0x000000ff0500728c */ /* 0x000fc6000bf25270 */
[----:B------:R-:W-:Y:S08]  /*0e90*/  BRA.U !UP0, `(.L_x_4610) ;  /* 0x00000005087c7547 */ /* 0x000ff0000b800000 */
[----:B------:R-:W0:Y:S02]  /*0ea0*/  LDC.64 R2, c[0x0][0x380] ;  /* 0x0000e000ff027b82 */ /* 0x000e240000000a00 */
[----:B0-----:R-:W-:-:S05]  /*0eb0*/  IMAD.WIDE.U32 R4, R8, 0x4, R2 ;  /* 0x0000000408047825 */ /* 0x001fca00078e0002 */
[----:B------:R-:W2:Y:S04]  /*0ec0*/  LDG.E.CONSTANT R20, desc[UR14][R4.64] ;  /* 0x0000000e04147981 */ /* 0x000ea8000c1e9900 */
[----:B------:R-:W3:Y:S04]  /*0ed0*/  LDG.E.CONSTANT R15, desc[UR14][R4.64+0x4] ;  /* 0x0000040e040f7981 */ /* 0x000ee8000c1e9900 */
[----:B------:R-:W4:Y:S04]  /*0ee0*/  LDG.E.CONSTANT R17, desc[UR14][R4.64+0x8] ;  /* 0x0000080e04117981 */ /* 0x000f28000c1e9900 */
[----:B------:R0:W5:Y:S01]  /*0ef0*/  LDG.E.CONSTANT R13, desc[UR14][R4.64+0xc] ;  /* 0x00000c0e040d7981 */ /* 0x000162000c1e9900 */
[----:B------:R-:W-:Y:S01]  /*0f00*/  IABS R12, R9 ;  /* 0x00000009000c7213 */ /* 0x000fe20000000000 */
[----:B------:R-:W-:Y:S01]  /*0f10*/  HFMA2 R24, -RZ, RZ, 0, 0 ;  /* 0x00000000ff187431 */ /* 0x000fe200000001ff */
[----:B------:R-:W-:-:S02]  /*0f20*/  ISETP.NE.AND P5, PT, R9, RZ, PT ;  /* 0x000000ff0900720c */ /* 0x000fc40003fa5270 */
[----:B------:R-:W1:Y:S08]  /*0f30*/  I2F.RP R6, R12 ;  /* 0x0000000c00067306 */ /* 0x000e700000209400 */
[----:B-1----:R-:W1:Y:S02]  /*0f40*/  MUFU.RCP R6, R6 ;  /* 0x0000000600067308 */ /* 0x002e640000001000 */
[----:B-1----:R-:W-:-:S06]  /*0f50*/  IADD3 R25, PT, PT, R6, 0xffffffe, RZ ;  /* 0x0ffffffe06197810 */ /* 0x002fcc0007ffe0ff */
[----:B------:R-:W1:Y:S02]  /*0f60*/  F2I.FTZ.U32.TRUNC.NTZ R25, R25 ;  /* 0x0000001900197305 */ /* 0x000e64000021f000 */
[----:B-1----:R-:W-:-:S04]  /*0f70*/  IMAD.MOV R3, RZ, RZ, -R25 ;  /* 0x000000ffff037224 */ /* 0x002fc800078e0a19 */
[----:B------:R-:W-:-:S04]  /*0f80*/  IMAD R3, R3, R12, RZ ;  /* 0x0000000c03037224 */ /* 0x000fc800078e02ff */
[----:B------:R-:W-:-:S04]  /*0f90*/  IMAD.HI.U32 R24, R25, R3, R24 ;  /* 0x0000000319187227 */ /* 0x000fc800078e0018 */
[C---:B--2---:R-:W-:Y:S01]  /*0fa0*/  IMAD.IADD R2, R0.reuse, 0x1, R20 ;  /* 0x0000000100027824 */ /* 0x044fe200078e0214 */
[----:B------:R-:W-:Y:S02]  /*0fb0*/  IADD3 R20, PT, PT, R7, R20, RZ ;  /* 0x0000001407147210 */ /* 0x000fe40007ffe0ff */
[----:B---3--:R-:W-:Y:S02]  /*0fc0*/  IADD3 R22, PT, PT, R0, R15, RZ ;  /* 0x0000000f00167210 */ /* 0x008fe40007ffe0ff */
[----:B0-----:R-:W-:Y:S01]  /*0fd0*/  IABS R4, R2 ;  /* 0x0000000200047213 */ /* 0x001fe20000000000 */
[----:B------:R-:W-:Y:S01]  /*0fe0*/  IMAD.IADD R15, R20, 0x1, R15 ;  /* 0x00000001140f7824 */ /* 0x000fe200078e020f */
[----:B------:R-:W-:Y:S01]  /*0ff0*/  IABS R21, R22 ;  /* 0x0000001600157213 */ /* 0x000fe20000000000 */
[----:B----4-:R-:W-:Y:S01]  /*1000*/  IMAD.IADD R16, R0, 0x1, R17 ;  /* 0x0000000100107824 */ /* 0x010fe200078e0211 */
[----:B------:R-:W-:Y:S01]  /*1010*/  LOP3.LUT R22, R22, R9, RZ, 0x3c, !PT ;  /* 0x0000000916167212 */ /* 0x000fe200078e3cff */
[----:B------:R-:W-:-:S02]  /*1020*/  IMAD.MOV.U32 R3, RZ, RZ, R4 ;  /* 0x000000ffff037224 */ /* 0x000fc400078e0004 */
[----:B------:R-:W-:Y:S01]  /*1030*/  IMAD.HI.U32 R10, R24, R21, RZ ;  /* 0x00000015180a7227 */ /* 0x000fe200078e00ff */
[----:B------:R-:W-:Y:S02]  /*1040*/  IABS R23, R16 ;  /* 0x0000001000177213 */ /* 0x000fe40000000000 */
[----:B------:R-:W-:Y:S01]  /*1050*/  LOP3.LUT R16, R16, R9, RZ, 0x3c, !PT ;  /* 0x0000000910107212 */ /* 0x000fe200078e3cff */
[----:B------:R-:W-:-:S04]  /*1060*/  IMAD.HI.U32 R18, R24, R3, RZ ;  /* 0x0000000318127227 */ /* 0x000fc800078e00ff */
[----:B------:R-:W-:Y:S02]  /*1070*/  IMAD.MOV R4, RZ, RZ, -R18 ;  /* 0x000000ffff047224 */ /* 0x000fe400078e0a12 */
[----:B------:R-:W-:-:S04]  /*1080*/  IMAD.HI.U32 R6, R24, R23, RZ ;  /* 0x0000001718067227 */ /* 0x000fc800078e00ff */
[----:B------:R-:W-:Y:S01]  /*1090*/  IMAD R3, R12, R4, R3 ;  /* 0x000000040c037224 */ /* 0x000fe200078e0203 */
[----:B------:R-:W-:Y:S01]  /*10a0*/  IADD3 R25, PT, PT, -R6, RZ, RZ ;  /* 0x000000ff06197210 */ /* 0x000fe20007ffe1ff */
[----:B------:R-:W-:Y:S01]  /*10b0*/  IMAD.MOV R19, RZ, RZ, -R10 ;  /* 0x000000ffff137224 */ /* 0x000fe200078e0a0a */
[----:B------:R-:W0:Y:S01]  /*10c0*/  LDC.64 R4, c[0x0][0x388] ;  /* 0x0000e200ff047b82 */ /* 0x000e220000000a00 */
[----:B-----5:R-:W-:Y:S01]  /*10d0*/  IMAD.IADD R14, R0, 0x1, R13 ;  /* 0x00000001000e7824 */ /* 0x020fe200078e020d */
[C---:B------:R-:W-:Y:S01]  /*10e0*/  ISETP.GT.U32.AND P2, PT, R12.reuse, R3, PT ;  /* 0x000000030c00720c */ /* 0x040fe20003f44070 */
[C---:B------:R-:W-:Y:S02]  /*10f0*/  IMAD R21, R12.reuse, R19, R21 ;  /* 0x000000130c157224 */ /* 0x040fe400078e0215 */
[C---:B------:R-:W-:Y:S01]  /*1100*/  IMAD R19, R12.reuse, R25, R23 ;  /* 0x000000190c137224 */ /* 0x040fe200078e0217 */
[----:B------:R-:W-:Y:S01]  /*1110*/  IABS R25, R14 ;  /* 0x0000000e00197213 */ /* 0x000fe20000000000 */
[----:B------:R-:W-:Y:S01]  /*1120*/  IMAD.IADD R17, R15, 0x1, R17 ;  /* 0x000000010f117824 */ /* 0x000fe200078e0211 */
[----:B------:R-:W-:-:S02]  /*1130*/  ISETP.GT.U32.AND P0, PT, R12, R21, PT ;  /* 0x000000150c00720c */ /* 0x000fc40003f04070 */
[----:B------:R-:W-:Y:S02]  /*1140*/  ISETP.GT.U32.AND P1, PT, R12, R19, PT ;  /* 0x000000130c00720c */ /* 0x000fe40003f24070 */
[-C--:B------:R-:W-:Y:S02]  /*1150*/  LOP3.LUT R23, R2, R9.reuse, RZ, 0x3c, !PT ;  /* 0x0000000902177212 */ /* 0x080fe400078e3cff */
[----:B------:R-:W-:Y:S01]  /*1160*/  LOP3.LUT R14, R14, R9, RZ, 0x3c, !PT ;  /* 0x000000090e0e7212 */ /* 0x000fe200078e3cff */
[----:B------:R-:W-:Y:S01]  /*1170*/  @!P2 IMAD.IADD R3, R3, 0x1, -R12 ;  /* 0x000000010303a824 */ /* 0x000fe200078e0a0c */
[----:B------:R-:W-:Y:S01]  /*1180*/  ISETP.GE.AND P6, PT, R23, RZ, PT ;  /* 0x000000ff1700720c */ /* 0x000fe20003fc6270 */
[----:B------:R-:W-:Y:S01]  /*1190*/  @!P2 VIADD R18, R18, 0x1 ;  /* 0x000000011212a836 */ /* 0x000fe20000000000 */
[----:B------:R-:W-:Y:S01]  /*11a0*/  ISETP.GE.AND P2, PT, R22, RZ, PT ;  /* 0x000000ff1600720c */ /* 0x000fe20003f46270 */
[----:B------:R-:W-:Y:S01]  /*11b0*/  IMAD.HI.U32 R23, R24, R25, RZ ;  /* 0x0000001918177227 */ /* 0x000fe200078e00ff */
[----:B------:R-:W-:-:S02]  /*11c0*/  ISETP.GE.U32.AND P3, PT, R3, R12, PT ;  /* 0x0000000c0300720c */ /* 0x000fc40003f66070 */
[-C--:B------:R-:W-:Y:S01]  /*11d0*/  @!P0 IADD3 R21, PT, PT, R21, -R12.reuse, RZ ;  /* 0x8000000c15158210 */ /* 0x080fe20007ffe0ff */
[----:B------:R-:W-:Y:S01]  /*11e0*/  @!P1 IMAD.IADD R19, R19, 0x1, -R12 ;  /* 0x0000000113139824 */ /* 0x000fe200078e0a0c */
[----:B------:R-:W1:Y:S01]  /*11f0*/  LDC.64 R2, c[0x0][0x390] ;  /* 0x0000e400ff027b82 */ /* 0x000e620000000a00 */
[----:B------:R-:W-:Y:S01]  /*1200*/  IMAD.MOV R24, RZ, RZ, -R23 ;  /* 0x000000ffff187224 */ /* 0x000fe200078e0a17 */
[----:B------:R-:W-:Y:S01]  /*1210*/  @!P1 IADD3 R6, PT, PT, R6, 0x1, RZ ;  /* 0x0000000106069810 */ /* 0x000fe20007ffe0ff */
[----:B0-----:R-:W-:Y:S01]  /*1220*/  IMAD.WIDE.U32 R4, R8, 0x4, R4 ;  /* 0x0000000408047825 */ /* 0x001fe200078e0004 */
[----:B------:R-:W-:-:S03]  /*1230*/  ISETP.GE.U32.AND P4, PT, R19, R12, PT ;  /* 0x0000000c1300720c */ /* 0x000fc60003f86070 */
[----:B------:R-:W-:Y:S01]  /*1240*/  IMAD R25, R12, R24, R25 ;  /* 0x000000180c197224 */ /* 0x000fe200078e0219 */
[----:B------:R0:W-:Y:S01]  /*1250*/  STG.E desc[UR14][R4.64], R7 ;  /* 0x0000000704007986 */ /* 0x0001e2000c10190e */
[----:B------:R-:W-:Y:S01]  /*1260*/  @P3 VIADD R18, R18, 0x1 ;  /* 0x0000000112123836 */ /* 0x000fe20000000000 */
[----:B------:R-:W-:Y:S01]  /*1270*/  ISETP.GE.U32.AND P3, PT, R21, R12, PT ;  /* 0x0000000c1500720c */ /* 0x000fe20003f66070 */
[----:B------:R-:W-:Y:S01]  /*1280*/  @!P0 VIADD R10, R10, 0x1 ;  /* 0x000000010a0a8836 */ /* 0x000fe20000000000 */
[----:B------:R-:W-:Y:S02]  /*1290*/  ISETP.GE.AND P0, PT, R16, RZ, PT ;  /* 0x000000ff1000720c */ /* 0x000fe40003f06270 */
[----:B------:R-:W-:Y:S02]  /*12a0*/  @!P6 IADD3 R18, PT, PT, -R18, RZ, RZ ;  /* 0x000000ff1212e210 */ /* 0x000fe40007ffe1ff */
[----:B------:R-:W-:Y:S01]  /*12b0*/  ISETP.GT.U32.AND P6, PT, R12, R25, PT ;  /* 0x000000190c00720c */ /* 0x000fe20003fc4070 */
[----:B------:R-:W-:Y:S01]  /*12c0*/  @P4 VIADD R6, R6, 0x1 ;  /* 0x0000000106064836 */ /* 0x000fe20000000000 */
[----:B0-----:R-:W-:-:S05]  /*12d0*/  LOP3.LUT R7, RZ, R9, RZ, 0x33, !PT ;  /* 0x00000009ff077212 */ /* 0x001fca00078e33ff */
[----:B------:R-:W-:Y:S01]  /*12e0*/  @P3 VIADD R10, R10, 0x1 ;  /* 0x000000010a0a3836 */ /* 0x000fe20000000000 */
[----:B------:R-:W-:Y:S01]  /*12f0*/  SEL R18, R7, R18, !P5 ;  /* 0x0000001207127207 */ /* 0x000fe20006800000 */
[----:B-1----:R-:W-:Y:S01]  /*1300*/  IMAD.WIDE.U32 R2, R8, 0x4, R2 ;  /* 0x0000000408027825 */ /* 0x002fe200078e0002 */
[----:B------:R-:W-:Y:S02]  /*1310*/  @!P0 IADD3 R6, PT, PT, -R6, RZ, RZ ;  /* 0x000000ff06068210 */ /* 0x000fe40007ffe1ff */
[----:B------:R-:W-:Y:S01]  /*1320*/  ISETP.GE.AND P0, PT, R14, RZ, PT ;  /* 0x000000ff0e00720c */ /* 0x000fe20003f06270 */
[----:B------:R-:W-:Y:S01]  /*1330*/  @!P2 IMAD.MOV R10, RZ, RZ, -R10 ;  /* 0x000000ffff0aa224 */ /* 0x000fe200078e0a0a */
[----:B------:R-:W-:Y:S01]  /*1340*/  @!P6 IADD3 R25, PT, PT, R25, -R12, RZ ;  /* 0x8000000c1919e210 */ /* 0x000fe20007ffe0ff */
[----:B------:R-:W-:Y:S01]  /*1350*/  IMAD.IADD R19, R11, 0x1, R18 ;  /* 0x000000010b137824 */ /* 0x000fe200078e0212 */
[C---:B------:R-:W-:Y:S01]  /*1360*/  SEL R6, R7.reuse, R6, !P5 ;  /* 0x0000000607067207 */ /* 0x040fe20006800000 */
[----:B------:R0:W-:Y:S01]  /*1370*/  STG.E desc[UR14][R2.64], R11 ;  /* 0x0000000b02007986 */ /* 0x0001e2000c10190e */
[----:B------:R-:W-:-:S02]  /*1380*/  SEL R10, R7, R10, !P5 ;  /* 0x0000000a070a7207 */ /* 0x000fc40006800000 */
[----:B------:R-:W-:Y:S01]  /*1390*/  ISETP.GE.U32.AND P1, PT, R25, R12, PT ;  /* 0x0000000c1900720c */ /* 0x000fe20003f26070 */
[----:B------:R1:W-:Y:S01]  /*13a0*/  STG.E desc[UR14][R4.64+0x4], R20 ;  /* 0x0000041404007986 */ /* 0x0003e2000c10190e */
[----:B------:R-:W-:Y:S01]  /*13b0*/  @!P6 IADD3 R23, PT, PT, R23, 0x1, RZ ;  /* 0x000000011717e810 */ /* 0x000fe20007ffe0ff */
[----:B------:R-:W-:Y:S01]  /*13c0*/  IMAD.IADD R21, R19, 0x1, R10 ;  /* 0x0000000113157824 */ /* 0x000fe200078e020a */
[----:B------:R-:W-:Y:S01]  /*13d0*/  IADD3 R8, PT, PT, R8, 0x4, RZ ;  /* 0x0000000408087810 */ /* 0x000fe20007ffe0ff */
[----:B------:R1:W-:Y:S02]  /*13e0*/  STG.E desc[UR14][R2.64+0x4], R19 ;  /* 0x0000041302007986 */ /* 0x0003e4000c10190e */
[----:B------:R-:W-:Y:S02]  /*13f0*/  IMAD.IADD R6, R21, 0x1, R6 ;  /* 0x0000000115067824 */ /* 0x000fe400078e0206 */
[----:B------:R1:W-:Y:S04]  /*1400*/  STG.E desc[UR14][R4.64+0x8], R15 ;  /* 0x0000080f04007986 */ /* 0x0003e8000c10190e */
[----:B------:R1:W-:Y:S01]  /*1410*/  STG.E desc[UR14][R2.64+0x8], R21 ;  /* 0x0000081502007986 */ /* 0x0003e2000c10190e */
[----:B------:R-:W-:-:S03]  /*1420*/  @P1 VIADD R23, R23, 0x1 ;  /* 0x0000000117171836 */ /* 0x000fc60000000000 */
[----:B------:R1:W-:Y:S02]  /*1430*/  STG.E desc[UR14][R4.64+0xc], R17 ;  /* 0x00000c1104007986 */ /* 0x0003e4000c10190e */
[----:B------:R-:W-:Y:S02]  /*1440*/  @!P0 IADD3 R23, PT, PT, -R23, RZ, RZ ;  /* 0x000000ff17178210 */ /* 0x000fe40007ffe1ff */
[----:B------:R1:W-:Y:S02]  /*1450*/  STG.E desc[UR14][R2.64+0xc], R6 ;  /* 0x00000c0602007986 */ /* 0x0003e4000c10190e */
[----:B0-----:R-:W-:Y:S01]  /*1460*/  SEL R11, R7, R23, !P5 ;  /* 0x00000017070b7207 */ /* 0x001fe20006800000 */
[----:B------:R-:W-:-:S04]  /*1470*/  IMAD.IADD R7, R17, 0x1, R13 ;  /* 0x0000000111077824 */ /* 0x000fc800078e020d */
[----:B------:R-:W-:-:S07]  /*1480*/  IMAD.IADD R11, R6, 0x1, R11 ;  /* 0x00000001060b7824 */ /* 0x000fce00078e020b */
.L_x_4610:
[----:B------:R-:W-:Y:S05]  /*1490*/  BRA.U !UP1, `(.L_x_4607) ;  /* 0x0000000509807547 */ /* 0x000fea000b800000 */
[----:B------:R-:W-:Y:S02]  /*14a0*/  UISETP.NE.AND UP0, UPT, UR5, 0x1, UPT ;  /* 0x000000010500788c */ /* 0x000fe4000bf05270 */
[----:B------:R-:W-:-:S04]  /*14b0*/  ULOP3.LUT UR4, UR4, 0x1, URZ, 0xc0, !UPT ;  /* 0x0000000104047892 */ /* 0x000fc8000f8ec0ff */
[----:B------:R-:W-:-:S03]  /*14c0*/  UISETP.NE.U32.AND UP1, UPT, UR4, 0x1, UPT ;  /* 0x000000010400788c */ /* 0x000fc6000bf25070 */
[----:B------:R-:W-:Y:S08]  /*14d0*/  BRA.U !UP0, `(.L_x_4611) ;  /* 0x0000000108e07547 */ /* 0x000ff0000b800000 */
[----:B-1----:R-:W0:Y:S02]  /*14e0*/  LDC.64 R2, c[0x0][0x380] ;  /* 0x0000e000ff027b82 */ /* 0x002e240000000a00 */
[----:B0-----:R-:W-:-:S05]  /*14f0*/  IMAD.WIDE.U32 R2, R8, 0x4, R2 ;  /* 0x0000000408027825 */ /* 0x001fca00078e0002 */
[----:B------:R-:W2:Y:S04]  /*1500*/  LDG.E.CONSTANT R6, desc[UR14][R2.64] ;  /* 0x0000000e02067981 */ /* 0x000ea8000c1e9900 */
[----:B------:R0:W3:Y:S01]  /*1510*/  LDG.E.CONSTANT R13, desc[UR14][R2.64+0x4] ;  /* 0x0000040e020d7981 */ /* 0x0000e2000c1e9900 */
[----:B------:R-:W-:Y:S02]  /*1520*/  IABS R12, R9 ;  /* 0x00000009000c7213 */ /* 0x000fe40000000000 */
[----:B------:R-:W-:Y:S02]  /*1530*/  ISETP.NE.AND P4, PT, R9, RZ, PT ;  /* 0x000000ff0900720c */ /* 0x000fe40003f85270 */
[----:B------:R-:W1:Y:S08]  /*1540*/  I2F.RP R10, R12 ;  /* 0x0000000c000a7306 */ /* 0x000e700000209400 */
[----:B-1----:R-:W1:Y:S02]  /*1550*/  MUFU.RCP R10, R10 ;  /* 0x0000000a000a7308 */ /* 0x002e640000001000 */
[----:B-1----:R-:W-:-:S06]  /*1560*/  VIADD R4, R10, 0xffffffe ;  /* 0x0ffffffe0a047836 */ /* 0x002fcc0000000000 */
[----:B------:R1:W4:Y:S02]  /*1570*/  F2I.FTZ.U32.TRUNC.NTZ R5, R4 ;  /* 0x0000000400057305 */ /* 0x000324000021f000 */
[----:B-1----:R-:W-:Y:S02]  /*1580*/  IMAD.MOV.U32 R4, RZ, RZ, RZ ;  /* 0x000000ffff047224 */ /* 0x002fe400078e00ff */
[----:B----4-:R-:W-:-:S04]  /*1590*/  IMAD.MOV R15, RZ, RZ, -R5 ;  /* 0x000000ffff0f7224 */ /* 0x010fc800078e0a05 */
[----:B------:R-:W-:-:S04]  /*15a0*/  IMAD R15, R15, R12, RZ ;  /* 0x0000000c0f0f7224 */ /* 0x000fc800078e02ff */
[----:B------:R-:W-:Y:S02]  /*15b0*/  IMAD.HI.U32 R18, R5, R15, R4 ;  /* 0x0000000f05127227 */ /* 0x000fe400078e0004 */
[----:B------:R-:W1:Y:S02]  /*15c0*/  LDC.64 R4, c[0x0][0x388] ;  /* 0x0000e200ff047b82 */ /* 0x000e640000000a00 */
[----:B-1----:R-:W-:-:S05]  /*15d0*/  IMAD.WIDE.U32 R4, R8, 0x4, R4 ;  /* 0x0000000408047825 */ /* 0x002fca00078e0004 */
[----:B------:R1:W-:Y:S01]  /*15e0*/  STG.E desc[UR14][R4.64], R7 ;  /* 0x0000000704007986 */ /* 0x0003e2000c10190e */
[----:B--2---:R-:W-:Y:S01]  /*15f0*/  IADD3 R14, PT, PT, R0, R6, RZ ;  /* 0x00000006000e7210 */ /* 0x004fe20007ffe0ff */
[----:B------:R-:W-:-:S03]  /*1600*/  IMAD.IADD R6, R7, 0x1, R6 ;  /* 0x0000000107067824 */ /* 0x000fc600078e0206 */
[----:B0-----:R-:W-:Y:S01]  /*1610*/  IABS R3, R14 ;  /* 0x0000000e00037213 */ /* 0x001fe20000000000 */
[----:B---3--:R-:W-:Y:S01]  /*1620*/  IMAD.IADD R16, R0, 0x1, R13 ;  /* 0x0000000100107824 */ /* 0x008fe200078e020d */
[----:B------:R-:W-:Y:S02]  /*1630*/  LOP3.LUT R14, R14, R9, RZ, 0x3c, !PT ;  /* 0x000000090e0e7212 */ /* 0x000fe400078e3cff */
[----:B-1----:R-:W-:Y:S01]  /*1640*/  IADD3 R7, PT, PT, R6, R13, RZ ;  /* 0x0000000d06077210 */ /* 0x002fe20007ffe0ff */
[----:B------:R-:W-:Y:S01]  /*1650*/  IMAD.HI.U32 R15, R18, R3, RZ ;  /* 0x00000003120f7227 */ /* 0x000fe200078e00ff */
[----:B------:R-:W-:Y:S02]  /*1660*/  IABS R17, R16 ;  /* 0x0000001000117213 */ /* 0x000fe40000000000 */
[----:B------:R-:W-:Y:S02]  /*1670*/  ISETP.GE.AND P2, PT, R14, RZ, PT ;  /* 0x000000ff0e00720c */ /* 0x000fe40003f46270 */
[----:B------:R-:W-:Y:S01]  /*1680*/  IADD3 R2, PT, PT, -R15, RZ, RZ ;  /* 0x000000ff0f027210 */ /* 0x000fe20007ffe1ff */
[----:B------:R-:W-:Y:S01]  /*1690*/  IMAD.HI.U32 R10, R18, R17, RZ ;  /* 0x00000011120a7227 */ /* 0x000fe200078e00ff */
[----:B------:R-:W-:-:S02]  /*16a0*/  LOP3.LUT R14, RZ, R9, RZ, 0x33, !PT ;  /* 0x00000009ff0e7212 */ /* 0x000fc400078e33ff */
[----:B------:R-:W-:Y:S01]  /*16b0*/  LOP3.LUT R16, R16, R9, RZ, 0x3c, !PT ;  /* 0x0000000910107212 */ /* 0x000fe200078e3cff */
[----:B------:R-:W-:Y:S02]  /*16c0*/  IMAD R3, R12, R2, R3 ;  /* 0x000000020c037224 */ /* 0x000fe400078e0203 */
[----:B------:R-:W-:-:S03]  /*16d0*/  IMAD.MOV R2, RZ, RZ, -R10 ;  /* 0x000000ffff027224 */ /* 0x000fc600078e0a0a */
[C---:B------:R-:W-:Y:S01]  /*16e0*/  ISETP.GT.U32.AND P1, PT, R12.reuse, R3, PT ;  /* 0x000000030c00720c */ /* 0x040fe20003f24070 */
[----:B------:R-:W-:-:S05]  /*16f0*/  IMAD R17, R12, R2, R17 ;  /* 0x000000020c117224 */ /* 0x000fca00078e0211 */
[----:B------:R-:W-:-:S07]  /*1700*/  ISETP.GT.U32.AND P3, PT, R12, R17, PT ;  /* 0x000000110c00720c */ /* 0x000fce0003f64070 */
[--C-:B------:R-:W-:Y:S01]  /*1710*/  @!P1 IMAD.IADD R3, R3, 0x1, -R12.reuse ;  /* 0x0000000103039824 */ /* 0x100fe200078e0a0c */
[----:B------:R-:W-:Y:S02]  /*1720*/  @!P1 IADD3 R15, PT, PT, R15, 0x1, RZ ;  /* 0x000000010f0f9810 */ /* 0x000fe40007ffe0ff */
[----:B------:R-:W-:Y:S02]  /*1730*/  ISETP.GE.AND P1, PT, R16, RZ, PT ;  /* 0x000000ff1000720c */ /* 0x000fe40003f26270 */
[----:B------:R-:W-:Y:S01]  /*1740*/  ISETP.GE.U32.AND P0, PT, R3, R12, PT ;  /* 0x0000000c0300720c */ /* 0x000fe20003f06070 */
[----:B------:R-:W-:Y:S01]  /*1750*/  @!P3 IMAD.IADD R17, R17, 0x1, -R12 ;  /* 0x000000011111b824 */ /* 0x000fe200078e0a0c */
[----:B------:R-:W0:Y:S01]  /*1760*/  LDC.64 R2, c[0x0][0x390] ;  /* 0x0000e400ff027b82 */ /* 0x000e220000000a00 */
[----:B------:R-:W-:-:S10]  /*1770*/  @!P3 VIADD R10, R10, 0x1 ;  /* 0x000000010a0ab836 */ /* 0x000fd40000000000 */
[----:B------:R-:W-:Y:S01]  /*1780*/  @P0 VIADD R15, R15, 0x1 ;  /* 0x000000010f0f0836 */ /* 0x000fe20000000000 */
[----:B------:R-:W-:-:S04]  /*1790*/  ISETP.GE.U32.AND P0, PT, R17, R12, PT ;  /* 0x0000000c1100720c */ /* 0x000fc80003f06070 */
[----:B------:R-:W-:-:S04]  /*17a0*/  @!P2 IADD3 R15, PT, PT, -R15, RZ, RZ ;  /* 0x000000ff0f0fa210 */ /* 0x000fc80007ffe1ff */
[----:B------:R-:W-:Y:S01]  /*17b0*/  SEL R12, R14, R15, !P4 ;  /* 0x0000000f0e0c7207 */ /* 0x000fe20006000000 */
[----:B0-----:R-:W-:-:S03]  /*17c0*/  IMAD.WIDE.U32 R2, R8, 0x4, R2 ;  /* 0x0000000408027825 */ /* 0x001fc600078e0002 */
[----:B------:R-:W-:Y:S01]  /*17d0*/  IADD3 R15, PT, PT, R11, R12, RZ ;  /* 0x0000000c0b0f7210 */ /* 0x000fe20007ffe0ff */
[----:B------:R-:W-:Y:S01]  /*17e0*/  @P0 VIADD R10, R10, 0x1 ;  /* 0x000000010a0a0836 */ /* 0x000fe20000000000 */
[----:B------:R0:W-:Y:S01]  /*17f0*/  STG.E desc[UR14][R2.64], R11 ;  /* 0x0000000b02007986 */ /* 0x0001e2000c10190e */
[----:B------:R-:W-:Y:S02]  /*1800*/  VIADD R8, R8, 0x2 ;  /* 0x0000000208087836 */ /* 0x000fe40000000000 */
[----:B------:R-:W-:Y:S01]  /*1810*/  @!P1 IMAD.MOV R10, RZ, RZ, -R10 ;  /* 0x000000ffff0a9224 */ /* 0x000fe200078e0a0a */
[----:B------:R2:W-:Y:S04]  /*1820*/  STG.E desc[UR14][R4.64+0x4], R6 ;  /* 0x0000040604007986 */ /* 0x0005e8000c10190e */
[----:B------:R2:W-:Y:S01]  /*1830*/  STG.E desc[UR14][R2.64+0x4], R15 ;  /* 0x0000040f02007986 */ /* 0x0005e2000c10190e */
[----:B------:R-:W-:-:S05]  /*1840*/  SEL R10, R14, R10, !P4 ;  /* 0x0000000a0e0a7207 */ /* 0x000fca0006000000 */
[----:B0-----:R-:W-:-:S07]  /*1850*/  IMAD.IADD R11, R15, 0x1, R10 ;  /* 0x000000010f0b7824 */ /* 0x001fce00078e020a */
.L_x_4611:
[----:B------:R-:W-:Y:S05]  /*1860*/  BRA.U UP1, `(.L_x_4607) ;  /* 0x00000001018c7547 */ /* 0x000fea000b800000 */
[----:B-12---:R-:W0:Y:S02]  /*1870*/  LDC.64 R2, c[0x0][0x380] ;  /* 0x0000e000ff027b82 */ /* 0x006e240000000a00 */
[----:B0-----:R-:W-:-:S06]  /*1880*/  IMAD.WIDE.U32 R2, R8, 0x4, R2 ;  /* 0x0000000408027825 */ /* 0x001fcc00078e0002 */
[----:B------:R-:W2:Y:S01]  /*1890*/  LDG.E.CONSTANT R2, desc[UR14][R2.64] ;  /* 0x0000000e02027981 */ /* 0x000ea2000c1e9900 */
[----:B------:R-:W-:-:S04]  /*18a0*/  IABS R15, R9 ;  /* 0x00000009000f7213 */ /* 0x000fc80000000000 */
[----:B------:R-:W0:Y:S08]  /*18b0*/  I2F.RP R10, R15 ;  /* 0x0000000f000a7306 */ /* 0x000e300000209400 */
[----:B0-----:R-:W0:Y:S02]  /*18c0*/  MUFU.RCP R10, R10 ;  /* 0x0000000a000a7308 */ /* 0x001e240000001000 */
[----:B0-----:R-:W-:-:S06]  /*18d0*/  IADD3 R4, PT, PT, R10, 0xffffffe, RZ ;  /* 0x0ffffffe0a047810 */ /* 0x001fcc0007ffe0ff */
[----:B------:R0:W1:Y:S02]  /*18e0*/  F2I.FTZ.U32.TRUNC.NTZ R5, R4 ;  /* 0x0000000400057305 */ /* 0x000064000021f000 */
[----:B0-----:R-:W-:Y:S01]  /*18f0*/  MOV R4, RZ ;  /* 0x000000ff00047202 */ /* 0x001fe20000000f00 */
[----:B-1----:R-:W-:-:S04]  /*1900*/  IMAD.MOV R6, RZ, RZ, -R5 ;  /* 0x000000ffff067224 */ /* 0x002fc800078e0a05 */
[----:B------:R-:W-:-:S04]  /*1910*/  IMAD R13, R6, R15, RZ ;  /* 0x0000000f060d7224 */ /* 0x000fc800078e02ff */
[----:B------:R-:W-:-:S04]  /*1920*/  IMAD.HI.U32 R13, R5, R13, R4 ;  /* 0x0000000d050d7227 */ /* 0x000fc800078e0004 */
[----:B--2---:R-:W-:-:S05]  /*1930*/  IMAD.IADD R0, R0, 0x1, R2 ;  /* 0x0000000100007824 */ /* 0x004fca00078e0202 */
[----:B------:R-:W-:Y:S02]  /*1940*/  IABS R6, R0 ;  /* 0x0000000000067213 */ /* 0x000fe40000000000 */
[----:B------:R-:W-:-:S03]  /*1950*/  LOP3.LUT R0, R0, R9, RZ, 0x3c, !PT ;  /* 0x0000000900007212 */ /* 0x000fc600078e3cff */
[----:B------:R-:W-:Y:S01]  /*1960*/  IMAD.HI.U32 R3, R13, R6, RZ ;  /* 0x000000060d037227 */ /* 0x000fe200078e00ff */
[----:B------:R-:W-:Y:S01]  /*1970*/  ISETP.GE.AND P2, PT, R0, RZ, PT ;  /* 0x000000ff0000720c */ /* 0x000fe20003f46270 */
[----:B------:R-:W0:Y:S02]  /*1980*/  LDC.64 R12, c[0x0][0x390] ;  /* 0x0000e400ff0c7b82 */ /* 0x000e240000000a00 */
[----:B------:R-:W-:-:S04]  /*1990*/  IMAD.MOV R5, RZ, RZ, -R3 ;  /* 0x000000ffff057224 */ /* 0x000fc800078e0a03 */
[C---:B------:R-:W-:Y:S02]  /*19a0*/  IMAD R6, R15.reuse, R5, R6 ;  /* 0x000000050f067224 */ /* 0x040fe400078e0206 */
[----:B------:R-:W1:Y:S03]  /*19b0*/  LDC.64 R4, c[0x0][0x388] ;  /* 0x0000e200ff047b82 */ /* 0x000e660000000a00 */
[----:B------:R-:W-:-:S13]  /*19c0*/  ISETP.GT.U32.AND P1, PT, R15, R6, PT ;  /* 0x000000060f00720c */ /* 0x000fda0003f24070 */
[----:B------:R-:W-:Y:S01]  /*19d0*/  @!P1 IMAD.IADD R6, R6, 0x1, -R15 ;  /* 0x0000000106069824 */ /* 0x000fe200078e0a0f */
[----:B------:R-:W-:Y:S01]  /*19e0*/  @!P1 IADD3 R3, PT, PT, R3, 0x1, RZ ;  /* 0x0000000103039810 */ /* 0x000fe20007ffe0ff */
[----:B0-----:R-:W-:Y:S01]  /*19f0*/  IMAD.WIDE.U32 R12, R8, 0x4, R12 ;  /* 0x00000004080c7825 */ /* 0x001fe200078e000c */
[----:B------:R-:W-:Y:S02]  /*1a00*/  ISETP.NE.AND P1, PT, R9, RZ, PT ;  /* 0x000000ff0900720c */ /* 0x000fe40003f25270 */
[----:B------:R-:W-:Y:S01]  /*1a10*/  ISETP.GE.U32.AND P0, PT, R6, R15, PT ;  /* 0x0000000f0600720c */ /* 0x000fe20003f06070 */
[----:B-1----:R-:W-:-:S05]  /*1a20*/  IMAD.WIDE.U32 R4, R8, 0x4, R4 ;  /* 0x0000000408047825 */ /* 0x002fca00078e0004 */
[----:B------:R0:W-:Y:S04]  /*1a30*/  STG.E desc[UR14][R4.64], R7 ;  /* 0x0000000704007986 */ /* 0x0001e8000c10190e */
[----:B------:R1:W-:Y:S03]  /*1a40*/  STG.E desc[UR14][R12.64], R11 ;  /* 0x0000000b0c007986 */ /* 0x0003e6000c10190e */
[----:B------:R-:W-:-:S05]  /*1a50*/  @P0 VIADD R3, R3, 0x1 ;  /* 0x0000000103030836 */ /* 0x000fca0000000000 */
[----:B------:R-:W-:Y:S02]  /*1a60*/  @!P2 IADD3 R3, PT, PT, -R3, RZ, RZ ;  /* 0x000000ff0303a210 */ /* 0x000fe40007ffe1ff */
[----:B------:R-:W-:Y:S01]  /*1a70*/  @!P1 LOP3.LUT R3, RZ, R9, RZ, 0x33, !PT ;  /* 0x00000009ff039212 */ /* 0x000fe200078e33ff */
[----:B0-----:R-:W-:-:S03]  /*1a80*/  IMAD.IADD R7, R7, 0x1, R2 ;  /* 0x0000000107077824 */ /* 0x001fc600078e0202 */
[----:B-1----:R-:W-:-:S07]  /*1a90*/  IADD3 R11, PT, PT, R11, R3, RZ ;  /* 0x000000030b0b7210 */ /* 0x002fce0007ffe0ff */
.L_x_4607:
[----:B------:R-:W0:Y:S08]  /*1aa0*/  LDC R9, c[0x0][0x398] ;  /* 0x0000e600ff097b82 */ /* 0x000e300000000800 */
[----:B-12---:R-:W0:Y:S08]  /*1ab0*/  LDC.64 R2, c[0x0][0x388] ;  /* 0x0000e200ff027b82 */ /* 0x006e300000000a00 */
[----:B------:R-:W1:Y:S01]  /*1ac0*/  LDC.64 R4, c[0x0][0x390] ;  /* 0x0000e400ff047b82 */ /* 0x000e620000000a00 */
[----:B0-----:R-:W-:-:S05]  /*1ad0*/  IMAD.WIDE R2, R9, 0x4, R2 ;  /* 0x0000000409027825 */ /* 0x001fca00078e0202 */
[----:B------:R-:W-:Y:S01]  /*1ae0*/  STG.E desc[UR14][R2.64], R7 ;  /* 0x0000000702007986 */ /* 0x000fe2000c10190e */
[----:B-1----:R-:W-:-:S05]  /*1af0*/  IMAD.WIDE R4, R9, 0x4, R4 ;  /* 0x0000000409047825 */ /* 0x002fca00078e0204 */
[----:B------:R-:W-:Y:S01]  /*1b00*/  STG.E desc[UR14][R4.64], R11 ;  /* 0x0000000b04007986 */ /* 0x000fe2000c10190e */
[----:B------:R-:W-:Y:S05]  /*1b10*/  EXIT ;  /* 0x000000000000794d */ /* 0x000fea0003800000 */
.L_x_4612:
        /* <DEDUP_REMOVED lines=14> */
.L_x_4695:


//--------------------- .text._Z30count_tokens_per_expert_kernelPKjPii --------------------------
	.section	.text._Z30count_tokens_per_expert_kernelPKjPii,"ax",@progbits
	.align	128
        .global         _Z30count_tokens_per_expert_kernelPKjPii
        .type           _Z30count_tokens_per_expert_kernelPKjPii,@function
        .size           _Z30count_tokens_per_expert_kernelPKjPii,(.L_x_4696 - _Z30count_tokens_per_expert_kernelPKjPii)
        .other          _Z30count_tokens_per_expert_kernelPKjPii,@"STO_CUDA_ENTRY STV_DEFAULT"
_Z30count_tokens_per_expert_kernelPKjPii:
.text._Z30count_tokens_per_expert_kernelPKjPii:
[----:B------:R-:W-:Y:S01]  /*0000*/  LDC R1, c[0x0][0x37c] ;  /* 0x0000df00ff017b82 */ /* 0x000fe20000000800 */
[----:B------:R-:W0:Y:S07]  /*0010*/  S2R R0, SR_TID.X ;  /* 0x0000000000007919 */ /* 0x000e2e0000002100 */
[----:B------:R-:W0:Y:S01]  /*0020*/  S2UR UR4, SR_CTAID.X ;  /* 0x00000000000479c3 */ /* 0x000e220000002500 */
[----:B------:R-:W1:Y:S07]  /*0030*/  LDCU UR5, c[0x0][0x390] ;  /* 0x00007200ff0577ac */ /* 0x000e6e0008000800 */
[----:B------:R-:W0:Y:S02]  /*0040*/  LDC R5, c[0x0][0x360] ;  /* 0x0000d800ff057b82 */ /* 0x000e240000000800 */
[----:B0-----:R-:W-:-:S05]  /*0050*/  IMAD R5, R5, UR4, R0 ;  /* 0x0000000405057c24 */ /* 0x001fca000f8e0200 */
[----:B-1----:R-:W-:-:S13]  /*0060*/  ISETP.GE.AND P0, PT, R5, UR5, PT ;  /* 0x0000000505007c0c */ /* 0x002fda000bf06270 */
[----:B------:R-:W-:Y:S05]  /*0070*/  @P0 EXIT ;  /* 0x000000000000094d */ /* 0x000fea0003800000 */
[----:B------:R-:W0:Y:S01]  /*0080*/  LDC.64 R2, c[0x0][0x380] ;  /* 0x0000e000ff027b82 */ /* 0x000e220000000a00 */
[----:B------:R-:W1:Y:S01]  /*0090*/  LDCU.64 UR4, c[0x0][0x358] ;  /* 0x00006b00ff0477ac */ /* 0x000e620008000a00 */
[----:B0-----:R-:W-:-:S06]  /*00a0*/  IMAD.WIDE R2, R5, 0x4, R2 ;  /* 0x0000000405027825 */ /* 0x001fcc00078e0202 */
[----:B------:R-:W0:Y:S01]  /*00b0*/  LDC.64 R4, c[0x0][0x388] ;  /* 0x0000e200ff047b82 */ /* 0x000e220000000a00 */
[----:B-1----:R-:W0:Y:S01]  /*00c0*/  LDG.E.CONSTANT R3, desc[UR4][R2.64] ;  /* 0x0000000402037981 */ /* 0x002e22000c1e9900 */
[----:B------:R-:W-:Y:S02]  /*00d0*/  HFMA2 R7, -RZ, RZ, 0, 5.9604644775390625e-08 ;  /* 0x00000001ff077431 */ /* 0x000fe400000001ff */
[----:B0-----:R-:W-:-:S05]  /*00e0*/  IMAD.WIDE.U32 R4, R3, 0x4, R4 ;  /* 0x0000000403047825 */ /* 0x001fca00078e0004 */
[----:B------:R-:W-:Y:S01]  /*00f0*/  REDG.E.ADD.STRONG.GPU desc[UR4][R4.64], R7 ;  /* 0x000000070400798e */ /* 0x000fe2000c12e104 */
[----:B------:R-:W-:Y:S05]  /*0100*/  EXIT ;  /* 0x000000000000794d */ /* 0x000fea0003800000 */
.L_x_4613:
        /* <DEDUP_REMOVED lines=15> */
.L_x_4696:


//--------------------- .nv.shared._Z15moe_mega_kernelIfLb0ELi1EEvPKT_S2_S2_S2_PKfPKiS6_S6_S6_PS0_iiiiii --------------------------
	.section	.nv.shared._Z15moe_mega_kernelIfLb0ELi1EEvPKT_S2_S2_S2_PKfPKiS6_S6_S6_PS0_iiiiii,"aw",@nobits
	.sectionflags	@""
	.align	16
	.zero		1024


//--------------------- .nv.shared.reserved.0     --------------------------
	.section	.nv.shared.reserved.0,"aw",@nobits
	.weak		__nv_reservedSMEM_offset_0_alias
	.size		__nv_reservedSMEM_offset_0_alias, 0, 64
	.other		__nv_reservedSMEM_offset_0_alias,@"STO_CUDA_RESERVED_SHARED STV_DEFAULT"
__nv_reservedSMEM_offset_0_alias:
	.zero		0
	.zero		64


//--------------------- .nv.shared._Z15moe_mega_kernelIfLb1ELi1EEvPKT_S2_S2_S2_PKfPKiS6_S6_S6_PS0_iiiiii --------------------------
	.section	.nv.shared._Z15moe_mega_kernelIfLb1ELi1EEvPKT_S2_S2_S2_PKfPKiS6_S6_S6_PS0_iiiiii,"aw",@nobits
	.sectionflags	@""
	.align	16
	.zero		1024


//--------------------- .nv.shared._Z15moe_mega_kernelIfLb0ELi2EEvPKT_S2_S2_S2_PKfPKiS6_S6_S6_PS0_iiiiii --------------------------
	.section	.nv.shared._Z15moe_mega_kernelIfLb0ELi2EEvPKT_S2_S2_S2_PKfPKiS6_S6_S6_PS0_iiiiii,"aw",@nobits
	.sectionflags	@""
	.align	16
	.zero		1024


//--------------------- .nv.shared._Z15moe_mega_kernelIfLb1ELi2EEvPKT_S2_S2_S2_PKfPKiS6_S6_S6_PS0_iiiiii --------------------------
	.section	.nv.shared._Z15moe_mega_kernelIfLb1ELi2EEvPKT_S2_S2_S2_PKfPKiS6_S6_S6_PS0_iiiiii,"aw",@nobits
	.sectionflags	@""
	.align	16
	.zero		1024


//--------------------- .nv.shared._Z15moe_mega_kernelIfLb0ELi4EEvPKT_S2_S2_S2_PKfPKiS6_S6_S6_PS0_iiiiii --------------------------
	.section	.nv.shared._Z15moe_mega_kernelIfLb0ELi4EEvPKT_S2_S2_S2_PKfPKiS6_S6_S6_PS0_iiiiii,"aw",@nobits
	.sectionflags	@""
	.align	16
	.zero		1024


//--------------------- .nv.shared._Z15moe_mega_kernelIfLb1ELi4EEvPKT_S2_S2_S2_PKfPKiS6_S6_S6_PS0_iiiiii --------------------------
	.section	.nv.shared._Z15moe_mega_kernelIfLb1ELi4EEvPKT_S2_S2_S2_PKfPKiS6_S6_S6_PS0_iiiiii,"aw",@nobits
	.sectionflags	@""
	.align	16
	.zero		1024


//--------------------- .nv.shared._Z15moe_mega_kernelI13__nv_bfloat16Lb0ELi1EEvPKT_S3_S3_S3_PKfPKiS7_S7_S7_PS1_iiiiii --------------------------
	.section	.nv.shared._Z15moe_mega_kernelI13__nv_bfloat16Lb0ELi1EEvPKT_S3_S3_S3_PKfPKiS7_S7_S7_PS1_iiiiii,"aw",@nobits
	.sectionflags	@""
	.align	16
	.zero		1024


//--------------------- .nv.shared._Z15moe_mega_kernelI13__nv_bfloat16Lb1ELi1EEvPKT_S3_S3_S3_PKfPKiS7_S7_S7_PS1_iiiiii --------------------------
	.section	.nv.shared._Z15moe_mega_kernelI13__nv_bfloat16Lb1ELi1EEvPKT_S3_S3_S3_PKfPKiS7_S7_S7_PS1_iiiiii,"aw",@nobits
	.sectionflags	@""
	.align	16
	.zero		1024


//--------------------- .nv.shared._Z15moe_mega_kernelI13__nv_bfloat16Lb0ELi2EEvPKT_S3_S3_S3_PKfPKiS7_S7_S7_PS1_iiiiii --------------------------
	.section	.nv.shared._Z15moe_mega_kernelI13__nv_bfloat16Lb0ELi2EEvPKT_S3_S3_S3_PKfPKiS7_S7_S7_PS1_iiiiii,"aw",@nobits
	.sectionflags	@""
	.align	16
	.zero		1024


//--------------------- .nv.shared._Z15moe_mega_kernelI13__nv_bfloat16Lb1ELi2EEvPKT_S3_S3_S3_PKfPKiS7_S7_S7_PS1_iiiiii --------------------------
	.section	.nv.shared._Z15moe_mega_kernelI13__nv_bfloat16Lb1ELi2EEvPKT_S3_S3_S3_PKfPKiS7_S7_S7_PS1_iiiiii,"aw",@nobits
	.sectionflags	@""
	.align	16
	.zero		1024


//--------------------- .nv.shared._Z15moe_mega_kernelI13__nv_bfloat16Lb0ELi4EEvPKT_S3_S3_S3_PKfPKiS7_S7_S7_PS1_iiiiii --------------------------
	.section	.nv.shared._Z15moe_mega_kernelI13__nv_bfloat16Lb0ELi4EEvPKT_S3_S3_S3_PKfPKiS7_S7_S7_PS1_iiiiii,"aw",@nobits
	.sectionflags	@""
	.align	16
	.zero		1024


//--------------------- .nv.shared._Z15moe_mega_kernelI13__nv_bfloat16Lb1ELi4EEvPKT_S3_S3_S3_PKfPKiS7_S7_S7_PS1_iiiiii --------------------------
	.section	.nv.shared._Z15moe_mega_kernelI13__nv_bfloat16Lb1ELi4EEvPKT_S3_S3_S3_PKfPKiS7_S7_S7_PS1_iiiiii,"aw",@nobits
	.sectionflags	@""
	.align	16
	.zero		1024


//--------------------- .nv.shared._Z15moe_mega_kernelI6__halfLb0ELi1EEvPKT_S3_S3_S3_PKfPKiS7_S7_S7_PS1_iiiiii --------------------------
	.section	.nv.shared._Z15moe_mega_kernelI6__halfLb0ELi1EEvPKT_S3_S3_S3_PKfPKiS7_S7_S7_PS1_iiiiii,"aw",@nobits
	.sectionflags	@""
	.align	16
	.zero		1024


//--------------------- .nv.shared._Z15moe_mega_kernelI6__halfLb1ELi1EEvPKT_S3_S3_S3_PKfPKiS7_S7_S7_PS1_iiiiii --------------------------
	.section	.nv.shared._Z15moe_mega_kernelI6__halfLb1ELi1EEvPKT_S3_S3_S3_PKfPKiS7_S7_S7_PS1_iiiiii,"aw",@nobits
	.sectionflags	@""
	.align	16
	.zero		1024


//--------------------- .nv.shared._Z15moe_mega_kernelI6__halfLb0ELi2EEvPKT_S3_S3_S3_PKfPKiS7_S7_S7_PS1_iiiiii --------------------------
	.section	.nv.shared._Z15moe_mega_kernelI6__halfLb0ELi2EEvPKT_S3_S3_S3_PKfPKiS7_S7_S7_PS1_iiiiii,"aw",@nobits
	.sectionflags	@""
	.align	16
	.zero		1024


//--------------------- .nv.shared._Z15moe_mega_kernelI6__halfLb1ELi2EEvPKT_S3_S3_S3_PKfPKiS7_S7_S7_PS1_iiiiii --------------------------
	.section	.nv.shared._Z15moe_mega_kernelI6__halfLb1ELi2EEvPKT_S3_S3_S3_PKfPKiS7_S7_S7_PS1_iiiiii,"aw",@nobits
	.sectionflags	@""
	.align	16
	.zero		1024


//--------------------- .nv.shared._Z15moe_mega_kernelI6__halfLb0ELi4EEvPKT_S3_S3_S3_PKfPKiS7_S7_S7_PS1_iiiiii --------------------------
	.section	.nv.shared._Z15moe_mega_kernelI6__halfLb0ELi4EEvPKT_S3_S3_S3_PKfPKiS7_S7_S7_PS1_iiiiii,"aw",@nobits
	.sectionflags	@""
	.align	16
	.zero		1024


//--------------------- .nv.shared._Z15moe_mega_kernelI6__halfLb1ELi4EEvPKT_S3_S3_S3_PKfPKiS7_S7_S7_PS1_iiiiii --------------------------
	.section	.nv.shared._Z15moe_mega_kernelI6__halfLb1ELi4EEvPKT_S3_S3_S3_PKfPKiS7_S7_S7_PS1_iiiiii,"aw",@nobits
	.sectionflags	@""
	.align	16
	.zero		1024


//--------------------- .nv.shared._Z17moe_expert_kernelIfLb0EEvPKT_S2_S2_S2_PKfPKiS6_PS0_iiiiii --------------------------
	.section	.nv.shared._Z17moe_expert_kernelIfLb0EEvPKT_S2_S2_S2_PKfPKiS6_PS0_iiiiii,"aw",@nobits
	.sectionflags	@""
	.align	16
	.zero		1024


//--------------------- .nv.shared._Z17moe_expert_kernelIfLb1EEvPKT_S2_S2_S2_PKfPKiS6_PS0_iiiiii --------------------------
	.section	.nv.shared._Z17moe_expert_kernelIfLb1EEvPKT_S2_S2_S2_PKfPKiS6_PS0_iiiiii,"aw",@nobits
	.sectionflags	@""
	.align	16
	.zero		1024


//--------------------- .nv.shared._Z17moe_expert_kernelI13__nv_bfloat16Lb0EEvPKT_S3_S3_S3_PKfPKiS7_PS1_iiiiii --------------------------
	.section	.nv.shared._Z17moe_expert_kernelI13__nv_bfloat16Lb0EEvPKT_S3_S3_S3_PKfPKiS7_PS1_iiiiii,"aw",@nobits
	.sectionflags	@""
	.align	16
	.zero		1024


//--------------------- .nv.shared._Z17moe_expert_kernelI13__nv_bfloat16Lb1EEvPKT_S3_S3_S3_PKfPKiS7_PS1_iiiiii --------------------------
	.section	.nv.shared._Z17moe_expert_kernelI13__nv_bfloat16Lb1EEvPKT_S3_S3_S3_PKfPKiS7_PS1_iiiiii,"aw",@nobits
	.sectionflags	@""
	.align	16
	.zero		1024


//--------------------- .nv.shared._Z17moe_expert_kernelI6__halfLb0EEvPKT_S3_S3_S3_PKfPKiS7_PS1_iiiiii --------------------------
	.section	.nv.shared._Z17moe_expert_kernelI6__halfLb0EEvPKT_S3_S3_S3_PKfPKiS7_PS1_iiiiii,"aw",@nobits
	.sectionflags	@""
	.align	16
	.zero		1024


//--------------------- .nv.shared._Z17moe_expert_kernelI6__halfLb1EEvPKT_S3_S3_S3_PKfPKiS7_PS1_iiiiii --------------------------
	.section	.nv.shared._Z17moe_expert_kernelI6__halfLb1EEvPKT_S3_S3_S3_PKfPKiS7_PS1_iiiiii,"aw",@nobits
	.sectionflags	@""
	.align	16
	.zero		1024


//--------------------- .nv.shared._Z25moe_batched_expert_kernelIfLb0EEvPKT_S2_S2_S2_PKfPKiS6_PS0_iiiiii --------------------------
	.section	.nv.shared._Z25moe_batched_expert_kernelIfLb0EEvPKT_S2_S2_S2_PKfPKiS6_PS0_iiiiii,"aw",@nobits
	.sectionflags	@""
	.align	16
	.zero		1024


//--------------------- .nv.shared._Z25moe_batched_expert_kernelIfLb1EEvPKT_S2_S2_S2_PKfPKiS6_PS0_iiiiii --------------------------
	.section	.nv.shared._Z25moe_batched_expert_kernelIfLb1EEvPKT_S2_S2_S2_PKfPKiS6_PS0_iiiiii,"aw",@nobits
	.sectionflags	@""
	.align	16
	.zero		1024


//--------------------- .nv.shared._Z25moe_batched_expert_kernelI13__nv_bfloat16Lb0EEvPKT_S3_S3_S3_PKfPKiS7_PS1_iiiiii --------------------------
	.section	.nv.shared._Z25moe_batched_expert_kernelI13__nv_bfloat16Lb0EEvPKT_S3_S3_S3_PKfPKiS7_PS1_iiiiii,"aw",@nobits
	.sectionflags	@""
	.align	16
	.zero		1024


//--------------------- .nv.shared._Z25moe_batched_expert_kernelI13__nv_bfloat16Lb1EEvPKT_S3_S3_S3_PKfPKiS7_PS1_iiiiii --------------------------
	.section	.nv.shared._Z25moe_batched_expert_kernelI13__nv_bfloat16Lb1EEvPKT_S3_S3_S3_PKfPKiS7_PS1_iiiiii,"aw",@nobits
	.sectionflags	@""
	.align	16
	.zero		1024


//--------------------- .nv.shared._Z25moe_batched_expert_kernelI6__halfLb0EEvPKT_S3_S3_S3_PKfPKiS7_PS1_iiiiii --------------------------
	.section	.nv.shared._Z25moe_batched_expert_kernelI6__halfLb0EEvPKT_S3_S3_S3_PKfPKiS7_PS1_iiiiii,"aw",@nobits
	.sectionflags	@""
	.align	16
	.zero		1024


//--------------------- .nv.shared._Z25moe_batched_expert_kernelI6__halfLb1EEvPKT_S3_S3_S3_PKfPKiS7_PS1_iiiiii --------------------------
	.section	.nv.shared._Z25moe_batched_expert_kernelI6__halfLb1EEvPKT_S3_S3_S3_PKfPKiS7_PS1_iiiiii,"aw",@nobits
	.sectionflags	@""
	.align	16
	.zero		1024


//--------------------- .nv.shared._Z10moe_kernelIfLb0EEvPKT_S2_S2_S2_PKfPKjPS0_iiii --------------------------
	.section	.nv.shared._Z10moe_kernelIfLb0EEvPKT_S2_S2_S2_PKfPKjPS0_iiii,"aw",@nobits
	.sectionflags	@""
	.align	16
	.zero		1024


//--------------------- .nv.shared._Z10moe_kernelIfLb1EEvPKT_S2_S2_S2_PKfPKjPS0_iiii --------------------------
	.section	.nv.shared._Z10moe_kernelIfLb1EEvPKT_S2_S2_S2_PKfPKjPS0_iiii,"aw",@nobits
	.sectionflags	@""
	.align	16
	.zero		1024


//--------------------- .nv.shared._Z10moe_kernelI13__nv_bfloat16Lb0EEvPKT_S3_S3_S3_PKfPKjPS1_iiii --------------------------
	.section	.nv.shared._Z10moe_kernelI13__nv_bfloat16Lb0EEvPKT_S3_S3_S3_PKfPKjPS1_iiii,"aw",@nobits
	.sectionflags	@""
	.align	16
	.zero		1024


//--------------------- .nv.shared._Z10moe_kernelI13__nv_bfloat16Lb1EEvPKT_S3_S3_S3_PKfPKjPS1_iiii --------------------------
	.section	.nv.shared._Z10moe_kernelI13__nv_bfloat16Lb1EEvPKT_S3_S3_S3_PKfPKjPS1_iiii,"aw",@nobits
	.sectionflags	@""
	.align	16
	.zero		1024


//--------------------- .nv.shared._Z10moe_kernelI6__halfLb0EEvPKT_S3_S3_S3_PKfPKjPS1_iiii --------------------------
	.section	.nv.shared._Z10moe_kernelI6__halfLb0EEvPKT_S3_S3_S3_PKfPKjPS1_iiii,"aw",@nobits
	.sectionflags	@""
	.align	16
	.zero		1024


//--------------------- .nv.shared._Z10moe_kernelI6__halfLb1EEvPKT_S3_S3_S3_PKfPKjPS1_iiii --------------------------
	.section	.nv.shared._Z10moe_kernelI6__halfLb1EEvPKT_S3_S3_S3_PKfPKjPS1_iiii,"aw",@nobits
	.sectionflags	@""
	.align	16
	.zero		1024


//--------------------- .nv.shared._Z24build_token_lists_kernelPKjPKiPiS3_S3_ii --------------------------
	.section	.nv.shared._Z24build_token_lists_kernelPKjPKiPiS3_S3_ii,"aw",@nobits
	.sectionflags	@""
	.align	16
	.zero		1024


//--------------------- .nv.shared._Z21exclusive_scan_kernelPKiPiS1_ii --------------------------
	.section	.nv.shared._Z21exclusive_scan_kernelPKiPiS1_ii,"aw",@nobits
	.sectionflags	@""
	.align	16
	.zero		1024


//--------------------- .nv.shared._Z30count_tokens_per_expert_kernelPKjPii --------------------------
	.section	.nv.shared._Z30count_tokens_per_expert_kernelPKjPii,"aw",@nobits
	.sectionflags	@""
	.align	16
	.zero		1024


//--------------------- .nv.constant0._Z15moe_mega_kernelIfLb0ELi1EEvPKT_S2_S2_S2_PKfPKiS6_S6_S6_PS0_iiiiii --------------------------
	.section	.nv.constant0._Z15moe_mega_kernelIfLb0ELi1EEvPKT_S2_S2_S2_PKfPKiS6_S6_S6_PS0_iiiiii,"a",@progbits
	.sectionflags	@""
	.align	4
.nv.constant0._Z15moe_mega_kernelIfLb0ELi1EEvPKT_S2_S2_S2_PKfPKiS6_S6_S6_PS0_iiiiii:
	.zero		1000


//--------------------- .nv.constant0._Z15moe_mega_kernelIfLb1ELi1EEvPKT_S2_S2_S2_PKfPKiS6_S6_S6_PS0_iiiiii --------------------------
	.section	.nv.constant0._Z15moe_mega_kernelIfLb1ELi1EEvPKT_S2_S2_S2_PKfPKiS6_S6_S6_PS0_iiiiii,"a",@progbits
	.sectionflags	@""
	.align	4
.nv.constant0._Z15moe_mega_kernelIfLb1ELi1EEvPKT_S2_S2_S2_PKfPKiS6_S6_S6_PS0_iiiiii:
	.zero		1000


//--------------------- .nv.constant0._Z15moe_mega_kernelIfLb0ELi2EEvPKT_S2_S2_S2_PKfPKiS6_S6_S6_PS0_iiiiii --------------------------
	.section	.nv.constant0._Z15moe_mega_kernelIfLb0ELi2EEvPKT_S2_S2_S2_PKfPKiS6_S6_S6_PS0_iiiiii,"a",@progbits
	.sectionflags	@""
	.align	4
.nv.constant0._Z15moe_mega_kernelIfLb0ELi2EEvPKT_S2_S2_S2_PKfPKiS6_S6_S6_PS0_iiiiii:
	.zero		1000


//--------------------- .nv.constant0._Z15moe_mega_kernelIfLb1ELi2EEvPKT_S2_S2_S2_PKfPKiS6_S6_S6_PS0_iiiiii --------------------------
	.section	.nv.constant0._Z15moe_mega_kernelIfLb1ELi2EEvPKT_S2_S2_S2_PKfPKiS6_S6_S6_PS0_iiiiii,"a",@progbits
	.sectionflags	@""
	.align	4
.nv.constant0._Z15moe_mega_kernelIfLb1ELi2EEvPKT_S2_S2_S2_PKfPKiS6_S6_S6_PS0_iiiiii:
	.zero		1000


//--------------------- .nv.constant0._Z15moe_mega_kernelIfLb0ELi4EEvPKT_S2_S2_S2_PKfPKiS6_S6_S6_PS0_iiiiii --------------------------
	.section	.nv.constant0._Z15moe_mega_kernelIfLb0ELi4EEvPKT_S2_S2_S2_PKfPKiS6_S6_S6_PS0_iiiiii,"a",@progbits
	.sectionflags	@""
	.align	4
.nv.constant0._Z15moe_mega_kernelIfLb0ELi4EEvPKT_S2_S2_S2_PKfPKiS6_S6_S6_PS0_iiiiii:
	.zero		1000


//--------------------- .nv.constant0._Z15moe_mega_kernelIfLb1ELi4EEvPKT_S2_S2_S2_PKfPKiS6_S6_S6_PS0_iiiiii --------------------------
	.section	.nv.constant0._Z15moe_mega_kernelIfLb1ELi4EEvPKT_S2_S2_S2_PKfPKiS6_S6_S6_PS0_iiiiii,"a",@progbits
	.sectionflags	@""
	.align	4
.nv.constant0._Z15moe_mega_kernelIfLb1ELi4EEvPKT_S2_S2_S2_PKfPKiS6_S6_S6_PS0_iiiiii:
	.zero		1000


//--------------------- .nv.constant0._Z15moe_mega_kernelI13__nv_bfloat16Lb0ELi1EEvPKT_S3_S3_S3_PKfPKiS7_S7_S7_PS1_iiiiii --------------------------
	.section	.nv.constant0._Z15moe_mega_kernelI13__nv_bfloat16Lb0ELi1EEvPKT_S3_S3_S3_PKfPKiS7_S7_S7_PS1_iiiiii,"a",@progbits
	.sectionflags	@""
	.align	4
.nv.constant0._Z15moe_mega_kernelI13__nv_bfloat16Lb0ELi1EEvPKT_S3_S3_S3_PKfPKiS7_S7_S7_PS1_iiiiii:
	.zero		1000


//--------------------- .nv.constant0._Z15moe_mega_kernelI13__nv_bfloat16Lb1ELi1EEvPKT_S3_S3_S3_PKfPKiS7_S7_S7_PS1_iiiiii --------------------------
	.section	.nv.constant0._Z15moe_mega_kernelI13__nv_bfloat16Lb1ELi1EEvPKT_S3_S3_S3_PKfPKiS7_S7_S7_PS1_iiiiii,"a",@progbits
	.sectionflags	@""
	.align	4
.nv.constant0._Z15moe_mega_kernelI13__nv_bfloat16Lb1ELi1EEvPKT_S3_S3_S3_PKfPKiS7_S7_S7_PS1_iiiiii:
	.zero		1000


//--------------------- .nv.constant0._Z15moe_mega_kernelI13__nv_bfloat16Lb0ELi2EEvPKT_S3_S3_S3_PKfPKiS7_S7_S7_PS1_iiiiii --------------------------
	.section	.nv.constant0._Z15moe_mega_kernelI13__nv_bfloat16Lb0ELi2EEvPKT_S3_S3_S3_PKfPKiS7_S7_S7_PS1_iiiiii,"a",@progbits
	.sectionflags	@""
	.align	4
.nv.constant0._Z15moe_mega_kernelI13__nv_bfloat16Lb0ELi2EEvPKT_S3_S3_S3_PKfPKiS7_S7_S7_PS1_iiiiii:
	.zero		1000


//--------------------- .nv.constant0._Z15moe_mega_kernelI13__nv_bfloat16Lb1ELi2EEvPKT_S3_S3_S3_PKfPKiS7_S7_S7_PS1_iiiiii --------------------------
	.section	.nv.constant0._Z15moe_mega_kernelI13__nv_bfloat16Lb1ELi2EEvPKT_S3_S3_S3_PKfPKiS7_S7_S7_PS1_iiiiii,"a",@progbits
	.sectionflags	@""
	.align	4
.nv.constant0._Z15moe_mega_kernelI13__nv_bfloat16Lb1ELi2EEvPKT_S3_S3_S3_PKfPKiS7_S7_S7_PS1_iiiiii:
	.zero		1000


//--------------------- .nv.constant0._Z15moe_mega_kernelI13__nv_bfloat16Lb0ELi4EEvPKT_S3_S3_S3_PKfPKiS7_S7_S7_PS1_iiiiii --------------------------
	.section	.nv.constant0._Z15moe_mega_kernelI13__nv_bfloat16Lb0ELi4EEvPKT_S3_S3_S3_PKfPKiS7_S7_S7_PS1_iiiiii,"a",@progbits
	.sectionflags	@""
	.align	4
.nv.constant0._Z15moe_mega_kernelI13__nv_bfloat16Lb0ELi4EEvPKT_S3_S3_S3_PKfPKiS7_S7_S7_PS1_iiiiii:
	.zero		1000


//--------------------- .nv.constant0._Z15moe_mega_kernelI13__nv_bfloat16Lb1ELi4EEvPKT_S3_S3_S3_PKfPKiS7_S7_S7_PS1_iiiiii --------------------------
	.section	.nv.constant0._Z15moe_mega_kernelI13__nv_bfloat16Lb1ELi4EEvPKT_S3_S3_S3_PKfPKiS7_S7_S7_PS1_iiiiii,"a",@progbits
	.sectionflags	@""
	.align	4
.nv.constant0._Z15moe_mega_kernelI13__nv_bfloat16Lb1ELi4EEvPKT_S3_S3_S3_PKfPKiS7_S7_S7_PS1_iiiiii:
	.zero		1000


//--------------------- .nv.constant0._Z15moe_mega_kernelI6__halfLb0ELi1EEvPKT_S3_S3_S3_PKfPKiS7_S7_S7_PS1_iiiiii --------------------------
	.section	.nv.constant0._Z15moe_mega_kernelI6__halfLb0ELi1EEvPKT_S3_S3_S3_PKfPKiS7_S7_S7_PS1_iiiiii,"a",@progbits
	.sectionflags	@""
	.align	4
.nv.constant0._Z15moe_mega_kernelI6__halfLb0ELi1EEvPKT_S3_S3_S3_PKfPKiS7_S7_S7_PS1_iiiiii:
	.zero		1000


//--------------------- .nv.constant0._Z15moe_mega_kernelI6__halfLb1ELi1EEvPKT_S3_S3_S3_PKfPKiS7_S7_S7_PS1_iiiiii --------------------------
	.section	.nv.constant0._Z15moe_mega_kernelI6__halfLb1ELi1EEvPKT_S3_S3_S3_PKfPKiS7_S7_S7_PS1_iiiiii,"a",@progbits
	.sectionflags	@""
	.align	4
.nv.constant0._Z15moe_mega_kernelI6__halfLb1ELi1EEvPKT_S3_S3_S3_PKfPKiS7_S7_S7_PS1_iiiiii:
	.zero		1000


//--------------------- .nv.constant0._Z15moe_mega_kernelI6__halfLb0ELi2EEvPKT_S3_S3_S3_PKfPKiS7_S7_S7_PS1_iiiiii --------------------------
	.section	.nv.constant0._Z15moe_mega_kernelI6__halfLb0ELi2EEvPKT_S3_S3_S3_PKfPKiS7_S7_S7_PS1_iiiiii,"a",@progbits
	.sectionflags	@""
	.align	4
.nv.constant0._Z15moe_mega_kernelI6__halfLb0ELi2EEvPKT_S3_S3_S3_PKfPKiS7_S7_S7_PS1_iiiiii:
	.zero		1000


//--------------------- .nv.constant0._Z15moe_mega_kernelI6__halfLb1ELi2EEvPKT_S3_S3_S3_PKfPKiS7_S7_S7_PS1_iiiiii --------------------------
	.section	.nv.constant0._Z15moe_mega_kernelI6__halfLb1ELi2EEvPKT_S3_S3_S3_PKfPKiS7_S7_S7_PS1_iiiiii,"a",@progbits
	.sectionflags	@""
	.align	4
.nv.constant0._Z15moe_mega_kernelI6__halfLb1ELi2EEvPKT_S3_S3_S3_PKfPKiS7_S7_S7_PS1_iiiiii:
	.zero		1000


//--------------------- .nv.constant0._Z15moe_mega_kernelI6__halfLb0ELi4EEvPKT_S3_S3_S3_PKfPKiS7_S7_S7_PS1_iiiiii --------------------------
	.section	.nv.constant0._Z15moe_mega_kernelI6__halfLb0ELi4EEvPKT_S3_S3_S3_PKfPKiS7_S7_S7_PS1_iiiiii,"a",@progbits
	.sectionflags	@""
	.align	4
.nv.constant0._Z15moe_mega_kernelI6__halfLb0ELi4EEvPKT_S3_S3_S3_PKfPKiS7_S7_S7_PS1_iiiiii:
	.zero		1000


//--------------------- .nv.constant0._Z15moe_mega_kernelI6__halfLb1ELi4EEvPKT_S3_S3_S3_PKfPKiS7_S7_S7_PS1_iiiiii --------------------------
	.section	.nv.constant0._Z15moe_mega_kernelI6__halfLb1ELi4EEvPKT_S3_S3_S3_PKfPKiS7_S7_S7_PS1_iiiiii,"a",@progbits
	.sectionflags	@""
	.align	4
.nv.constant0._Z15moe_mega_kernelI6__halfLb1ELi4EEvPKT_S3_S3_S3_PKfPKiS7_S7_S7_PS1_iiiiii:
	.zero		1000


//--------------------- .nv.constant0._Z17moe_expert_kernelIfLb0EEvPKT_S2_S2_S2_PKfPKiS6_PS0_iiiiii --------------------------
	.section	.nv.constant0._Z17moe_expert_kernelIfLb0EEvPKT_S2_S2_S2_PKfPKiS6_PS0_iiiiii,"a",@progbits
	.sectionflags	@""
	.align	4
.nv.constant0._Z17moe_expert_kernelIfLb0EEvPKT_S2_S2_S2_PKfPKiS6_PS0_iiiiii:
	.zero		984


//--------------------- .nv.constant0._Z17moe_expert_kernelIfLb1EEvPKT_S2_S2_S2_PKfPKiS6_PS0_iiiiii --------------------------
	.section	.nv.constant0._Z17moe_expert_kernelIfLb1EEvPKT_S2_S2_S2_PKfPKiS6_PS0_iiiiii,"a",@progbits
	.sectionflags	@""
	.align	4
.nv.constant0._Z17moe_expert_kernelIfLb1EEvPKT_S2_S2_S2_PKfPKiS6_PS0_iiiiii:
	.zero		984


//--------------------- .nv.constant0._Z17moe_expert_kernelI13__nv_bfloat16Lb0EEvPKT_S3_S3_S3_PKfPKiS7_PS1_iiiiii --------------------------
	.section	.nv.constant0._Z17moe_expert_kernelI13__nv_bfloat16Lb0EEvPKT_S3_S3_S3_PKfPKiS7_PS1_iiiiii,"a",@progbits
	.sectionflags	@""
	.align	4
.nv.constant0._Z17moe_expert_kernelI13__nv_bfloat16Lb0EEvPKT_S3_S3_S3_PKfPKiS7_PS1_iiiiii:
	.zero		984


//--------------------- .nv.constant0._Z17moe_expert_kernelI13__nv_bfloat16Lb1EEvPKT_S3_S3_S3_PKfPKiS7_PS1_iiiiii --------------------------
	.section	.nv.constant0._Z17moe_expert_kernelI13__nv_bfloat16Lb1EEvPKT_S3_S3_S3_PKfPKiS7_PS1_iiiiii,"a",@progbits
	.sectionflags	@""
	.align	4
.nv.constant0._Z17moe_expert_kernelI13__nv_bfloat16Lb1EEvPKT_S3_S3_S3_PKfPKiS7_PS1_iiiiii:
	.zero		984


//--------------------- .nv.constant0._Z17moe_expert_kernelI6__halfLb0EEvPKT_S3_S3_S3_PKfPKiS7_PS1_iiiiii --------------------------
	.section	.nv.constant0._Z17moe_expert_kernelI6__halfLb0EEvPKT_S3_S3_S3_PKfPKiS7_PS1_iiiiii,"a",@progbits
	.sectionflags	@""
	.align	4
.nv.constant0._Z17moe_expert_kernelI6__halfLb0EEvPKT_S3_S3_S3_PKfPKiS7_PS1_iiiiii:
	.zero		984


//--------------------- .nv.constant0._Z17moe_expert_kernelI6__halfLb1EEvPKT_S3_S3_S3_PKfPKiS7_PS1_iiiiii --------------------------
	.section	.nv.constant0._Z17moe_expert_kernelI6__halfLb1EEvPKT_S3_S3_S3_PKfPKiS7_PS1_iiiiii,"a",@progbits
	.sectionflags	@""
	.align	4
.nv.constant0._Z17moe_expert_kernelI6__halfLb1EEvPKT_S3_S3_S3_PKfPKiS7_PS1_iiiiii:
	.zero		984


//--------------------- .nv.constant0._Z25moe_batched_expert_kernelIfLb0EEvPKT_S2_S2_S2_PKfPKiS6_PS0_iiiiii --------------------------
	.section	.nv.constant0._Z25moe_batched_expert_kernelIfLb0EEvPKT_S2_S2_S2_PKfPKiS6_PS0_iiiiii,"a",@progbits
	.sectionflags	@""
	.align	4
.nv.constant0._Z25moe_batched_expert_kernelIfLb0EEvPKT_S2_S2_S2_PKfPKiS6_PS0_iiiiii:
	.zero		984


//--------------------- .nv.constant0._Z25moe_batched_expert_kernelIfLb1EEvPKT_S2_S2_S2_PKfPKiS6_PS0_iiiiii --------------------------
	.section	.nv.constant0._Z25moe_batched_expert_kernelIfLb1EEvPKT_S2_S2_S2_PKfPKiS6_PS0_iiiiii,"a",@progbits
	.sectionflags	@""
	.align	4
.nv.constant0._Z25moe_batched_expert_kernelIfLb1EEvPKT_S2_S2_S2_PKfPKiS6_PS0_iiiiii:
	.zero		984


//--------------------- .nv.constant0._Z25moe_batched_expert_kernelI13__nv_bfloat16Lb0EEvPKT_S3_S3_S3_PKfPKiS7_PS1_iiiiii --------------------------
	.section	.nv.constant0._Z25moe_batched_expert_kernelI13__nv_bfloat16Lb0EEvPKT_S3_S3_S3_PKfPKiS7_PS1_iiiiii,"a",@progbits
	.sectionflags	@""
	.align	4
.nv.constant0._Z25moe_batched_expert_kernelI13__nv_bfloat16Lb0EEvPKT_S3_S3_S3_PKfPKiS7_PS1_iiiiii:
	.zero		984


//--------------------- .nv.constant0._Z25moe_batched_expert_kernelI13__nv_bfloat16Lb1EEvPKT_S3_S3_S3_PKfPKiS7_PS1_iiiiii --------------------------
	.section	.nv.constant0._Z25moe_batched_expert_kernelI13__nv_bfloat16Lb1EEvPKT_S3_S3_S3_PKfPKiS7_PS1_iiiiii,"a",@progbits
	.sectionflags	@""
	.align	4
.nv.constant0._Z25moe_batched_expert_kernelI13__nv_bfloat16Lb1EEvPKT_S3_S3_S3_PKfPKiS7_PS1_iiiiii:
	.zero		984


//--------------------- .nv.constant0._Z25moe_batched_expert_kernelI6__halfLb0EEvPKT_S3_S3_S3_PKfPKiS7_PS1_iiiiii --------------------------
	.section	.nv.constant0._Z25moe_batched_expert_kernelI6__halfLb0EEvPKT_S3_S3_S3_PKfPKiS7_PS1_iiiiii,"a",@progbits
	.sectionflags	@""
	.align	4
.nv.constant0._Z25moe_batched_expert_kernelI6__halfLb0EEvPKT_S3_S3_S3_PKfPKiS7_PS1_iiiiii:
	.zero		984


//--------------------- .nv.constant0._Z25moe_batched_expert_kernelI6__halfLb1EEvPKT_S3_S3_S3_PKfPKiS7_PS1_iiiiii --------------------------
	.section	.nv.constant0._Z25moe_batched_expert_kernelI6__halfLb1EEvPKT_S3_S3_S3_PKfPKiS7_PS1_iiiiii,"a",@progbits
	.sectionflags	@""
	.align	4
.nv.constant0._Z25moe_batched_expert_kernelI6__halfLb1EEvPKT_S3_S3_S3_PKfPKiS7_PS1_iiiiii:
	.zero		984


//--------------------- .nv.constant0._Z10moe_kernelIfLb0EEvPKT_S2_S2_S2_PKfPKjPS0_iiii --------------------------
	.section	.nv.constant0._Z10moe_kernelIfLb0EEvPKT_S2_S2_S2_PKfPKjPS0_iiii,"a",@progbits
	.sectionflags	@""
	.align	4
.nv.constant0._Z10moe_kernelIfLb0EEvPKT_S2_S2_S2_PKfPKjPS0_iiii:
	.zero		968


//--------------------- .nv.constant0._Z10moe_kernelIfLb1EEvPKT_S2_S2_S2_PKfPKjPS0_iiii --------------------------
	.section	.nv.constant0._Z10moe_kernelIfLb1EEvPKT_S2_S2_S2_PKfPKjPS0_iiii,"a",@progbits
	.sectionflags	@""
	.align	4
.nv.constant0._Z10moe_kernelIfLb1EEvPKT_S2_S2_S2_PKfPKjPS0_iiii:
	.zero		968


//--------------------- .nv.constant0._Z10moe_kernelI13__nv_bfloat16Lb0EEvPKT_S3_S3_S3_PKfPKjPS1_iiii --------------------------
	.section	.nv.constant0._Z10moe_kernelI13__nv_bfloat16Lb0EEvPKT_S3_S3_S3_PKfPKjPS1_iiii,"a",@progbits
	.sectionflags	@""
	.align	4
.nv.constant0._Z10moe_kernelI13__nv_bfloat16Lb0EEvPKT_S3_S3_S3_PKfPKjPS1_iiii:
	.zero		968


//--------------------- .nv.constant0._Z10moe_kernelI13__nv_bfloat16Lb1EEvPKT_S3_S3_S3_PKfPKjPS1_iiii --------------------------
	.section	.nv.constant0._Z10moe_kernelI13__nv_bfloat16Lb1EEvPKT_S3_S3_S3_PKfPKjPS1_iiii,"a",@progbits
	.sectionflags	@""
	.align	4
.nv.constant0._Z10moe_kernelI13__nv_bfloat16Lb1EEvPKT_S3_S3_S3_PKfPKjPS1_iiii:
	.zero		968


//--------------------- .nv.constant0._Z10moe_kernelI6__halfLb0EEvPKT_S3_S3_S3_PKfPKjPS1_iiii --------------------------
	.section	.nv.constant0._Z10moe_kernelI6__halfLb0EEvPKT_S3_S3_S3_PKfPKjPS1_iiii,"a",@progbits
	.sectionflags	@""
	.align	4
.nv.constant0._Z10moe_kernelI6__halfLb0EEvPKT_S3_S3_S3_PKfPKjPS1_iiii:
	.zero		968


//--------------------- .nv.constant0._Z10moe_kernelI6__halfLb1EEvPKT_S3_S3_S3_PKfPKjPS1_iiii --------------------------
	.section	.nv.constant0._Z10moe_kernelI6__halfLb1EEvPKT_S3_S3_S3_PKfPKjPS1_iiii,"a",@progbits
	.sectionflags	@""
	.align	4
.nv.constant0._Z10moe_kernelI6__halfLb1EEvPKT_S3_S3_S3_PKfPKjPS1_iiii:
	.zero		968


//--------------------- .nv.constant0._Z24build_token_lists_kernelPKjPKiPiS3_S3_ii --------------------------
	.section	.nv.constant0._Z24build_token_lists_kernelPKjPKiPiS3_S3_ii,"a",@progbits
	.sectionflags	@""
	.align	4
.nv.constant0._Z24build_token_lists_kernelPKjPKiPiS3_S3_ii:
	.zero		944


//--------------------- .nv.constant0._Z21exclusive_scan_kernelPKiPiS1_ii --------------------------
	.section	.nv.constant0._Z21exclusive_scan_kernelPKiPiS1_ii,"a",@progbits
	.sectionflags	@""
	.align	4
.nv.constant0._Z21exclusive_scan_kernelPKiPiS1_ii:
	.zero		928


//--------------------- .nv.constant0._Z30count_tokens_per_expert_kernelPKjPii --------------------------
	.section	.nv.constant0._Z30count_tokens_per_expert_kernelPKjPii,"a",@progbits
	.sectionflags	@""
	.align	4
.nv.constant0._Z30count_tokens_per_expert_kernelPKjPii:
	.zero		916


//--------------------- SYMBOLS --------------------------

	.type		.nv.reservedSmem.offset0,@object
	.size		.nv.reservedSmem.offset0,0x4
	.type		.nv.reservedSmem.cap,@object
	.size		.nv.reservedSmem.cap,0x4
